	.target	sm_80

	.elftype	@"ET_EXEC"


//--------------------- .note.nv.tkinfo           --------------------------
	.section	.note.nv.tkinfo,"",@"SHT_NOTE"
	.sectionflags	@"SHF_NOTE_NV_TKINFO"
	.tkinfo
        /*0018*/ 	.word	0x00000002
        /*0030*/ 	.string	""
        /*0030*/ 	.string	"ptxas"
        /*0030*/ 	.string	"Cuda compilation tools, release 13.0, V13.0.88"
        /*0030*/ 	.string	"Build cuda_13.0.r13.0/compiler.36424714_0"
        /*0030*/ 	.string	"-arch sm_80 -m 64 "



//--------------------- .note.nv.cuinfo           --------------------------
	.section	.note.nv.cuinfo,"",@"SHT_NOTE"
	.sectionflags	@"SHF_NOTE_NV_CUINFO"
        /*0018*/ 	.short	0x0002
        /*001a*/ 	.short	0x0050
        /*001c*/ 	.short	0x0082
	.zero		2


//--------------------- .nv.info                  --------------------------
	.section	.nv.info,"",@"SHT_CUDA_INFO"
	.align	4


	//----- nvinfo : EIATTR_REGCOUNT
	.align		4
        /*0000*/ 	.byte	0x04, 0x2f
        /*0002*/ 	.short	(.L_12 - .L_11)
	.align		4
.L_11:
        /*0004*/ 	.word	index@(_ZN7cutlass13device_kernelIN5flash19enable_sm80_to_sm89INS1_16FlashAttnFwdSm80INS1_25CollectiveMainloopFwdSm80ILi4ELi1ELb0EN4cute5tupleIJNS5_1CILi128EEENS7_ILi64EEENS7_ILi96EEEEEELi96ENS_6half_tEfNS_4arch4Sm80ELb1ELb0ELb0ELb1ELb0ELb1ELb1ELb0EEENS1_21CollectiveEpilogueFwdINS6_IJS8_SA_S9_EEENS6_IJNS7_ILi1EEESI_SI_EEESC_SE_Li128ELb1ELb1ELb0ELb0EEENS1_19SingleTileSchedulerILb1ELb0ELb1ELi128EEEEEEEEEvNT_6ParamsE)
        /*0008*/ 	.word	0x000000ff


	//----- nvinfo : EIATTR_FRAME_SIZE
	.align		4
.L_12:
        /*000c*/ 	.byte	0x04, 0x11
        /*000e*/ 	.short	(.L_14 - .L_13)
	.align		4
.L_13:
        /*0010*/ 	.word	index@(_ZN7cutlass13device_kernelIN5flash19enable_sm80_to_sm89INS1_16FlashAttnFwdSm80INS1_25CollectiveMainloopFwdSm80ILi4ELi1ELb0EN4cute5tupleIJNS5_1CILi128EEENS7_ILi64EEENS7_ILi96EEEEEELi96ENS_6half_tEfNS_4arch4Sm80ELb1ELb0ELb0ELb1ELb0ELb1ELb1ELb0EEENS1_21CollectiveEpilogueFwdINS6_IJS8_SA_S9_EEENS6_IJNS7_ILi1EEESI_SI_EEESC_SE_Li128ELb1ELb1ELb0ELb0EEENS1_19SingleTileSchedulerILb1ELb0ELb1ELi128EEEEEEEEEvNT_6ParamsE)
        /*0014*/ 	.word	0x00000080


	//----- nvinfo : EIATTR_REGCOUNT
	.align		4
.L_14:
        /*0018*/ 	.byte	0x04, 0x2f
        /*001a*/ 	.short	(.L_16 - .L_15)
	.align		4
.L_15:
        /*001c*/ 	.word	index@(_ZN7cutlass13device_kernelIN5flash19enable_sm80_to_sm89INS1_16FlashAttnFwdSm80INS1_25CollectiveMainloopFwdSm80ILi4ELi1ELb0EN4cute5tupleIJNS5_1CILi128EEENS7_ILi64EEENS7_ILi96EEEEEELi96ENS_6half_tEfNS_4arch4Sm80ELb1ELb0ELb0ELb1ELb0ELb0ELb1ELb0EEENS1_21CollectiveEpilogueFwdINS6_IJS8_SA_S9_EEENS6_IJNS7_ILi1EEESI_SI_EEESC_SE_Li128ELb1ELb1ELb0ELb0EEENS1_19SingleTileSchedulerILb1ELb0ELb1ELi128EEEEEEEEEvNT_6ParamsE)
        /*0020*/ 	.word	0x000000ff


	//----- nvinfo : EIATTR_FRAME_SIZE
	.align		4
.L_16:
        /*0024*/ 	.byte	0x04, 0x11
        /*0026*/ 	.short	(.L_18 - .L_17)
	.align		4
.L_17:
        /*0028*/ 	.word	index@(_ZN7cutlass13device_kernelIN5flash19enable_sm80_to_sm89INS1_16FlashAttnFwdSm80INS1_25CollectiveMainloopFwdSm80ILi4ELi1ELb0EN4cute5tupleIJNS5_1CILi128EEENS7_ILi64EEENS7_ILi96EEEEEELi96ENS_6half_tEfNS_4arch4Sm80ELb1ELb0ELb0ELb1ELb0ELb0ELb1ELb0EEENS1_21CollectiveEpilogueFwdINS6_IJS8_SA_S9_EEENS6_IJNS7_ILi1EEESI_SI_EEESC_SE_Li128ELb1ELb1ELb0ELb0EEENS1_19SingleTileSchedulerILb1ELb0ELb1ELi128EEEEEEEEEvNT_6ParamsE)
        /*002c*/ 	.word	0x00000070


	//----- nvinfo : EIATTR_REGCOUNT
	.align		4
.L_18:
        /*0030*/ 	.byte	0x04, 0x2f
        /*0032*/ 	.short	(.L_20 - .L_19)
	.align		4
.L_19:
        /*0034*/ 	.word	index@(_ZN7cutlass13device_kernelIN5flash19enable_sm80_to_sm89INS1_16FlashAttnFwdSm80INS1_25CollectiveMainloopFwdSm80ILi4ELi1ELb0EN4cute5tupleIJNS5_1CILi128EEENS7_ILi64EEENS7_ILi96EEEEEELi96ENS_6half_tEfNS_4arch4Sm80ELb1ELb0ELb0ELb0ELb0ELb0ELb1ELb0EEENS1_21CollectiveEpilogueFwdINS6_IJS8_SA_S9_EEENS6_IJNS7_ILi1EEESI_SI_EEESC_SE_Li128ELb0ELb1ELb0ELb0EEENS1_30DynamicPersistentTileSchedulerILi128ELi128ELb0ELb1ELb0EEEEEEEEEvNT_6ParamsE)
        /*0038*/ 	.word	0x000000ff


	//----- nvinfo : EIATTR_FRAME_SIZE
	.align		4
.L_20:
        /*003c*/ 	.byte	0x04, 0x11
        /*003e*/ 	.short	(.L_22 - .L_21)
	.align		4
.L_21:
        /*0040*/ 	.word	index@($__internal_3_$__cuda_sm70_shflsync_idx_p)
        /*0044*/ 	.word	0x00000000


	//----- nvinfo : EIATTR_FRAME_SIZE
	.align		4
.L_22:
        /*0048*/ 	.byte	0x04, 0x11
        /*004a*/ 	.short	(.L_24 - .L_23)
	.align		4
.L_23:
        /*004c*/ 	.word	index@($__internal_2_$__cuda_sm70_shflsync_bfly_p)
        /*0050*/ 	.word	0x00000000


	//----- nvinfo : EIATTR_FRAME_SIZE
	.align		4
.L_24:
        /*0054*/ 	.byte	0x04, 0x11
        /*0056*/ 	.short	(.L_26 - .L_25)
	.align		4
.L_25:
        /*0058*/ 	.word	index@(_ZN7cutlass13device_kernelIN5flash19enable_sm80_to_sm89INS1_16FlashAttnFwdSm80INS1_25CollectiveMainloopFwdSm80ILi4ELi1ELb0EN4cute5tupleIJNS5_1CILi128EEENS7_ILi64EEENS7_ILi96EEEEEELi96ENS_6half_tEfNS_4arch4Sm80ELb1ELb0ELb0ELb0ELb0ELb0ELb1ELb0EEENS1_21CollectiveEpilogueFwdINS6_IJS8_SA_S9_EEENS6_IJNS7_ILi1EEESI_SI_EEESC_SE_Li128ELb0ELb1ELb0ELb0EEENS1_30DynamicPersistentTileSchedulerILi128ELi128ELb0ELb1ELb0EEEEEEEEEvNT_6ParamsE)
        /*005c*/ 	.word	0x00000080


	//----- nvinfo : EIATTR_REGCOUNT
	.align		4
.L_26:
        /*0060*/ 	.byte	0x04, 0x2f
        /*0062*/ 	.short	(.L_28 - .L_27)
	.align		4
.L_27:
        /*0064*/ 	.word	index@(_ZN7cutlass13device_kernelIN5flash19enable_sm80_to_sm89INS1_16FlashAttnFwdSm80INS1_25CollectiveMainloopFwdSm80ILi4ELi1ELb0EN4cute5tupleIJNS5_1CILi128EEENS7_ILi48EEENS7_ILi96EEEEEELi96ENS_6half_tEfNS_4arch4Sm80ELb0ELb1ELb0ELb1ELb0ELb1ELb1ELb0EEENS1_21CollectiveEpilogueFwdINS6_IJS8_SA_S9_EEENS6_IJNS7_ILi1EEESI_SI_EEESC_SE_Li128ELb1ELb1ELb0ELb0EEENS1_19SingleTileSchedulerILb1ELb0ELb1ELi128EEEEEEEEEvNT_6ParamsE)
        /*0068*/ 	.word	0x000000ff


	//----- nvinfo : EIATTR_FRAME_SIZE
	.align		4
.L_28:
        /*006c*/ 	.byte	0x04, 0x11
        /*006e*/ 	.short	(.L_30 - .L_29)
	.align		4
.L_29:
        /*0070*/ 	.word	index@(_ZN7cutlass13device_kernelIN5flash19enable_sm80_to_sm89INS1_16FlashAttnFwdSm80INS1_25CollectiveMainloopFwdSm80ILi4ELi1ELb0EN4cute5tupleIJNS5_1CILi128EEENS7_ILi48EEENS7_ILi96EEEEEELi96ENS_6half_tEfNS_4arch4Sm80ELb0ELb1ELb0ELb1ELb0ELb1ELb1ELb0EEENS1_21CollectiveEpilogueFwdINS6_IJS8_SA_S9_EEENS6_IJNS7_ILi1EEESI_SI_EEESC_SE_Li128ELb1ELb1ELb0ELb0EEENS1_19SingleTileSchedulerILb1ELb0ELb1ELi128EEEEEEEEEvNT_6ParamsE)
        /*0074*/ 	.word	0x00000000


	//----- nvinfo : EIATTR_REGCOUNT
	.align		4
.L_30:
        /*0078*/ 	.byte	0x04, 0x2f
        /*007a*/ 	.short	(.L_32 - .L_31)
	.align		4
.L_31:
        /*007c*/ 	.word	index@(_ZN7cutlass13device_kernelIN5flash19enable_sm80_to_sm89INS1_16FlashAttnFwdSm80INS1_25CollectiveMainloopFwdSm80ILi4ELi1ELb0EN4cute5tupleIJNS5_1CILi128EEENS7_ILi48EEENS7_ILi96EEEEEELi96ENS_6half_tEfNS_4arch4Sm80ELb0ELb1ELb0ELb1ELb0ELb0ELb1ELb0EEENS1_21CollectiveEpilogueFwdINS6_IJS8_SA_S9_EEENS6_IJNS7_ILi1EEESI_SI_EEESC_SE_Li128ELb1ELb1ELb0ELb0EEENS1_19SingleTileSchedulerILb1ELb0ELb1ELi128EEEEEEEEEvNT_6ParamsE)
        /*0080*/ 	.word	0x000000ff


	//----- nvinfo : EIATTR_FRAME_SIZE
	.align		4
.L_32:
        /*0084*/ 	.byte	0x04, 0x11
        /*0086*/ 	.short	(.L_34 - .L_33)
	.align		4
.L_33:
        /*0088*/ 	.word	index@(_ZN7cutlass13device_kernelIN5flash19enable_sm80_to_sm89INS1_16FlashAttnFwdSm80INS1_25CollectiveMainloopFwdSm80ILi4ELi1ELb0EN4cute5tupleIJNS5_1CILi128EEENS7_ILi48EEENS7_ILi96EEEEEELi96ENS_6half_tEfNS_4arch4Sm80ELb0ELb1ELb0ELb1ELb0ELb0ELb1ELb0EEENS1_21CollectiveEpilogueFwdINS6_IJS8_SA_S9_EEENS6_IJNS7_ILi1EEESI_SI_EEESC_SE_Li128ELb1ELb1ELb0ELb0EEENS1_19SingleTileSchedulerILb1ELb0ELb1ELi128EEEEEEEEEvNT_6ParamsE)
        /*008c*/ 	.word	0x00000000


	//----- nvinfo : EIATTR_REGCOUNT
	.align		4
.L_34:
        /*0090*/ 	.byte	0x04, 0x2f
        /*0092*/ 	.short	(.L_36 - .L_35)
	.align		4
.L_35:
        /*0094*/ 	.word	index@(_ZN7cutlass13device_kernelIN5flash19enable_sm80_to_sm89INS1_16FlashAttnFwdSm80INS1_25CollectiveMainloopFwdSm80ILi4ELi1ELb0EN4cute5tupleIJNS5_1CILi128EEENS7_ILi48EEENS7_ILi96EEEEEELi96ENS_6half_tEfNS_4arch4Sm80ELb0ELb1ELb0ELb0ELb0ELb0ELb1ELb0EEENS1_21CollectiveEpilogueFwdINS6_IJS8_SA_S9_EEENS6_IJNS7_ILi1EEESI_SI_EEESC_SE_Li128ELb0ELb1ELb0ELb0EEENS1_19SingleTileSchedulerILb0ELb0ELb1ELi128EEEEEEEEEvNT_6ParamsE)
        /*0098*/ 	.word	0x000000ff


	//----- nvinfo : EIATTR_FRAME_SIZE
	.align		4
.L_36:
        /*009c*/ 	.byte	0x04, 0x11
        /*009e*/ 	.short	(.L_38 - .L_37)
	.align		4
.L_37:
        /*00a0*/ 	.word	index@(_ZN7cutlass13device_kernelIN5flash19enable_sm80_to_sm89INS1_16FlashAttnFwdSm80INS1_25CollectiveMainloopFwdSm80ILi4ELi1ELb0EN4cute5tupleIJNS5_1CILi128EEENS7_ILi48EEENS7_ILi96EEEEEELi96ENS_6half_tEfNS_4arch4Sm80ELb0ELb1ELb0ELb0ELb0ELb0ELb1ELb0EEENS1_21CollectiveEpilogueFwdINS6_IJS8_SA_S9_EEENS6_IJNS7_ILi1EEESI_SI_EEESC_SE_Li128ELb0ELb1ELb0ELb0EEENS1_19SingleTileSchedulerILb0ELb0ELb1ELi128EEEEEEEEEvNT_6ParamsE)
        /*00a4*/ 	.word	0x00000000


	//----- nvinfo : EIATTR_REGCOUNT
	.align		4
.L_38:
        /*00a8*/ 	.byte	0x04, 0x2f
        /*00aa*/ 	.short	(.L_40 - .L_39)
	.align		4
.L_39:
        /*00ac*/ 	.word	index@(_ZN7cutlass13device_kernelIN5flash19enable_sm80_to_sm89INS1_16FlashAttnFwdSm80INS1_25CollectiveMainloopFwdSm80ILi4ELi1ELb0EN4cute5tupleIJNS5_1CILi128EEENS7_ILi64EEENS7_ILi96EEEEEELi96ENS_6half_tEfNS_4arch4Sm80ELb0ELb0ELb0ELb1ELb0ELb1ELb1ELb0EEENS1_21CollectiveEpilogueFwdINS6_IJS8_SA_S9_EEENS6_IJNS7_ILi1EEESI_SI_EEESC_SE_Li128ELb1ELb1ELb0ELb0EEENS1_19SingleTileSchedulerILb1ELb0ELb1ELi128EEEEEEEEEvNT_6ParamsE)
        /*00b0*/ 	.word	0x000000ff


	//----- nvinfo : EIATTR_FRAME_SIZE
	.align		4
.L_40:
        /*00b4*/ 	.byte	0x04, 0x11
        /*00b6*/ 	.short	(.L_42 - .L_41)
	.align		4
.L_41:
        /*00b8*/ 	.word	index@(_ZN7cutlass13device_kernelIN5flash19enable_sm80_to_sm89INS1_16FlashAttnFwdSm80INS1_25CollectiveMainloopFwdSm80ILi4ELi1ELb0EN4cute5tupleIJNS5_1CILi128EEENS7_ILi64EEENS7_ILi96EEEEEELi96ENS_6half_tEfNS_4arch4Sm80ELb0ELb0ELb0ELb1ELb0ELb1ELb1ELb0EEENS1_21CollectiveEpilogueFwdINS6_IJS8_SA_S9_EEENS6_IJNS7_ILi1EEESI_SI_EEESC_SE_Li128ELb1ELb1ELb0ELb0EEENS1_19SingleTileSchedulerILb1ELb0ELb1ELi128EEEEEEEEEvNT_6ParamsE)
        /*00bc*/ 	.word	0x00000040


	//----- nvinfo : EIATTR_REGCOUNT
	.align		4
.L_42:
        /*00c0*/ 	.byte	0x04, 0x2f
        /*00c2*/ 	.short	(.L_44 - .L_43)
	.align		4
.L_43:
        /*00c4*/ 	.word	index@(_ZN7cutlass13device_kernelIN5flash19enable_sm80_to_sm89INS1_16FlashAttnFwdSm80INS1_25CollectiveMainloopFwdSm80ILi4ELi1ELb0EN4cute5tupleIJNS5_1CILi128EEENS7_ILi64EEENS7_ILi96EEEEEELi96ENS_6half_tEfNS_4arch4Sm80ELb0ELb0ELb0ELb1ELb0ELb0ELb1ELb0EEENS1_21CollectiveEpilogueFwdINS6_IJS8_SA_S9_EEENS6_IJNS7_ILi1EEESI_SI_EEESC_SE_Li128ELb1ELb1ELb0ELb0EEENS1_19SingleTileSchedulerILb1ELb0ELb1ELi128EEEEEEEEEvNT_6ParamsE)
        /*00c8*/ 	.word	0x000000ff


	//----- nvinfo : EIATTR_FRAME_SIZE
	.align		4
.L_44:
        /*00cc*/ 	.byte	0x04, 0x11
        /*00ce*/ 	.short	(.L_46 - .L_45)
	.align		4
.L_45:
        /*00d0*/ 	.word	index@(_ZN7cutlass13device_kernelIN5flash19enable_sm80_to_sm89INS1_16FlashAttnFwdSm80INS1_25CollectiveMainloopFwdSm80ILi4ELi1ELb0EN4cute5tupleIJNS5_1CILi128EEENS7_ILi64EEENS7_ILi96EEEEEELi96ENS_6half_tEfNS_4arch4Sm80ELb0ELb0ELb0ELb1ELb0ELb0ELb1ELb0EEENS1_21CollectiveEpilogueFwdINS6_IJS8_SA_S9_EEENS6_IJNS7_ILi1EEESI_SI_EEESC_SE_Li128ELb1ELb1ELb0ELb0EEENS1_19SingleTileSchedulerILb1ELb0ELb1ELi128EEEEEEEEEvNT_6ParamsE)
        /*00d4*/ 	.word	0x00000040


	//----- nvinfo : EIATTR_REGCOUNT
	.align		4
.L_46:
        /*00d8*/ 	.byte	0x04, 0x2f
        /*00da*/ 	.short	(.L_48 - .L_47)
	.align		4
.L_47:
        /*00dc*/ 	.word	index@(_ZN7cutlass13device_kernelIN5flash19enable_sm80_to_sm89INS1_16FlashAttnFwdSm80INS1_25CollectiveMainloopFwdSm80ILi4ELi1ELb0EN4cute5tupleIJNS5_1CILi128EEENS7_ILi64EEENS7_ILi96EEEEEELi96ENS_6half_tEfNS_4arch4Sm80ELb0ELb0ELb0ELb0ELb0ELb0ELb1ELb0EEENS1_21CollectiveEpilogueFwdINS6_IJS8_SA_S9_EEENS6_IJNS7_ILi1EEESI_SI_EEESC_SE_Li128ELb0ELb1ELb0ELb0EEENS1_19SingleTileSchedulerILb0ELb0ELb1ELi128EEEEEEEEEvNT_6ParamsE)
        /*00e0*/ 	.word	0x000000ff


	//----- nvinfo : EIATTR_FRAME_SIZE
	.align		4
.L_48:
        /*00e4*/ 	.byte	0x04, 0x11
        /*00e6*/ 	.short	(.L_50 - .L_49)
	.align		4
.L_49:
        /*00e8*/ 	.word	index@(_ZN7cutlass13device_kernelIN5flash19enable_sm80_to_sm89INS1_16FlashAttnFwdSm80INS1_25CollectiveMainloopFwdSm80ILi4ELi1ELb0EN4cute5tupleIJNS5_1CILi128EEENS7_ILi64EEENS7_ILi96EEEEEELi96ENS_6half_tEfNS_4arch4Sm80ELb0ELb0ELb0ELb0ELb0ELb0ELb1ELb0EEENS1_21CollectiveEpilogueFwdINS6_IJS8_SA_S9_EEENS6_IJNS7_ILi1EEESI_SI_EEESC_SE_Li128ELb0ELb1ELb0ELb0EEENS1_19SingleTileSchedulerILb0ELb0ELb1ELi128EEEEEEEEEvNT_6ParamsE)
        /*00ec*/ 	.word	0x00000030


	//----- nvinfo : EIATTR_REGCOUNT
	.align		4
.L_50:
        /*00f0*/ 	.byte	0x04, 0x2f
        /*00f2*/ 	.short	(.L_52 - .L_51)
	.align		4
.L_51:
        /*00f4*/ 	.word	index@(_ZN7cutlass13device_kernelIN5flash19enable_sm80_to_sm89INS1_16FlashAttnFwdSm80INS1_25CollectiveMainloopFwdSm80ILi4ELi1ELb0EN4cute5tupleIJNS5_1CILi128EEENS7_ILi64EEENS7_ILi96EEEEEELi96ENS_6half_tEfNS_4arch4Sm80ELb1ELb0ELb1ELb1ELb0ELb1ELb1ELb0EEENS1_21CollectiveEpilogueFwdINS6_IJS8_SA_S9_EEENS6_IJNS7_ILi1EEESI_SI_EEESC_SE_Li128ELb1ELb1ELb0ELb0EEENS1_19SingleTileSchedulerILb1ELb0ELb1ELi128EEEEEEEEEvNT_6ParamsE)
        /*00f8*/ 	.word	0x000000ff


	//----- nvinfo : EIATTR_FRAME_SIZE
	.align		4
.L_52:
        /*00fc*/ 	.byte	0x04, 0x11
        /*00fe*/ 	.short	(.L_54 - .L_53)
	.align		4
.L_53:
        /*0100*/ 	.word	index@(_ZN7cutlass13device_kernelIN5flash19enable_sm80_to_sm89INS1_16FlashAttnFwdSm80INS1_25CollectiveMainloopFwdSm80ILi4ELi1ELb0EN4cute5tupleIJNS5_1CILi128EEENS7_ILi64EEENS7_ILi96EEEEEELi96ENS_6half_tEfNS_4arch4Sm80ELb1ELb0ELb1ELb1ELb0ELb1ELb1ELb0EEENS1_21CollectiveEpilogueFwdINS6_IJS8_SA_S9_EEENS6_IJNS7_ILi1EEESI_SI_EEESC_SE_Li128ELb1ELb1ELb0ELb0EEENS1_19SingleTileSchedulerILb1ELb0ELb1ELi128EEEEEEEEEvNT_6ParamsE)
        /*0104*/ 	.word	0x00000090


	//----- nvinfo : EIATTR_REGCOUNT
	.align		4
.L_54:
        /*0108*/ 	.byte	0x04, 0x2f
        /*010a*/ 	.short	(.L_56 - .L_55)
	.align		4
.L_55:
        /*010c*/ 	.word	index@(_ZN7cutlass13device_kernelIN5flash19enable_sm80_to_sm89INS1_16FlashAttnFwdSm80INS1_25CollectiveMainloopFwdSm80ILi4ELi1ELb0EN4cute5tupleIJNS5_1CILi128EEENS7_ILi64EEENS7_ILi96EEEEEELi96ENS_6half_tEfNS_4arch4Sm80ELb1ELb0ELb1ELb1ELb0ELb0ELb1ELb0EEENS1_21CollectiveEpilogueFwdINS6_IJS8_SA_S9_EEENS6_IJNS7_ILi1EEESI_SI_EEESC_SE_Li128ELb1ELb1ELb0ELb0EEENS1_19SingleTileSchedulerILb1ELb0ELb1ELi128EEEEEEEEEvNT_6ParamsE)
        /*0110*/ 	.word	0x000000ff


	//----- nvinfo : EIATTR_FRAME_SIZE
	.align		4
.L_56:
        /*0114*/ 	.byte	0x04, 0x11
        /*0116*/ 	.short	(.L_58 - .L_57)
	.align		4
.L_57:
        /*0118*/ 	.word	index@(_ZN7cutlass13device_kernelIN5flash19enable_sm80_to_sm89INS1_16FlashAttnFwdSm80INS1_25CollectiveMainloopFwdSm80ILi4ELi1ELb0EN4cute5tupleIJNS5_1CILi128EEENS7_ILi64EEENS7_ILi96EEEEEELi96ENS_6half_tEfNS_4arch4Sm80ELb1ELb0ELb1ELb1ELb0ELb0ELb1ELb0EEENS1_21CollectiveEpilogueFwdINS6_IJS8_SA_S9_EEENS6_IJNS7_ILi1EEESI_SI_EEESC_SE_Li128ELb1ELb1ELb0ELb0EEENS1_19SingleTileSchedulerILb1ELb0ELb1ELi128EEEEEEEEEvNT_6ParamsE)
        /*011c*/ 	.word	0x00000080


	//----- nvinfo : EIATTR_REGCOUNT
	.align		4
.L_58:
        /*0120*/ 	.byte	0x04, 0x2f
        /*0122*/ 	.short	(.L_60 - .L_59)
	.align		4
.L_59:
        /*0124*/ 	.word	index@(_ZN7cutlass13device_kernelIN5flash19enable_sm80_to_sm89INS1_16FlashAttnFwdSm80INS1_25CollectiveMainloopFwdSm80ILi4ELi1ELb0EN4cute5tupleIJNS5_1CILi128EEENS7_ILi64EEENS7_ILi96EEEEEELi96ENS_6half_tEfNS_4arch4Sm80ELb1ELb0ELb1ELb0ELb0ELb0ELb1ELb0EEENS1_21CollectiveEpilogueFwdINS6_IJS8_SA_S9_EEENS6_IJNS7_ILi1EEESI_SI_EEESC_SE_Li128ELb0ELb1ELb0ELb0EEENS1_30DynamicPersistentTileSchedulerILi128ELi128ELb0ELb1ELb0EEEEEEEEEvNT_6ParamsE)
        /*0128*/ 	.word	0x000000ff


	//----- nvinfo : EIATTR_FRAME_SIZE
	.align		4
.L_60:
        /*012c*/ 	.byte	0x04, 0x11
        /*012e*/ 	.short	(.L_62 - .L_61)
	.align		4
.L_61:
        /*0130*/ 	.word	index@($__internal_1_$__cuda_sm70_shflsync_idx_p)
        /*0134*/ 	.word	0x00000000


	//----- nvinfo : EIATTR_FRAME_SIZE
	.align		4
.L_62:
        /*0138*/ 	.byte	0x04, 0x11
        /*013a*/ 	.short	(.L_64 - .L_63)
	.align		4
.L_63:
        /*013c*/ 	.word	index@($__internal_0_$__cuda_sm70_shflsync_bfly_p)
        /*0140*/ 	.word	0x00000000


	//----- nvinfo : EIATTR_FRAME_SIZE
	.align		4
.L_64:
        /*0144*/ 	.byte	0x04, 0x11
        /*0146*/ 	.short	(.L_66 - .L_65)
	.align		4
.L_65:
        /*0148*/ 	.word	index@(_ZN7cutlass13device_kernelIN5flash19enable_sm80_to_sm89INS1_16FlashAttnFwdSm80INS1_25CollectiveMainloopFwdSm80ILi4ELi1ELb0EN4cute5tupleIJNS5_1CILi128EEENS7_ILi64EEENS7_ILi96EEEEEELi96ENS_6half_tEfNS_4arch4Sm80ELb1ELb0ELb1ELb0ELb0ELb0ELb1ELb0EEENS1_21CollectiveEpilogueFwdINS6_IJS8_SA_S9_EEENS6_IJNS7_ILi1EEESI_SI_EEESC_SE_Li128ELb0ELb1ELb0ELb0EEENS1_30DynamicPersistentTileSchedulerILi128ELi128ELb0ELb1ELb0EEEEEEEEEvNT_6ParamsE)
        /*014c*/ 	.word	0x00000088


	//----- nvinfo : EIATTR_REGCOUNT
	.align		4
.L_66:
        /*0150*/ 	.byte	0x04, 0x2f
        /*0152*/ 	.short	(.L_68 - .L_67)
	.align		4
.L_67:
        /*0154*/ 	.word	index@(_ZN7cutlass13device_kernelIN5flash19enable_sm80_to_sm89INS1_16FlashAttnFwdSm80INS1_25CollectiveMainloopFwdSm80ILi4ELi1ELb0EN4cute5tupleIJNS5_1CILi128EEENS7_ILi48EEENS7_ILi96EEEEEELi96ENS_6half_tEfNS_4arch4Sm80ELb0ELb1ELb1ELb1ELb0ELb1ELb1ELb0EEENS1_21CollectiveEpilogueFwdINS6_IJS8_SA_S9_EEENS6_IJNS7_ILi1EEESI_SI_EEESC_SE_Li128ELb1ELb1ELb0ELb0EEENS1_19SingleTileSchedulerILb1ELb0ELb1ELi128EEEEEEEEEvNT_6ParamsE)
        /*0158*/ 	.word	0x000000ff


	//----- nvinfo : EIATTR_FRAME_SIZE
	.align		4
.L_68:
        /*015c*/ 	.byte	0x04, 0x11
        /*015e*/ 	.short	(.L_70 - .L_69)
	.align		4
.L_69:
        /*0160*/ 	.word	index@(_ZN7cutlass13device_kernelIN5flash19enable_sm80_to_sm89INS1_16FlashAttnFwdSm80INS1_25CollectiveMainloopFwdSm80ILi4ELi1ELb0EN4cute5tupleIJNS5_1CILi128EEENS7_ILi48EEENS7_ILi96EEEEEELi96ENS_6half_tEfNS_4arch4Sm80ELb0ELb1ELb1ELb1ELb0ELb1ELb1ELb0EEENS1_21CollectiveEpilogueFwdINS6_IJS8_SA_S9_EEENS6_IJNS7_ILi1EEESI_SI_EEESC_SE_Li128ELb1ELb1ELb0ELb0EEENS1_19SingleTileSchedulerILb1ELb0ELb1ELi128EEEEEEEEEvNT_6ParamsE)
        /*0164*/ 	.word	0x00000068


	//----- nvinfo : EIATTR_REGCOUNT
	.align		4
.L_70:
        /*0168*/ 	.byte	0x04, 0x2f
        /*016a*/ 	.short	(.L_72 - .L_71)
	.align		4
.L_71:
        /*016c*/ 	.word	index@(_ZN7cutlass13device_kernelIN5flash19enable_sm80_to_sm89INS1_16FlashAttnFwdSm80INS1_25CollectiveMainloopFwdSm80ILi4ELi1ELb0EN4cute5tupleIJNS5_1CILi128EEENS7_ILi48EEENS7_ILi96EEEEEELi96ENS_6half_tEfNS_4arch4Sm80ELb0ELb1ELb1ELb1ELb0ELb0ELb1ELb0EEENS1_21CollectiveEpilogueFwdINS6_IJS8_SA_S9_EEENS6_IJNS7_ILi1EEESI_SI_EEESC_SE_Li128ELb1ELb1ELb0ELb0EEENS1_19SingleTileSchedulerILb1ELb0ELb1ELi128EEEEEEEEEvNT_6ParamsE)
        /*0170*/ 	.word	0x000000ff


	//----- nvinfo : EIATTR_FRAME_SIZE
	.align		4
.L_72:
        /*0174*/ 	.byte	0x04, 0x11
        /*0176*/ 	.short	(.L_74 - .L_73)
	.align		4
.L_73:
        /*0178*/ 	.word	index@(_ZN7cutlass13device_kernelIN5flash19enable_sm80_to_sm89INS1_16FlashAttnFwdSm80INS1_25CollectiveMainloopFwdSm80ILi4ELi1ELb0EN4cute5tupleIJNS5_1CILi128EEENS7_ILi48EEENS7_ILi96EEEEEELi96ENS_6half_tEfNS_4arch4Sm80ELb0ELb1ELb1ELb1ELb0ELb0ELb1ELb0EEENS1_21CollectiveEpilogueFwdINS6_IJS8_SA_S9_EEENS6_IJNS7_ILi1EEESI_SI_EEESC_SE_Li128ELb1ELb1ELb0ELb0EEENS1_19SingleTileSchedulerILb1ELb0ELb1ELi128EEEEEEEEEvNT_6ParamsE)
        /*017c*/ 	.word	0x00000070


	//----- nvinfo : EIATTR_REGCOUNT
	.align		4
.L_74:
        /*0180*/ 	.byte	0x04, 0x2f
        /*0182*/ 	.short	(.L_76 - .L_75)
	.align		4
.L_75:
        /*0184*/ 	.word	index@(_ZN7cutlass13device_kernelIN5flash19enable_sm80_to_sm89INS1_16FlashAttnFwdSm80INS1_25CollectiveMainloopFwdSm80ILi4ELi1ELb0EN4cute5tupleIJNS5_1CILi128EEENS7_ILi48EEENS7_ILi96EEEEEELi96ENS_6half_tEfNS_4arch4Sm80ELb0ELb1ELb1ELb0ELb0ELb0ELb1ELb0EEENS1_21CollectiveEpilogueFwdINS6_IJS8_SA_S9_EEENS6_IJNS7_ILi1EEESI_SI_EEESC_SE_Li128ELb0ELb1ELb0ELb0EEENS1_19SingleTileSchedulerILb0ELb0ELb1ELi128EEEEEEEEEvNT_6ParamsE)
        /*0188*/ 	.word	0x000000ff


	//----- nvinfo : EIATTR_FRAME_SIZE
	.align		4
.L_76:
        /*018c*/ 	.byte	0x04, 0x11
        /*018e*/ 	.short	(.L_78 - .L_77)
	.align		4
.L_77:
        /*0190*/ 	.word	index@(_ZN7cutlass13device_kernelIN5flash19enable_sm80_to_sm89INS1_16FlashAttnFwdSm80INS1_25CollectiveMainloopFwdSm80ILi4ELi1ELb0EN4cute5tupleIJNS5_1CILi128EEENS7_ILi48EEENS7_ILi96EEEEEELi96ENS_6half_tEfNS_4arch4Sm80ELb0ELb1ELb1ELb0ELb0ELb0ELb1ELb0EEENS1_21CollectiveEpilogueFwdINS6_IJS8_SA_S9_EEENS6_IJNS7_ILi1EEESI_SI_EEESC_SE_Li128ELb0ELb1ELb0ELb0EEENS1_19SingleTileSchedulerILb0ELb0ELb1ELi128EEEEEEEEEvNT_6ParamsE)
        /*0194*/ 	.word	0x00000000


	//----- nvinfo : EIATTR_REGCOUNT
	.align		4
.L_78:
        /*0198*/ 	.byte	0x04, 0x2f
        /*019a*/ 	.short	(.L_80 - .L_79)
	.align		4
.L_79:
        /*019c*/ 	.word	index@(_ZN7cutlass13device_kernelIN5flash19enable_sm80_to_sm89INS1_16FlashAttnFwdSm80INS1_25CollectiveMainloopFwdSm80ILi4ELi1ELb0EN4cute5tupleIJNS5_1CILi128EEENS7_ILi64EEENS7_ILi96EEEEEELi96ENS_6half_tEfNS_4arch4Sm80ELb0ELb0ELb1ELb1ELb0ELb1ELb1ELb0EEENS1_21CollectiveEpilogueFwdINS6_IJS8_SA_S9_EEENS6_IJNS7_ILi1EEESI_SI_EEESC_SE_Li128ELb1ELb1ELb0ELb0EEENS1_19SingleTileSchedulerILb1ELb0ELb1ELi128EEEEEEEEEvNT_6ParamsE)
        /*01a0*/ 	.word	0x000000ff


	//----- nvinfo : EIATTR_FRAME_SIZE
	.align		4
.L_80:
        /*01a4*/ 	.byte	0x04, 0x11
        /*01a6*/ 	.short	(.L_82 - .L_81)
	.align		4
.L_81:
        /*01a8*/ 	.word	index@(_ZN7cutlass13device_kernelIN5flash19enable_sm80_to_sm89INS1_16FlashAttnFwdSm80INS1_25CollectiveMainloopFwdSm80ILi4ELi1ELb0EN4cute5tupleIJNS5_1CILi128EEENS7_ILi64EEENS7_ILi96EEEEEELi96ENS_6half_tEfNS_4arch4Sm80ELb0ELb0ELb1ELb1ELb0ELb1ELb1ELb0EEENS1_21CollectiveEpilogueFwdINS6_IJS8_SA_S9_EEENS6_IJNS7_ILi1EEESI_SI_EEESC_SE_Li128ELb1ELb1ELb0ELb0EEENS1_19SingleTileSchedulerILb1ELb0ELb1ELi128EEEEEEEEEvNT_6ParamsE)
        /*01ac*/ 	.word	0x00000060


	//----- nvinfo : EIATTR_REGCOUNT
	.align		4
.L_82:
        /*01b0*/ 	.byte	0x04, 0x2f
        /*01b2*/ 	.short	(.L_84 - .L_83)
	.align		4
.L_83:
        /*01b4*/ 	.word	index@(_ZN7cutlass13device_kernelIN5flash19enable_sm80_to_sm89INS1_16FlashAttnFwdSm80INS1_25CollectiveMainloopFwdSm80ILi4ELi1ELb0EN4cute5tupleIJNS5_1CILi128EEENS7_ILi64EEENS7_ILi96EEEEEELi96ENS_6half_tEfNS_4arch4Sm80ELb0ELb0ELb1ELb1ELb0ELb0ELb1ELb0EEENS1_21CollectiveEpilogueFwdINS6_IJS8_SA_S9_EEENS6_IJNS7_ILi1EEESI_SI_EEESC_SE_Li128ELb1ELb1ELb0ELb0EEENS1_19SingleTileSchedulerILb1ELb0ELb1ELi128EEEEEEEEEvNT_6ParamsE)
        /*01b8*/ 	.word	0x000000ff


	//----- nvinfo : EIATTR_FRAME_SIZE
	.align		4
.L_84:
        /*01bc*/ 	.byte	0x04, 0x11
        /*01be*/ 	.short	(.L_86 - .L_85)
	.align		4
.L_85:
        /*01c0*/ 	.word	index@(_ZN7cutlass13device_kernelIN5flash19enable_sm80_to_sm89INS1_16FlashAttnFwdSm80INS1_25CollectiveMainloopFwdSm80ILi4ELi1ELb0EN4cute5tupleIJNS5_1CILi128EEENS7_ILi64EEENS7_ILi96EEEEEELi96ENS_6half_tEfNS_4arch4Sm80ELb0ELb0ELb1ELb1ELb0ELb0ELb1ELb0EEENS1_21CollectiveEpilogueFwdINS6_IJS8_SA_S9_EEENS6_IJNS7_ILi1EEESI_SI_EEESC_SE_Li128ELb1ELb1ELb0ELb0EEENS1_19SingleTileSchedulerILb1ELb0ELb1ELi128EEEEEEEEEvNT_6ParamsE)
        /*01c4*/ 	.word	0x00000060


	//----- nvinfo : EIATTR_REGCOUNT
	.align		4
.L_86:
        /*01c8*/ 	.byte	0x04, 0x2f
        /*01ca*/ 	.short	(.L_88 - .L_87)
	.align		4
.L_87:
        /*01cc*/ 	.word	index@(_ZN7cutlass13device_kernelIN5flash19enable_sm80_to_sm89INS1_16FlashAttnFwdSm80INS1_25CollectiveMainloopFwdSm80ILi4ELi1ELb0EN4cute5tupleIJNS5_1CILi128EEENS7_ILi64EEENS7_ILi96EEEEEELi96ENS_6half_tEfNS_4arch4Sm80ELb0ELb0ELb1ELb0ELb0ELb0ELb1ELb0EEENS1_21CollectiveEpilogueFwdINS6_IJS8_SA_S9_EEENS6_IJNS7_ILi1EEESI_SI_EEESC_SE_Li128ELb0ELb1ELb0ELb0EEENS1_19SingleTileSchedulerILb0ELb0ELb1ELi128EEEEEEEEEvNT_6ParamsE)
        /*01d0*/ 	.word	0x000000ff


	//----- nvinfo : EIATTR_FRAME_SIZE
	.align		4
.L_88:
        /*01d4*/ 	.byte	0x04, 0x11
        /*01d6*/ 	.short	(.L_90 - .L_89)
	.align		4
.L_89:
        /*01d8*/ 	.word	index@(_ZN7cutlass13device_kernelIN5flash19enable_sm80_to_sm89INS1_16FlashAttnFwdSm80INS1_25CollectiveMainloopFwdSm80ILi4ELi1ELb0EN4cute5tupleIJNS5_1CILi128EEENS7_ILi64EEENS7_ILi96EEEEEELi96ENS_6half_tEfNS_4arch4Sm80ELb0ELb0ELb1ELb0ELb0ELb0ELb1ELb0EEENS1_21CollectiveEpilogueFwdINS6_IJS8_SA_S9_EEENS6_IJNS7_ILi1EEESI_SI_EEESC_SE_Li128ELb0ELb1ELb0ELb0EEENS1_19SingleTileSchedulerILb0ELb0ELb1ELi128EEEEEEEEEvNT_6ParamsE)
        /*01dc*/ 	.word	0x00000050


	//----- nvinfo : EIATTR_MIN_STACK_SIZE
	.align		4
.L_90:
        /*01e0*/ 	.byte	0x04, 0x12
        /*01e2*/ 	.short	(.L_92 - .L_91)
	.align		4
.L_91:
        /*01e4*/ 	.word	index@(_ZN7cutlass13device_kernelIN5flash19enable_sm80_to_sm89INS1_16FlashAttnFwdSm80INS1_25CollectiveMainloopFwdSm80ILi4ELi1ELb0EN4cute5tupleIJNS5_1CILi128EEENS7_ILi64EEENS7_ILi96EEEEEELi96ENS_6half_tEfNS_4arch4Sm80ELb0ELb0ELb1ELb0ELb0ELb0ELb1ELb0EEENS1_21CollectiveEpilogueFwdINS6_IJS8_SA_S9_EEENS6_IJNS7_ILi1EEESI_SI_EEESC_SE_Li128ELb0ELb1ELb0ELb0EEENS1_19SingleTileSchedulerILb0ELb0ELb1ELi128EEEEEEEEEvNT_6ParamsE)
        /*01e8*/ 	.word	0x00000050


	//----- nvinfo : EIATTR_MIN_STACK_SIZE
	.align		4
.L_92:
        /*01ec*/ 	.byte	0x04, 0x12
        /*01ee*/ 	.short	(.L_94 - .L_93)
	.align		4
.L_93:
        /*01f0*/ 	.word	index@(_ZN7cutlass13device_kernelIN5flash19enable_sm80_to_sm89INS1_16FlashAttnFwdSm80INS1_25CollectiveMainloopFwdSm80ILi4ELi1ELb0EN4cute5tupleIJNS5_1CILi128EEENS7_ILi64EEENS7_ILi96EEEEEELi96ENS_6half_tEfNS_4arch4Sm80ELb0ELb0ELb1ELb1ELb0ELb0ELb1ELb0EEENS1_21CollectiveEpilogueFwdINS6_IJS8_SA_S9_EEENS6_IJNS7_ILi1EEESI_SI_EEESC_SE_Li128ELb1ELb1ELb0ELb0EEENS1_19SingleTileSchedulerILb1ELb0ELb1ELi128EEEEEEEEEvNT_6ParamsE)
        /*01f4*/ 	.word	0x00000060


	//----- nvinfo : EIATTR_MIN_STACK_SIZE
	.align		4
.L_94:
        /*01f8*/ 	.byte	0x04, 0x12
        /*01fa*/ 	.short	(.L_96 - .L_95)
	.align		4
.L_95:
        /*01fc*/ 	.word	index@(_ZN7cutlass13device_kernelIN5flash19enable_sm80_to_sm89INS1_16FlashAttnFwdSm80INS1_25CollectiveMainloopFwdSm80ILi4ELi1ELb0EN4cute5tupleIJNS5_1CILi128EEENS7_ILi64EEENS7_ILi96EEEEEELi96ENS_6half_tEfNS_4arch4Sm80ELb0ELb0ELb1ELb1ELb0ELb1ELb1ELb0EEENS1_21CollectiveEpilogueFwdINS6_IJS8_SA_S9_EEENS6_IJNS7_ILi1EEESI_SI_EEESC_SE_Li128ELb1ELb1ELb0ELb0EEENS1_19SingleTileSchedulerILb1ELb0ELb1ELi128EEEEEEEEEvNT_6ParamsE)
        /*0200*/ 	.word	0x00000060


	//----- nvinfo : EIATTR_MIN_STACK_SIZE
	.align		4
.L_96:
        /*0204*/ 	.byte	0x04, 0x12
        /*0206*/ 	.short	(.L_98 - .L_97)
	.align		4
.L_97:
        /*0208*/ 	.word	index@(_ZN7cutlass13device_kernelIN5flash19enable_sm80_to_sm89INS1_16FlashAttnFwdSm80INS1_25CollectiveMainloopFwdSm80ILi4ELi1ELb0EN4cute5tupleIJNS5_1CILi128EEENS7_ILi48EEENS7_ILi96EEEEEELi96ENS_6half_tEfNS_4arch4Sm80ELb0ELb1ELb1ELb0ELb0ELb0ELb1ELb0EEENS1_21CollectiveEpilogueFwdINS6_IJS8_SA_S9_EEENS6_IJNS7_ILi1EEESI_SI_EEESC_SE_Li128ELb0ELb1ELb0ELb0EEENS1_19SingleTileSchedulerILb0ELb0ELb1ELi128EEEEEEEEEvNT_6ParamsE)
        /*020c*/ 	.word	0x00000000


	//----- nvinfo : EIATTR_MIN_STACK_SIZE
	.align		4
.L_98:
        /*0210*/ 	.byte	0x04, 0x12
        /*0212*/ 	.short	(.L_100 - .L_99)
	.align		4
.L_99:
        /*0214*/ 	.word	index@(_ZN7cutlass13device_kernelIN5flash19enable_sm80_to_sm89INS1_16FlashAttnFwdSm80INS1_25CollectiveMainloopFwdSm80ILi4ELi1ELb0EN4cute5tupleIJNS5_1CILi128EEENS7_ILi48EEENS7_ILi96EEEEEELi96ENS_6half_tEfNS_4arch4Sm80ELb0ELb1ELb1ELb1ELb0ELb0ELb1ELb0EEENS1_21CollectiveEpilogueFwdINS6_IJS8_SA_S9_EEENS6_IJNS7_ILi1EEESI_SI_EEESC_SE_Li128ELb1ELb1ELb0ELb0EEENS1_19SingleTileSchedulerILb1ELb0ELb1ELi128EEEEEEEEEvNT_6ParamsE)
        /*0218*/ 	.word	0x00000070


	//----- nvinfo : EIATTR_MIN_STACK_SIZE
	.align		4
.L_100:
        /*021c*/ 	.byte	0x04, 0x12
        /*021e*/ 	.short	(.L_102 - .L_101)
	.align		4
.L_101:
        /*0220*/ 	.word	index@(_ZN7cutlass13device_kernelIN5flash19enable_sm80_to_sm89INS1_16FlashAttnFwdSm80INS1_25CollectiveMainloopFwdSm80ILi4ELi1ELb0EN4cute5tupleIJNS5_1CILi128EEENS7_ILi48EEENS7_ILi96EEEEEELi96ENS_6half_tEfNS_4arch4Sm80ELb0ELb1ELb1ELb1ELb0ELb1ELb1ELb0EEENS1_21CollectiveEpilogueFwdINS6_IJS8_SA_S9_EEENS6_IJNS7_ILi1EEESI_SI_EEESC_SE_Li128ELb1ELb1ELb0ELb0EEENS1_19SingleTileSchedulerILb1ELb0ELb1ELi128EEEEEEEEEvNT_6ParamsE)
        /*0224*/ 	.word	0x00000068


	//----- nvinfo : EIATTR_MIN_STACK_SIZE
	.align		4
.L_102:
        /*0228*/ 	.byte	0x04, 0x12
        /*022a*/ 	.short	(.L_104 - .L_103)
	.align		4
.L_103:
        /*022c*/ 	.word	index@(_ZN7cutlass13device_kernelIN5flash19enable_sm80_to_sm89INS1_16FlashAttnFwdSm80INS1_25CollectiveMainloopFwdSm80ILi4ELi1ELb0EN4cute5tupleIJNS5_1CILi128EEENS7_ILi64EEENS7_ILi96EEEEEELi96ENS_6half_tEfNS_4arch4Sm80ELb1ELb0ELb1ELb0ELb0ELb0ELb1ELb0EEENS1_21CollectiveEpilogueFwdINS6_IJS8_SA_S9_EEENS6_IJNS7_ILi1EEESI_SI_EEESC_SE_Li128ELb0ELb1ELb0ELb0EEENS1_30DynamicPersistentTileSchedulerILi128ELi128ELb0ELb1ELb0EEEEEEEEEvNT_6ParamsE)
        /*0230*/ 	.word	0x00000088


	//----- nvinfo : EIATTR_MIN_STACK_SIZE
	.align		4
.L_104:
        /*0234*/ 	.byte	0x04, 0x12
        /*0236*/ 	.short	(.L_106 - .L_105)
	.align		4
.L_105:
        /*0238*/ 	.word	index@(_ZN7cutlass13device_kernelIN5flash19enable_sm80_to_sm89INS1_16FlashAttnFwdSm80INS1_25CollectiveMainloopFwdSm80ILi4ELi1ELb0EN4cute5tupleIJNS5_1CILi128EEENS7_ILi64EEENS7_ILi96EEEEEELi96ENS_6half_tEfNS_4arch4Sm80ELb1ELb0ELb1ELb1ELb0ELb0ELb1ELb0EEENS1_21CollectiveEpilogueFwdINS6_IJS8_SA_S9_EEENS6_IJNS7_ILi1EEESI_SI_EEESC_SE_Li128ELb1ELb1ELb0ELb0EEENS1_19SingleTileSchedulerILb1ELb0ELb1ELi128EEEEEEEEEvNT_6ParamsE)
        /*023c*/ 	.word	0x00000080


	//----- nvinfo : EIATTR_MIN_STACK_SIZE
	.align		4
.L_106:
        /*0240*/ 	.byte	0x04, 0x12
        /*0242*/ 	.short	(.L_108 - .L_107)
	.align		4
.L_107:
        /*0244*/ 	.word	index@(_ZN7cutlass13device_kernelIN5flash19enable_sm80_to_sm89INS1_16FlashAttnFwdSm80INS1_25CollectiveMainloopFwdSm80ILi4ELi1ELb0EN4cute5tupleIJNS5_1CILi128EEENS7_ILi64EEENS7_ILi96EEEEEELi96ENS_6half_tEfNS_4arch4Sm80ELb1ELb0ELb1ELb1ELb0ELb1ELb1ELb0EEENS1_21CollectiveEpilogueFwdINS6_IJS8_SA_S9_EEENS6_IJNS7_ILi1EEESI_SI_EEESC_SE_Li128ELb1ELb1ELb0ELb0EEENS1_19SingleTileSchedulerILb1ELb0ELb1ELi128EEEEEEEEEvNT_6ParamsE)
        /*0248*/ 	.word	0x00000090


	//----- nvinfo : EIATTR_MIN_STACK_SIZE
	.align		4
.L_108:
        /*024c*/ 	.byte	0x04, 0x12
        /*024e*/ 	.short	(.L_110 - .L_109)
	.align		4
.L_109:
        /*0250*/ 	.word	index@(_ZN7cutlass13device_kernelIN5flash19enable_sm80_to_sm89INS1_16FlashAttnFwdSm80INS1_25CollectiveMainloopFwdSm80ILi4ELi1ELb0EN4cute5tupleIJNS5_1CILi128EEENS7_ILi64EEENS7_ILi96EEEEEELi96ENS_6half_tEfNS_4arch4Sm80ELb0ELb0ELb0ELb0ELb0ELb0ELb1ELb0EEENS1_21CollectiveEpilogueFwdINS6_IJS8_SA_S9_EEENS6_IJNS7_ILi1EEESI_SI_EEESC_SE_Li128ELb0ELb1ELb0ELb0EEENS1_19SingleTileSchedulerILb0ELb0ELb1ELi128EEEEEEEEEvNT_6ParamsE)
        /*0254*/ 	.word	0x00000030


	//----- nvinfo : EIATTR_MIN_STACK_SIZE
	.align		4
.L_110:
        /*0258*/ 	.byte	0x04, 0x12
        /*025a*/ 	.short	(.L_112 - .L_111)
	.align		4
.L_111:
        /*025c*/ 	.word	index@(_ZN7cutlass13device_kernelIN5flash19enable_sm80_to_sm89INS1_16FlashAttnFwdSm80INS1_25CollectiveMainloopFwdSm80ILi4ELi1ELb0EN4cute5tupleIJNS5_1CILi128EEENS7_ILi64EEENS7_ILi96EEEEEELi96ENS_6half_tEfNS_4arch4Sm80ELb0ELb0ELb0ELb1ELb0ELb0ELb1ELb0EEENS1_21CollectiveEpilogueFwdINS6_IJS8_SA_S9_EEENS6_IJNS7_ILi1EEESI_SI_EEESC_SE_Li128ELb1ELb1ELb0ELb0EEENS1_19SingleTileSchedulerILb1ELb0ELb1ELi128EEEEEEEEEvNT_6ParamsE)
        /*0260*/ 	.word	0x00000040


	//----- nvinfo : EIATTR_MIN_STACK_SIZE
	.align		4
.L_112:
        /*0264*/ 	.byte	0x04, 0x12
        /*0266*/ 	.short	(.L_114 - .L_113)
	.align		4
.L_113:
        /*0268*/ 	.word	index@(_ZN7cutlass13device_kernelIN5flash19enable_sm80_to_sm89INS1_16FlashAttnFwdSm80INS1_25CollectiveMainloopFwdSm80ILi4ELi1ELb0EN4cute5tupleIJNS5_1CILi128EEENS7_ILi64EEENS7_ILi96EEEEEELi96ENS_6half_tEfNS_4arch4Sm80ELb0ELb0ELb0ELb1ELb0ELb1ELb1ELb0EEENS1_21CollectiveEpilogueFwdINS6_IJS8_SA_S9_EEENS6_IJNS7_ILi1EEESI_SI_EEESC_SE_Li128ELb1ELb1ELb0ELb0EEENS1_19SingleTileSchedulerILb1ELb0ELb1ELi128EEEEEEEEEvNT_6ParamsE)
        /*026c*/ 	.word	0x00000040


	//----- nvinfo : EIATTR_MIN_STACK_SIZE
	.align		4
.L_114:
        /*0270*/ 	.byte	0x04, 0x12
        /*0272*/ 	.short	(.L_116 - .L_115)
	.align		4
.L_115:
        /*0274*/ 	.word	index@(_ZN7cutlass13device_kernelIN5flash19enable_sm80_to_sm89INS1_16FlashAttnFwdSm80INS1_25CollectiveMainloopFwdSm80ILi4ELi1ELb0EN4cute5tupleIJNS5_1CILi128EEENS7_ILi48EEENS7_ILi96EEEEEELi96ENS_6half_tEfNS_4arch4Sm80ELb0ELb1ELb0ELb0ELb0ELb0ELb1ELb0EEENS1_21CollectiveEpilogueFwdINS6_IJS8_SA_S9_EEENS6_IJNS7_ILi1EEESI_SI_EEESC_SE_Li128ELb0ELb1ELb0ELb0EEENS1_19SingleTileSchedulerILb0ELb0ELb1ELi128EEEEEEEEEvNT_6ParamsE)
        /*0278*/ 	.word	0x00000000


	//----- nvinfo : EIATTR_MIN_STACK_SIZE
	.align		4
.L_116:
        /*027c*/ 	.byte	0x04, 0x12
        /*027e*/ 	.short	(.L_118 - .L_117)
	.align		4
.L_117:
        /*0280*/ 	.word	index@(_ZN7cutlass13device_kernelIN5flash19enable_sm80_to_sm89INS1_16FlashAttnFwdSm80INS1_25CollectiveMainloopFwdSm80ILi4ELi1ELb0EN4cute5tupleIJNS5_1CILi128EEENS7_ILi48EEENS7_ILi96EEEEEELi96ENS_6half_tEfNS_4arch4Sm80ELb0ELb1ELb0ELb1ELb0ELb0ELb1ELb0EEENS1_21CollectiveEpilogueFwdINS6_IJS8_SA_S9_EEENS6_IJNS7_ILi1EEESI_SI_EEESC_SE_Li128ELb1ELb1ELb0ELb0EEENS1_19SingleTileSchedulerILb1ELb0ELb1ELi128EEEEEEEEEvNT_6ParamsE)
        /*0284*/ 	.word	0x00000000


	//----- nvinfo : EIATTR_MIN_STACK_SIZE
	.align		4
.L_118:
        /*0288*/ 	.byte	0x04, 0x12
        /*028a*/ 	.short	(.L_120 - .L_119)
	.align		4
.L_119:
        /*028c*/ 	.word	index@(_ZN7cutlass13device_kernelIN5flash19enable_sm80_to_sm89INS1_16FlashAttnFwdSm80INS1_25CollectiveMainloopFwdSm80ILi4ELi1ELb0EN4cute5tupleIJNS5_1CILi128EEENS7_ILi48EEENS7_ILi96EEEEEELi96ENS_6half_tEfNS_4arch4Sm80ELb0ELb1ELb0ELb1ELb0ELb1ELb1ELb0EEENS1_21CollectiveEpilogueFwdINS6_IJS8_SA_S9_EEENS6_IJNS7_ILi1EEESI_SI_EEESC_SE_Li128ELb1ELb1ELb0ELb0EEENS1_19SingleTileSchedulerILb1ELb0ELb1ELi128EEEEEEEEEvNT_6ParamsE)
        /*0290*/ 	.word	0x00000000


	//----- nvinfo : EIATTR_MIN_STACK_SIZE
	.align		4
.L_120:
        /*0294*/ 	.byte	0x04, 0x12
        /*0296*/ 	.short	(.L_122 - .L_121)
	.align		4
.L_121:
        /*0298*/ 	.word	index@(_ZN7cutlass13device_kernelIN5flash19enable_sm80_to_sm89INS1_16FlashAttnFwdSm80INS1_25CollectiveMainloopFwdSm80ILi4ELi1ELb0EN4cute5tupleIJNS5_1CILi128EEENS7_ILi64EEENS7_ILi96EEEEEELi96ENS_6half_tEfNS_4arch4Sm80ELb1ELb0ELb0ELb0ELb0ELb0ELb1ELb0EEENS1_21CollectiveEpilogueFwdINS6_IJS8_SA_S9_EEENS6_IJNS7_ILi1EEESI_SI_EEESC_SE_Li128ELb0ELb1ELb0ELb0EEENS1_30DynamicPersistentTileSchedulerILi128ELi128ELb0ELb1ELb0EEEEEEEEEvNT_6ParamsE)
        /*029c*/ 	.word	0x00000080


	//----- nvinfo : EIATTR_MIN_STACK_SIZE
	.align		4
.L_122:
        /*02a0*/ 	.byte	0x04, 0x12
        /*02a2*/ 	.short	(.L_124 - .L_123)
	.align		4
.L_123:
        /*02a4*/ 	.word	index@(_ZN7cutlass13device_kernelIN5flash19enable_sm80_to_sm89INS1_16FlashAttnFwdSm80INS1_25CollectiveMainloopFwdSm80ILi4ELi1ELb0EN4cute5tupleIJNS5_1CILi128EEENS7_ILi64EEENS7_ILi96EEEEEELi96ENS_6half_tEfNS_4arch4Sm80ELb1ELb0ELb0ELb1ELb0ELb0ELb1ELb0EEENS1_21CollectiveEpilogueFwdINS6_IJS8_SA_S9_EEENS6_IJNS7_ILi1EEESI_SI_EEESC_SE_Li128ELb1ELb1ELb0ELb0EEENS1_19SingleTileSchedulerILb1ELb0ELb1ELi128EEEEEEEEEvNT_6ParamsE)
        /*02a8*/ 	.word	0x00000070


	//----- nvinfo : EIATTR_MIN_STACK_SIZE
	.align		4
.L_124:
        /*02ac*/ 	.byte	0x04, 0x12
        /*02ae*/ 	.short	(.L_126 - .L_125)
	.align		4
.L_125:
        /*02b0*/ 	.word	index@(_ZN7cutlass13device_kernelIN5flash19enable_sm80_to_sm89INS1_16FlashAttnFwdSm80INS1_25CollectiveMainloopFwdSm80ILi4ELi1ELb0EN4cute5tupleIJNS5_1CILi128EEENS7_ILi64EEENS7_ILi96EEEEEELi96ENS_6half_tEfNS_4arch4Sm80ELb1ELb0ELb0ELb1ELb0ELb1ELb1ELb0EEENS1_21CollectiveEpilogueFwdINS6_IJS8_SA_S9_EEENS6_IJNS7_ILi1EEESI_SI_EEESC_SE_Li128ELb1ELb1ELb0ELb0EEENS1_19SingleTileSchedulerILb1ELb0ELb1ELi128EEEEEEEEEvNT_6ParamsE)
        /*02b4*/ 	.word	0x00000080
.L_126:


//--------------------- .nv.info._ZN7cutlass13device_kernelIN5flash19enable_sm80_to_sm89INS1_16FlashAttnFwdSm80INS1_25CollectiveMainloopFwdSm80ILi4ELi1ELb0EN4cute5tupleIJNS5_1CILi128EEENS7_ILi64EEENS7_ILi96EEEEEELi96ENS_6half_tEfNS_4arch4Sm80ELb0ELb0ELb1ELb0ELb0ELb0ELb1ELb0EEENS1_21CollectiveEpilogueFwdINS6_IJS8_SA_S9_EEENS6_IJNS7_ILi1EEESI_SI_EEESC_SE_Li128ELb0ELb1ELb0ELb0EEENS1_19SingleTileSchedulerILb0ELb0ELb1ELi128EEEEEEEEEvNT_6ParamsE --------------------------
	.section	.nv.info._ZN7cutlass13device_kernelIN5flash19enable_sm80_to_sm89INS1_16FlashAttnFwdSm80INS1_25CollectiveMainloopFwdSm80ILi4ELi1ELb0EN4cute5tupleIJNS5_1CILi128EEENS7_ILi64EEENS7_ILi96EEEEEELi96ENS_6half_tEfNS_4arch4Sm80ELb0ELb0ELb1ELb0ELb0ELb0ELb1ELb0EEENS1_21CollectiveEpilogueFwdINS6_IJS8_SA_S9_EEENS6_IJNS7_ILi1EEESI_SI_EEESC_SE_Li128ELb0ELb1ELb0ELb0EEENS1_19SingleTileSchedulerILb0ELb0ELb1ELi128EEEEEEEEEvNT_6ParamsE,"",@"SHT_CUDA_INFO"
	.sectionflags	@""
	.align	4


	//----- nvinfo : EIATTR_CUDA_API_VERSION
	.align		4
        /*0000*/ 	.byte	0x04, 0x37
        /*0002*/ 	.short	(.L_128 - .L_127)
.L_127:
        /*0004*/ 	.word	0x00000082


	//----- nvinfo : EIATTR_SW2861232_WAR
	.align		4
.L_128:
        /*0008*/ 	.byte	0x01, 0x35
	.zero		2


	//----- nvinfo : EIATTR_PARAM_CBANK
	.align		4
        /*000c*/ 	.byte	0x04, 0x0a
        /*000e*/ 	.short	(.L_130 - .L_129)
	.align		4
.L_129:
        /*0010*/ 	.word	index@(.nv.constant0._ZN7cutlass13device_kernelIN5flash19enable_sm80_to_sm89INS1_16FlashAttnFwdSm80INS1_25CollectiveMainloopFwdSm80ILi4ELi1ELb0EN4cute5tupleIJNS5_1CILi128EEENS7_ILi64EEENS7_ILi96EEEEEELi96ENS_6half_tEfNS_4arch4Sm80ELb0ELb0ELb1ELb0ELb0ELb0ELb1ELb0EEENS1_21CollectiveEpilogueFwdINS6_IJS8_SA_S9_EEENS6_IJNS7_ILi1EEESI_SI_EEESC_SE_Li128ELb0ELb1ELb0ELb0EEENS1_19SingleTileSchedulerILb0ELb0ELb1ELi128EEEEEEEEEvNT_6ParamsE)
        /*0014*/ 	.short	0x0160
        /*0016*/ 	.short	0x0418


	//----- nvinfo : EIATTR_CBANK_PARAM_SIZE
	.align		4
.L_130:
        /*0018*/ 	.byte	0x03, 0x19
        /*001a*/ 	.short	0x0418


	//----- nvinfo : EIATTR_KPARAM_INFO
	.align		4
        /*001c*/ 	.byte	0x04, 0x17
        /*001e*/ 	.short	(.L_132 - .L_131)
.L_131:
        /*0020*/ 	.word	0x00000000
        /*0024*/ 	.short	0x0000
        /*0026*/ 	.short	0x0000
        /*0028*/ 	.byte	0x00, 0xf0, 0x61, 0x10


	//----- nvinfo : EIATTR_MAXREG_COUNT
	.align		4
.L_132:
        /*002c*/ 	.byte	0x03, 0x1b
        /*002e*/ 	.short	0x00ff


	//----- nvinfo : EIATTR_NUM_BARRIERS
	.align		4
        /*0030*/ 	.byte	0x02, 0x4c
        /*0032*/ 	.byte	0x02
	.zero		1


	//----- nvinfo : EIATTR_ANNOTATIONS
	.align		4
        /*0034*/ 	.byte	0x04, 0x55
        /*0036*/ 	.short	(.L_134 - .L_133)


	//   ....[0]....
.L_133:
        /*0038*/ 	.word	0x00000001
        /*003c*/ 	.byte	0x00, 0x03, 0x00, 0x00, 0x01, 0x00, 0x00, 0x00, 0x90, 0x05, 0x00, 0x00, 0x01, 0x00, 0x00, 0x00
        /* <DEDUP_REMOVED lines=17> */
        /*015c*/ 	.byte	0xa0, 0x90, 0x00, 0x00


	//----- nvinfo : EIATTR_MERCURY_ISA_VERSION
	.align		4
.L_134:
        /*0160*/ 	.byte	0x03, 0x5f
        /*0162*/ 	.short	0x0000


	//----- nvinfo : EIATTR_COOP_GROUP_MASK_REGIDS
	.align		4
        /*0164*/ 	.byte	0x04, 0x29
        /*0166*/ 	.short	(.L_136 - .L_135)


	//   ....[0]....
.L_135:
        /*0168*/ 	.word	0xffffffff


	//   ....[1]....
        /*016c*/ 	.word	0xffffffff


	//   ....[2]....
        /*0170*/ 	.word	0xffffffff


	//   ....[3]....
        /*0174*/ 	.word	0xffffffff


	//   ....[4]....
        /*0178*/ 	.word	0xffffffff


	//   ....[5]....
        /*017c*/ 	.word	0xffffffff


	//   ....[6]....
        /*0180*/ 	.word	0xffffffff


	//   ....[7]....
        /*0184*/ 	.word	0xffffffff


	//   ....[8]....
        /*0188*/ 	.word	0xffffffff


	//   ....[9]....
        /*018c*/ 	.word	0xffffffff


	//   ....[10]....
        /*0190*/ 	.word	0xffffffff


	//   ....[11]....
        /*0194*/ 	.word	0xffffffff


	//   ....[12]....
        /*0198*/ 	.word	0xffffffff


	//   ....[13]....
        /*019c*/ 	.word	0xffffffff


	//   ....[14]....
        /*01a0*/ 	.word	0xffffffff


	//   ....[15]....
        /*01a4*/ 	.word	0xffffffff


	//   ....[16]....
        /*01a8*/ 	.word	0xffffffff


	//   ....[17]....
        /*01ac*/ 	.word	0xffffffff


	//   ....[18]....
        /*01b0*/ 	.word	0xffffffff


	//   ....[19]....
        /*01b4*/ 	.word	0xffffffff


	//   ....[20]....
        /*01b8*/ 	.word	0xffffffff


	//   ....[21]....
        /*01bc*/ 	.word	0xffffffff


	//   ....[22]....
        /*01c0*/ 	.word	0xffffffff


	//   ....[23]....
        /*01c4*/ 	.word	0xffffffff


	//   ....[24]....
        /*01c8*/ 	.word	0xffffffff


	//   ....[25]....
        /*01cc*/ 	.word	0xffffffff


	//   ....[26]....
        /*01d0*/ 	.word	0xffffffff


	//   ....[27]....
        /*01d4*/ 	.word	0xffffffff


	//   ....[28]....
        /*01d8*/ 	.word	0xffffffff


	//   ....[29]....
        /*01dc*/ 	.word	0xffffffff


	//   ....[30]....
        /*01e0*/ 	.word	0xffffffff


	//   ....[31]....
        /*01e4*/ 	.word	0xffffffff


	//   ....[32]....
        /*01e8*/ 	.word	0xffffffff


	//   ....[33]....
        /*01ec*/ 	.word	0xffffffff


	//   ....[34]....
        /*01f0*/ 	.word	0xffffffff


	//   ....[35]....
        /*01f4*/ 	.word	0xffffffff


	//   ....[36]....
        /*01f8*/ 	.word	0xffffffff


	//   ....[37]....
        /*01fc*/ 	.word	0xffffffff


	//   ....[38]....
        /*0200*/ 	.word	0xffffffff


	//   ....[39]....
        /*0204*/ 	.word	0xffffffff


	//   ....[40]....
        /*0208*/ 	.word	0xffffffff


	//   ....[41]....
        /*020c*/ 	.word	0xffffffff


	//   ....[42]....
        /*0210*/ 	.word	0xffffffff


	//   ....[43]....
        /*0214*/ 	.word	0xffffffff


	//   ....[44]....
        /*0218*/ 	.word	0xffffffff


	//   ....[45]....
        /*021c*/ 	.word	0xffffffff


	//   ....[46]....
        /*0220*/ 	.word	0xffffffff


	//   ....[47]....
        /*0224*/ 	.word	0xffffffff


	//----- nvinfo : EIATTR_COOP_GROUP_INSTR_OFFSETS
	.align		4
.L_136:
        /*0228*/ 	.byte	0x04, 0x28
        /*022a*/ 	.short	(.L_138 - .L_137)


	//   ....[0]....
.L_137:
        /*022c*/ 	.word	0x00000620


	//   ....[1]....
        /*0230*/ 	.word	0x00000650


	//   ....[2]....
        /*0234*/ 	.word	0x000006b0


	//   ....[3]....
        /*0238*/ 	.word	0x00000700


	//   ....[4]....
        /*023c*/ 	.word	0x000008f0


	//   ....[5]....
        /*0240*/ 	.word	0x00000910


	//   ....[6]....
        /*0244*/ 	.word	0x000009b0


	//   ....[7]....
        /*0248*/ 	.word	0x00000b00


	//   ....[8]....
        /*024c*/ 	.word	0x00002d90


	//   ....[9]....
        /*0250*/ 	.word	0x00002f10


	//   ....[10]....
        /*0254*/ 	.word	0x00002f70


	//   ....[11]....
        /*0258*/ 	.word	0x00003070


	//   ....[12]....
        /*025c*/ 	.word	0x000030c0


	//   ....[13]....
        /*0260*/ 	.word	0x000031a0


	//   ....[14]....
        /*0264*/ 	.word	0x00003210


	//   ....[15]....
        /*0268*/ 	.word	0x00003300


	//   ....[16]....
        /*026c*/ 	.word	0x00006080


	//   ....[17]....
        /*0270*/ 	.word	0x000060b0


	//   ....[18]....
        /*0274*/ 	.word	0x00006110


	//   ....[19]....
        /*0278*/ 	.word	0x00006210


	//   ....[20]....
        /*027c*/ 	.word	0x000062b0


	//   ....[21]....
        /*0280*/ 	.word	0x000062d0


	//   ....[22]....
        /*0284*/ 	.word	0x00006430


	//   ....[23]....
        /*0288*/ 	.word	0x000068d0


	//   ....[24]....
        /*028c*/ 	.word	0x00008690


	//   ....[25]....
        /*0290*/ 	.word	0x000086a0


	//   ....[26]....
        /*0294*/ 	.word	0x000086b0


	//   ....[27]....
        /*0298*/ 	.word	0x000086c0


	//   ....[28]....
        /*029c*/ 	.word	0x00008720


	//   ....[29]....
        /*02a0*/ 	.word	0x00008740


	//   ....[30]....
        /*02a4*/ 	.word	0x00008750


	//   ....[31]....
        /*02a8*/ 	.word	0x00008760


	//   ....[32]....
        /*02ac*/ 	.word	0x00009c80


	//   ....[33]....
        /*02b0*/ 	.word	0x00009c90


	//   ....[34]....
        /*02b4*/ 	.word	0x00009cb0


	//   ....[35]....
        /*02b8*/ 	.word	0x00009cc0


	//   ....[36]....
        /*02bc*/ 	.word	0x00009cd0


	//   ....[37]....
        /*02c0*/ 	.word	0x00009ce0


	//   ....[38]....
        /*02c4*/ 	.word	0x00009cf0


	//   ....[39]....
        /*02c8*/ 	.word	0x00009d00


	//   ....[40]....
        /*02cc*/ 	.word	0x00009e30


	//   ....[41]....
        /*02d0*/ 	.word	0x00009e50


	//   ....[42]....
        /*02d4*/ 	.word	0x00009fd0


	//   ....[43]....
        /*02d8*/ 	.word	0x0000a000


	//   ....[44]....
        /*02dc*/ 	.word	0x0000a130


	//   ....[45]....
        /*02e0*/ 	.word	0x0000a160


	//   ....[46]....
        /*02e4*/ 	.word	0x0000a290


	//   ....[47]....
        /*02e8*/ 	.word	0x0000a2b0


	//----- nvinfo : EIATTR_EXIT_INSTR_OFFSETS
	.align		4
.L_138:
        /*02ec*/ 	.byte	0x04, 0x1c
        /*02ee*/ 	.short	(.L_140 - .L_139)


	//   ....[0]....
.L_139:
        /*02f0*/ 	.word	0x00000040


	//   ....[1]....
        /*02f4*/ 	.word	0x0000a2c0


	//   ....[2]....
        /*02f8*/ 	.word	0x0000a370


	//   ....[3]....
        /*02fc*/ 	.word	0x0000a3d0


	//----- nvinfo : EIATTR_CTAIDZ_USED
	.align		4
.L_140:
        /*0300*/ 	.byte	0x01, 0x04
	.zero		2


	//----- nvinfo : EIATTR_MAX_THREADS
	.align		4
        /*0304*/ 	.byte	0x04, 0x05
        /*0306*/ 	.short	(.L_142 - .L_141)
.L_141:
        /*0308*/ 	.word	0x00000080
        /*030c*/ 	.word	0x00000001
        /*0310*/ 	.word	0x00000001


	//----- nvinfo : EIATTR_CRS_STACK_SIZE
	.align		4
.L_142:
        /*0314*/ 	.byte	0x04, 0x1e
        /*0316*/ 	.short	(.L_144 - .L_143)
.L_143:
        /*0318*/ 	.word	0x00000000
.L_144:


//--------------------- .nv.info._ZN7cutlass13device_kernelIN5flash19enable_sm80_to_sm89INS1_16FlashAttnFwdSm80INS1_25CollectiveMainloopFwdSm80ILi4ELi1ELb0EN4cute5tupleIJNS5_1CILi128EEENS7_ILi64EEENS7_ILi96EEEEEELi96ENS_6half_tEfNS_4arch4Sm80ELb0ELb0ELb1ELb1ELb0ELb0ELb1ELb0EEENS1_21CollectiveEpilogueFwdINS6_IJS8_SA_S9_EEENS6_IJNS7_ILi1EEESI_SI_EEESC_SE_Li128ELb1ELb1ELb0ELb0EEENS1_19SingleTileSchedulerILb1ELb0ELb1ELi128EEEEEEEEEvNT_6ParamsE --------------------------
	.section	.nv.info._ZN7cutlass13device_kernelIN5flash19enable_sm80_to_sm89INS1_16FlashAttnFwdSm80INS1_25CollectiveMainloopFwdSm80ILi4ELi1ELb0EN4cute5tupleIJNS5_1CILi128EEENS7_ILi64EEENS7_ILi96EEEEEELi96ENS_6half_tEfNS_4arch4Sm80ELb0ELb0ELb1ELb1ELb0ELb0ELb1ELb0EEENS1_21CollectiveEpilogueFwdINS6_IJS8_SA_S9_EEENS6_IJNS7_ILi1EEESI_SI_EEESC_SE_Li128ELb1ELb1ELb0ELb0EEENS1_19SingleTileSchedulerILb1ELb0ELb1ELi128EEEEEEEEEvNT_6ParamsE,"",@"SHT_CUDA_INFO"
	.sectionflags	@""
	.align	4


	//----- nvinfo : EIATTR_CUDA_API_VERSION
	.align		4
        /*0000*/ 	.byte	0x04, 0x37
        /*0002*/ 	.short	(.L_146 - .L_145)
.L_145:
        /*0004*/ 	.word	0x00000082


	//----- nvinfo : EIATTR_SW2861232_WAR
	.align		4
.L_146:
        /*0008*/ 	.byte	0x01, 0x35
	.zero		2


	//----- nvinfo : EIATTR_PARAM_CBANK
	.align		4
        /*000c*/ 	.byte	0x04, 0x0a
        /*000e*/ 	.short	(.L_148 - .L_147)
	.align		4
.L_147:
        /*0010*/ 	.word	index@(.nv.constant0._ZN7cutlass13device_kernelIN5flash19enable_sm80_to_sm89INS1_16FlashAttnFwdSm80INS1_25CollectiveMainloopFwdSm80ILi4ELi1ELb0EN4cute5tupleIJNS5_1CILi128EEENS7_ILi64EEENS7_ILi96EEEEEELi96ENS_6half_tEfNS_4arch4Sm80ELb0ELb0ELb1ELb1ELb0ELb0ELb1ELb0EEENS1_21CollectiveEpilogueFwdINS6_IJS8_SA_S9_EEENS6_IJNS7_ILi1EEESI_SI_EEESC_SE_Li128ELb1ELb1ELb0ELb0EEENS1_19SingleTileSchedulerILb1ELb0ELb1ELi128EEEEEEEEEvNT_6ParamsE)
        /*0014*/ 	.short	0x0160
        /*0016*/ 	.short	0x0418


	//----- nvinfo : EIATTR_CBANK_PARAM_SIZE
	.align		4
.L_148:
        /*0018*/ 	.byte	0x03, 0x19
        /*001a*/ 	.short	0x0418


	//----- nvinfo : EIATTR_KPARAM_INFO
	.align		4
        /*001c*/ 	.byte	0x04, 0x17
        /*001e*/ 	.short	(.L_150 - .L_149)
.L_149:
        /*0020*/ 	.word	0x00000000
        /*0024*/ 	.short	0x0000
        /*0026*/ 	.short	0x0000
        /*0028*/ 	.byte	0x00, 0xf0, 0x61, 0x10


	//----- nvinfo : EIATTR_MAXREG_COUNT
	.align		4
.L_150:
        /*002c*/ 	.byte	0x03, 0x1b
        /*002e*/ 	.short	0x00ff


	//----- nvinfo : EIATTR_NUM_BARRIERS
	.align		4
        /*0030*/ 	.byte	0x02, 0x4c
        /*0032*/ 	.byte	0x02
	.zero		1


	//----- nvinfo : EIATTR_ANNOTATIONS
	.align		4
        /*0034*/ 	.byte	0x04, 0x55
        /*0036*/ 	.short	(.L_152 - .L_151)


	//   ....[0]....
.L_151:
        /* <DEDUP_REMOVED lines=28> */


	//----- nvinfo : EIATTR_MERCURY_ISA_VERSION
	.align		4
.L_152:
        /*01e0*/ 	.byte	0x03, 0x5f
        /*01e2*/ 	.short	0x0000


	//----- nvinfo : EIATTR_COOP_GROUP_MASK_REGIDS
	.align		4
        /*01e4*/ 	.byte	0x04, 0x29
        /*01e6*/ 	.short	(.L_154 - .L_153)


	//   ....[0]....
.L_153:
        /*01e8*/ 	.word	0xffffffff


	//   ....[1]....
        /*01ec*/ 	.word	0xffffffff


	//   ....[2]....
        /*01f0*/ 	.word	0xffffffff


	//   ....[3]....
        /*01f4*/ 	.word	0xffffffff


	//   ....[4]....
        /*01f8*/ 	.word	0xffffffff


	//   ....[5]....
        /*01fc*/ 	.word	0xffffffff


	//   ....[6]....
        /*0200*/ 	.word	0xffffffff


	//   ....[7]....
        /*0204*/ 	.word	0xffffffff


	//   ....[8]....
        /*0208*/ 	.word	0xffffffff


	//   ....[9]....
        /*020c*/ 	.word	0xffffffff


	//   ....[10]....
        /*0210*/ 	.word	0xffffffff


	//   ....[11]....
        /*0214*/ 	.word	0xffffffff


	//   ....[12]....
        /*0218*/ 	.word	0xffffffff


	//   ....[13]....
        /*021c*/ 	.word	0xffffffff


	//   ....[14]....
        /*0220*/ 	.word	0xffffffff


	//   ....[15]....
        /*0224*/ 	.word	0xffffffff


	//   ....[16]....
        /*0228*/ 	.word	0xffffffff


	//   ....[17]....
        /*022c*/ 	.word	0xffffffff


	//   ....[18]....
        /*0230*/ 	.word	0xffffffff


	//   ....[19]....
        /*0234*/ 	.word	0xffffffff


	//   ....[20]....
        /*0238*/ 	.word	0xffffffff


	//   ....[21]....
        /*023c*/ 	.word	0xffffffff


	//   ....[22]....
        /*0240*/ 	.word	0xffffffff


	//   ....[23]....
        /*0244*/ 	.word	0xffffffff


	//   ....[24]....
        /*0248*/ 	.word	0xffffffff


	//   ....[25]....
        /*024c*/ 	.word	0xffffffff


	//   ....[26]....
        /*0250*/ 	.word	0xffffffff


	//   ....[27]....
        /*0254*/ 	.word	0xffffffff


	//   ....[28]....
        /*0258*/ 	.word	0xffffffff


	//   ....[29]....
        /*025c*/ 	.word	0xffffffff


	//   ....[30]....
        /*0260*/ 	.word	0xffffffff


	//   ....[31]....
        /*0264*/ 	.word	0xffffffff


	//   ....[32]....
        /*0268*/ 	.word	0xffffffff


	//   ....[33]....
        /*026c*/ 	.word	0xffffffff


	//   ....[34]....
        /*0270*/ 	.word	0xffffffff


	//   ....[35]....
        /*0274*/ 	.word	0xffffffff


	//   ....[36]....
        /*0278*/ 	.word	0xffffffff


	//   ....[37]....
        /*027c*/ 	.word	0xffffffff


	//   ....[38]....
        /*0280*/ 	.word	0xffffffff


	//   ....[39]....
        /*0284*/ 	.word	0xffffffff


	//   ....[40]....
        /*0288*/ 	.word	0xffffffff


	//   ....[41]....
        /*028c*/ 	.word	0xffffffff


	//   ....[42]....
        /*0290*/ 	.word	0xffffffff


	//   ....[43]....
        /*0294*/ 	.word	0xffffffff


	//   ....[44]....
        /*0298*/ 	.word	0xffffffff


	//   ....[45]....
        /*029c*/ 	.word	0xffffffff


	//   ....[46]....
        /*02a0*/ 	.word	0xffffffff


	//   ....[47]....
        /*02a4*/ 	.word	0xffffffff


	//   ....[48]....
        /*02a8*/ 	.word	0xffffffff


	//   ....[49]....
        /*02ac*/ 	.word	0xffffffff


	//   ....[50]....
        /*02b0*/ 	.word	0xffffffff


	//   ....[51]....
        /*02b4*/ 	.word	0xffffffff


	//   ....[52]....
        /*02b8*/ 	.word	0xffffffff


	//   ....[53]....
        /*02bc*/ 	.word	0xffffffff


	//   ....[54]....
        /*02c0*/ 	.word	0xffffffff


	//   ....[55]....
        /*02c4*/ 	.word	0xffffffff


	//   ....[56]....
        /*02c8*/ 	.word	0xffffffff


	//----- nvinfo : EIATTR_COOP_GROUP_INSTR_OFFSETS
	.align		4
.L_154:
        /*02cc*/ 	.byte	0x04, 0x28
        /*02ce*/ 	.short	(.L_156 - .L_155)


	//   ....[0]....
.L_155:
        /*02d0*/ 	.word	0x00000090


	//   ....[1]....
        /*02d4*/ 	.word	0x00001450


	//   ....[2]....
        /*02d8*/ 	.word	0x00001480


	//   ....[3]....
        /*02dc*/ 	.word	0x00001650


	//   ....[4]....
        /*02e0*/ 	.word	0x00001680


	//   ....[5]....
        /*02e4*/ 	.word	0x000017c0


	//   ....[6]....
        /*02e8*/ 	.word	0x000017f0


	//   ....[7]....
        /*02ec*/ 	.word	0x00001920


	//   ....[8]....
        /*02f0*/ 	.word	0x00001960


	//   ....[9]....
        /*02f4*/ 	.word	0x000035b0


	//   ....[10]....
        /*02f8*/ 	.word	0x00003700


	//   ....[11]....
        /*02fc*/ 	.word	0x00003810


	//   ....[12]....
        /*0300*/ 	.word	0x000039a0


	//   ....[13]....
        /*0304*/ 	.word	0x00003a10


	//   ....[14]....
        /*0308*/ 	.word	0x00003b40


	//   ....[15]....
        /*030c*/ 	.word	0x00003b60


	//   ....[16]....
        /*0310*/ 	.word	0x00003d10


	//   ....[17]....
        /*0314*/ 	.word	0x00006a90


	//   ....[18]....
        /*0318*/ 	.word	0x00006ae0


	//   ....[19]....
        /*031c*/ 	.word	0x00006b20


	//   ....[20]....
        /*0320*/ 	.word	0x00006b80


	//   ....[21]....
        /*0324*/ 	.word	0x00006bd0


	//   ....[22]....
        /*0328*/ 	.word	0x00006c90


	//   ....[23]....
        /*032c*/ 	.word	0x00007070


	//   ....[24]....
        /*0330*/ 	.word	0x000071a0


	//   ....[25]....
        /*0334*/ 	.word	0x00009250


	//   ....[26]....
        /*0338*/ 	.word	0x00009260


	//   ....[27]....
        /*033c*/ 	.word	0x00009270


	//   ....[28]....
        /*0340*/ 	.word	0x00009280


	//   ....[29]....
        /*0344*/ 	.word	0x000092b0


	//   ....[30]....
        /*0348*/ 	.word	0x000092d0


	//   ....[31]....
        /*034c*/ 	.word	0x000092f0


	//   ....[32]....
        /*0350*/ 	.word	0x00009300


	//   ....[33]....
        /*0354*/ 	.word	0x0000aa00


	//   ....[34]....
        /*0358*/ 	.word	0x0000aa30


	//   ....[35]....
        /*035c*/ 	.word	0x0000aa50


	//   ....[36]....
        /*0360*/ 	.word	0x0000aa70


	//   ....[37]....
        /*0364*/ 	.word	0x0000aa80


	//   ....[38]....
        /*0368*/ 	.word	0x0000aa90


	//   ....[39]....
        /*036c*/ 	.word	0x0000aaa0


	//   ....[40]....
        /*0370*/ 	.word	0x0000aab0


	//   ....[41]....
        /*0374*/ 	.word	0x0000acd0


	//   ....[42]....
        /*0378*/ 	.word	0x0000ace0


	//   ....[43]....
        /*037c*/ 	.word	0x0000ae60


	//   ....[44]....
        /*0380*/ 	.word	0x0000ae90


	//   ....[45]....
        /*0384*/ 	.word	0x0000afe0


	//   ....[46]....
        /*0388*/ 	.word	0x0000b010


	//   ....[47]....
        /*038c*/ 	.word	0x0000b160


	//   ....[48]....
        /*0390*/ 	.word	0x0000b180


	//   ....[49]....
        /*0394*/ 	.word	0x0000b980


	//   ....[50]....
        /*0398*/ 	.word	0x0000b9a0


	//   ....[51]....
        /*039c*/ 	.word	0x0000baf0


	//   ....[52]....
        /*03a0*/ 	.word	0x0000bb20


	//   ....[53]....
        /*03a4*/ 	.word	0x0000bc50


	//   ....[54]....
        /*03a8*/ 	.word	0x0000bc80


	//   ....[55]....
        /*03ac*/ 	.word	0x0000bdb0


	//   ....[56]....
        /*03b0*/ 	.word	0x0000bdd0


	//----- nvinfo : EIATTR_EXIT_INSTR_OFFSETS
	.align		4
.L_156:
        /*03b4*/ 	.byte	0x04, 0x1c
        /*03b6*/ 	.short	(.L_158 - .L_157)


	//   ....[0]....
.L_157:
        /*03b8*/ 	.word	0x00000350


	//   ....[1]....
        /*03bc*/ 	.word	0x0000b190


	//   ....[2]....
        /*03c0*/ 	.word	0x0000b260


	//   ....[3]....
        /*03c4*/ 	.word	0x0000b2c0


	//   ....[4]....
        /*03c8*/ 	.word	0x0000bde0


	//   ....[5]....
        /*03cc*/ 	.word	0x0000be90


	//   ....[6]....
        /*03d0*/ 	.word	0x0000bef0


	//----- nvinfo : EIATTR_CTAIDZ_USED
	.align		4
.L_158:
        /*03d4*/ 	.byte	0x01, 0x04
	.zero		2


	//----- nvinfo : EIATTR_MAX_THREADS
	.align		4
        /*03d8*/ 	.byte	0x04, 0x05
        /*03da*/ 	.short	(.L_160 - .L_159)
.L_159:
        /*03dc*/ 	.word	0x00000080
        /*03e0*/ 	.word	0x00000001
        /*03e4*/ 	.word	0x00000001


	//----- nvinfo : EIATTR_CRS_STACK_SIZE
	.align		4
.L_160:
        /*03e8*/ 	.byte	0x04, 0x1e
        /*03ea*/ 	.short	(.L_162 - .L_161)
.L_161:
        /*03ec*/ 	.word	0x00000000
.L_162:


//--------------------- .nv.info._ZN7cutlass13device_kernelIN5flash19enable_sm80_to_sm89INS1_16FlashAttnFwdSm80INS1_25CollectiveMainloopFwdSm80ILi4ELi1ELb0EN4cute5tupleIJNS5_1CILi128EEENS7_ILi64EEENS7_ILi96EEEEEELi96ENS_6half_tEfNS_4arch4Sm80ELb0ELb0ELb1ELb1ELb0ELb1ELb1ELb0EEENS1_21CollectiveEpilogueFwdINS6_IJS8_SA_S9_EEENS6_IJNS7_ILi1EEESI_SI_EEESC_SE_Li128ELb1ELb1ELb0ELb0EEENS1_19SingleTileSchedulerILb1ELb0ELb1ELi128EEEEEEEEEvNT_6ParamsE --------------------------
	.section	.nv.info._ZN7cutlass13device_kernelIN5flash19enable_sm80_to_sm89INS1_16FlashAttnFwdSm80INS1_25CollectiveMainloopFwdSm80ILi4ELi1ELb0EN4cute5tupleIJNS5_1CILi128EEENS7_ILi64EEENS7_ILi96EEEEEELi96ENS_6half_tEfNS_4arch4Sm80ELb0ELb0ELb1ELb1ELb0ELb1ELb1ELb0EEENS1_21CollectiveEpilogueFwdINS6_IJS8_SA_S9_EEENS6_IJNS7_ILi1EEESI_SI_EEESC_SE_Li128ELb1ELb1ELb0ELb0EEENS1_19SingleTileSchedulerILb1ELb0ELb1ELi128EEEEEEEEEvNT_6ParamsE,"",@"SHT_CUDA_INFO"
	.sectionflags	@""
	.align	4


	//----- nvinfo : EIATTR_CUDA_API_VERSION
	.align		4
        /*0000*/ 	.byte	0x04, 0x37
        /*0002*/ 	.short	(.L_164 - .L_163)
.L_163:
        /*0004*/ 	.word	0x00000082


	//----- nvinfo : EIATTR_SW2861232_WAR
	.align		4
.L_164:
        /*0008*/ 	.byte	0x01, 0x35
	.zero		2


	//----- nvinfo : EIATTR_PARAM_CBANK
	.align		4
        /*000c*/ 	.byte	0x04, 0x0a
        /*000e*/ 	.short	(.L_166 - .L_165)
	.align		4
.L_165:
        /*0010*/ 	.word	index@(.nv.constant0._ZN7cutlass13device_kernelIN5flash19enable_sm80_to_sm89INS1_16FlashAttnFwdSm80INS1_25CollectiveMainloopFwdSm80ILi4ELi1ELb0EN4cute5tupleIJNS5_1CILi128EEENS7_ILi64EEENS7_ILi96EEEEEELi96ENS_6half_tEfNS_4arch4Sm80ELb0ELb0ELb1ELb1ELb0ELb1ELb1ELb0EEENS1_21CollectiveEpilogueFwdINS6_IJS8_SA_S9_EEENS6_IJNS7_ILi1EEESI_SI_EEESC_SE_Li128ELb1ELb1ELb0ELb0EEENS1_19SingleTileSchedulerILb1ELb0ELb1ELi128EEEEEEEEEvNT_6ParamsE)
        /*0014*/ 	.short	0x0160
        /*0016*/ 	.short	0x0418


	//----- nvinfo : EIATTR_CBANK_PARAM_SIZE
	.align		4
.L_166:
        /*0018*/ 	.byte	0x03, 0x19
        /*001a*/ 	.short	0x0418


	//----- nvinfo : EIATTR_KPARAM_INFO
	.align		4
        /*001c*/ 	.byte	0x04, 0x17
        /*001e*/ 	.short	(.L_168 - .L_167)
.L_167:
        /*0020*/ 	.word	0x00000000
        /*0024*/ 	.short	0x0000
        /*0026*/ 	.short	0x0000
        /*0028*/ 	.byte	0x00, 0xf0, 0x61, 0x10


	//----- nvinfo : EIATTR_MAXREG_COUNT
	.align		4
.L_168:
        /*002c*/ 	.byte	0x03, 0x1b
        /*002e*/ 	.short	0x00ff


	//----- nvinfo : EIATTR_NUM_BARRIERS
	.align		4
        /*0030*/ 	.byte	0x02, 0x4c
        /*0032*/ 	.byte	0x02
	.zero		1


	//----- nvinfo : EIATTR_ANNOTATIONS
	.align		4
        /*0034*/ 	.byte	0x04, 0x55
        /*0036*/ 	.short	(.L_170 - .L_169)


	//   ....[0]....
.L_169:
        /* <DEDUP_REMOVED lines=28> */
        /*01ec*/ 	.byte	0xb0, 0x4c, 0x01, 0x00, 0x01, 0x00, 0x00, 0x00, 0xe0, 0x63, 0x01, 0x00


	//----- nvinfo : EIATTR_MERCURY_ISA_VERSION
	.align		4
.L_170:
        /*01f8*/ 	.byte	0x03, 0x5f
        /*01fa*/ 	.short	0x0000


	//----- nvinfo : EIATTR_COOP_GROUP_MASK_REGIDS
	.align		4
        /*01fc*/ 	.byte	0x04, 0x29
        /*01fe*/ 	.short	(.L_172 - .L_171)


	//   ....[0]....
.L_171:
        /*0200*/ 	.word	0xffffffff


	//   ....[1]....
        /*0204*/ 	.word	0xffffffff


	//   ....[2]....
        /*0208*/ 	.word	0xffffffff


	//   ....[3]....
        /*020c*/ 	.word	0xffffffff


	//   ....[4]....
        /*0210*/ 	.word	0xffffffff


	//   ....[5]....
        /*0214*/ 	.word	0xffffffff


	//   ....[6]....
        /*0218*/ 	.word	0xffffffff


	//   ....[7]....
        /*021c*/ 	.word	0xffffffff


	//   ....[8]....
        /*0220*/ 	.word	0xffffffff


	//   ....[9]....
        /*0224*/ 	.word	0xffffffff


	//   ....[10]....
        /*0228*/ 	.word	0xffffffff


	//   ....[11]....
        /*022c*/ 	.word	0xffffffff


	//   ....[12]....
        /*0230*/ 	.word	0xffffffff


	//   ....[13]....
        /*0234*/ 	.word	0xffffffff


	//   ....[14]....
        /*0238*/ 	.word	0xffffffff


	//   ....[15]....
        /*023c*/ 	.word	0xffffffff


	//   ....[16]....
        /*0240*/ 	.word	0xffffffff


	//   ....[17]....
        /*0244*/ 	.word	0xffffffff


	//   ....[18]....
        /*0248*/ 	.word	0xffffffff


	//   ....[19]....
        /*024c*/ 	.word	0xffffffff


	//   ....[20]....
        /*0250*/ 	.word	0xffffffff


	//   ....[21]....
        /*0254*/ 	.word	0xffffffff


	//   ....[22]....
        /*0258*/ 	.word	0xffffffff


	//   ....[23]....
        /*025c*/ 	.word	0xffffffff


	//   ....[24]....
        /*0260*/ 	.word	0xffffffff


	//   ....[25]....
        /*0264*/ 	.word	0xffffffff


	//   ....[26]....
        /*0268*/ 	.word	0xffffffff


	//   ....[27]....
        /*026c*/ 	.word	0xffffffff


	//   ....[28]....
        /*0270*/ 	.word	0xffffffff


	//   ....[29]....
        /*0274*/ 	.word	0xffffffff


	//   ....[30]....
        /*0278*/ 	.word	0xffffffff


	//   ....[31]....
        /*027c*/ 	.word	0xffffffff


	//   ....[32]....
        /*0280*/ 	.word	0xffffffff


	//   ....[33]....
        /*0284*/ 	.word	0xffffffff


	//   ....[34]....
        /*0288*/ 	.word	0xffffffff


	//   ....[35]....
        /*028c*/ 	.word	0xffffffff


	//   ....[36]....
        /*0290*/ 	.word	0xffffffff


	//   ....[37]....
        /*0294*/ 	.word	0xffffffff


	//   ....[38]....
        /*0298*/ 	.word	0xffffffff


	//   ....[39]....
        /*029c*/ 	.word	0xffffffff


	//   ....[40]....
        /*02a0*/ 	.word	0xffffffff


	//   ....[41]....
        /*02a4*/ 	.word	0xffffffff


	//   ....[42]....
        /*02a8*/ 	.word	0xffffffff


	//   ....[43]....
        /*02ac*/ 	.word	0xffffffff


	//   ....[44]....
        /*02b0*/ 	.word	0xffffffff


	//   ....[45]....
        /*02b4*/ 	.word	0xffffffff


	//   ....[46]....
        /*02b8*/ 	.word	0xffffffff


	//   ....[47]....
        /*02bc*/ 	.word	0xffffffff


	//   ....[48]....
        /*02c0*/ 	.word	0xffffffff


	//   ....[49]....
        /*02c4*/ 	.word	0xffffffff


	//   ....[50]....
        /*02c8*/ 	.word	0xffffffff


	//   ....[51]....
        /*02cc*/ 	.word	0xffffffff


	//   ....[52]....
        /*02d0*/ 	.word	0xffffffff


	//   ....[53]....
        /*02d4*/ 	.word	0xffffffff


	//   ....[54]....
        /*02d8*/ 	.word	0xffffffff


	//   ....[55]....
        /*02dc*/ 	.word	0xffffffff


	//   ....[56]....
        /*02e0*/ 	.word	0xffffffff


	//----- nvinfo : EIATTR_COOP_GROUP_INSTR_OFFSETS
	.align		4
.L_172:
        /*02e4*/ 	.byte	0x04, 0x28
        /*02e6*/ 	.short	(.L_174 - .L_173)


	//   ....[0]....
.L_173:
        /*02e8*/ 	.word	0x00000090


	//   ....[1]....
        /*02ec*/ 	.word	0x00006660


	//   ....[2]....
        /*02f0*/ 	.word	0x00006690


	//   ....[3]....
        /*02f4*/ 	.word	0x00006940


	//   ....[4]....
        /*02f8*/ 	.word	0x00006970


	//   ....[5]....
        /*02fc*/ 	.word	0x00006ab0


	//   ....[6]....
        /*0300*/ 	.word	0x00006ae0


	//   ....[7]....
        /*0304*/ 	.word	0x00006c10


	//   ....[8]....
        /*0308*/ 	.word	0x00006c50


	//   ....[9]....
        /*030c*/ 	.word	0x0000e610


	//   ....[10]....
        /*0310*/ 	.word	0x0000e780


	//   ....[11]....
        /*0314*/ 	.word	0x0000e8f0


	//   ....[12]....
        /*0318*/ 	.word	0x0000ea80


	//   ....[13]....
        /*031c*/ 	.word	0x0000eaf0


	//   ....[14]....
        /*0320*/ 	.word	0x0000ec20


	//   ....[15]....
        /*0324*/ 	.word	0x0000ec40


	//   ....[16]....
        /*0328*/ 	.word	0x0000edf0


	//   ....[17]....
        /*032c*/ 	.word	0x00011bb0


	//   ....[18]....
        /*0330*/ 	.word	0x00011c00


	//   ....[19]....
        /*0334*/ 	.word	0x00011c40


	//   ....[20]....
        /*0338*/ 	.word	0x00011ca0


	//   ....[21]....
        /*033c*/ 	.word	0x00011cf0


	//   ....[22]....
        /*0340*/ 	.word	0x00011db0


	//   ....[23]....
        /*0344*/ 	.word	0x00012190


	//   ....[24]....
        /*0348*/ 	.word	0x000122c0


	//   ....[25]....
        /*034c*/ 	.word	0x00014380


	//   ....[26]....
        /*0350*/ 	.word	0x00014390


	//   ....[27]....
        /*0354*/ 	.word	0x000143a0


	//   ....[28]....
        /*0358*/ 	.word	0x000143b0


	//   ....[29]....
        /*035c*/ 	.word	0x000143e0


	//   ....[30]....
        /*0360*/ 	.word	0x00014400


	//   ....[31]....
        /*0364*/ 	.word	0x00014420


	//   ....[32]....
        /*0368*/ 	.word	0x00014430


	//   ....[33]....
        /*036c*/ 	.word	0x00015b00


	//   ....[34]....
        /*0370*/ 	.word	0x00015b30


	//   ....[35]....
        /*0374*/ 	.word	0x00015b60


	//   ....[36]....
        /*0378*/ 	.word	0x00015b80


	//   ....[37]....
        /*037c*/ 	.word	0x00015b90


	//   ....[38]....
        /*0380*/ 	.word	0x00015ba0


	//   ....[39]....
        /*0384*/ 	.word	0x00015bb0


	//   ....[40]....
        /*0388*/ 	.word	0x00015bc0


	//   ....[41]....
        /*038c*/ 	.word	0x00015de0


	//   ....[42]....
        /*0390*/ 	.word	0x00015df0


	//   ....[43]....
        /*0394*/ 	.word	0x00015f70


	//   ....[44]....
        /*0398*/ 	.word	0x00015fa0


	//   ....[45]....
        /*039c*/ 	.word	0x000160f0


	//   ....[46]....
        /*03a0*/ 	.word	0x00016120


	//   ....[47]....
        /*03a4*/ 	.word	0x00016270


	//   ....[48]....
        /*03a8*/ 	.word	0x00016290


	//   ....[49]....
        /*03ac*/ 	.word	0x00016a50


	//   ....[50]....
        /*03b0*/ 	.word	0x00016a70


	//   ....[51]....
        /*03b4*/ 	.word	0x00016bc0


	//   ....[52]....
        /*03b8*/ 	.word	0x00016bf0


	//   ....[53]....
        /*03bc*/ 	.word	0x00016d20


	//   ....[54]....
        /*03c0*/ 	.word	0x00016d50


	//   ....[55]....
        /*03c4*/ 	.word	0x00016e80


	//   ....[56]....
        /*03c8*/ 	.word	0x00016ea0


	//----- nvinfo : EIATTR_EXIT_INSTR_OFFSETS
	.align		4
.L_174:
        /*03cc*/ 	.byte	0x04, 0x1c
        /*03ce*/ 	.short	(.L_176 - .L_175)


	//   ....[0]....
.L_175:
        /*03d0*/ 	.word	0x00000350


	//   ....[1]....
        /*03d4*/ 	.word	0x000162a0


	//   ....[2]....
        /*03d8*/ 	.word	0x00016370


	//   ....[3]....
        /*03dc*/ 	.word	0x000163d0


	//   ....[4]....
        /*03e0*/ 	.word	0x00016eb0


	//   ....[5]....
        /*03e4*/ 	.word	0x00016f60


	//   ....[6]....
        /*03e8*/ 	.word	0x00016fc0


	//----- nvinfo : EIATTR_CTAIDZ_USED
	.align		4
.L_176:
        /*03ec*/ 	.byte	0x01, 0x04
	.zero		2


	//----- nvinfo : EIATTR_MAX_THREADS
	.align		4
        /*03f0*/ 	.byte	0x04, 0x05
        /*03f2*/ 	.short	(.L_178 - .L_177)
.L_177:
        /*03f4*/ 	.word	0x00000080
        /*03f8*/ 	.word	0x00000001
        /*03fc*/ 	.word	0x00000001


	//----- nvinfo : EIATTR_CRS_STACK_SIZE
	.align		4
.L_178:
        /*0400*/ 	.byte	0x04, 0x1e
        /*0402*/ 	.short	(.L_180 - .L_179)
.L_179:
        /*0404*/ 	.word	0x00000000
.L_180:


//--------------------- .nv.info._ZN7cutlass13device_kernelIN5flash19enable_sm80_to_sm89INS1_16FlashAttnFwdSm80INS1_25CollectiveMainloopFwdSm80ILi4ELi1ELb0EN4cute5tupleIJNS5_1CILi128EEENS7_ILi48EEENS7_ILi96EEEEEELi96ENS_6half_tEfNS_4arch4Sm80ELb0ELb1ELb1ELb0ELb0ELb0ELb1ELb0EEENS1_21CollectiveEpilogueFwdINS6_IJS8_SA_S9_EEENS6_IJNS7_ILi1EEESI_SI_EEESC_SE_Li128ELb0ELb1ELb0ELb0EEENS1_19SingleTileSchedulerILb0ELb0ELb1ELi128EEEEEEEEEvNT_6ParamsE --------------------------
	.section	.nv.info._ZN7cutlass13device_kernelIN5flash19enable_sm80_to_sm89INS1_16FlashAttnFwdSm80INS1_25CollectiveMainloopFwdSm80ILi4ELi1ELb0EN4cute5tupleIJNS5_1CILi128EEENS7_ILi48EEENS7_ILi96EEEEEELi96ENS_6half_tEfNS_4arch4Sm80ELb0ELb1ELb1ELb0ELb0ELb0ELb1ELb0EEENS1_21CollectiveEpilogueFwdINS6_IJS8_SA_S9_EEENS6_IJNS7_ILi1EEESI_SI_EEESC_SE_Li128ELb0ELb1ELb0ELb0EEENS1_19SingleTileSchedulerILb0ELb0ELb1ELi128EEEEEEEEEvNT_6ParamsE,"",@"SHT_CUDA_INFO"
	.sectionflags	@""
	.align	4


	//----- nvinfo : EIATTR_CUDA_API_VERSION
	.align		4
        /*0000*/ 	.byte	0x04, 0x37
        /*0002*/ 	.short	(.L_182 - .L_181)
.L_181:
        /*0004*/ 	.word	0x00000082


	//----- nvinfo : EIATTR_SW2861232_WAR
	.align		4
.L_182:
        /*0008*/ 	.byte	0x01, 0x35
	.zero		2


	//----- nvinfo : EIATTR_PARAM_CBANK
	.align		4
        /*000c*/ 	.byte	0x04, 0x0a
        /*000e*/ 	.short	(.L_184 - .L_183)
	.align		4
.L_183:
        /*0010*/ 	.word	index@(.nv.constant0._ZN7cutlass13device_kernelIN5flash19enable_sm80_to_sm89INS1_16FlashAttnFwdSm80INS1_25CollectiveMainloopFwdSm80ILi4ELi1ELb0EN4cute5tupleIJNS5_1CILi128EEENS7_ILi48EEENS7_ILi96EEEEEELi96ENS_6half_tEfNS_4arch4Sm80ELb0ELb1ELb1ELb0ELb0ELb0ELb1ELb0EEENS1_21CollectiveEpilogueFwdINS6_IJS8_SA_S9_EEENS6_IJNS7_ILi1EEESI_SI_EEESC_SE_Li128ELb0ELb1ELb0ELb0EEENS1_19SingleTileSchedulerILb0ELb0ELb1ELi128EEEEEEEEEvNT_6ParamsE)
        /*0014*/ 	.short	0x0160
        /*0016*/ 	.short	0x0418


	//----- nvinfo : EIATTR_CBANK_PARAM_SIZE
	.align		4
.L_184:
        /*0018*/ 	.byte	0x03, 0x19
        /*001a*/ 	.short	0x0418


	//----- nvinfo : EIATTR_KPARAM_INFO
	.align		4
        /*001c*/ 	.byte	0x04, 0x17
        /*001e*/ 	.short	(.L_186 - .L_185)
.L_185:
        /*0020*/ 	.word	0x00000000
        /*0024*/ 	.short	0x0000
        /*0026*/ 	.short	0x0000
        /*0028*/ 	.byte	0x00, 0xf0, 0x61, 0x10


	//----- nvinfo : EIATTR_MAXREG_COUNT
	.align		4
.L_186:
        /*002c*/ 	.byte	0x03, 0x1b
        /*002e*/ 	.short	0x00ff


	//----- nvinfo : EIATTR_NUM_BARRIERS
	.align		4
        /*0030*/ 	.byte	0x02, 0x4c
        /*0032*/ 	.byte	0x02
	.zero		1


	//----- nvinfo : EIATTR_MERCURY_ISA_VERSION
	.align		4
        /*0034*/ 	.byte	0x03, 0x5f
        /*0036*/ 	.short	0x0000


	//----- nvinfo : EIATTR_COOP_GROUP_MASK_REGIDS
	.align		4
        /*0038*/ 	.byte	0x04, 0x29
        /*003a*/ 	.short	(.L_188 - .L_187)


	//   ....[0]....
.L_187:
        /*003c*/ 	.word	0xffffffff


	//   ....[1]....
        /*0040*/ 	.word	0xffffffff


	//   ....[2]....
        /*0044*/ 	.word	0xffffffff


	//   ....[3]....
        /*0048*/ 	.word	0xffffffff


	//   ....[4]....
        /*004c*/ 	.word	0xffffffff


	//   ....[5]....
        /*0050*/ 	.word	0xffffffff


	//   ....[6]....
        /*0054*/ 	.word	0xffffffff


	//   ....[7]....
        /*0058*/ 	.word	0xffffffff


	//   ....[8]....
        /*005c*/ 	.word	0xffffffff


	//   ....[9]....
        /*0060*/ 	.word	0xffffffff


	//   ....[10]....
        /*0064*/ 	.word	0xffffffff


	//   ....[11]....
        /*0068*/ 	.word	0xffffffff


	//   ....[12]....
        /*006c*/ 	.word	0xffffffff


	//   ....[13]....
        /*0070*/ 	.word	0xffffffff


	//   ....[14]....
        /*0074*/ 	.word	0xffffffff


	//   ....[15]....
        /*0078*/ 	.word	0xffffffff


	//   ....[16]....
        /*007c*/ 	.word	0xffffffff


	//   ....[17]....
        /*0080*/ 	.word	0xffffffff


	//   ....[18]....
        /*0084*/ 	.word	0xffffffff


	//   ....[19]....
        /*0088*/ 	.word	0xffffffff


	//   ....[20]....
        /*008c*/ 	.word	0xffffffff


	//   ....[21]....
        /*0090*/ 	.word	0xffffffff


	//   ....[22]....
        /*0094*/ 	.word	0xffffffff


	//   ....[23]....
        /*0098*/ 	.word	0xffffffff


	//   ....[24]....
        /*009c*/ 	.word	0xffffffff


	//   ....[25]....
        /*00a0*/ 	.word	0xffffffff


	//   ....[26]....
        /*00a4*/ 	.word	0xffffffff


	//   ....[27]....
        /*00a8*/ 	.word	0xffffffff


	//   ....[28]....
        /*00ac*/ 	.word	0xffffffff


	//   ....[29]....
        /*00b0*/ 	.word	0xffffffff


	//   ....[30]....
        /*00b4*/ 	.word	0xffffffff


	//   ....[31]....
        /*00b8*/ 	.word	0xffffffff


	//   ....[32]....
        /*00bc*/ 	.word	0xffffffff


	//   ....[33]....
        /*00c0*/ 	.word	0xffffffff


	//   ....[34]....
        /*00c4*/ 	.word	0xffffffff


	//   ....[35]....
        /*00c8*/ 	.word	0xffffffff


	//   ....[36]....
        /*00cc*/ 	.word	0xffffffff


	//   ....[37]....
        /*00d0*/ 	.word	0xffffffff


	//   ....[38]....
        /*00d4*/ 	.word	0xffffffff


	//   ....[39]....
        /*00d8*/ 	.word	0xffffffff


	//   ....[40]....
        /*00dc*/ 	.word	0xffffffff


	//   ....[41]....
        /*00e0*/ 	.word	0xffffffff


	//   ....[42]....
        /*00e4*/ 	.word	0xffffffff


	//   ....[43]....
        /*00e8*/ 	.word	0xffffffff


	//   ....[44]....
        /*00ec*/ 	.word	0xffffffff


	//   ....[45]....
        /*00f0*/ 	.word	0xffffffff


	//   ....[46]....
        /*00f4*/ 	.word	0xffffffff


	//   ....[47]....
        /*00f8*/ 	.word	0xffffffff


	//   ....[48]....
        /*00fc*/ 	.word	0xffffffff


	//   ....[49]....
        /*0100*/ 	.word	0xffffffff


	//   ....[50]....
        /*0104*/ 	.word	0xffffffff


	//   ....[51]....
        /*0108*/ 	.word	0xffffffff


	//   ....[52]....
        /*010c*/ 	.word	0xffffffff


	//   ....[53]....
        /*0110*/ 	.word	0xffffffff


	//   ....[54]....
        /*0114*/ 	.word	0xffffffff


	//   ....[55]....
        /*0118*/ 	.word	0xffffffff


	//   ....[56]....
        /*011c*/ 	.word	0xffffffff


	//   ....[57]....
        /*0120*/ 	.word	0xffffffff


	//   ....[58]....
        /*0124*/ 	.word	0xffffffff


	//   ....[59]....
        /*0128*/ 	.word	0xffffffff


	//   ....[60]....
        /*012c*/ 	.word	0xffffffff


	//   ....[61]....
        /*0130*/ 	.word	0xffffffff


	//   ....[62]....
        /*0134*/ 	.word	0xffffffff


	//   ....[63]....
        /*0138*/ 	.word	0xffffffff


	//   ....[64]....
        /*013c*/ 	.word	0xffffffff


	//   ....[65]....
        /*0140*/ 	.word	0xffffffff


	//   ....[66]....
        /*0144*/ 	.word	0xffffffff


	//   ....[67]....
        /*0148*/ 	.word	0xffffffff


	//   ....[68]....
        /*014c*/ 	.word	0xffffffff


	//   ....[69]....
        /*0150*/ 	.word	0xffffffff


	//   ....[70]....
        /*0154*/ 	.word	0xffffffff


	//   ....[71]....
        /*0158*/ 	.word	0xffffffff


	//   ....[72]....
        /*015c*/ 	.word	0xffffffff


	//   ....[73]....
        /*0160*/ 	.word	0xffffffff


	//   ....[74]....
        /*0164*/ 	.word	0xffffffff


	//   ....[75]....
        /*0168*/ 	.word	0xffffffff


	//   ....[76]....
        /*016c*/ 	.word	0xffffffff


	//   ....[77]....
        /*0170*/ 	.word	0xffffffff


	//   ....[78]....
        /*0174*/ 	.word	0xffffffff


	//   ....[79]....
        /*0178*/ 	.word	0xffffffff


	//   ....[80]....
        /*017c*/ 	.word	0xffffffff


	//   ....[81]....
        /*0180*/ 	.word	0xffffffff


	//   ....[82]....
        /*0184*/ 	.word	0xffffffff


	//   ....[83]....
        /*0188*/ 	.word	0xffffffff


	//----- nvinfo : EIATTR_COOP_GROUP_INSTR_OFFSETS
	.align		4
.L_188:
        /*018c*/ 	.byte	0x04, 0x28
        /*018e*/ 	.short	(.L_190 - .L_189)


	//   ....[0]....
.L_189:
        /*0190*/ 	.word	0x00000d80


	//   ....[1]....
        /*0194*/ 	.word	0x00000dc0


	//   ....[2]....
        /*0198*/ 	.word	0x00000e00


	//   ....[3]....
        /*019c*/ 	.word	0x00000e40


	//   ....[4]....
        /*01a0*/ 	.word	0x00000ea0


	//   ....[5]....
        /*01a4*/ 	.word	0x00001000


	//   ....[6]....
        /*01a8*/ 	.word	0x00001120


	//   ....[7]....
        /*01ac*/ 	.word	0x00001160


	//   ....[8]....
        /*01b0*/ 	.word	0x000027f0


	//   ....[9]....
        /*01b4*/ 	.word	0x00002a90


	//   ....[10]....
        /*01b8*/ 	.word	0x00003260


	//   ....[11]....
        /*01bc*/ 	.word	0x00003ba0


	//   ....[12]....
        /*01c0*/ 	.word	0x000042f0


	//   ....[13]....
        /*01c4*/ 	.word	0x00004360


	//   ....[14]....
        /*01c8*/ 	.word	0x00004380


	//   ....[15]....
        /*01cc*/ 	.word	0x000043a0


	//   ....[16]....
        /*01d0*/ 	.word	0x00004440


	//   ....[17]....
        /*01d4*/ 	.word	0x00004550


	//   ....[18]....
        /*01d8*/ 	.word	0x00004820


	//   ....[19]....
        /*01dc*/ 	.word	0x000049b0


	//   ....[20]....
        /*01e0*/ 	.word	0x00006b20


	//   ....[21]....
        /*01e4*/ 	.word	0x00007090


	//   ....[22]....
        /*01e8*/ 	.word	0x00007550


	//   ....[23]....
        /*01ec*/ 	.word	0x00007760


	//   ....[24]....
        /*01f0*/ 	.word	0x00008060


	//   ....[25]....
        /*01f4*/ 	.word	0x00008100


	//   ....[26]....
        /*01f8*/ 	.word	0x000081b0


	//   ....[27]....
        /*01fc*/ 	.word	0x000081d0


	//   ....[28]....
        /*0200*/ 	.word	0x000081e0


	//   ....[29]....
        /*0204*/ 	.word	0x00008380


	//   ....[30]....
        /*0208*/ 	.word	0x00008490


	//   ....[31]....
        /*020c*/ 	.word	0x00008600


	//   ....[32]....
        /*0210*/ 	.word	0x0000b470


	//   ....[33]....
        /*0214*/ 	.word	0x0000b4c0


	//   ....[34]....
        /*0218*/ 	.word	0x0000b500


	//   ....[35]....
        /*021c*/ 	.word	0x0000b540


	//   ....[36]....
        /*0220*/ 	.word	0x0000b580


	//   ....[37]....
        /*0224*/ 	.word	0x0000b5b0


	//   ....[38]....
        /*0228*/ 	.word	0x0000b710


	//   ....[39]....
        /*022c*/ 	.word	0x0000b840


	//   ....[40]....
        /*0230*/ 	.word	0x0000e2e0


	//   ....[41]....
        /*0234*/ 	.word	0x0000e690


	//   ....[42]....
        /*0238*/ 	.word	0x0000eb10


	//   ....[43]....
        /*023c*/ 	.word	0x0000f1b0


	//   ....[44]....
        /*0240*/ 	.word	0x0000f700


	//   ....[45]....
        /*0244*/ 	.word	0x0000f7c0


	//   ....[46]....
        /*0248*/ 	.word	0x0000f8c0


	//   ....[47]....
        /*024c*/ 	.word	0x0000f920


	//   ....[48]....
        /*0250*/ 	.word	0x0000f950


	//   ....[49]....
        /*0254*/ 	.word	0x0000fa80


	//   ....[50]....
        /*0258*/ 	.word	0x0000fc00


	//   ....[51]....
        /*025c*/ 	.word	0x0000fd70


	//   ....[52]....
        /*0260*/ 	.word	0x00011390


	//   ....[53]....
        /*0264*/ 	.word	0x000113c0


	//   ....[54]....
        /*0268*/ 	.word	0x000113f0


	//   ....[55]....
        /*026c*/ 	.word	0x00011400


	//   ....[56]....
        /*0270*/ 	.word	0x00011430


	//   ....[57]....
        /*0274*/ 	.word	0x00011450


	//   ....[58]....
        /*0278*/ 	.word	0x00011470


	//   ....[59]....
        /*027c*/ 	.word	0x00011480


	//   ....[60]....
        /*0280*/ 	.word	0x00012b50


	//   ....[61]....
        /*0284*/ 	.word	0x00012b60


	//   ....[62]....
        /*0288*/ 	.word	0x00012b80


	//   ....[63]....
        /*028c*/ 	.word	0x00012b90


	//   ....[64]....
        /*0290*/ 	.word	0x00012ba0


	//   ....[65]....
        /*0294*/ 	.word	0x00012bb0


	//   ....[66]....
        /*0298*/ 	.word	0x00012bc0


	//   ....[67]....
        /*029c*/ 	.word	0x00012bd0


	//   ....[68]....
        /*02a0*/ 	.word	0x00012c00


	//   ....[69]....
        /*02a4*/ 	.word	0x00012c20


	//   ....[70]....
        /*02a8*/ 	.word	0x00012e40


	//   ....[71]....
        /*02ac*/ 	.word	0x00012e70


	//   ....[72]....
        /*02b0*/ 	.word	0x00012fc0


	//   ....[73]....
        /*02b4*/ 	.word	0x00012ff0


	//   ....[74]....
        /*02b8*/ 	.word	0x00013140


	//   ....[75]....
        /*02bc*/ 	.word	0x00013160


	//   ....[76]....
        /*02c0*/ 	.word	0x000137f0


	//   ....[77]....
        /*02c4*/ 	.word	0x00013810


	//   ....[78]....
        /*02c8*/ 	.word	0x00013940


	//   ....[79]....
        /*02cc*/ 	.word	0x00013970


	//   ....[80]....
        /*02d0*/ 	.word	0x00013aa0


	//   ....[81]....
        /*02d4*/ 	.word	0x00013ad0


	//   ....[82]....
        /*02d8*/ 	.word	0x00013c00


	//   ....[83]....
        /*02dc*/ 	.word	0x00013c20


	//----- nvinfo : EIATTR_EXIT_INSTR_OFFSETS
	.align		4
.L_190:
        /*02e0*/ 	.byte	0x04, 0x1c
        /*02e2*/ 	.short	(.L_192 - .L_191)


	//   ....[0]....
.L_191:
        /*02e4*/ 	.word	0x00000030


	//   ....[1]....
        /*02e8*/ 	.word	0x00013170


	//   ....[2]....
        /*02ec*/ 	.word	0x00013240


	//   ....[3]....
        /*02f0*/ 	.word	0x000132a0


	//   ....[4]....
        /*02f4*/ 	.word	0x00013c30


	//   ....[5]....
        /*02f8*/ 	.word	0x00013ce0


	//   ....[6]....
        /*02fc*/ 	.word	0x00013d40


	//----- nvinfo : EIATTR_CTAIDZ_USED
	.align		4
.L_192:
        /*0300*/ 	.byte	0x01, 0x04
	.zero		2


	//----- nvinfo : EIATTR_MAX_THREADS
	.align		4
        /*0304*/ 	.byte	0x04, 0x05
        /*0306*/ 	.short	(.L_194 - .L_193)
.L_193:
        /*0308*/ 	.word	0x00000080
        /*030c*/ 	.word	0x00000001
        /*0310*/ 	.word	0x00000001


	//----- nvinfo : EIATTR_CRS_STACK_SIZE
	.align		4
.L_194:
        /*0314*/ 	.byte	0x04, 0x1e
        /*0316*/ 	.short	(.L_196 - .L_195)
.L_195:
        /*0318*/ 	.word	0x00000000
.L_196:


//--------------------- .nv.info._ZN7cutlass13device_kernelIN5flash19enable_sm80_to_sm89INS1_16FlashAttnFwdSm80INS1_25CollectiveMainloopFwdSm80ILi4ELi1ELb0EN4cute5tupleIJNS5_1CILi128EEENS7_ILi48EEENS7_ILi96EEEEEELi96ENS_6half_tEfNS_4arch4Sm80ELb0ELb1ELb1ELb1ELb0ELb0ELb1ELb0EEENS1_21CollectiveEpilogueFwdINS6_IJS8_SA_S9_EEENS6_IJNS7_ILi1EEESI_SI_EEESC_SE_Li128ELb1ELb1ELb0ELb0EEENS1_19SingleTileSchedulerILb1ELb0ELb1ELi128EEEEEEEEEvNT_6ParamsE --------------------------
	.section	.nv.info._ZN7cutlass13device_kernelIN5flash19enable_sm80_to_sm89INS1_16FlashAttnFwdSm80INS1_25CollectiveMainloopFwdSm80ILi4ELi1ELb0EN4cute5tupleIJNS5_1CILi128EEENS7_ILi48EEENS7_ILi96EEEEEELi96ENS_6half_tEfNS_4arch4Sm80ELb0ELb1ELb1ELb1ELb0ELb0ELb1ELb0EEENS1_21CollectiveEpilogueFwdINS6_IJS8_SA_S9_EEENS6_IJNS7_ILi1EEESI_SI_EEESC_SE_Li128ELb1ELb1ELb0ELb0EEENS1_19SingleTileSchedulerILb1ELb0ELb1ELi128EEEEEEEEEvNT_6ParamsE,"",@"SHT_CUDA_INFO"
	.sectionflags	@""
	.align	4


	//----- nvinfo : EIATTR_CUDA_API_VERSION
	.align		4
        /*0000*/ 	.byte	0x04, 0x37
        /*0002*/ 	.short	(.L_198 - .L_197)
.L_197:
        /*0004*/ 	.word	0x00000082


	//----- nvinfo : EIATTR_SW2861232_WAR
	.align		4
.L_198:
        /*0008*/ 	.byte	0x01, 0x35
	.zero		2


	//----- nvinfo : EIATTR_PARAM_CBANK
	.align		4
        /*000c*/ 	.byte	0x04, 0x0a
        /*000e*/ 	.short	(.L_200 - .L_199)
	.align		4
.L_199:
        /*0010*/ 	.word	index@(.nv.constant0._ZN7cutlass13device_kernelIN5flash19enable_sm80_to_sm89INS1_16FlashAttnFwdSm80INS1_25CollectiveMainloopFwdSm80ILi4ELi1ELb0EN4cute5tupleIJNS5_1CILi128EEENS7_ILi48EEENS7_ILi96EEEEEELi96ENS_6half_tEfNS_4arch4Sm80ELb0ELb1ELb1ELb1ELb0ELb0ELb1ELb0EEENS1_21CollectiveEpilogueFwdINS6_IJS8_SA_S9_EEENS6_IJNS7_ILi1EEESI_SI_EEESC_SE_Li128ELb1ELb1ELb0ELb0EEENS1_19SingleTileSchedulerILb1ELb0ELb1ELi128EEEEEEEEEvNT_6ParamsE)
        /*0014*/ 	.short	0x0160
        /*0016*/ 	.short	0x0418


	//----- nvinfo : EIATTR_CBANK_PARAM_SIZE
	.align		4
.L_200:
        /*0018*/ 	.byte	0x03, 0x19
        /*001a*/ 	.short	0x0418


	//----- nvinfo : EIATTR_KPARAM_INFO
	.align		4
        /*001c*/ 	.byte	0x04, 0x17
        /*001e*/ 	.short	(.L_202 - .L_201)
.L_201:
        /*0020*/ 	.word	0x00000000
        /*0024*/ 	.short	0x0000
        /*0026*/ 	.short	0x0000
        /*0028*/ 	.byte	0x00, 0xf0, 0x61, 0x10


	//----- nvinfo : EIATTR_MAXREG_COUNT
	.align		4
.L_202:
        /*002c*/ 	.byte	0x03, 0x1b
        /*002e*/ 	.short	0x00ff


	//----- nvinfo : EIATTR_NUM_BARRIERS
	.align		4
        /*0030*/ 	.byte	0x02, 0x4c
        /*0032*/ 	.byte	0x02
	.zero		1


	//----- nvinfo : EIATTR_ANNOTATIONS
	.align		4
        /*0034*/ 	.byte	0x04, 0x55
        /*0036*/ 	.short	(.L_204 - .L_203)


	//   ....[0]....
.L_203:
        /* <DEDUP_REMOVED lines=53> */


	//----- nvinfo : EIATTR_MERCURY_ISA_VERSION
	.align		4
.L_204:
        /*0378*/ 	.byte	0x03, 0x5f
        /*037a*/ 	.short	0x0000


	//----- nvinfo : EIATTR_COOP_GROUP_MASK_REGIDS
	.align		4
        /*037c*/ 	.byte	0x04, 0x29
        /*037e*/ 	.short	(.L_206 - .L_205)


	//   ....[0]....
.L_205:
        /*0380*/ 	.word	0xffffffff


	//   ....[1]....
        /*0384*/ 	.word	0xffffffff


	//   ....[2]....
        /*0388*/ 	.word	0xffffffff


	//   ....[3]....
        /*038c*/ 	.word	0xffffffff


	//   ....[4]....
        /*0390*/ 	.word	0xffffffff


	//   ....[5]....
        /*0394*/ 	.word	0xffffffff


	//   ....[6]....
        /*0398*/ 	.word	0xffffffff


	//   ....[7]....
        /*039c*/ 	.word	0xffffffff


	//   ....[8]....
        /*03a0*/ 	.word	0xffffffff


	//   ....[9]....
        /*03a4*/ 	.word	0xffffffff


	//   ....[10]....
        /*03a8*/ 	.word	0xffffffff


	//   ....[11]....
        /*03ac*/ 	.word	0xffffffff


	//   ....[12]....
        /*03b0*/ 	.word	0xffffffff


	//   ....[13]....
        /*03b4*/ 	.word	0xffffffff


	//   ....[14]....
        /*03b8*/ 	.word	0xffffffff


	//   ....[15]....
        /*03bc*/ 	.word	0xffffffff


	//   ....[16]....
        /*03c0*/ 	.word	0xffffffff


	//   ....[17]....
        /*03c4*/ 	.word	0xffffffff


	//   ....[18]....
        /*03c8*/ 	.word	0xffffffff


	//   ....[19]....
        /*03cc*/ 	.word	0xffffffff


	//   ....[20]....
        /*03d0*/ 	.word	0xffffffff


	//   ....[21]....
        /*03d4*/ 	.word	0xffffffff


	//   ....[22]....
        /*03d8*/ 	.word	0xffffffff


	//   ....[23]....
        /*03dc*/ 	.word	0xffffffff


	//   ....[24]....
        /*03e0*/ 	.word	0xffffffff


	//   ....[25]....
        /*03e4*/ 	.word	0xffffffff


	//   ....[26]....
        /*03e8*/ 	.word	0xffffffff


	//   ....[27]....
        /*03ec*/ 	.word	0xffffffff


	//   ....[28]....
        /*03f0*/ 	.word	0xffffffff


	//   ....[29]....
        /*03f4*/ 	.word	0xffffffff


	//   ....[30]....
        /*03f8*/ 	.word	0xffffffff


	//   ....[31]....
        /*03fc*/ 	.word	0xffffffff


	//   ....[32]....
        /*0400*/ 	.word	0xffffffff


	//   ....[33]....
        /*0404*/ 	.word	0xffffffff


	//   ....[34]....
        /*0408*/ 	.word	0xffffffff


	//   ....[35]....
        /*040c*/ 	.word	0xffffffff


	//   ....[36]....
        /*0410*/ 	.word	0xffffffff


	//   ....[37]....
        /*0414*/ 	.word	0xffffffff


	//   ....[38]....
        /*0418*/ 	.word	0xffffffff


	//   ....[39]....
        /*041c*/ 	.word	0xffffffff


	//   ....[40]....
        /*0420*/ 	.word	0xffffffff


	//   ....[41]....
        /*0424*/ 	.word	0xffffffff


	//   ....[42]....
        /*0428*/ 	.word	0xffffffff


	//   ....[43]....
        /*042c*/ 	.word	0xffffffff


	//   ....[44]....
        /*0430*/ 	.word	0xffffffff


	//   ....[45]....
        /*0434*/ 	.word	0xffffffff


	//   ....[46]....
        /*0438*/ 	.word	0xffffffff


	//   ....[47]....
        /*043c*/ 	.word	0xffffffff


	//   ....[48]....
        /*0440*/ 	.word	0xffffffff


	//   ....[49]....
        /*0444*/ 	.word	0xffffffff


	//   ....[50]....
        /*0448*/ 	.word	0xffffffff


	//   ....[51]....
        /*044c*/ 	.word	0xffffffff


	//   ....[52]....
        /*0450*/ 	.word	0xffffffff


	//   ....[53]....
        /*0454*/ 	.word	0xffffffff


	//   ....[54]....
        /*0458*/ 	.word	0xffffffff


	//   ....[55]....
        /*045c*/ 	.word	0xffffffff


	//   ....[56]....
        /*0460*/ 	.word	0xffffffff


	//   ....[57]....
        /*0464*/ 	.word	0xffffffff


	//   ....[58]....
        /*0468*/ 	.word	0xffffffff


	//   ....[59]....
        /*046c*/ 	.word	0xffffffff


	//   ....[60]....
        /*0470*/ 	.word	0xffffffff


	//   ....[61]....
        /*0474*/ 	.word	0xffffffff


	//   ....[62]....
        /*0478*/ 	.word	0xffffffff


	//   ....[63]....
        /*047c*/ 	.word	0xffffffff


	//   ....[64]....
        /*0480*/ 	.word	0xffffffff


	//   ....[65]....
        /*0484*/ 	.word	0xffffffff


	//   ....[66]....
        /*0488*/ 	.word	0xffffffff


	//   ....[67]....
        /*048c*/ 	.word	0xffffffff


	//   ....[68]....
        /*0490*/ 	.word	0xffffffff


	//   ....[69]....
        /*0494*/ 	.word	0xffffffff


	//   ....[70]....
        /*0498*/ 	.word	0xffffffff


	//   ....[71]....
        /*049c*/ 	.word	0xffffffff


	//   ....[72]....
        /*04a0*/ 	.word	0xffffffff


	//   ....[73]....
        /*04a4*/ 	.word	0xffffffff


	//   ....[74]....
        /*04a8*/ 	.word	0xffffffff


	//   ....[75]....
        /*04ac*/ 	.word	0xffffffff


	//   ....[76]....
        /*04b0*/ 	.word	0xffffffff


	//   ....[77]....
        /*04b4*/ 	.word	0xffffffff


	//   ....[78]....
        /*04b8*/ 	.word	0xffffffff


	//   ....[79]....
        /*04bc*/ 	.word	0xffffffff


	//   ....[80]....
        /*04c0*/ 	.word	0xffffffff


	//   ....[81]....
        /*04c4*/ 	.word	0xffffffff


	//   ....[82]....
        /*04c8*/ 	.word	0xffffffff


	//   ....[83]....
        /*04cc*/ 	.word	0xffffffff


	//   ....[84]....
        /*04d0*/ 	.word	0xffffffff


	//----- nvinfo : EIATTR_COOP_GROUP_INSTR_OFFSETS
	.align		4
.L_206:
        /*04d4*/ 	.byte	0x04, 0x28
        /*04d6*/ 	.short	(.L_208 - .L_207)


	//   ....[0]....
.L_207:
        /*04d8*/ 	.word	0x00000090


	//   ....[1]....
        /*04dc*/ 	.word	0x00001570


	//   ....[2]....
        /*04e0*/ 	.word	0x000015f0


	//   ....[3]....
        /*04e4*/ 	.word	0x000017c0


	//   ....[4]....
        /*04e8*/ 	.word	0x000017f0


	//   ....[5]....
        /*04ec*/ 	.word	0x00001930


	//   ....[6]....
        /*04f0*/ 	.word	0x00001960


	//   ....[7]....
        /*04f4*/ 	.word	0x00001a90


	//   ....[8]....
        /*04f8*/ 	.word	0x00001ad0


	//   ....[9]....
        /*04fc*/ 	.word	0x00003020


	//   ....[10]....
        /*0500*/ 	.word	0x00003290


	//   ....[11]....
        /*0504*/ 	.word	0x00003910


	//   ....[12]....
        /*0508*/ 	.word	0x00004170


	//   ....[13]....
        /*050c*/ 	.word	0x000046c0


	//   ....[14]....
        /*0510*/ 	.word	0x00004840


	//   ....[15]....
        /*0514*/ 	.word	0x00004910


	//   ....[16]....
        /*0518*/ 	.word	0x000049c0


	//   ....[17]....
        /*051c*/ 	.word	0x00005010


	//   ....[18]....
        /*0520*/ 	.word	0x000050c0


	//   ....[19]....
        /*0524*/ 	.word	0x000050e0


	//   ....[20]....
        /*0528*/ 	.word	0x000051a0


	//   ....[21]....
        /*052c*/ 	.word	0x00007340


	//   ....[22]....
        /*0530*/ 	.word	0x00007550


	//   ....[23]....
        /*0534*/ 	.word	0x00007a90


	//   ....[24]....
        /*0538*/ 	.word	0x00007f10


	//   ....[25]....
        /*053c*/ 	.word	0x00008560


	//   ....[26]....
        /*0540*/ 	.word	0x00008680


	//   ....[27]....
        /*0544*/ 	.word	0x00008800


	//   ....[28]....
        /*0548*/ 	.word	0x00008920


	//   ....[29]....
        /*054c*/ 	.word	0x00008950


	//   ....[30]....
        /*0550*/ 	.word	0x00008a00


	//   ....[31]....
        /*0554*/ 	.word	0x00008c50


	//   ....[32]....
        /*0558*/ 	.word	0x00008cb0


	//   ....[33]....
        /*055c*/ 	.word	0x0000bd50


	//   ....[34]....
        /*0560*/ 	.word	0x0000bd90


	//   ....[35]....
        /*0564*/ 	.word	0x0000be30


	//   ....[36]....
        /*0568*/ 	.word	0x0000be80


	//   ....[37]....
        /*056c*/ 	.word	0x0000beb0


	//   ....[38]....
        /*0570*/ 	.word	0x0000bfd0


	//   ....[39]....
        /*0574*/ 	.word	0x0000c020


	//   ....[40]....
        /*0578*/ 	.word	0x0000c4e0


	//   ....[41]....
        /*057c*/ 	.word	0x0000ed60


	//   ....[42]....
        /*0580*/ 	.word	0x0000f2b0


	//   ....[43]....
        /*0584*/ 	.word	0x0000f490


	//   ....[44]....
        /*0588*/ 	.word	0x0000f900


	//   ....[45]....
        /*058c*/ 	.word	0x0000ff60


	//   ....[46]....
        /*0590*/ 	.word	0x00010080


	//   ....[47]....
        /*0594*/ 	.word	0x000101e0


	//   ....[48]....
        /*0598*/ 	.word	0x00010300


	//   ....[49]....
        /*059c*/ 	.word	0x00010330


	//   ....[50]....
        /*05a0*/ 	.word	0x000103f0


	//   ....[51]....
        /*05a4*/ 	.word	0x00010620


	//   ....[52]....
        /*05a8*/ 	.word	0x00010680


	//   ....[53]....
        /*05ac*/ 	.word	0x00011d80


	//   ....[54]....
        /*05b0*/ 	.word	0x00011d90


	//   ....[55]....
        /*05b4*/ 	.word	0x00011da0


	//   ....[56]....
        /*05b8*/ 	.word	0x00011db0


	//   ....[57]....
        /*05bc*/ 	.word	0x00011de0


	//   ....[58]....
        /*05c0*/ 	.word	0x00011e00


	//   ....[59]....
        /*05c4*/ 	.word	0x00011e20


	//   ....[60]....
        /*05c8*/ 	.word	0x00011e30


	//   ....[61]....
        /*05cc*/ 	.word	0x00013540


	//   ....[62]....
        /*05d0*/ 	.word	0x00013570


	//   ....[63]....
        /*05d4*/ 	.word	0x00013590


	//   ....[64]....
        /*05d8*/ 	.word	0x000135b0


	//   ....[65]....
        /*05dc*/ 	.word	0x000135c0


	//   ....[66]....
        /*05e0*/ 	.word	0x000135d0


	//   ....[67]....
        /*05e4*/ 	.word	0x000135e0


	//   ....[68]....
        /*05e8*/ 	.word	0x000135f0


	//   ....[69]....
        /*05ec*/ 	.word	0x00013810


	//   ....[70]....
        /*05f0*/ 	.word	0x00013820


	//   ....[71]....
        /*05f4*/ 	.word	0x000139a0


	//   ....[72]....
        /*05f8*/ 	.word	0x000139d0


	//   ....[73]....
        /*05fc*/ 	.word	0x00013b20


	//   ....[74]....
        /*0600*/ 	.word	0x00013b50


	//   ....[75]....
        /*0604*/ 	.word	0x00013ca0


	//   ....[76]....
        /*0608*/ 	.word	0x00013cc0


	//   ....[77]....
        /*060c*/ 	.word	0x000144c0


	//   ....[78]....
        /*0610*/ 	.word	0x000144e0


	//   ....[79]....
        /*0614*/ 	.word	0x00014630


	//   ....[80]....
        /*0618*/ 	.word	0x00014660


	//   ....[81]....
        /*061c*/ 	.word	0x00014790


	//   ....[82]....
        /*0620*/ 	.word	0x000147c0


	//   ....[83]....
        /*0624*/ 	.word	0x000148f0


	//   ....[84]....
        /*0628*/ 	.word	0x00014910


	//----- nvinfo : EIATTR_EXIT_INSTR_OFFSETS
	.align		4
.L_208:
        /*062c*/ 	.byte	0x04, 0x1c
        /*062e*/ 	.short	(.L_210 - .L_209)


	//   ....[0]....
.L_209:
        /*0630*/ 	.word	0x00000370


	//   ....[1]....
        /*0634*/ 	.word	0x00013cd0


	//   ....[2]....
        /*0638*/ 	.word	0x00013da0


	//   ....[3]....
        /*063c*/ 	.word	0x00013e00


	//   ....[4]....
        /*0640*/ 	.word	0x00014920


	//   ....[5]....
        /*0644*/ 	.word	0x000149d0


	//   ....[6]....
        /*0648*/ 	.word	0x00014a30


	//----- nvinfo : EIATTR_CTAIDZ_USED
	.align		4
.L_210:
        /*064c*/ 	.byte	0x01, 0x04
	.zero		2


	//----- nvinfo : EIATTR_MAX_THREADS
	.align		4
        /*0650*/ 	.byte	0x04, 0x05
        /*0652*/ 	.short	(.L_212 - .L_211)
.L_211:
        /*0654*/ 	.word	0x00000080
        /*0658*/ 	.word	0x00000001
        /*065c*/ 	.word	0x00000001


	//----- nvinfo : EIATTR_CRS_STACK_SIZE
	.align		4
.L_212:
        /*0660*/ 	.byte	0x04, 0x1e
        /*0662*/ 	.short	(.L_214 - .L_213)
.L_213:
        /*0664*/ 	.word	0x00000000
.L_214:


//--------------------- .nv.info._ZN7cutlass13device_kernelIN5flash19enable_sm80_to_sm89INS1_16FlashAttnFwdSm80INS1_25CollectiveMainloopFwdSm80ILi4ELi1ELb0EN4cute5tupleIJNS5_1CILi128EEENS7_ILi48EEENS7_ILi96EEEEEELi96ENS_6half_tEfNS_4arch4Sm80ELb0ELb1ELb1ELb1ELb0ELb1ELb1ELb0EEENS1_21CollectiveEpilogueFwdINS6_IJS8_SA_S9_EEENS6_IJNS7_ILi1EEESI_SI_EEESC_SE_Li128ELb1ELb1ELb0ELb0EEENS1_19SingleTileSchedulerILb1ELb0ELb1ELi128EEEEEEEEEvNT_6ParamsE --------------------------
	.section	.nv.info._ZN7cutlass13device_kernelIN5flash19enable_sm80_to_sm89INS1_16FlashAttnFwdSm80INS1_25CollectiveMainloopFwdSm80ILi4ELi1ELb0EN4cute5tupleIJNS5_1CILi128EEENS7_ILi48EEENS7_ILi96EEEEEELi96ENS_6half_tEfNS_4arch4Sm80ELb0ELb1ELb1ELb1ELb0ELb1ELb1ELb0EEENS1_21CollectiveEpilogueFwdINS6_IJS8_SA_S9_EEENS6_IJNS7_ILi1EEESI_SI_EEESC_SE_Li128ELb1ELb1ELb0ELb0EEENS1_19SingleTileSchedulerILb1ELb0ELb1ELi128EEEEEEEEEvNT_6ParamsE,"",@"SHT_CUDA_INFO"
	.sectionflags	@""
	.align	4


	//----- nvinfo : EIATTR_CUDA_API_VERSION
	.align		4
        /*0000*/ 	.byte	0x04, 0x37
        /*0002*/ 	.short	(.L_216 - .L_215)
.L_215:
        /*0004*/ 	.word	0x00000082


	//----- nvinfo : EIATTR_SW2861232_WAR
	.align		4
.L_216:
        /*0008*/ 	.byte	0x01, 0x35
	.zero		2


	//----- nvinfo : EIATTR_PARAM_CBANK
	.align		4
        /*000c*/ 	.byte	0x04, 0x0a
        /*000e*/ 	.short	(.L_218 - .L_217)
	.align		4
.L_217:
        /*0010*/ 	.word	index@(.nv.constant0._ZN7cutlass13device_kernelIN5flash19enable_sm80_to_sm89INS1_16FlashAttnFwdSm80INS1_25CollectiveMainloopFwdSm80ILi4ELi1ELb0EN4cute5tupleIJNS5_1CILi128EEENS7_ILi48EEENS7_ILi96EEEEEELi96ENS_6half_tEfNS_4arch4Sm80ELb0ELb1ELb1ELb1ELb0ELb1ELb1ELb0EEENS1_21CollectiveEpilogueFwdINS6_IJS8_SA_S9_EEENS6_IJNS7_ILi1EEESI_SI_EEESC_SE_Li128ELb1ELb1ELb0ELb0EEENS1_19SingleTileSchedulerILb1ELb0ELb1ELi128EEEEEEEEEvNT_6ParamsE)
        /*0014*/ 	.short	0x0160
        /*0016*/ 	.short	0x0418


	//----- nvinfo : EIATTR_CBANK_PARAM_SIZE
	.align		4
.L_218:
        /*0018*/ 	.byte	0x03, 0x19
        /*001a*/ 	.short	0x0418


	//----- nvinfo : EIATTR_KPARAM_INFO
	.align		4
        /*001c*/ 	.byte	0x04, 0x17
        /*001e*/ 	.short	(.L_220 - .L_219)
.L_219:
        /*0020*/ 	.word	0x00000000
        /*0024*/ 	.short	0x0000
        /*0026*/ 	.short	0x0000
        /*0028*/ 	.byte	0x00, 0xf0, 0x61, 0x10


	//----- nvinfo : EIATTR_MAXREG_COUNT
	.align		4
.L_220:
        /*002c*/ 	.byte	0x03, 0x1b
        /*002e*/ 	.short	0x00ff


	//----- nvinfo : EIATTR_NUM_BARRIERS
	.align		4
        /*0030*/ 	.byte	0x02, 0x4c
        /*0032*/ 	.byte	0x02
	.zero		1


	//----- nvinfo : EIATTR_ANNOTATIONS
	.align		4
        /*0034*/ 	.byte	0x04, 0x55
        /*0036*/ 	.short	(.L_222 - .L_221)


	//   ....[0]....
.L_221:
        /* <DEDUP_REMOVED lines=53> */


	//----- nvinfo : EIATTR_MERCURY_ISA_VERSION
	.align		4
.L_222:
        /*0378*/ 	.byte	0x03, 0x5f
        /*037a*/ 	.short	0x0000


	//----- nvinfo : EIATTR_COOP_GROUP_MASK_REGIDS
	.align		4
        /*037c*/ 	.byte	0x04, 0x29
        /*037e*/ 	.short	(.L_224 - .L_223)


	//   ....[0]....
.L_223:
        /*0380*/ 	.word	0xffffffff


	//   ....[1]....
        /*0384*/ 	.word	0xffffffff


	//   ....[2]....
        /*0388*/ 	.word	0xffffffff


	//   ....[3]....
        /*038c*/ 	.word	0xffffffff


	//   ....[4]....
        /*0390*/ 	.word	0xffffffff


	//   ....[5]....
        /*0394*/ 	.word	0xffffffff


	//   ....[6]....
        /*0398*/ 	.word	0xffffffff


	//   ....[7]....
        /*039c*/ 	.word	0xffffffff


	//   ....[8]....
        /*03a0*/ 	.word	0xffffffff


	//   ....[9]....
        /*03a4*/ 	.word	0xffffffff


	//   ....[10]....
        /*03a8*/ 	.word	0xffffffff


	//   ....[11]....
        /*03ac*/ 	.word	0xffffffff


	//   ....[12]....
        /*03b0*/ 	.word	0xffffffff


	//   ....[13]....
        /*03b4*/ 	.word	0xffffffff


	//   ....[14]....
        /*03b8*/ 	.word	0xffffffff


	//   ....[15]....
        /*03bc*/ 	.word	0xffffffff


	//   ....[16]....
        /*03c0*/ 	.word	0xffffffff


	//   ....[17]....
        /*03c4*/ 	.word	0xffffffff


	//   ....[18]....
        /*03c8*/ 	.word	0xffffffff


	//   ....[19]....
        /*03cc*/ 	.word	0xffffffff


	//   ....[20]....
        /*03d0*/ 	.word	0xffffffff


	//   ....[21]....
        /*03d4*/ 	.word	0xffffffff


	//   ....[22]....
        /*03d8*/ 	.word	0xffffffff


	//   ....[23]....
        /*03dc*/ 	.word	0xffffffff


	//   ....[24]....
        /*03e0*/ 	.word	0xffffffff


	//   ....[25]....
        /*03e4*/ 	.word	0xffffffff


	//   ....[26]....
        /*03e8*/ 	.word	0xffffffff


	//   ....[27]....
        /*03ec*/ 	.word	0xffffffff


	//   ....[28]....
        /*03f0*/ 	.word	0xffffffff


	//   ....[29]....
        /*03f4*/ 	.word	0xffffffff


	//   ....[30]....
        /*03f8*/ 	.word	0xffffffff


	//   ....[31]....
        /*03fc*/ 	.word	0xffffffff


	//   ....[32]....
        /*0400*/ 	.word	0xffffffff


	//   ....[33]....
        /*0404*/ 	.word	0xffffffff


	//   ....[34]....
        /*0408*/ 	.word	0xffffffff


	//   ....[35]....
        /*040c*/ 	.word	0xffffffff


	//   ....[36]....
        /*0410*/ 	.word	0xffffffff


	//   ....[37]....
        /*0414*/ 	.word	0xffffffff


	//   ....[38]....
        /*0418*/ 	.word	0xffffffff


	//   ....[39]....
        /*041c*/ 	.word	0xffffffff


	//   ....[40]....
        /*0420*/ 	.word	0xffffffff


	//   ....[41]....
        /*0424*/ 	.word	0xffffffff


	//   ....[42]....
        /*0428*/ 	.word	0xffffffff


	//   ....[43]....
        /*042c*/ 	.word	0xffffffff


	//   ....[44]....
        /*0430*/ 	.word	0xffffffff


	//   ....[45]....
        /*0434*/ 	.word	0xffffffff


	//   ....[46]....
        /*0438*/ 	.word	0xffffffff


	//   ....[47]....
        /*043c*/ 	.word	0xffffffff


	//   ....[48]....
        /*0440*/ 	.word	0xffffffff


	//   ....[49]....
        /*0444*/ 	.word	0xffffffff


	//   ....[50]....
        /*0448*/ 	.word	0xffffffff


	//   ....[51]....
        /*044c*/ 	.word	0xffffffff


	//   ....[52]....
        /*0450*/ 	.word	0xffffffff


	//   ....[53]....
        /*0454*/ 	.word	0xffffffff


	//   ....[54]....
        /*0458*/ 	.word	0xffffffff


	//   ....[55]....
        /*045c*/ 	.word	0xffffffff


	//   ....[56]....
        /*0460*/ 	.word	0xffffffff


	//   ....[57]....
        /*0464*/ 	.word	0xffffffff


	//   ....[58]....
        /*0468*/ 	.word	0xffffffff


	//   ....[59]....
        /*046c*/ 	.word	0xffffffff


	//   ....[60]....
        /*0470*/ 	.word	0xffffffff


	//   ....[61]....
        /*0474*/ 	.word	0xffffffff


	//   ....[62]....
        /*0478*/ 	.word	0xffffffff


	//   ....[63]....
        /*047c*/ 	.word	0xffffffff


	//   ....[64]....
        /*0480*/ 	.word	0xffffffff


	//   ....[65]....
        /*0484*/ 	.word	0xffffffff


	//   ....[66]....
        /*0488*/ 	.word	0xffffffff


	//   ....[67]....
        /*048c*/ 	.word	0xffffffff


	//   ....[68]....
        /*0490*/ 	.word	0xffffffff


	//   ....[69]....
        /*0494*/ 	.word	0xffffffff


	//   ....[70]....
        /*0498*/ 	.word	0xffffffff


	//   ....[71]....
        /*049c*/ 	.word	0xffffffff


	//   ....[72]....
        /*04a0*/ 	.word	0xffffffff


	//   ....[73]....
        /*04a4*/ 	.word	0xffffffff


	//   ....[74]....
        /*04a8*/ 	.word	0xffffffff


	//   ....[75]....
        /*04ac*/ 	.word	0xffffffff


	//   ....[76]....
        /*04b0*/ 	.word	0xffffffff


	//   ....[77]....
        /*04b4*/ 	.word	0xffffffff


	//   ....[78]....
        /*04b8*/ 	.word	0xffffffff


	//   ....[79]....
        /*04bc*/ 	.word	0xffffffff


	//   ....[80]....
        /*04c0*/ 	.word	0xffffffff


	//   ....[81]....
        /*04c4*/ 	.word	0xffffffff


	//   ....[82]....
        /*04c8*/ 	.word	0xffffffff


	//   ....[83]....
        /*04cc*/ 	.word	0xffffffff


	//   ....[84]....
        /*04d0*/ 	.word	0xffffffff


	//   ....[85]....
        /*04d4*/ 	.word	0xffffffff


	//   ....[86]....
        /*04d8*/ 	.word	0xffffffff


	//   ....[87]....
        /*04dc*/ 	.word	0xffffffff


	//   ....[88]....
        /*04e0*/ 	.word	0xffffffff


	//   ....[89]....
        /*04e4*/ 	.word	0xffffffff


	//   ....[90]....
        /*04e8*/ 	.word	0xffffffff


	//   ....[91]....
        /*04ec*/ 	.word	0xffffffff


	//   ....[92]....
        /*04f0*/ 	.word	0xffffffff


	//   ....[93]....
        /*04f4*/ 	.word	0xffffffff


	//   ....[94]....
        /*04f8*/ 	.word	0xffffffff


	//   ....[95]....
        /*04fc*/ 	.word	0xffffffff


	//   ....[96]....
        /*0500*/ 	.word	0xffffffff


	//   ....[97]....
        /*0504*/ 	.word	0xffffffff


	//   ....[98]....
        /*0508*/ 	.word	0xffffffff


	//   ....[99]....
        /*050c*/ 	.word	0xffffffff


	//   ....[100]....
        /*0510*/ 	.word	0xffffffff


	//----- nvinfo : EIATTR_COOP_GROUP_INSTR_OFFSETS
	.align		4
.L_224:
        /*0514*/ 	.byte	0x04, 0x28
        /*0516*/ 	.short	(.L_226 - .L_225)


	//   ....[0]....
.L_225:
        /*0518*/ 	.word	0x00000090


	//   ....[1]....
        /*051c*/ 	.word	0x00007100


	//   ....[2]....
        /*0520*/ 	.word	0x00007120


	//   ....[3]....
        /*0524*/ 	.word	0x00007250


	//   ....[4]....
        /*0528*/ 	.word	0x00007280


	//   ....[5]....
        /*052c*/ 	.word	0x000073c0


	//   ....[6]....
        /*0530*/ 	.word	0x000073f0


	//   ....[7]....
        /*0534*/ 	.word	0x00007540


	//   ....[8]....
        /*0538*/ 	.word	0x00007570


	//   ....[9]....
        /*053c*/ 	.word	0x00007d30


	//   ....[10]....
        /*0540*/ 	.word	0x00007d50


	//   ....[11]....
        /*0544*/ 	.word	0x00007d60


	//   ....[12]....
        /*0548*/ 	.word	0x00007d70


	//   ....[13]....
        /*054c*/ 	.word	0x000082e0


	//   ....[14]....
        /*0550*/ 	.word	0x00008370


	//   ....[15]....
        /*0554*/ 	.word	0x00008440


	//   ....[16]....
        /*0558*/ 	.word	0x00008480


	//   ....[17]....
        /*055c*/ 	.word	0x0000b2a0


	//   ....[18]....
        /*0560*/ 	.word	0x0000b2c0


	//   ....[19]....
        /*0564*/ 	.word	0x0000b2d0


	//   ....[20]....
        /*0568*/ 	.word	0x0000b2e0


	//   ....[21]....
        /*056c*/ 	.word	0x0000b560


	//   ....[22]....
        /*0570*/ 	.word	0x0000b7b0


	//   ....[23]....
        /*0574*/ 	.word	0x0000b820


	//   ....[24]....
        /*0578*/ 	.word	0x0000b860


	//   ....[25]....
        /*057c*/ 	.word	0x0000fc00


	//   ....[26]....
        /*0580*/ 	.word	0x0000fe60


	//   ....[27]....
        /*0584*/ 	.word	0x000104e0


	//   ....[28]....
        /*0588*/ 	.word	0x00010d40


	//   ....[29]....
        /*058c*/ 	.word	0x00011290


	//   ....[30]....
        /*0590*/ 	.word	0x00011410


	//   ....[31]....
        /*0594*/ 	.word	0x000114d0


	//   ....[32]....
        /*0598*/ 	.word	0x00011570


	//   ....[33]....
        /*059c*/ 	.word	0x00011bd0


	//   ....[34]....
        /*05a0*/ 	.word	0x00011c80


	//   ....[35]....
        /*05a4*/ 	.word	0x00011ca0


	//   ....[36]....
        /*05a8*/ 	.word	0x00011d60


	//   ....[37]....
        /*05ac*/ 	.word	0x00013ed0


	//   ....[38]....
        /*05b0*/ 	.word	0x000140e0


	//   ....[39]....
        /*05b4*/ 	.word	0x00014620


	//   ....[40]....
        /*05b8*/ 	.word	0x00014aa0


	//   ....[41]....
        /*05bc*/ 	.word	0x000150f0


	//   ....[42]....
        /*05c0*/ 	.word	0x00015210


	//   ....[43]....
        /*05c4*/ 	.word	0x00015390


	//   ....[44]....
        /*05c8*/ 	.word	0x000154b0


	//   ....[45]....
        /*05cc*/ 	.word	0x000154e0


	//   ....[46]....
        /*05d0*/ 	.word	0x00015590


	//   ....[47]....
        /*05d4*/ 	.word	0x000157e0


	//   ....[48]....
        /*05d8*/ 	.word	0x00015840


	//   ....[49]....
        /*05dc*/ 	.word	0x000188f0


	//   ....[50]....
        /*05e0*/ 	.word	0x00018930


	//   ....[51]....
        /*05e4*/ 	.word	0x000189d0


	//   ....[52]....
        /*05e8*/ 	.word	0x00018a20


	//   ....[53]....
        /*05ec*/ 	.word	0x00018a50


	//   ....[54]....
        /*05f0*/ 	.word	0x00018b70


	//   ....[55]....
        /*05f4*/ 	.word	0x00018bc0


	//   ....[56]....
        /*05f8*/ 	.word	0x00019080


	//   ....[57]....
        /*05fc*/ 	.word	0x0001b890


	//   ....[58]....
        /*0600*/ 	.word	0x0001bde0


	//   ....[59]....
        /*0604*/ 	.word	0x0001bfc0


	//   ....[60]....
        /*0608*/ 	.word	0x0001c430


	//   ....[61]....
        /*060c*/ 	.word	0x0001ca90


	//   ....[62]....
        /*0610*/ 	.word	0x0001cbb0


	//   ....[63]....
        /*0614*/ 	.word	0x0001cd10


	//   ....[64]....
        /*0618*/ 	.word	0x0001ce30


	//   ....[65]....
        /*061c*/ 	.word	0x0001ce60


	//   ....[66]....
        /*0620*/ 	.word	0x0001cf20


	//   ....[67]....
        /*0624*/ 	.word	0x0001d150


	//   ....[68]....
        /*0628*/ 	.word	0x0001d1b0


	//   ....[69]....
        /*062c*/ 	.word	0x0001e870


	//   ....[70]....
        /*0630*/ 	.word	0x0001e8a0


	//   ....[71]....
        /*0634*/ 	.word	0x0001eaa0


	//   ....[72]....
        /*0638*/ 	.word	0x0001eab0


	//   ....[73]....
        /*063c*/ 	.word	0x0001eac0


	//   ....[74]....
        /*0640*/ 	.word	0x0001eaf0


	//   ....[75]....
        /*0644*/ 	.word	0x0001eb10


	//   ....[76]....
        /*0648*/ 	.word	0x0001eb20


	//   ....[77]....
        /*064c*/ 	.word	0x00020030


	//   ....[78]....
        /*0650*/ 	.word	0x00020060


	//   ....[79]....
        /*0654*/ 	.word	0x00020090


	//   ....[80]....
        /*0658*/ 	.word	0x000200b0


	//   ....[81]....
        /*065c*/ 	.word	0x000200c0


	//   ....[82]....
        /*0660*/ 	.word	0x000200d0


	//   ....[83]....
        /*0664*/ 	.word	0x000200e0


	//   ....[84]....
        /*0668*/ 	.word	0x000200f0


	//   ....[85]....
        /*066c*/ 	.word	0x00020310


	//   ....[86]....
        /*0670*/ 	.word	0x00020320


	//   ....[87]....
        /*0674*/ 	.word	0x000204a0


	//   ....[88]....
        /*0678*/ 	.word	0x000204d0


	//   ....[89]....
        /*067c*/ 	.word	0x00020620


	//   ....[90]....
        /*0680*/ 	.word	0x00020650


	//   ....[91]....
        /*0684*/ 	.word	0x000207a0


	//   ....[92]....
        /*0688*/ 	.word	0x000207c0


	//   ....[93]....
        /*068c*/ 	.word	0x00020fb0


	//   ....[94]....
        /*0690*/ 	.word	0x00020fd0


	//   ....[95]....
        /*0694*/ 	.word	0x00021120


	//   ....[96]....
        /*0698*/ 	.word	0x00021150


	//   ....[97]....
        /*069c*/ 	.word	0x00021280


	//   ....[98]....
        /*06a0*/ 	.word	0x000212b0


	//   ....[99]....
        /*06a4*/ 	.word	0x000213e0


	//   ....[100]....
        /*06a8*/ 	.word	0x00021400


	//----- nvinfo : EIATTR_EXIT_INSTR_OFFSETS
	.align		4
.L_226:
        /*06ac*/ 	.byte	0x04, 0x1c
        /*06ae*/ 	.short	(.L_228 - .L_227)


	//   ....[0]....
.L_227:
        /*06b0*/ 	.word	0x00000370


	//   ....[1]....
        /*06b4*/ 	.word	0x000207d0


	//   ....[2]....
        /*06b8*/ 	.word	0x000208a0


	//   ....[3]....
        /*06bc*/ 	.word	0x00020900


	//   ....[4]....
        /*06c0*/ 	.word	0x00021410


	//   ....[5]....
        /*06c4*/ 	.word	0x000214c0


	//   ....[6]....
        /*06c8*/ 	.word	0x00021520


	//----- nvinfo : EIATTR_CTAIDZ_USED
	.align		4
.L_228:
        /*06cc*/ 	.byte	0x01, 0x04
	.zero		2


	//----- nvinfo : EIATTR_MAX_THREADS
	.align		4
        /*06d0*/ 	.byte	0x04, 0x05
        /*06d2*/ 	.short	(.L_230 - .L_229)
.L_229:
        /*06d4*/ 	.word	0x00000080
        /*06d8*/ 	.word	0x00000001
        /*06dc*/ 	.word	0x00000001


	//----- nvinfo : EIATTR_CRS_STACK_SIZE
	.align		4
.L_230:
        /*06e0*/ 	.byte	0x04, 0x1e
        /*06e2*/ 	.short	(.L_232 - .L_231)
.L_231:
        /*06e4*/ 	.word	0x00000000
.L_232:


//--------------------- .nv.info._ZN7cutlass13device_kernelIN5flash19enable_sm80_to_sm89INS1_16FlashAttnFwdSm80INS1_25CollectiveMainloopFwdSm80ILi4ELi1ELb0EN4cute5tupleIJNS5_1CILi128EEENS7_ILi64EEENS7_ILi96EEEEEELi96ENS_6half_tEfNS_4arch4Sm80ELb1ELb0ELb1ELb0ELb0ELb0ELb1ELb0EEENS1_21CollectiveEpilogueFwdINS6_IJS8_SA_S9_EEENS6_IJNS7_ILi1EEESI_SI_EEESC_SE_Li128ELb0ELb1ELb0ELb0EEENS1_30DynamicPersistentTileSchedulerILi128ELi128ELb0ELb1ELb0EEEEEEEEEvNT_6ParamsE --------------------------
	.section	.nv.info._ZN7cutlass13device_kernelIN5flash19enable_sm80_to_sm89INS1_16FlashAttnFwdSm80INS1_25CollectiveMainloopFwdSm80ILi4ELi1ELb0EN4cute5tupleIJNS5_1CILi128EEENS7_ILi64EEENS7_ILi96EEEEEELi96ENS_6half_tEfNS_4arch4Sm80ELb1ELb0ELb1ELb0ELb0ELb0ELb1ELb0EEENS1_21CollectiveEpilogueFwdINS6_IJS8_SA_S9_EEENS6_IJNS7_ILi1EEESI_SI_EEESC_SE_Li128ELb0ELb1ELb0ELb0EEENS1_30DynamicPersistentTileSchedulerILi128ELi128ELb0ELb1ELb0EEEEEEEEEvNT_6ParamsE,"",@"SHT_CUDA_INFO"
	.sectionflags	@""
	.align	4


	//----- nvinfo : EIATTR_CUDA_API_VERSION
	.align		4
        /*0000*/ 	.byte	0x04, 0x37
        /*0002*/ 	.short	(.L_234 - .L_233)
.L_233:
        /*0004*/ 	.word	0x00000082


	//----- nvinfo : EIATTR_SW2861232_WAR
	.align		4
.L_234:
        /*0008*/ 	.byte	0x01, 0x35
	.zero		2


	//----- nvinfo : EIATTR_PARAM_CBANK
	.align		4
        /*000c*/ 	.byte	0x04, 0x0a
        /*000e*/ 	.short	(.L_236 - .L_235)
	.align		4
.L_235:
        /*0010*/ 	.word	index@(.nv.constant0._ZN7cutlass13device_kernelIN5flash19enable_sm80_to_sm89INS1_16FlashAttnFwdSm80INS1_25CollectiveMainloopFwdSm80ILi4ELi1ELb0EN4cute5tupleIJNS5_1CILi128EEENS7_ILi64EEENS7_ILi96EEEEEELi96ENS_6half_tEfNS_4arch4Sm80ELb1ELb0ELb1ELb0ELb0ELb0ELb1ELb0EEENS1_21CollectiveEpilogueFwdINS6_IJS8_SA_S9_EEENS6_IJNS7_ILi1EEESI_SI_EEESC_SE_Li128ELb0ELb1ELb0ELb0EEENS1_30DynamicPersistentTileSchedulerILi128ELi128ELb0ELb1ELb0EEEEEEEEEvNT_6ParamsE)
        /*0014*/ 	.short	0x0160
        /*0016*/ 	.short	0x0428


	//----- nvinfo : EIATTR_CBANK_PARAM_SIZE
	.align		4
.L_236:
        /*0018*/ 	.byte	0x03, 0x19
        /*001a*/ 	.short	0x0428


	//----- nvinfo : EIATTR_KPARAM_INFO
	.align		4
        /*001c*/ 	.byte	0x04, 0x17
        /*001e*/ 	.short	(.L_238 - .L_237)
.L_237:
        /*0020*/ 	.word	0x00000000
        /*0024*/ 	.short	0x0000
        /*0026*/ 	.short	0x0000
        /*0028*/ 	.byte	0x00, 0xf0, 0xa1, 0x10


	//----- nvinfo : EIATTR_MAXREG_COUNT
	.align		4
.L_238:
        /*002c*/ 	.byte	0x03, 0x1b
        /*002e*/ 	.short	0x00ff


	//----- nvinfo : EIATTR_NUM_BARRIERS
	.align		4
        /*0030*/ 	.byte	0x02, 0x4c
        /*0032*/ 	.byte	0x06
	.zero		1


	//----- nvinfo : EIATTR_ANNOTATIONS
	.align		4
        /*0034*/ 	.byte	0x04, 0x55
        /*0036*/ 	.short	(.L_240 - .L_239)


	//   ....[0]....
.L_239:
        /* <DEDUP_REMOVED lines=78> */


	//----- nvinfo : EIATTR_MERCURY_ISA_VERSION
	.align		4
.L_240:
        /*0508*/ 	.byte	0x03, 0x5f
        /*050a*/ 	.short	0x0000


	//----- nvinfo : EIATTR_INT_WARP_WIDE_INSTR_OFFSETS
	.align		4
        /*050c*/ 	.byte	0x04, 0x31
        /*050e*/ 	.short	(.L_242 - .L_241)


	//   ....[0]....
.L_241:
        /*0510*/ 	.word	0x0000ec00


	//   ....[1]....
        /*0514*/ 	.word	0x0000ec80


	//----- nvinfo : EIATTR_COOP_GROUP_MASK_REGIDS
	.align		4
.L_242:
        /*0518*/ 	.byte	0x04, 0x29
        /*051a*/ 	.short	(.L_244 - .L_243)


	//   ....[0]....
.L_243:
        /*051c*/ 	.word	0xffffffff


	//   ....[1]....
        /*0520*/ 	.word	0xffffffff


	//   ....[2]....
        /*0524*/ 	.word	0xffffffff


	//   ....[3]....
        /*0528*/ 	.word	0xffffffff


	//   ....[4]....
        /*052c*/ 	.word	0xffffffff


	//   ....[5]....
        /*0530*/ 	.word	0xffffffff


	//   ....[6]....
        /*0534*/ 	.word	0xffffffff


	//   ....[7]....
        /*0538*/ 	.word	0xffffffff


	//   ....[8]....
        /*053c*/ 	.word	0xffffffff


	//   ....[9]....
        /*0540*/ 	.word	0xffffffff


	//   ....[10]....
        /*0544*/ 	.word	0xffffffff


	//   ....[11]....
        /*0548*/ 	.word	0xffffffff


	//   ....[12]....
        /*054c*/ 	.word	0xffffffff


	//   ....[13]....
        /*0550*/ 	.word	0xffffffff


	//   ....[14]....
        /*0554*/ 	.word	0xffffffff


	//   ....[15]....
        /*0558*/ 	.word	0xffffffff


	//   ....[16]....
        /*055c*/ 	.word	0xffffffff


	//   ....[17]....
        /*0560*/ 	.word	0xffffffff


	//   ....[18]....
        /*0564*/ 	.word	0xffffffff


	//   ....[19]....
        /*0568*/ 	.word	0xffffffff


	//   ....[20]....
        /*056c*/ 	.word	0xffffffff


	//   ....[21]....
        /*0570*/ 	.word	0xffffffff


	//   ....[22]....
        /*0574*/ 	.word	0xffffffff


	//   ....[23]....
        /*0578*/ 	.word	0xffffffff


	//   ....[24]....
        /*057c*/ 	.word	0xffffffff


	//   ....[25]....
        /*0580*/ 	.word	0xffffffff


	//   ....[26]....
        /*0584*/ 	.word	0xffffffff


	//   ....[27]....
        /*0588*/ 	.word	0xffffffff


	//   ....[28]....
        /*058c*/ 	.word	0xffffffff


	//   ....[29]....
        /*0590*/ 	.word	0xffffffff


	//   ....[30]....
        /*0594*/ 	.word	0xffffffff


	//   ....[31]....
        /*0598*/ 	.word	0xffffffff


	//   ....[32]....
        /*059c*/ 	.word	0xffffffff


	//   ....[33]....
        /*05a0*/ 	.word	0xffffffff


	//   ....[34]....
        /*05a4*/ 	.word	0xffffffff


	//   ....[35]....
        /*05a8*/ 	.word	0xffffffff


	//   ....[36]....
        /*05ac*/ 	.word	0xffffffff


	//   ....[37]....
        /*05b0*/ 	.word	0xffffffff


	//   ....[38]....
        /*05b4*/ 	.word	0xffffffff


	//   ....[39]....
        /*05b8*/ 	.word	0xffffffff


	//   ....[40]....
        /*05bc*/ 	.word	0xffffffff


	//   ....[41]....
        /*05c0*/ 	.word	0xffffffff


	//   ....[42]....
        /*05c4*/ 	.word	0xffffffff


	//   ....[43]....
        /*05c8*/ 	.word	0xffffffff


	//   ....[44]....
        /*05cc*/ 	.word	0xffffffff


	//   ....[45]....
        /*05d0*/ 	.word	0xffffffff


	//   ....[46]....
        /*05d4*/ 	.word	0xffffffff


	//   ....[47]....
        /*05d8*/ 	.word	0xffffffff


	//   ....[48]....
        /*05dc*/ 	.word	0xffffffff


	//   ....[49]....
        /*05e0*/ 	.word	0xffffffff


	//   ....[50]....
        /*05e4*/ 	.word	0xffffffff


	//   ....[51]....
        /*05e8*/ 	.word	0xffffffff


	//   ....[52]....
        /*05ec*/ 	.word	0xffffffff


	//   ....[53]....
        /*05f0*/ 	.word	0xffffffff


	//   ....[54]....
        /*05f4*/ 	.word	0xffffffff


	//   ....[55]....
        /*05f8*/ 	.word	0xffffffff


	//   ....[56]....
        /*05fc*/ 	.word	0xffffffff


	//   ....[57]....
        /*0600*/ 	.word	0xffffffff


	//   ....[58]....
        /*0604*/ 	.word	0xffffffff


	//   ....[59]....
        /*0608*/ 	.word	0xffffffff


	//   ....[60]....
        /*060c*/ 	.word	0xffffffff


	//   ....[61]....
        /*0610*/ 	.word	0xffffffff


	//   ....[62]....
        /*0614*/ 	.word	0xffffffff


	//   ....[63]....
        /*0618*/ 	.word	0xffffffff


	//   ....[64]....
        /*061c*/ 	.word	0xffffffff


	//   ....[65]....
        /*0620*/ 	.word	0xffffffff


	//   ....[66]....
        /*0624*/ 	.word	0xffffffff


	//   ....[67]....
        /*0628*/ 	.word	0xffffffff


	//   ....[68]....
        /*062c*/ 	.word	0xffffffff


	//   ....[69]....
        /*0630*/ 	.word	0xffffffff


	//   ....[70]....
        /*0634*/ 	.word	0xffffffff


	//   ....[71]....
        /*0638*/ 	.word	0xffffffff


	//   ....[72]....
        /*063c*/ 	.word	0xffffffff


	//   ....[73]....
        /*0640*/ 	.word	0xffffffff


	//   ....[74]....
        /*0644*/ 	.word	0xffffffff


	//   ....[75]....
        /*0648*/ 	.word	0xffffffff


	//   ....[76]....
        /*064c*/ 	.word	0xffffffff


	//   ....[77]....
        /*0650*/ 	.word	0xffffffff


	//   ....[78]....
        /*0654*/ 	.word	0xffffffff


	//   ....[79]....
        /*0658*/ 	.word	0xffffffff


	//   ....[80]....
        /*065c*/ 	.word	0xffffffff


	//   ....[81]....
        /*0660*/ 	.word	0xffffffff


	//   ....[82]....
        /*0664*/ 	.word	0xffffffff


	//   ....[83]....
        /*0668*/ 	.word	0xffffffff


	//   ....[84]....
        /*066c*/ 	.word	0xffffffff


	//   ....[85]....
        /*0670*/ 	.word	0xffffffff


	//   ....[86]....
        /*0674*/ 	.word	0xffffffff


	//   ....[87]....
        /*0678*/ 	.word	0xffffffff


	//   ....[88]....
        /*067c*/ 	.word	0xffffffff


	//   ....[89]....
        /*0680*/ 	.word	0xffffffff


	//   ....[90]....
        /*0684*/ 	.word	0xffffffff


	//   ....[91]....
        /*0688*/ 	.word	0xffffffff


	//   ....[92]....
        /*068c*/ 	.word	0xffffffff


	//   ....[93]....
        /*0690*/ 	.word	0xffffffff


	//   ....[94]....
        /*0694*/ 	.word	0xffffffff


	//   ....[95]....
        /*0698*/ 	.word	0xffffffff


	//   ....[96]....
        /*069c*/ 	.word	0xffffffff


	//   ....[97]....
        /*06a0*/ 	.word	0xffffffff


	//   ....[98]....
        /*06a4*/ 	.word	0xffffffff


	//   ....[99]....
        /*06a8*/ 	.word	0xffffffff


	//----- nvinfo : EIATTR_COOP_GROUP_INSTR_OFFSETS
	.align		4
.L_244:
        /*06ac*/ 	.byte	0x04, 0x28
        /*06ae*/ 	.short	(.L_246 - .L_245)


	//   ....[0]....
.L_245:
        /*06b0*/ 	.word	0x00000050


	//   ....[1]....
        /*06b4*/ 	.word	0x00001800


	//   ....[2]....
        /*06b8*/ 	.word	0x00001820


	//   ....[3]....
        /*06bc*/ 	.word	0x000019f0


	//   ....[4]....
        /*06c0*/ 	.word	0x00001a00


	//   ....[5]....
        /*06c4*/ 	.word	0x00001bc0


	//   ....[6]....
        /*06c8*/ 	.word	0x00001be0


	//   ....[7]....
        /*06cc*/ 	.word	0x00001da0


	//   ....[8]....
        /*06d0*/ 	.word	0x00001db0


	//   ....[9]....
        /*06d4*/ 	.word	0x000037a0


	//   ....[10]....
        /*06d8*/ 	.word	0x000037e0


	//   ....[11]....
        /*06dc*/ 	.word	0x00003d40


	//   ....[12]....
        /*06e0*/ 	.word	0x00003d70


	//   ....[13]....
        /*06e4*/ 	.word	0x00003da0


	//   ....[14]....
        /*06e8*/ 	.word	0x00003e50


	//   ....[15]....
        /*06ec*/ 	.word	0x00003e80


	//   ....[16]....
        /*06f0*/ 	.word	0x00003f50


	//   ....[17]....
        /*06f4*/ 	.word	0x00004520


	//   ....[18]....
        /*06f8*/ 	.word	0x000046a0


	//   ....[19]....
        /*06fc*/ 	.word	0x000046d0


	//   ....[20]....
        /*0700*/ 	.word	0x00004750


	//   ....[21]....
        /*0704*/ 	.word	0x00006b00


	//   ....[22]....
        /*0708*/ 	.word	0x00006b50


	//   ....[23]....
        /*070c*/ 	.word	0x00006bb0


	//   ....[24]....
        /*0710*/ 	.word	0x00006c20


	//   ....[25]....
        /*0714*/ 	.word	0x00007b50


	//   ....[26]....
        /*0718*/ 	.word	0x00007d60


	//   ....[27]....
        /*071c*/ 	.word	0x00008020


	//   ....[28]....
        /*0720*/ 	.word	0x00008120


	//   ....[29]....
        /*0724*/ 	.word	0x00008170


	//   ....[30]....
        /*0728*/ 	.word	0x000081f0


	//   ....[31]....
        /*072c*/ 	.word	0x00008220


	//   ....[32]....
        /*0730*/ 	.word	0x00008340


	//   ....[33]....
        /*0734*/ 	.word	0x0000bb00


	//   ....[34]....
        /*0738*/ 	.word	0x0000bb90


	//   ....[35]....
        /*073c*/ 	.word	0x0000bbc0


	//   ....[36]....
        /*0740*/ 	.word	0x0000bbf0


	//   ....[37]....
        /*0744*/ 	.word	0x0000bc70


	//   ....[38]....
        /*0748*/ 	.word	0x0000bcb0


	//   ....[39]....
        /*074c*/ 	.word	0x0000c1e0


	//   ....[40]....
        /*0750*/ 	.word	0x0000c350


	//   ....[41]....
        /*0754*/ 	.word	0x0000e200


	//   ....[42]....
        /*0758*/ 	.word	0x0000e270


	//   ....[43]....
        /*075c*/ 	.word	0x0000e280


	//   ....[44]....
        /*0760*/ 	.word	0x0000e290


	//   ....[45]....
        /*0764*/ 	.word	0x0000e2c0


	//   ....[46]....
        /*0768*/ 	.word	0x0000e2e0


	//   ....[47]....
        /*076c*/ 	.word	0x0000e2f0


	//   ....[48]....
        /*0770*/ 	.word	0x0000e300


	//   ....[49]....
        /*0774*/ 	.word	0x0000f410


	//   ....[50]....
        /*0778*/ 	.word	0x0000f800


	//   ....[51]....
        /*077c*/ 	.word	0x0000f830


	//   ....[52]....
        /*0780*/ 	.word	0x0000f860


	//   ....[53]....
        /*0784*/ 	.word	0x0000f880


	//   ....[54]....
        /*0788*/ 	.word	0x0000f890


	//   ....[55]....
        /*078c*/ 	.word	0x0000f8a0


	//   ....[56]....
        /*0790*/ 	.word	0x0000f8b0


	//   ....[57]....
        /*0794*/ 	.word	0x0000f8c0


	//   ....[58]....
        /*0798*/ 	.word	0x0000fb40


	//   ....[59]....
        /*079c*/ 	.word	0x0000fb50


	//   ....[60]....
        /*07a0*/ 	.word	0x0000fc80


	//   ....[61]....
        /*07a4*/ 	.word	0x0000fcb0


	//   ....[62]....
        /*07a8*/ 	.word	0x0000fdb0


	//   ....[63]....
        /*07ac*/ 	.word	0x0000fde0


	//   ....[64]....
        /*07b0*/ 	.word	0x0000fed0


	//   ....[65]....
        /*07b4*/ 	.word	0x0000fee0


	//   ....[66]....
        /*07b8*/ 	.word	0x000104b0


	//   ....[67]....
        /*07bc*/ 	.word	0x000104d0


	//   ....[68]....
        /*07c0*/ 	.word	0x00010660


	//   ....[69]....
        /*07c4*/ 	.word	0x00010670


	//   ....[70]....
        /*07c8*/ 	.word	0x000107f0


	//   ....[71]....
        /*07cc*/ 	.word	0x00010810


	//   ....[72]....
        /*07d0*/ 	.word	0x00010990


	//   ....[73]....
        /*07d4*/ 	.word	0x000109a0


	//   ....[74]....
        /*07d8*/ 	.word	0x00010b90


	//   ....[75]....
        /*07dc*/ 	.word	0x00010c80


	//   ....[76]....
        /*07e0*/ 	.word	0x00010cf0


	//   ....[77]....
        /*07e4*/ 	.word	0x00010d50


	//   ....[78]....
        /*07e8*/ 	.word	0x00010db0


	//   ....[79]....
        /*07ec*/ 	.word	0x00010e10


	//   ....[80]....
        /*07f0*/ 	.word	0x00010e80


	//   ....[81]....
        /*07f4*/ 	.word	0x00010ee0


	//   ....[82]....
        /*07f8*/ 	.word	0x00010f40


	//   ....[83]....
        /*07fc*/ 	.word	0x00010f90


	//   ....[84]....
        /*0800*/ 	.word	0x00010ff0


	//   ....[85]....
        /*0804*/ 	.word	0x00011040


	//   ....[86]....
        /*0808*/ 	.word	0x000110a0


	//   ....[87]....
        /*080c*/ 	.word	0x000110f0


	//   ....[88]....
        /*0810*/ 	.word	0x00011150


	//   ....[89]....
        /*0814*/ 	.word	0x000111a0


	//   ....[90]....
        /*0818*/ 	.word	0x00011200


	//   ....[91]....
        /*081c*/ 	.word	0x00011260


	//   ....[92]....
        /*0820*/ 	.word	0x000112d0


	//   ....[93]....
        /*0824*/ 	.word	0x00011330


	//   ....[94]....
        /*0828*/ 	.word	0x00011390


	//   ....[95]....
        /*082c*/ 	.word	0x000113f0


	//   ....[96]....
        /*0830*/ 	.word	0x00011460


	//   ....[97]....
        /*0834*/ 	.word	0x000114c0


	//   ....[98]....
        /*0838*/ 	.word	0x00011520


	//   ....[99]....
        /*083c*/ 	.word	0x00011580


	//----- nvinfo : EIATTR_EXIT_INSTR_OFFSETS
	.align		4
.L_246:
        /*0840*/ 	.byte	0x04, 0x1c
        /*0842*/ 	.short	(.L_248 - .L_247)


	//   ....[0]....
.L_247:
        /*0844*/ 	.word	0x000000a0


	//   ....[1]....
        /*0848*/ 	.word	0x00010c30


	//----- nvinfo : EIATTR_MAX_THREADS
	.align		4
.L_248:
        /*084c*/ 	.byte	0x04, 0x05
        /*084e*/ 	.short	(.L_250 - .L_249)
.L_249:
        /*0850*/ 	.word	0x00000080
        /*0854*/ 	.word	0x00000001
        /*0858*/ 	.word	0x00000001


	//----- nvinfo : EIATTR_CRS_STACK_SIZE
	.align		4
.L_250:
        /*085c*/ 	.byte	0x04, 0x1e
        /*085e*/ 	.short	(.L_252 - .L_251)
.L_251:
        /*0860*/ 	.word	0x00000000
.L_252:


//--------------------- .nv.info._ZN7cutlass13device_kernelIN5flash19enable_sm80_to_sm89INS1_16FlashAttnFwdSm80INS1_25CollectiveMainloopFwdSm80ILi4ELi1ELb0EN4cute5tupleIJNS5_1CILi128EEENS7_ILi64EEENS7_ILi96EEEEEELi96ENS_6half_tEfNS_4arch4Sm80ELb1ELb0ELb1ELb1ELb0ELb0ELb1ELb0EEENS1_21CollectiveEpilogueFwdINS6_IJS8_SA_S9_EEENS6_IJNS7_ILi1EEESI_SI_EEESC_SE_Li128ELb1ELb1ELb0ELb0EEENS1_19SingleTileSchedulerILb1ELb0ELb1ELi128EEEEEEEEEvNT_6ParamsE --------------------------
	.section	.nv.info._ZN7cutlass13device_kernelIN5flash19enable_sm80_to_sm89INS1_16FlashAttnFwdSm80INS1_25CollectiveMainloopFwdSm80ILi4ELi1ELb0EN4cute5tupleIJNS5_1CILi128EEENS7_ILi64EEENS7_ILi96EEEEEELi96ENS_6half_tEfNS_4arch4Sm80ELb1ELb0ELb1ELb1ELb0ELb0ELb1ELb0EEENS1_21CollectiveEpilogueFwdINS6_IJS8_SA_S9_EEENS6_IJNS7_ILi1EEESI_SI_EEESC_SE_Li128ELb1ELb1ELb0ELb0EEENS1_19SingleTileSchedulerILb1ELb0ELb1ELi128EEEEEEEEEvNT_6ParamsE,"",@"SHT_CUDA_INFO"
	.sectionflags	@""
	.align	4


	//----- nvinfo : EIATTR_CUDA_API_VERSION
	.align		4
        /*0000*/ 	.byte	0x04, 0x37
        /*0002*/ 	.short	(.L_254 - .L_253)
.L_253:
        /*0004*/ 	.word	0x00000082


	//----- nvinfo : EIATTR_SW2861232_WAR
	.align		4
.L_254:
        /*0008*/ 	.byte	0x01, 0x35
	.zero		2


	//----- nvinfo : EIATTR_PARAM_CBANK
	.align		4
        /*000c*/ 	.byte	0x04, 0x0a
        /*000e*/ 	.short	(.L_256 - .L_255)
	.align		4
.L_255:
        /*0010*/ 	.word	index@(.nv.constant0._ZN7cutlass13device_kernelIN5flash19enable_sm80_to_sm89INS1_16FlashAttnFwdSm80INS1_25CollectiveMainloopFwdSm80ILi4ELi1ELb0EN4cute5tupleIJNS5_1CILi128EEENS7_ILi64EEENS7_ILi96EEEEEELi96ENS_6half_tEfNS_4arch4Sm80ELb1ELb0ELb1ELb1ELb0ELb0ELb1ELb0EEENS1_21CollectiveEpilogueFwdINS6_IJS8_SA_S9_EEENS6_IJNS7_ILi1EEESI_SI_EEESC_SE_Li128ELb1ELb1ELb0ELb0EEENS1_19SingleTileSchedulerILb1ELb0ELb1ELi128EEEEEEEEEvNT_6ParamsE)
        /*0014*/ 	.short	0x0160
        /*0016*/ 	.short	0x0418


	//----- nvinfo : EIATTR_CBANK_PARAM_SIZE
	.align		4
.L_256:
        /*0018*/ 	.byte	0x03, 0x19
        /*001a*/ 	.short	0x0418


	//----- nvinfo : EIATTR_KPARAM_INFO
	.align		4
        /*001c*/ 	.byte	0x04, 0x17
        /*001e*/ 	.short	(.L_258 - .L_257)
.L_257:
        /*0020*/ 	.word	0x00000000
        /*0024*/ 	.short	0x0000
        /*0026*/ 	.short	0x0000
        /*0028*/ 	.byte	0x00, 0xf0, 0x61, 0x10


	//----- nvinfo : EIATTR_MAXREG_COUNT
	.align		4
.L_258:
        /*002c*/ 	.byte	0x03, 0x1b
        /*002e*/ 	.short	0x00ff


	//----- nvinfo : EIATTR_NUM_BARRIERS
	.align		4
        /*0030*/ 	.byte	0x02, 0x4c
        /*0032*/ 	.byte	0x02
	.zero		1


	//----- nvinfo : EIATTR_ANNOTATIONS
	.align		4
        /*0034*/ 	.byte	0x04, 0x55
        /*0036*/ 	.short	(.L_260 - .L_259)


	//   ....[0]....
.L_259:
        /* <DEDUP_REMOVED lines=48> */


	//----- nvinfo : EIATTR_MERCURY_ISA_VERSION
	.align		4
.L_260:
        /*0320*/ 	.byte	0x03, 0x5f
        /*0322*/ 	.short	0x0000


	//----- nvinfo : EIATTR_COOP_GROUP_MASK_REGIDS
	.align		4
        /*0324*/ 	.byte	0x04, 0x29
        /*0326*/ 	.short	(.L_262 - .L_261)


	//   ....[0]....
.L_261:
        /*0328*/ 	.word	0xffffffff


	//   ....[1]....
        /*032c*/ 	.word	0xffffffff


	//   ....[2]....
        /*0330*/ 	.word	0xffffffff


	//   ....[3]....
        /*0334*/ 	.word	0xffffffff


	//   ....[4]....
        /*0338*/ 	.word	0xffffffff


	//   ....[5]....
        /*033c*/ 	.word	0xffffffff


	//   ....[6]....
        /*0340*/ 	.word	0xffffffff


	//   ....[7]....
        /*0344*/ 	.word	0xffffffff


	//   ....[8]....
        /*0348*/ 	.word	0xffffffff


	//   ....[9]....
        /*034c*/ 	.word	0xffffffff


	//   ....[10]....
        /*0350*/ 	.word	0xffffffff


	//   ....[11]....
        /*0354*/ 	.word	0xffffffff


	//   ....[12]....
        /*0358*/ 	.word	0xffffffff


	//   ....[13]....
        /*035c*/ 	.word	0xffffffff


	//   ....[14]....
        /*0360*/ 	.word	0xffffffff


	//   ....[15]....
        /*0364*/ 	.word	0xffffffff


	//   ....[16]....
        /*0368*/ 	.word	0xffffffff


	//   ....[17]....
        /*036c*/ 	.word	0xffffffff


	//   ....[18]....
        /*0370*/ 	.word	0xffffffff


	//   ....[19]....
        /*0374*/ 	.word	0xffffffff


	//   ....[20]....
        /*0378*/ 	.word	0xffffffff


	//   ....[21]....
        /*037c*/ 	.word	0xffffffff


	//   ....[22]....
        /*0380*/ 	.word	0xffffffff


	//   ....[23]....
        /*0384*/ 	.word	0xffffffff


	//   ....[24]....
        /*0388*/ 	.word	0xffffffff


	//   ....[25]....
        /*038c*/ 	.word	0xffffffff


	//   ....[26]....
        /*0390*/ 	.word	0xffffffff


	//   ....[27]....
        /*0394*/ 	.word	0xffffffff


	//   ....[28]....
        /*0398*/ 	.word	0xffffffff


	//   ....[29]....
        /*039c*/ 	.word	0xffffffff


	//   ....[30]....
        /*03a0*/ 	.word	0xffffffff


	//   ....[31]....
        /*03a4*/ 	.word	0xffffffff


	//   ....[32]....
        /*03a8*/ 	.word	0xffffffff


	//   ....[33]....
        /*03ac*/ 	.word	0xffffffff


	//   ....[34]....
        /*03b0*/ 	.word	0xffffffff


	//   ....[35]....
        /*03b4*/ 	.word	0xffffffff


	//   ....[36]....
        /*03b8*/ 	.word	0xffffffff


	//   ....[37]....
        /*03bc*/ 	.word	0xffffffff


	//   ....[38]....
        /*03c0*/ 	.word	0xffffffff


	//   ....[39]....
        /*03c4*/ 	.word	0xffffffff


	//   ....[40]....
        /*03c8*/ 	.word	0xffffffff


	//   ....[41]....
        /*03cc*/ 	.word	0xffffffff


	//   ....[42]....
        /*03d0*/ 	.word	0xffffffff


	//   ....[43]....
        /*03d4*/ 	.word	0xffffffff


	//   ....[44]....
        /*03d8*/ 	.word	0xffffffff


	//   ....[45]....
        /*03dc*/ 	.word	0xffffffff


	//   ....[46]....
        /*03e0*/ 	.word	0xffffffff


	//   ....[47]....
        /*03e4*/ 	.word	0xffffffff


	//   ....[48]....
        /*03e8*/ 	.word	0xffffffff


	//   ....[49]....
        /*03ec*/ 	.word	0xffffffff


	//   ....[50]....
        /*03f0*/ 	.word	0xffffffff


	//   ....[51]....
        /*03f4*/ 	.word	0xffffffff


	//   ....[52]....
        /*03f8*/ 	.word	0xffffffff


	//   ....[53]....
        /*03fc*/ 	.word	0xffffffff


	//   ....[54]....
        /*0400*/ 	.word	0xffffffff


	//   ....[55]....
        /*0404*/ 	.word	0xffffffff


	//   ....[56]....
        /*0408*/ 	.word	0xffffffff


	//   ....[57]....
        /*040c*/ 	.word	0xffffffff


	//   ....[58]....
        /*0410*/ 	.word	0xffffffff


	//   ....[59]....
        /*0414*/ 	.word	0xffffffff


	//   ....[60]....
        /*0418*/ 	.word	0xffffffff


	//   ....[61]....
        /*041c*/ 	.word	0xffffffff


	//   ....[62]....
        /*0420*/ 	.word	0xffffffff


	//   ....[63]....
        /*0424*/ 	.word	0xffffffff


	//   ....[64]....
        /*0428*/ 	.word	0xffffffff


	//   ....[65]....
        /*042c*/ 	.word	0xffffffff


	//   ....[66]....
        /*0430*/ 	.word	0xffffffff


	//   ....[67]....
        /*0434*/ 	.word	0xffffffff


	//   ....[68]....
        /*0438*/ 	.word	0xffffffff


	//   ....[69]....
        /*043c*/ 	.word	0xffffffff


	//   ....[70]....
        /*0440*/ 	.word	0xffffffff


	//   ....[71]....
        /*0444*/ 	.word	0xffffffff


	//   ....[72]....
        /*0448*/ 	.word	0xffffffff


	//----- nvinfo : EIATTR_COOP_GROUP_INSTR_OFFSETS
	.align		4
.L_262:
        /*044c*/ 	.byte	0x04, 0x28
        /*044e*/ 	.short	(.L_264 - .L_263)


	//   ....[0]....
.L_263:
        /*0450*/ 	.word	0x00000090


	//   ....[1]....
        /*0454*/ 	.word	0x000012a0


	//   ....[2]....
        /*0458*/ 	.word	0x00001390


	//   ....[3]....
        /*045c*/ 	.word	0x000014e0


	//   ....[4]....
        /*0460*/ 	.word	0x00001510


	//   ....[5]....
        /*0464*/ 	.word	0x00001660


	//   ....[6]....
        /*0468*/ 	.word	0x00001690


	//   ....[7]....
        /*046c*/ 	.word	0x000017d0


	//   ....[8]....
        /*0470*/ 	.word	0x00001810


	//   ....[9]....
        /*0474*/ 	.word	0x00002eb0


	//   ....[10]....
        /*0478*/ 	.word	0x00002ed0


	//   ....[11]....
        /*047c*/ 	.word	0x00002ef0


	//   ....[12]....
        /*0480*/ 	.word	0x00002f10


	//   ....[13]....
        /*0484*/ 	.word	0x00003890


	//   ....[14]....
        /*0488*/ 	.word	0x00003ac0


	//   ....[15]....
        /*048c*/ 	.word	0x00003af0


	//   ....[16]....
        /*0490*/ 	.word	0x00003c50


	//   ....[17]....
        /*0494*/ 	.word	0x00003fe0


	//   ....[18]....
        /*0498*/ 	.word	0x00004190


	//   ....[19]....
        /*049c*/ 	.word	0x000041c0


	//   ....[20]....
        /*04a0*/ 	.word	0x000043f0


	//   ....[21]....
        /*04a4*/ 	.word	0x00006fe0


	//   ....[22]....
        /*04a8*/ 	.word	0x00007020


	//   ....[23]....
        /*04ac*/ 	.word	0x00007060


	//   ....[24]....
        /*04b0*/ 	.word	0x000070b0


	//   ....[25]....
        /*04b4*/ 	.word	0x00007c50


	//   ....[26]....
        /*04b8*/ 	.word	0x00007cf0


	//   ....[27]....
        /*04bc*/ 	.word	0x00007d70


	//   ....[28]....
        /*04c0*/ 	.word	0x00007e40


	//   ....[29]....
        /*04c4*/ 	.word	0x00008060


	//   ....[30]....
        /*04c8*/ 	.word	0x00008190


	//   ....[31]....
        /*04cc*/ 	.word	0x00008270


	//   ....[32]....
        /*04d0*/ 	.word	0x00008340


	//   ....[33]....
        /*04d4*/ 	.word	0x0000bbf0


	//   ....[34]....
        /*04d8*/ 	.word	0x0000bc80


	//   ....[35]....
        /*04dc*/ 	.word	0x0000bd00


	//   ....[36]....
        /*04e0*/ 	.word	0x0000bd90


	//   ....[37]....
        /*04e4*/ 	.word	0x0000be70


	//   ....[38]....
        /*04e8*/ 	.word	0x0000bf20


	//   ....[39]....
        /*04ec*/ 	.word	0x0000c210


	//   ....[40]....
        /*04f0*/ 	.word	0x0000c380


	//   ....[41]....
        /*04f4*/ 	.word	0x0000e410


	//   ....[42]....
        /*04f8*/ 	.word	0x0000e420


	//   ....[43]....
        /*04fc*/ 	.word	0x0000e430


	//   ....[44]....
        /*0500*/ 	.word	0x0000e440


	//   ....[45]....
        /*0504*/ 	.word	0x0000e470


	//   ....[46]....
        /*0508*/ 	.word	0x0000e490


	//   ....[47]....
        /*050c*/ 	.word	0x0000e4b0


	//   ....[48]....
        /*0510*/ 	.word	0x0000e4c0


	//   ....[49]....
        /*0514*/ 	.word	0x0000fba0


	//   ....[50]....
        /*0518*/ 	.word	0x0000fbe0


	//   ....[51]....
        /*051c*/ 	.word	0x0000fc10


	//   ....[52]....
        /*0520*/ 	.word	0x0000fc30


	//   ....[53]....
        /*0524*/ 	.word	0x0000fc40


	//   ....[54]....
        /*0528*/ 	.word	0x0000fc50


	//   ....[55]....
        /*052c*/ 	.word	0x0000fc60


	//   ....[56]....
        /*0530*/ 	.word	0x0000fc70


	//   ....[57]....
        /*0534*/ 	.word	0x0000fe80


	//   ....[58]....
        /*0538*/ 	.word	0x0000fe90


	//   ....[59]....
        /*053c*/ 	.word	0x00010010


	//   ....[60]....
        /*0540*/ 	.word	0x00010040


	//   ....[61]....
        /*0544*/ 	.word	0x00010190


	//   ....[62]....
        /*0548*/ 	.word	0x000101c0


	//   ....[63]....
        /*054c*/ 	.word	0x00010310


	//   ....[64]....
        /*0550*/ 	.word	0x00010330


	//   ....[65]....
        /*0554*/ 	.word	0x00010b30


	//   ....[66]....
        /*0558*/ 	.word	0x00010b50


	//   ....[67]....
        /*055c*/ 	.word	0x00010ca0


	//   ....[68]....
        /*0560*/ 	.word	0x00010cd0


	//   ....[69]....
        /*0564*/ 	.word	0x00010e00


	//   ....[70]....
        /*0568*/ 	.word	0x00010e30


	//   ....[71]....
        /*056c*/ 	.word	0x00010f60


	//   ....[72]....
        /*0570*/ 	.word	0x00010f80


	//----- nvinfo : EIATTR_EXIT_INSTR_OFFSETS
	.align		4
.L_264:
        /*0574*/ 	.byte	0x04, 0x1c
        /*0576*/ 	.short	(.L_266 - .L_265)


	//   ....[0]....
.L_265:
        /*0578*/ 	.word	0x00000370


	//   ....[1]....
        /*057c*/ 	.word	0x00010340


	//   ....[2]....
        /*0580*/ 	.word	0x00010410


	//   ....[3]....
        /*0584*/ 	.word	0x00010470


	//   ....[4]....
        /*0588*/ 	.word	0x00010f90


	//   ....[5]....
        /*058c*/ 	.word	0x00011040


	//   ....[6]....
        /*0590*/ 	.word	0x000110a0


	//----- nvinfo : EIATTR_CTAIDZ_USED
	.align		4
.L_266:
        /*0594*/ 	.byte	0x01, 0x04
	.zero		2


	//----- nvinfo : EIATTR_MAX_THREADS
	.align		4
        /*0598*/ 	.byte	0x04, 0x05
        /*059a*/ 	.short	(.L_268 - .L_267)
.L_267:
        /*059c*/ 	.word	0x00000080
        /*05a0*/ 	.word	0x00000001
        /*05a4*/ 	.word	0x00000001


	//----- nvinfo : EIATTR_CRS_STACK_SIZE
	.align		4
.L_268:
        /*05a8*/ 	.byte	0x04, 0x1e
        /*05aa*/ 	.short	(.L_270 - .L_269)
.L_269:
        /*05ac*/ 	.word	0x00000000
.L_270:


//--------------------- .nv.info._ZN7cutlass13device_kernelIN5flash19enable_sm80_to_sm89INS1_16FlashAttnFwdSm80INS1_25CollectiveMainloopFwdSm80ILi4ELi1ELb0EN4cute5tupleIJNS5_1CILi128EEENS7_ILi64EEENS7_ILi96EEEEEELi96ENS_6half_tEfNS_4arch4Sm80ELb1ELb0ELb1ELb1ELb0ELb1ELb1ELb0EEENS1_21CollectiveEpilogueFwdINS6_IJS8_SA_S9_EEENS6_IJNS7_ILi1EEESI_SI_EEESC_SE_Li128ELb1ELb1ELb0ELb0EEENS1_19SingleTileSchedulerILb1ELb0ELb1ELi128EEEEEEEEEvNT_6ParamsE --------------------------
	.section	.nv.info._ZN7cutlass13device_kernelIN5flash19enable_sm80_to_sm89INS1_16FlashAttnFwdSm80INS1_25CollectiveMainloopFwdSm80ILi4ELi1ELb0EN4cute5tupleIJNS5_1CILi128EEENS7_ILi64EEENS7_ILi96EEEEEELi96ENS_6half_tEfNS_4arch4Sm80ELb1ELb0ELb1ELb1ELb0ELb1ELb1ELb0EEENS1_21CollectiveEpilogueFwdINS6_IJS8_SA_S9_EEENS6_IJNS7_ILi1EEESI_SI_EEESC_SE_Li128ELb1ELb1ELb0ELb0EEENS1_19SingleTileSchedulerILb1ELb0ELb1ELi128EEEEEEEEEvNT_6ParamsE,"",@"SHT_CUDA_INFO"
	.sectionflags	@""
	.align	4


	//----- nvinfo : EIATTR_CUDA_API_VERSION
	.align		4
        /*0000*/ 	.byte	0x04, 0x37
        /*0002*/ 	.short	(.L_272 - .L_271)
.L_271:
        /*0004*/ 	.word	0x00000082


	//----- nvinfo : EIATTR_SW2861232_WAR
	.align		4
.L_272:
        /*0008*/ 	.byte	0x01, 0x35
	.zero		2


	//----- nvinfo : EIATTR_PARAM_CBANK
	.align		4
        /*000c*/ 	.byte	0x04, 0x0a
        /*000e*/ 	.short	(.L_274 - .L_273)
	.align		4
.L_273:
        /*0010*/ 	.word	index@(.nv.constant0._ZN7cutlass13device_kernelIN5flash19enable_sm80_to_sm89INS1_16FlashAttnFwdSm80INS1_25CollectiveMainloopFwdSm80ILi4ELi1ELb0EN4cute5tupleIJNS5_1CILi128EEENS7_ILi64EEENS7_ILi96EEEEEELi96ENS_6half_tEfNS_4arch4Sm80ELb1ELb0ELb1ELb1ELb0ELb1ELb1ELb0EEENS1_21CollectiveEpilogueFwdINS6_IJS8_SA_S9_EEENS6_IJNS7_ILi1EEESI_SI_EEESC_SE_Li128ELb1ELb1ELb0ELb0EEENS1_19SingleTileSchedulerILb1ELb0ELb1ELi128EEEEEEEEEvNT_6ParamsE)
        /*0014*/ 	.short	0x0160
        /*0016*/ 	.short	0x0418


	//----- nvinfo : EIATTR_CBANK_PARAM_SIZE
	.align		4
.L_274:
        /*0018*/ 	.byte	0x03, 0x19
        /*001a*/ 	.short	0x0418


	//----- nvinfo : EIATTR_KPARAM_INFO
	.align		4
        /*001c*/ 	.byte	0x04, 0x17
        /*001e*/ 	.short	(.L_276 - .L_275)
.L_275:
        /*0020*/ 	.word	0x00000000
        /*0024*/ 	.short	0x0000
        /*0026*/ 	.short	0x0000
        /*0028*/ 	.byte	0x00, 0xf0, 0x61, 0x10


	//----- nvinfo : EIATTR_MAXREG_COUNT
	.align		4
.L_276:
        /*002c*/ 	.byte	0x03, 0x1b
        /*002e*/ 	.short	0x00ff


	//----- nvinfo : EIATTR_NUM_BARRIERS
	.align		4
        /*0030*/ 	.byte	0x02, 0x4c
        /*0032*/ 	.byte	0x02
	.zero		1


	//----- nvinfo : EIATTR_ANNOTATIONS
	.align		4
        /*0034*/ 	.byte	0x04, 0x55
        /*0036*/ 	.short	(.L_278 - .L_277)


	//   ....[0]....
.L_277:
        /* <DEDUP_REMOVED lines=53> */


	//----- nvinfo : EIATTR_MERCURY_ISA_VERSION
	.align		4
.L_278:
        /*0370*/ 	.byte	0x03, 0x5f
        /*0372*/ 	.short	0x0000


	//----- nvinfo : EIATTR_COOP_GROUP_MASK_REGIDS
	.align		4
        /*0374*/ 	.byte	0x04, 0x29
        /*0376*/ 	.short	(.L_280 - .L_279)


	//   ....[0]....
.L_279:
        /*0378*/ 	.word	0xffffffff


	//   ....[1]....
        /*037c*/ 	.word	0xffffffff


	//   ....[2]....
        /*0380*/ 	.word	0xffffffff


	//   ....[3]....
        /*0384*/ 	.word	0xffffffff


	//   ....[4]....
        /*0388*/ 	.word	0xffffffff


	//   ....[5]....
        /*038c*/ 	.word	0xffffffff


	//   ....[6]....
        /*0390*/ 	.word	0xffffffff


	//   ....[7]....
        /*0394*/ 	.word	0xffffffff


	//   ....[8]....
        /*0398*/ 	.word	0xffffffff


	//   ....[9]....
        /*039c*/ 	.word	0xffffffff


	//   ....[10]....
        /*03a0*/ 	.word	0xffffffff


	//   ....[11]....
        /*03a4*/ 	.word	0xffffffff


	//   ....[12]....
        /*03a8*/ 	.word	0xffffffff


	//   ....[13]....
        /*03ac*/ 	.word	0xffffffff


	//   ....[14]....
        /*03b0*/ 	.word	0xffffffff


	//   ....[15]....
        /*03b4*/ 	.word	0xffffffff


	//   ....[16]....
        /*03b8*/ 	.word	0xffffffff


	//   ....[17]....
        /*03bc*/ 	.word	0xffffffff


	//   ....[18]....
        /*03c0*/ 	.word	0xffffffff


	//   ....[19]....
        /*03c4*/ 	.word	0xffffffff


	//   ....[20]....
        /*03c8*/ 	.word	0xffffffff


	//   ....[21]....
        /*03cc*/ 	.word	0xffffffff


	//   ....[22]....
        /*03d0*/ 	.word	0xffffffff


	//   ....[23]....
        /*03d4*/ 	.word	0xffffffff


	//   ....[24]....
        /*03d8*/ 	.word	0xffffffff


	//   ....[25]....
        /*03dc*/ 	.word	0xffffffff


	//   ....[26]....
        /*03e0*/ 	.word	0xffffffff


	//   ....[27]....
        /*03e4*/ 	.word	0xffffffff


	//   ....[28]....
        /*03e8*/ 	.word	0xffffffff


	//   ....[29]....
        /*03ec*/ 	.word	0xffffffff


	//   ....[30]....
        /*03f0*/ 	.word	0xffffffff


	//   ....[31]....
        /*03f4*/ 	.word	0xffffffff


	//   ....[32]....
        /*03f8*/ 	.word	0xffffffff


	//   ....[33]....
        /*03fc*/ 	.word	0xffffffff


	//   ....[34]....
        /*0400*/ 	.word	0xffffffff


	//   ....[35]....
        /*0404*/ 	.word	0xffffffff


	//   ....[36]....
        /*0408*/ 	.word	0xffffffff


	//   ....[37]....
        /*040c*/ 	.word	0xffffffff


	//   ....[38]....
        /*0410*/ 	.word	0xffffffff


	//   ....[39]....
        /*0414*/ 	.word	0xffffffff


	//   ....[40]....
        /*0418*/ 	.word	0xffffffff


	//   ....[41]....
        /*041c*/ 	.word	0xffffffff


	//   ....[42]....
        /*0420*/ 	.word	0xffffffff


	//   ....[43]....
        /*0424*/ 	.word	0xffffffff


	//   ....[44]....
        /*0428*/ 	.word	0xffffffff


	//   ....[45]....
        /*042c*/ 	.word	0xffffffff


	//   ....[46]....
        /*0430*/ 	.word	0xffffffff


	//   ....[47]....
        /*0434*/ 	.word	0xffffffff


	//   ....[48]....
        /*0438*/ 	.word	0xffffffff


	//   ....[49]....
        /*043c*/ 	.word	0xffffffff


	//   ....[50]....
        /*0440*/ 	.word	0xffffffff


	//   ....[51]....
        /*0444*/ 	.word	0xffffffff


	//   ....[52]....
        /*0448*/ 	.word	0xffffffff


	//   ....[53]....
        /*044c*/ 	.word	0xffffffff


	//   ....[54]....
        /*0450*/ 	.word	0xffffffff


	//   ....[55]....
        /*0454*/ 	.word	0xffffffff


	//   ....[56]....
        /*0458*/ 	.word	0xffffffff


	//   ....[57]....
        /*045c*/ 	.word	0xffffffff


	//   ....[58]....
        /*0460*/ 	.word	0xffffffff


	//   ....[59]....
        /*0464*/ 	.word	0xffffffff


	//   ....[60]....
        /*0468*/ 	.word	0xffffffff


	//   ....[61]....
        /*046c*/ 	.word	0xffffffff


	//   ....[62]....
        /*0470*/ 	.word	0xffffffff


	//   ....[63]....
        /*0474*/ 	.word	0xffffffff


	//   ....[64]....
        /*0478*/ 	.word	0xffffffff


	//   ....[65]....
        /*047c*/ 	.word	0xffffffff


	//   ....[66]....
        /*0480*/ 	.word	0xffffffff


	//   ....[67]....
        /*0484*/ 	.word	0xffffffff


	//   ....[68]....
        /*0488*/ 	.word	0xffffffff


	//   ....[69]....
        /*048c*/ 	.word	0xffffffff


	//   ....[70]....
        /*0490*/ 	.word	0xffffffff


	//   ....[71]....
        /*0494*/ 	.word	0xffffffff


	//   ....[72]....
        /*0498*/ 	.word	0xffffffff


	//   ....[73]....
        /*049c*/ 	.word	0xffffffff


	//   ....[74]....
        /*04a0*/ 	.word	0xffffffff


	//   ....[75]....
        /*04a4*/ 	.word	0xffffffff


	//   ....[76]....
        /*04a8*/ 	.word	0xffffffff


	//   ....[77]....
        /*04ac*/ 	.word	0xffffffff


	//   ....[78]....
        /*04b0*/ 	.word	0xffffffff


	//   ....[79]....
        /*04b4*/ 	.word	0xffffffff


	//   ....[80]....
        /*04b8*/ 	.word	0xffffffff


	//   ....[81]....
        /*04bc*/ 	.word	0xffffffff


	//   ....[82]....
        /*04c0*/ 	.word	0xffffffff


	//   ....[83]....
        /*04c4*/ 	.word	0xffffffff


	//   ....[84]....
        /*04c8*/ 	.word	0xffffffff


	//   ....[85]....
        /*04cc*/ 	.word	0xffffffff


	//   ....[86]....
        /*04d0*/ 	.word	0xffffffff


	//   ....[87]....
        /*04d4*/ 	.word	0xffffffff


	//   ....[88]....
        /*04d8*/ 	.word	0xffffffff


	//----- nvinfo : EIATTR_COOP_GROUP_INSTR_OFFSETS
	.align		4
.L_280:
        /*04dc*/ 	.byte	0x04, 0x28
        /*04de*/ 	.short	(.L_282 - .L_281)


	//   ....[0]....
.L_281:
        /*04e0*/ 	.word	0x00000090


	//   ....[1]....
        /*04e4*/ 	.word	0x00006730


	//   ....[2]....
        /*04e8*/ 	.word	0x00006740


	//   ....[3]....
        /*04ec*/ 	.word	0x00006870


	//   ....[4]....
        /*04f0*/ 	.word	0x000068a0


	//   ....[5]....
        /*04f4*/ 	.word	0x000069e0


	//   ....[6]....
        /*04f8*/ 	.word	0x00006a10


	//   ....[7]....
        /*04fc*/ 	.word	0x00006b70


	//   ....[8]....
        /*0500*/ 	.word	0x00006b90


	//   ....[9]....
        /*0504*/ 	.word	0x00007310


	//   ....[10]....
        /*0508*/ 	.word	0x00007330


	//   ....[11]....
        /*050c*/ 	.word	0x00007340


	//   ....[12]....
        /*0510*/ 	.word	0x00007350


	//   ....[13]....
        /*0514*/ 	.word	0x000078c0


	//   ....[14]....
        /*0518*/ 	.word	0x00007950


	//   ....[15]....
        /*051c*/ 	.word	0x00007a20


	//   ....[16]....
        /*0520*/ 	.word	0x00007a60


	//   ....[17]....
        /*0524*/ 	.word	0x0000a880


	//   ....[18]....
        /*0528*/ 	.word	0x0000a8a0


	//   ....[19]....
        /*052c*/ 	.word	0x0000a8b0


	//   ....[20]....
        /*0530*/ 	.word	0x0000a8c0


	//   ....[21]....
        /*0534*/ 	.word	0x0000ab40


	//   ....[22]....
        /*0538*/ 	.word	0x0000ad90


	//   ....[23]....
        /*053c*/ 	.word	0x0000ae00


	//   ....[24]....
        /*0540*/ 	.word	0x0000ae40


	//   ....[25]....
        /*0544*/ 	.word	0x0000f340


	//   ....[26]....
        /*0548*/ 	.word	0x0000f380


	//   ....[27]....
        /*054c*/ 	.word	0x0000f3b0


	//   ....[28]....
        /*0550*/ 	.word	0x0000f3e0


	//   ....[29]....
        /*0554*/ 	.word	0x0000fd60


	//   ....[30]....
        /*0558*/ 	.word	0x0000ff90


	//   ....[31]....
        /*055c*/ 	.word	0x0000ffc0


	//   ....[32]....
        /*0560*/ 	.word	0x00010150


	//   ....[33]....
        /*0564*/ 	.word	0x000104e0


	//   ....[34]....
        /*0568*/ 	.word	0x00010650


	//   ....[35]....
        /*056c*/ 	.word	0x00010680


	//   ....[36]....
        /*0570*/ 	.word	0x00010890


	//   ....[37]....
        /*0574*/ 	.word	0x00013540


	//   ....[38]....
        /*0578*/ 	.word	0x00013580


	//   ....[39]....
        /*057c*/ 	.word	0x000135c0


	//   ....[40]....
        /*0580*/ 	.word	0x000135f0


	//   ....[41]....
        /*0584*/ 	.word	0x00014190


	//   ....[42]....
        /*0588*/ 	.word	0x00014350


	//   ....[43]....
        /*058c*/ 	.word	0x000143a0


	//   ....[44]....
        /*0590*/ 	.word	0x00014420


	//   ....[45]....
        /*0594*/ 	.word	0x00014470


	//   ....[46]....
        /*0598*/ 	.word	0x00014580


	//   ....[47]....
        /*059c*/ 	.word	0x000146c0


	//   ....[48]....
        /*05a0*/ 	.word	0x00014870


	//   ....[49]....
        /*05a4*/ 	.word	0x00018130


	//   ....[50]....
        /*05a8*/ 	.word	0x000181b0


	//   ....[51]....
        /*05ac*/ 	.word	0x00018200


	//   ....[52]....
        /*05b0*/ 	.word	0x000182c0


	//   ....[53]....
        /*05b4*/ 	.word	0x000183e0


	//   ....[54]....
        /*05b8*/ 	.word	0x00018470


	//   ....[55]....
        /*05bc*/ 	.word	0x00018770


	//   ....[56]....
        /*05c0*/ 	.word	0x000188c0


	//   ....[57]....
        /*05c4*/ 	.word	0x0001aa40


	//   ....[58]....
        /*05c8*/ 	.word	0x0001aa50


	//   ....[59]....
        /*05cc*/ 	.word	0x0001aa60


	//   ....[60]....
        /*05d0*/ 	.word	0x0001aa70


	//   ....[61]....
        /*05d4*/ 	.word	0x0001aaa0


	//   ....[62]....
        /*05d8*/ 	.word	0x0001aac0


	//   ....[63]....
        /*05dc*/ 	.word	0x0001aae0


	//   ....[64]....
        /*05e0*/ 	.word	0x0001aaf0


	//   ....[65]....
        /*05e4*/ 	.word	0x0001c1c0


	//   ....[66]....
        /*05e8*/ 	.word	0x0001c1f0


	//   ....[67]....
        /*05ec*/ 	.word	0x0001c220


	//   ....[68]....
        /*05f0*/ 	.word	0x0001c240


	//   ....[69]....
        /*05f4*/ 	.word	0x0001c250


	//   ....[70]....
        /*05f8*/ 	.word	0x0001c260


	//   ....[71]....
        /*05fc*/ 	.word	0x0001c270


	//   ....[72]....
        /*0600*/ 	.word	0x0001c280


	//   ....[73]....
        /*0604*/ 	.word	0x0001c4a0


	//   ....[74]....
        /*0608*/ 	.word	0x0001c4b0


	//   ....[75]....
        /*060c*/ 	.word	0x0001c630


	//   ....[76]....
        /*0610*/ 	.word	0x0001c660


	//   ....[77]....
        /*0614*/ 	.word	0x0001c7b0


	//   ....[78]....
        /*0618*/ 	.word	0x0001c7e0


	//   ....[79]....
        /*061c*/ 	.word	0x0001c930


	//   ....[80]....
        /*0620*/ 	.word	0x0001c950


	//   ....[81]....
        /*0624*/ 	.word	0x0001d110


	//   ....[82]....
        /*0628*/ 	.word	0x0001d130


	//   ....[83]....
        /*062c*/ 	.word	0x0001d280


	//   ....[84]....
        /*0630*/ 	.word	0x0001d2b0


	//   ....[85]....
        /*0634*/ 	.word	0x0001d3e0


	//   ....[86]....
        /*0638*/ 	.word	0x0001d410


	//   ....[87]....
        /*063c*/ 	.word	0x0001d540


	//   ....[88]....
        /*0640*/ 	.word	0x0001d560


	//----- nvinfo : EIATTR_EXIT_INSTR_OFFSETS
	.align		4
.L_282:
        /*0644*/ 	.byte	0x04, 0x1c
        /*0646*/ 	.short	(.L_284 - .L_283)


	//   ....[0]....
.L_283:
        /*0648*/ 	.word	0x00000370


	//   ....[1]....
        /*064c*/ 	.word	0x0001c960


	//   ....[2]....
        /*0650*/ 	.word	0x0001ca30


	//   ....[3]....
        /*0654*/ 	.word	0x0001ca90


	//   ....[4]....
        /*0658*/ 	.word	0x0001d570


	//   ....[5]....
        /*065c*/ 	.word	0x0001d620


	//   ....[6]....
        /*0660*/ 	.word	0x0001d680


	//----- nvinfo : EIATTR_CTAIDZ_USED
	.align		4
.L_284:
        /*0664*/ 	.byte	0x01, 0x04
	.zero		2


	//----- nvinfo : EIATTR_MAX_THREADS
	.align		4
        /*0668*/ 	.byte	0x04, 0x05
        /*066a*/ 	.short	(.L_286 - .L_285)
.L_285:
        /*066c*/ 	.word	0x00000080
        /*0670*/ 	.word	0x00000001
        /*0674*/ 	.word	0x00000001


	//----- nvinfo : EIATTR_CRS_STACK_SIZE
	.align		4
.L_286:
        /*0678*/ 	.byte	0x04, 0x1e
        /*067a*/ 	.short	(.L_288 - .L_287)
.L_287:
        /*067c*/ 	.word	0x00000000
.L_288:


//--------------------- .nv.info._ZN7cutlass13device_kernelIN5flash19enable_sm80_to_sm89INS1_16FlashAttnFwdSm80INS1_25CollectiveMainloopFwdSm80ILi4ELi1ELb0EN4cute5tupleIJNS5_1CILi128EEENS7_ILi64EEENS7_ILi96EEEEEELi96ENS_6half_tEfNS_4arch4Sm80ELb0ELb0ELb0ELb0ELb0ELb0ELb1ELb0EEENS1_21CollectiveEpilogueFwdINS6_IJS8_SA_S9_EEENS6_IJNS7_ILi1EEESI_SI_EEESC_SE_Li128ELb0ELb1ELb0ELb0EEENS1_19SingleTileSchedulerILb0ELb0ELb1ELi128EEEEEEEEEvNT_6ParamsE --------------------------
	.section	.nv.info._ZN7cutlass13device_kernelIN5flash19enable_sm80_to_sm89INS1_16FlashAttnFwdSm80INS1_25CollectiveMainloopFwdSm80ILi4ELi1ELb0EN4cute5tupleIJNS5_1CILi128EEENS7_ILi64EEENS7_ILi96EEEEEELi96ENS_6half_tEfNS_4arch4Sm80ELb0ELb0ELb0ELb0ELb0ELb0ELb1ELb0EEENS1_21CollectiveEpilogueFwdINS6_IJS8_SA_S9_EEENS6_IJNS7_ILi1EEESI_SI_EEESC_SE_Li128ELb0ELb1ELb0ELb0EEENS1_19SingleTileSchedulerILb0ELb0ELb1ELi128EEEEEEEEEvNT_6ParamsE,"",@"SHT_CUDA_INFO"
	.sectionflags	@""
	.align	4


	//----- nvinfo : EIATTR_CUDA_API_VERSION
	.align		4
        /*0000*/ 	.byte	0x04, 0x37
        /*0002*/ 	.short	(.L_290 - .L_289)
.L_289:
        /*0004*/ 	.word	0x00000082


	//----- nvinfo : EIATTR_SW2861232_WAR
	.align		4
.L_290:
        /*0008*/ 	.byte	0x01, 0x35
	.zero		2


	//----- nvinfo : EIATTR_PARAM_CBANK
	.align		4
        /*000c*/ 	.byte	0x04, 0x0a
        /*000e*/ 	.short	(.L_292 - .L_291)
	.align		4
.L_291:
        /*0010*/ 	.word	index@(.nv.constant0._ZN7cutlass13device_kernelIN5flash19enable_sm80_to_sm89INS1_16FlashAttnFwdSm80INS1_25CollectiveMainloopFwdSm80ILi4ELi1ELb0EN4cute5tupleIJNS5_1CILi128EEENS7_ILi64EEENS7_ILi96EEEEEELi96ENS_6half_tEfNS_4arch4Sm80ELb0ELb0ELb0ELb0ELb0ELb0ELb1ELb0EEENS1_21CollectiveEpilogueFwdINS6_IJS8_SA_S9_EEENS6_IJNS7_ILi1EEESI_SI_EEESC_SE_Li128ELb0ELb1ELb0ELb0EEENS1_19SingleTileSchedulerILb0ELb0ELb1ELi128EEEEEEEEEvNT_6ParamsE)
        /*0014*/ 	.short	0x0160
        /*0016*/ 	.short	0x0418


	//----- nvinfo : EIATTR_CBANK_PARAM_SIZE
	.align		4
.L_292:
        /*0018*/ 	.byte	0x03, 0x19
        /*001a*/ 	.short	0x0418


	//----- nvinfo : EIATTR_KPARAM_INFO
	.align		4
        /*001c*/ 	.byte	0x04, 0x17
        /*001e*/ 	.short	(.L_294 - .L_293)
.L_293:
        /*0020*/ 	.word	0x00000000
        /*0024*/ 	.short	0x0000
        /*0026*/ 	.short	0x0000
        /*0028*/ 	.byte	0x00, 0xf0, 0x61, 0x10


	//----- nvinfo : EIATTR_MAXREG_COUNT
	.align		4
.L_294:
        /*002c*/ 	.byte	0x03, 0x1b
        /*002e*/ 	.short	0x00ff


	//----- nvinfo : EIATTR_NUM_BARRIERS
	.align		4
        /*0030*/ 	.byte	0x02, 0x4c
        /*0032*/ 	.byte	0x02
	.zero		1


	//----- nvinfo : EIATTR_ANNOTATIONS
	.align		4
        /*0034*/ 	.byte	0x04, 0x55
        /*0036*/ 	.short	(.L_296 - .L_295)


	//   ....[0]....
.L_295:
        /* <DEDUP_REMOVED lines=12> */


	//----- nvinfo : EIATTR_MERCURY_ISA_VERSION
	.align		4
.L_296:
        /*00e0*/ 	.byte	0x03, 0x5f
        /*00e2*/ 	.short	0x0000


	//----- nvinfo : EIATTR_COOP_GROUP_MASK_REGIDS
	.align		4
        /*00e4*/ 	.byte	0x04, 0x29
        /*00e6*/ 	.short	(.L_298 - .L_297)


	//   ....[0]....
.L_297:
        /*00e8*/ 	.word	0xffffffff


	//   ....[1]....
        /*00ec*/ 	.word	0xffffffff


	//   ....[2]....
        /*00f0*/ 	.word	0xffffffff


	//   ....[3]....
        /*00f4*/ 	.word	0xffffffff


	//   ....[4]....
        /*00f8*/ 	.word	0xffffffff


	//   ....[5]....
        /*00fc*/ 	.word	0xffffffff


	//   ....[6]....
        /*0100*/ 	.word	0xffffffff


	//   ....[7]....
        /*0104*/ 	.word	0xffffffff


	//   ....[8]....
        /*0108*/ 	.word	0xffffffff


	//   ....[9]....
        /*010c*/ 	.word	0xffffffff


	//   ....[10]....
        /*0110*/ 	.word	0xffffffff


	//   ....[11]....
        /*0114*/ 	.word	0xffffffff


	//   ....[12]....
        /*0118*/ 	.word	0xffffffff


	//   ....[13]....
        /*011c*/ 	.word	0xffffffff


	//   ....[14]....
        /*0120*/ 	.word	0xffffffff


	//   ....[15]....
        /*0124*/ 	.word	0xffffffff


	//   ....[16]....
        /*0128*/ 	.word	0xffffffff


	//   ....[17]....
        /*012c*/ 	.word	0xffffffff


	//   ....[18]....
        /*0130*/ 	.word	0xffffffff


	//   ....[19]....
        /*0134*/ 	.word	0xffffffff


	//   ....[20]....
        /*0138*/ 	.word	0xffffffff


	//   ....[21]....
        /*013c*/ 	.word	0xffffffff


	//   ....[22]....
        /*0140*/ 	.word	0xffffffff


	//   ....[23]....
        /*0144*/ 	.word	0xffffffff


	//   ....[24]....
        /*0148*/ 	.word	0xffffffff


	//   ....[25]....
        /*014c*/ 	.word	0xffffffff


	//   ....[26]....
        /*0150*/ 	.word	0xffffffff


	//   ....[27]....
        /*0154*/ 	.word	0xffffffff


	//   ....[28]....
        /*0158*/ 	.word	0xffffffff


	//   ....[29]....
        /*015c*/ 	.word	0xffffffff


	//   ....[30]....
        /*0160*/ 	.word	0xffffffff


	//   ....[31]....
        /*0164*/ 	.word	0xffffffff


	//   ....[32]....
        /*0168*/ 	.word	0xffffffff


	//   ....[33]....
        /*016c*/ 	.word	0xffffffff


	//   ....[34]....
        /*0170*/ 	.word	0xffffffff


	//   ....[35]....
        /*0174*/ 	.word	0xffffffff


	//   ....[36]....
        /*0178*/ 	.word	0xffffffff


	//   ....[37]....
        /*017c*/ 	.word	0xffffffff


	//   ....[38]....
        /*0180*/ 	.word	0xffffffff


	//   ....[39]....
        /*0184*/ 	.word	0xffffffff


	//   ....[40]....
        /*0188*/ 	.word	0xffffffff


	//   ....[41]....
        /*018c*/ 	.word	0xffffffff


	//   ....[42]....
        /*0190*/ 	.word	0xffffffff


	//   ....[43]....
        /*0194*/ 	.word	0xffffffff


	//   ....[44]....
        /*0198*/ 	.word	0xffffffff


	//   ....[45]....
        /*019c*/ 	.word	0xffffffff


	//   ....[46]....
        /*01a0*/ 	.word	0xffffffff


	//   ....[47]....
        /*01a4*/ 	.word	0xffffffff


	//----- nvinfo : EIATTR_COOP_GROUP_INSTR_OFFSETS
	.align		4
.L_298:
        /*01a8*/ 	.byte	0x04, 0x28
        /*01aa*/ 	.short	(.L_300 - .L_299)


	//   ....[0]....
.L_299:
        /*01ac*/ 	.word	0x00000630


	//   ....[1]....
        /*01b0*/ 	.word	0x00000660


	//   ....[2]....
        /*01b4*/ 	.word	0x000006c0


	//   ....[3]....
        /*01b8*/ 	.word	0x00000710


	//   ....[4]....
        /*01bc*/ 	.word	0x00000900


	//   ....[5]....
        /*01c0*/ 	.word	0x00000920


	//   ....[6]....
        /*01c4*/ 	.word	0x000009c0


	//   ....[7]....
        /*01c8*/ 	.word	0x00000b10


	//   ....[8]....
        /*01cc*/ 	.word	0x000025e0


	//   ....[9]....
        /*01d0*/ 	.word	0x00002730


	//   ....[10]....
        /*01d4*/ 	.word	0x00002760


	//   ....[11]....
        /*01d8*/ 	.word	0x00002810


	//   ....[12]....
        /*01dc*/ 	.word	0x00002890


	//   ....[13]....
        /*01e0*/ 	.word	0x00002980


	//   ....[14]....
        /*01e4*/ 	.word	0x000029d0


	//   ....[15]....
        /*01e8*/ 	.word	0x00002ac0


	//   ....[16]....
        /*01ec*/ 	.word	0x00005280


	//   ....[17]....
        /*01f0*/ 	.word	0x000052d0


	//   ....[18]....
        /*01f4*/ 	.word	0x00005390


	//   ....[19]....
        /*01f8*/ 	.word	0x000053e0


	//   ....[20]....
        /*01fc*/ 	.word	0x00005420


	//   ....[21]....
        /*0200*/ 	.word	0x00005510


	//   ....[22]....
        /*0204*/ 	.word	0x00005670


	//   ....[23]....
        /*0208*/ 	.word	0x00005bc0


	//   ....[24]....
        /*020c*/ 	.word	0x00007400


	//   ....[25]....
        /*0210*/ 	.word	0x00007410


	//   ....[26]....
        /*0214*/ 	.word	0x00007420


	//   ....[27]....
        /*0218*/ 	.word	0x00007470


	//   ....[28]....
        /*021c*/ 	.word	0x00007490


	//   ....[29]....
        /*0220*/ 	.word	0x000077b0


	//   ....[30]....
        /*0224*/ 	.word	0x00007820


	//   ....[31]....
        /*0228*/ 	.word	0x00007830


	//   ....[32]....
        /*022c*/ 	.word	0x00008a70


	//   ....[33]....
        /*0230*/ 	.word	0x00008a80


	//   ....[34]....
        /*0234*/ 	.word	0x00008aa0


	//   ....[35]....
        /*0238*/ 	.word	0x00008ab0


	//   ....[36]....
        /*023c*/ 	.word	0x00008ac0


	//   ....[37]....
        /*0240*/ 	.word	0x00008ad0


	//   ....[38]....
        /*0244*/ 	.word	0x00008ae0


	//   ....[39]....
        /*0248*/ 	.word	0x00008af0


	//   ....[40]....
        /*024c*/ 	.word	0x00008c20


	//   ....[41]....
        /*0250*/ 	.word	0x00008c40


	//   ....[42]....
        /*0254*/ 	.word	0x00008dc0


	//   ....[43]....
        /*0258*/ 	.word	0x00008df0


	//   ....[44]....
        /*025c*/ 	.word	0x00008f20


	//   ....[45]....
        /*0260*/ 	.word	0x00008f50


	//   ....[46]....
        /*0264*/ 	.word	0x00009080


	//   ....[47]....
        /*0268*/ 	.word	0x000090a0


	//----- nvinfo : EIATTR_EXIT_INSTR_OFFSETS
	.align		4
.L_300:
        /*026c*/ 	.byte	0x04, 0x1c
        /*026e*/ 	.short	(.L_302 - .L_301)


	//   ....[0]....
.L_301:
        /*0270*/ 	.word	0x00000040


	//   ....[1]....
        /*0274*/ 	.word	0x000090b0


	//   ....[2]....
        /*0278*/ 	.word	0x00009160


	//   ....[3]....
        /*027c*/ 	.word	0x000091c0


	//----- nvinfo : EIATTR_CTAIDZ_USED
	.align		4
.L_302:
        /*0280*/ 	.byte	0x01, 0x04
	.zero		2


	//----- nvinfo : EIATTR_MAX_THREADS
	.align		4
        /*0284*/ 	.byte	0x04, 0x05
        /*0286*/ 	.short	(.L_304 - .L_303)
.L_303:
        /*0288*/ 	.word	0x00000080
        /*028c*/ 	.word	0x00000001
        /*0290*/ 	.word	0x00000001


	//----- nvinfo : EIATTR_CRS_STACK_SIZE
	.align		4
.L_304:
        /*0294*/ 	.byte	0x04, 0x1e
        /*0296*/ 	.short	(.L_306 - .L_305)
.L_305:
        /*0298*/ 	.word	0x00000000
.L_306:


//--------------------- .nv.info._ZN7cutlass13device_kernelIN5flash19enable_sm80_to_sm89INS1_16FlashAttnFwdSm80INS1_25CollectiveMainloopFwdSm80ILi4ELi1ELb0EN4cute5tupleIJNS5_1CILi128EEENS7_ILi64EEENS7_ILi96EEEEEELi96ENS_6half_tEfNS_4arch4Sm80ELb0ELb0ELb0ELb1ELb0ELb0ELb1ELb0EEENS1_21CollectiveEpilogueFwdINS6_IJS8_SA_S9_EEENS6_IJNS7_ILi1EEESI_SI_EEESC_SE_Li128ELb1ELb1ELb0ELb0EEENS1_19SingleTileSchedulerILb1ELb0ELb1ELi128EEEEEEEEEvNT_6ParamsE --------------------------
	.section	.nv.info._ZN7cutlass13device_kernelIN5flash19enable_sm80_to_sm89INS1_16FlashAttnFwdSm80INS1_25CollectiveMainloopFwdSm80ILi4ELi1ELb0EN4cute5tupleIJNS5_1CILi128EEENS7_ILi64EEENS7_ILi96EEEEEELi96ENS_6half_tEfNS_4arch4Sm80ELb0ELb0ELb0ELb1ELb0ELb0ELb1ELb0EEENS1_21CollectiveEpilogueFwdINS6_IJS8_SA_S9_EEENS6_IJNS7_ILi1EEESI_SI_EEESC_SE_Li128ELb1ELb1ELb0ELb0EEENS1_19SingleTileSchedulerILb1ELb0ELb1ELi128EEEEEEEEEvNT_6ParamsE,"",@"SHT_CUDA_INFO"
	.sectionflags	@""
	.align	4


	//----- nvinfo : EIATTR_CUDA_API_VERSION
	.align		4
        /*0000*/ 	.byte	0x04, 0x37
        /*0002*/ 	.short	(.L_308 - .L_307)
.L_307:
        /*0004*/ 	.word	0x00000082


	//----- nvinfo : EIATTR_SW2861232_WAR
	.align		4
.L_308:
        /*0008*/ 	.byte	0x01, 0x35
	.zero		2


	//----- nvinfo : EIATTR_PARAM_CBANK
	.align		4
        /*000c*/ 	.byte	0x04, 0x0a
        /*000e*/ 	.short	(.L_310 - .L_309)
	.align		4
.L_309:
        /*0010*/ 	.word	index@(.nv.constant0._ZN7cutlass13device_kernelIN5flash19enable_sm80_to_sm89INS1_16FlashAttnFwdSm80INS1_25CollectiveMainloopFwdSm80ILi4ELi1ELb0EN4cute5tupleIJNS5_1CILi128EEENS7_ILi64EEENS7_ILi96EEEEEELi96ENS_6half_tEfNS_4arch4Sm80ELb0ELb0ELb0ELb1ELb0ELb0ELb1ELb0EEENS1_21CollectiveEpilogueFwdINS6_IJS8_SA_S9_EEENS6_IJNS7_ILi1EEESI_SI_EEESC_SE_Li128ELb1ELb1ELb0ELb0EEENS1_19SingleTileSchedulerILb1ELb0ELb1ELi128EEEEEEEEEvNT_6ParamsE)
        /*0014*/ 	.short	0x0160
        /*0016*/ 	.short	0x0418


	//----- nvinfo : EIATTR_CBANK_PARAM_SIZE
	.align		4
.L_310:
        /*0018*/ 	.byte	0x03, 0x19
        /*001a*/ 	.short	0x0418


	//----- nvinfo : EIATTR_KPARAM_INFO
	.align		4
        /*001c*/ 	.byte	0x04, 0x17
        /*001e*/ 	.short	(.L_312 - .L_311)
.L_311:
        /*0020*/ 	.word	0x00000000
        /*0024*/ 	.short	0x0000
        /*0026*/ 	.short	0x0000
        /*0028*/ 	.byte	0x00, 0xf0, 0x61, 0x10


	//----- nvinfo : EIATTR_MAXREG_COUNT
	.align		4
.L_312:
        /*002c*/ 	.byte	0x03, 0x1b
        /*002e*/ 	.short	0x00ff


	//----- nvinfo : EIATTR_NUM_BARRIERS
	.align		4
        /*0030*/ 	.byte	0x02, 0x4c
        /*0032*/ 	.byte	0x02
	.zero		1


	//----- nvinfo : EIATTR_ANNOTATIONS
	.align		4
        /*0034*/ 	.byte	0x04, 0x55
        /*0036*/ 	.short	(.L_314 - .L_313)


	//   ....[0]....
.L_313:
        /* <DEDUP_REMOVED lines=17> */


	//----- nvinfo : EIATTR_MERCURY_ISA_VERSION
	.align		4
.L_314:
        /*0130*/ 	.byte	0x03, 0x5f
        /*0132*/ 	.short	0x0000


	//----- nvinfo : EIATTR_COOP_GROUP_MASK_REGIDS
	.align		4
        /*0134*/ 	.byte	0x04, 0x29
        /*0136*/ 	.short	(.L_316 - .L_315)


	//   ....[0]....
.L_315:
        /*0138*/ 	.word	0xffffffff


	//   ....[1]....
        /*013c*/ 	.word	0xffffffff


	//   ....[2]....
        /*0140*/ 	.word	0xffffffff


	//   ....[3]....
        /*0144*/ 	.word	0xffffffff


	//   ....[4]....
        /*0148*/ 	.word	0xffffffff


	//   ....[5]....
        /*014c*/ 	.word	0xffffffff


	//   ....[6]....
        /*0150*/ 	.word	0xffffffff


	//   ....[7]....
        /*0154*/ 	.word	0xffffffff


	//   ....[8]....
        /*0158*/ 	.word	0xffffffff


	//   ....[9]....
        /*015c*/ 	.word	0xffffffff


	//   ....[10]....
        /*0160*/ 	.word	0xffffffff


	//   ....[11]....
        /*0164*/ 	.word	0xffffffff


	//   ....[12]....
        /*0168*/ 	.word	0xffffffff


	//   ....[13]....
        /*016c*/ 	.word	0xffffffff


	//   ....[14]....
        /*0170*/ 	.word	0xffffffff


	//   ....[15]....
        /*0174*/ 	.word	0xffffffff


	//   ....[16]....
        /*0178*/ 	.word	0xffffffff


	//   ....[17]....
        /*017c*/ 	.word	0xffffffff


	//   ....[18]....
        /*0180*/ 	.word	0xffffffff


	//   ....[19]....
        /*0184*/ 	.word	0xffffffff


	//   ....[20]....
        /*0188*/ 	.word	0xffffffff


	//   ....[21]....
        /*018c*/ 	.word	0xffffffff


	//   ....[22]....
        /*0190*/ 	.word	0xffffffff


	//   ....[23]....
        /*0194*/ 	.word	0xffffffff


	//   ....[24]....
        /*0198*/ 	.word	0xffffffff


	//   ....[25]....
        /*019c*/ 	.word	0xffffffff


	//   ....[26]....
        /*01a0*/ 	.word	0xffffffff


	//   ....[27]....
        /*01a4*/ 	.word	0xffffffff


	//   ....[28]....
        /*01a8*/ 	.word	0xffffffff


	//   ....[29]....
        /*01ac*/ 	.word	0xffffffff


	//   ....[30]....
        /*01b0*/ 	.word	0xffffffff


	//   ....[31]....
        /*01b4*/ 	.word	0xffffffff


	//   ....[32]....
        /*01b8*/ 	.word	0xffffffff


	//   ....[33]....
        /*01bc*/ 	.word	0xffffffff


	//   ....[34]....
        /*01c0*/ 	.word	0xffffffff


	//   ....[35]....
        /*01c4*/ 	.word	0xffffffff


	//   ....[36]....
        /*01c8*/ 	.word	0xffffffff


	//   ....[37]....
        /*01cc*/ 	.word	0xffffffff


	//   ....[38]....
        /*01d0*/ 	.word	0xffffffff


	//   ....[39]....
        /*01d4*/ 	.word	0xffffffff


	//   ....[40]....
        /*01d8*/ 	.word	0xffffffff


	//   ....[41]....
        /*01dc*/ 	.word	0xffffffff


	//   ....[42]....
        /*01e0*/ 	.word	0xffffffff


	//   ....[43]....
        /*01e4*/ 	.word	0xffffffff


	//   ....[44]....
        /*01e8*/ 	.word	0xffffffff


	//   ....[45]....
        /*01ec*/ 	.word	0xffffffff


	//   ....[46]....
        /*01f0*/ 	.word	0xffffffff


	//   ....[47]....
        /*01f4*/ 	.word	0xffffffff


	//   ....[48]....
        /*01f8*/ 	.word	0xffffffff


	//   ....[49]....
        /*01fc*/ 	.word	0xffffffff


	//   ....[50]....
        /*0200*/ 	.word	0xffffffff


	//   ....[51]....
        /*0204*/ 	.word	0xffffffff


	//   ....[52]....
        /*0208*/ 	.word	0xffffffff


	//   ....[53]....
        /*020c*/ 	.word	0xffffffff


	//   ....[54]....
        /*0210*/ 	.word	0xffffffff


	//   ....[55]....
        /*0214*/ 	.word	0xffffffff


	//   ....[56]....
        /*0218*/ 	.word	0xffffffff


	//----- nvinfo : EIATTR_COOP_GROUP_INSTR_OFFSETS
	.align		4
.L_316:
        /*021c*/ 	.byte	0x04, 0x28
        /*021e*/ 	.short	(.L_318 - .L_317)


	//   ....[0]....
.L_317:
        /*0220*/ 	.word	0x00000090


	//   ....[1]....
        /*0224*/ 	.word	0x00001460


	//   ....[2]....
        /*0228*/ 	.word	0x00001490


	//   ....[3]....
        /*022c*/ 	.word	0x00001660


	//   ....[4]....
        /*0230*/ 	.word	0x00001690


	//   ....[5]....
        /*0234*/ 	.word	0x000017d0


	//   ....[6]....
        /*0238*/ 	.word	0x00001800


	//   ....[7]....
        /*023c*/ 	.word	0x00001930


	//   ....[8]....
        /*0240*/ 	.word	0x00001970


	//   ....[9]....
        /*0244*/ 	.word	0x00002ea0


	//   ....[10]....
        /*0248*/ 	.word	0x00003000


	//   ....[11]....
        /*024c*/ 	.word	0x00003030


	//   ....[12]....
        /*0250*/ 	.word	0x00003160


	//   ....[13]....
        /*0254*/ 	.word	0x000031f0


	//   ....[14]....
        /*0258*/ 	.word	0x000032e0


	//   ....[15]....
        /*025c*/ 	.word	0x00003390


	//   ....[16]....
        /*0260*/ 	.word	0x00003540


	//   ....[17]....
        /*0264*/ 	.word	0x00005b50


	//   ....[18]....
        /*0268*/ 	.word	0x00005ba0


	//   ....[19]....
        /*026c*/ 	.word	0x00005c60


	//   ....[20]....
        /*0270*/ 	.word	0x00005cb0


	//   ....[21]....
        /*0274*/ 	.word	0x00005cf0


	//   ....[22]....
        /*0278*/ 	.word	0x00005e00


	//   ....[23]....
        /*027c*/ 	.word	0x00006060


	//   ....[24]....
        /*0280*/ 	.word	0x00006260


	//   ....[25]....
        /*0284*/ 	.word	0x00007d60


	//   ....[26]....
        /*0288*/ 	.word	0x00007d90


	//   ....[27]....
        /*028c*/ 	.word	0x00007dc0


	//   ....[28]....
        /*0290*/ 	.word	0x00007de0


	//   ....[29]....
        /*0294*/ 	.word	0x00007e10


	//   ....[30]....
        /*0298*/ 	.word	0x00007e30


	//   ....[31]....
        /*029c*/ 	.word	0x00007e50


	//   ....[32]....
        /*02a0*/ 	.word	0x00007e60


	//   ....[33]....
        /*02a4*/ 	.word	0x00009560


	//   ....[34]....
        /*02a8*/ 	.word	0x00009590


	//   ....[35]....
        /*02ac*/ 	.word	0x000095b0


	//   ....[36]....
        /*02b0*/ 	.word	0x000095d0


	//   ....[37]....
        /*02b4*/ 	.word	0x000095e0


	//   ....[38]....
        /*02b8*/ 	.word	0x000095f0


	//   ....[39]....
        /*02bc*/ 	.word	0x00009600


	//   ....[40]....
        /*02c0*/ 	.word	0x00009610


	//   ....[41]....
        /*02c4*/ 	.word	0x00009830


	//   ....[42]....
        /*02c8*/ 	.word	0x00009840


	//   ....[43]....
        /*02cc*/ 	.word	0x000099c0


	//   ....[44]....
        /*02d0*/ 	.word	0x000099f0


	//   ....[45]....
        /*02d4*/ 	.word	0x00009b40


	//   ....[46]....
        /*02d8*/ 	.word	0x00009b70


	//   ....[47]....
        /*02dc*/ 	.word	0x00009cc0


	//   ....[48]....
        /*02e0*/ 	.word	0x00009ce0


	//   ....[49]....
        /*02e4*/ 	.word	0x0000a4e0


	//   ....[50]....
        /*02e8*/ 	.word	0x0000a500


	//   ....[51]....
        /*02ec*/ 	.word	0x0000a650


	//   ....[52]....
        /*02f0*/ 	.word	0x0000a680


	//   ....[53]....
        /*02f4*/ 	.word	0x0000a7b0


	//   ....[54]....
        /*02f8*/ 	.word	0x0000a7e0


	//   ....[55]....
        /*02fc*/ 	.word	0x0000a910


	//   ....[56]....
        /*0300*/ 	.word	0x0000a930


	//----- nvinfo : EIATTR_EXIT_INSTR_OFFSETS
	.align		4
.L_318:
        /*0304*/ 	.byte	0x04, 0x1c
        /*0306*/ 	.short	(.L_320 - .L_319)


	//   ....[0]....
.L_319:
        /*0308*/ 	.word	0x00000350


	//   ....[1]....
        /*030c*/ 	.word	0x00009cf0


	//   ....[2]....
        /*0310*/ 	.word	0x00009dc0


	//   ....[3]....
        /*0314*/ 	.word	0x00009e20


	//   ....[4]....
        /*0318*/ 	.word	0x0000a940


	//   ....[5]....
        /*031c*/ 	.word	0x0000a9f0


	//   ....[6]....
        /*0320*/ 	.word	0x0000aa50


	//----- nvinfo : EIATTR_CTAIDZ_USED
	.align		4
.L_320:
        /*0324*/ 	.byte	0x01, 0x04
	.zero		2


	//----- nvinfo : EIATTR_MAX_THREADS
	.align		4
        /*0328*/ 	.byte	0x04, 0x05
        /*032a*/ 	.short	(.L_322 - .L_321)
.L_321:
        /*032c*/ 	.word	0x00000080
        /*0330*/ 	.word	0x00000001
        /*0334*/ 	.word	0x00000001


	//----- nvinfo : EIATTR_CRS_STACK_SIZE
	.align		4
.L_322:
        /*0338*/ 	.byte	0x04, 0x1e
        /*033a*/ 	.short	(.L_324 - .L_323)
.L_323:
        /*033c*/ 	.word	0x00000000
.L_324:


//--------------------- .nv.info._ZN7cutlass13device_kernelIN5flash19enable_sm80_to_sm89INS1_16FlashAttnFwdSm80INS1_25CollectiveMainloopFwdSm80ILi4ELi1ELb0EN4cute5tupleIJNS5_1CILi128EEENS7_ILi64EEENS7_ILi96EEEEEELi96ENS_6half_tEfNS_4arch4Sm80ELb0ELb0ELb0ELb1ELb0ELb1ELb1ELb0EEENS1_21CollectiveEpilogueFwdINS6_IJS8_SA_S9_EEENS6_IJNS7_ILi1EEESI_SI_EEESC_SE_Li128ELb1ELb1ELb0ELb0EEENS1_19SingleTileSchedulerILb1ELb0ELb1ELi128EEEEEEEEEvNT_6ParamsE --------------------------
	.section	.nv.info._ZN7cutlass13device_kernelIN5flash19enable_sm80_to_sm89INS1_16FlashAttnFwdSm80INS1_25CollectiveMainloopFwdSm80ILi4ELi1ELb0EN4cute5tupleIJNS5_1CILi128EEENS7_ILi64EEENS7_ILi96EEEEEELi96ENS_6half_tEfNS_4arch4Sm80ELb0ELb0ELb0ELb1ELb0ELb1ELb1ELb0EEENS1_21CollectiveEpilogueFwdINS6_IJS8_SA_S9_EEENS6_IJNS7_ILi1EEESI_SI_EEESC_SE_Li128ELb1ELb1ELb0ELb0EEENS1_19SingleTileSchedulerILb1ELb0ELb1ELi128EEEEEEEEEvNT_6ParamsE,"",@"SHT_CUDA_INFO"
	.sectionflags	@""
	.align	4


	//----- nvinfo : EIATTR_CUDA_API_VERSION
	.align		4
        /*0000*/ 	.byte	0x04, 0x37
        /*0002*/ 	.short	(.L_326 - .L_325)
.L_325:
        /*0004*/ 	.word	0x00000082


	//----- nvinfo : EIATTR_SW2861232_WAR
	.align		4
.L_326:
        /*0008*/ 	.byte	0x01, 0x35
	.zero		2


	//----- nvinfo : EIATTR_PARAM_CBANK
	.align		4
        /*000c*/ 	.byte	0x04, 0x0a
        /*000e*/ 	.short	(.L_328 - .L_327)
	.align		4
.L_327:
        /*0010*/ 	.word	index@(.nv.constant0._ZN7cutlass13device_kernelIN5flash19enable_sm80_to_sm89INS1_16FlashAttnFwdSm80INS1_25CollectiveMainloopFwdSm80ILi4ELi1ELb0EN4cute5tupleIJNS5_1CILi128EEENS7_ILi64EEENS7_ILi96EEEEEELi96ENS_6half_tEfNS_4arch4Sm80ELb0ELb0ELb0ELb1ELb0ELb1ELb1ELb0EEENS1_21CollectiveEpilogueFwdINS6_IJS8_SA_S9_EEENS6_IJNS7_ILi1EEESI_SI_EEESC_SE_Li128ELb1ELb1ELb0ELb0EEENS1_19SingleTileSchedulerILb1ELb0ELb1ELi128EEEEEEEEEvNT_6ParamsE)
        /*0014*/ 	.short	0x0160
        /*0016*/ 	.short	0x0418


	//----- nvinfo : EIATTR_CBANK_PARAM_SIZE
	.align		4
.L_328:
        /*0018*/ 	.byte	0x03, 0x19
        /*001a*/ 	.short	0x0418


	//----- nvinfo : EIATTR_KPARAM_INFO
	.align		4
        /*001c*/ 	.byte	0x04, 0x17
        /*001e*/ 	.short	(.L_330 - .L_329)
.L_329:
        /*0020*/ 	.word	0x00000000
        /*0024*/ 	.short	0x0000
        /*0026*/ 	.short	0x0000
        /*0028*/ 	.byte	0x00, 0xf0, 0x61, 0x10


	//----- nvinfo : EIATTR_MAXREG_COUNT
	.align		4
.L_330:
        /*002c*/ 	.byte	0x03, 0x1b
        /*002e*/ 	.short	0x00ff


	//----- nvinfo : EIATTR_NUM_BARRIERS
	.align		4
        /*0030*/ 	.byte	0x02, 0x4c
        /*0032*/ 	.byte	0x02
	.zero		1


	//----- nvinfo : EIATTR_ANNOTATIONS
	.align		4
        /*0034*/ 	.byte	0x04, 0x55
        /*0036*/ 	.short	(.L_332 - .L_331)


	//   ....[0]....
.L_331:
        /* <DEDUP_REMOVED lines=18> */


	//----- nvinfo : EIATTR_MERCURY_ISA_VERSION
	.align		4
.L_332:
        /*0140*/ 	.byte	0x03, 0x5f
        /*0142*/ 	.short	0x0000


	//----- nvinfo : EIATTR_COOP_GROUP_MASK_REGIDS
	.align		4
        /*0144*/ 	.byte	0x04, 0x29
        /*0146*/ 	.short	(.L_334 - .L_333)


	//   ....[0]....
.L_333:
        /*0148*/ 	.word	0xffffffff


	//   ....[1]....
        /*014c*/ 	.word	0xffffffff


	//   ....[2]....
        /*0150*/ 	.word	0xffffffff


	//   ....[3]....
        /*0154*/ 	.word	0xffffffff


	//   ....[4]....
        /*0158*/ 	.word	0xffffffff


	//   ....[5]....
        /*015c*/ 	.word	0xffffffff


	//   ....[6]....
        /*0160*/ 	.word	0xffffffff


	//   ....[7]....
        /*0164*/ 	.word	0xffffffff


	//   ....[8]....
        /*0168*/ 	.word	0xffffffff


	//   ....[9]....
        /*016c*/ 	.word	0xffffffff


	//   ....[10]....
        /*0170*/ 	.word	0xffffffff


	//   ....[11]....
        /*0174*/ 	.word	0xffffffff


	//   ....[12]....
        /*0178*/ 	.word	0xffffffff


	//   ....[13]....
        /*017c*/ 	.word	0xffffffff


	//   ....[14]....
        /*0180*/ 	.word	0xffffffff


	//   ....[15]....
        /*0184*/ 	.word	0xffffffff


	//   ....[16]....
        /*0188*/ 	.word	0xffffffff


	//   ....[17]....
        /*018c*/ 	.word	0xffffffff


	//   ....[18]....
        /*0190*/ 	.word	0xffffffff


	//   ....[19]....
        /*0194*/ 	.word	0xffffffff


	//   ....[20]....
        /*0198*/ 	.word	0xffffffff


	//   ....[21]....
        /*019c*/ 	.word	0xffffffff


	//   ....[22]....
        /*01a0*/ 	.word	0xffffffff


	//   ....[23]....
        /*01a4*/ 	.word	0xffffffff


	//   ....[24]....
        /*01a8*/ 	.word	0xffffffff


	//   ....[25]....
        /*01ac*/ 	.word	0xffffffff


	//   ....[26]....
        /*01b0*/ 	.word	0xffffffff


	//   ....[27]....
        /*01b4*/ 	.word	0xffffffff


	//   ....[28]....
        /*01b8*/ 	.word	0xffffffff


	//   ....[29]....
        /*01bc*/ 	.word	0xffffffff


	//   ....[30]....
        /*01c0*/ 	.word	0xffffffff


	//   ....[31]....
        /*01c4*/ 	.word	0xffffffff


	//   ....[32]....
        /*01c8*/ 	.word	0xffffffff


	//   ....[33]....
        /*01cc*/ 	.word	0xffffffff


	//   ....[34]....
        /*01d0*/ 	.word	0xffffffff


	//   ....[35]....
        /*01d4*/ 	.word	0xffffffff


	//   ....[36]....
        /*01d8*/ 	.word	0xffffffff


	//   ....[37]....
        /*01dc*/ 	.word	0xffffffff


	//   ....[38]....
        /*01e0*/ 	.word	0xffffffff


	//   ....[39]....
        /*01e4*/ 	.word	0xffffffff


	//   ....[40]....
        /*01e8*/ 	.word	0xffffffff


	//   ....[41]....
        /*01ec*/ 	.word	0xffffffff


	//   ....[42]....
        /*01f0*/ 	.word	0xffffffff


	//   ....[43]....
        /*01f4*/ 	.word	0xffffffff


	//   ....[44]....
        /*01f8*/ 	.word	0xffffffff


	//   ....[45]....
        /*01fc*/ 	.word	0xffffffff


	//   ....[46]....
        /*0200*/ 	.word	0xffffffff


	//   ....[47]....
        /*0204*/ 	.word	0xffffffff


	//   ....[48]....
        /*0208*/ 	.word	0xffffffff


	//   ....[49]....
        /*020c*/ 	.word	0xffffffff


	//   ....[50]....
        /*0210*/ 	.word	0xffffffff


	//   ....[51]....
        /*0214*/ 	.word	0xffffffff


	//   ....[52]....
        /*0218*/ 	.word	0xffffffff


	//   ....[53]....
        /*021c*/ 	.word	0xffffffff


	//   ....[54]....
        /*0220*/ 	.word	0xffffffff


	//   ....[55]....
        /*0224*/ 	.word	0xffffffff


	//   ....[56]....
        /*0228*/ 	.word	0xffffffff


	//----- nvinfo : EIATTR_COOP_GROUP_INSTR_OFFSETS
	.align		4
.L_334:
        /*022c*/ 	.byte	0x04, 0x28
        /*022e*/ 	.short	(.L_336 - .L_335)


	//   ....[0]....
.L_335:
        /*0230*/ 	.word	0x00000090


	//   ....[1]....
        /*0234*/ 	.word	0x00006830


	//   ....[2]....
        /*0238*/ 	.word	0x00006860


	//   ....[3]....
        /*023c*/ 	.word	0x00006b10


	//   ....[4]....
        /*0240*/ 	.word	0x00006b40


	//   ....[5]....
        /*0244*/ 	.word	0x00006c80


	//   ....[6]....
        /*0248*/ 	.word	0x00006cb0


	//   ....[7]....
        /*024c*/ 	.word	0x00006e10


	//   ....[8]....
        /*0250*/ 	.word	0x00006e40


	//   ....[9]....
        /*0254*/ 	.word	0x0000e120


	//   ....[10]....
        /*0258*/ 	.word	0x0000e280


	//   ....[11]....
        /*025c*/ 	.word	0x0000e2b0


	//   ....[12]....
        /*0260*/ 	.word	0x0000e3e0


	//   ....[13]....
        /*0264*/ 	.word	0x0000e470


	//   ....[14]....
        /*0268*/ 	.word	0x0000e560


	//   ....[15]....
        /*026c*/ 	.word	0x0000e610


	//   ....[16]....
        /*0270*/ 	.word	0x0000e7c0


	//   ....[17]....
        /*0274*/ 	.word	0x00010d90


	//   ....[18]....
        /*0278*/ 	.word	0x00010de0


	//   ....[19]....
        /*027c*/ 	.word	0x00010ea0


	//   ....[20]....
        /*0280*/ 	.word	0x00010ef0


	//   ....[21]....
        /*0284*/ 	.word	0x00010f30


	//   ....[22]....
        /*0288*/ 	.word	0x00011030


	//   ....[23]....
        /*028c*/ 	.word	0x000112a0


	//   ....[24]....
        /*0290*/ 	.word	0x00011400


	//   ....[25]....
        /*0294*/ 	.word	0x00012fb0


	//   ....[26]....
        /*0298*/ 	.word	0x00012fe0


	//   ....[27]....
        /*029c*/ 	.word	0x00013010


	//   ....[28]....
        /*02a0*/ 	.word	0x00013030


	//   ....[29]....
        /*02a4*/ 	.word	0x00013060


	//   ....[30]....
        /*02a8*/ 	.word	0x00013080


	//   ....[31]....
        /*02ac*/ 	.word	0x000130a0


	//   ....[32]....
        /*02b0*/ 	.word	0x000130b0


	//   ....[33]....
        /*02b4*/ 	.word	0x00014780


	//   ....[34]....
        /*02b8*/ 	.word	0x000147b0


	//   ....[35]....
        /*02bc*/ 	.word	0x000147e0


	//   ....[36]....
        /*02c0*/ 	.word	0x00014800


	//   ....[37]....
        /*02c4*/ 	.word	0x00014810


	//   ....[38]....
        /*02c8*/ 	.word	0x00014820


	//   ....[39]....
        /*02cc*/ 	.word	0x00014830


	//   ....[40]....
        /*02d0*/ 	.word	0x00014840


	//   ....[41]....
        /*02d4*/ 	.word	0x00014a60


	//   ....[42]....
        /*02d8*/ 	.word	0x00014a70


	//   ....[43]....
        /*02dc*/ 	.word	0x00014bf0


	//   ....[44]....
        /*02e0*/ 	.word	0x00014c20


	//   ....[45]....
        /*02e4*/ 	.word	0x00014d70


	//   ....[46]....
        /*02e8*/ 	.word	0x00014da0


	//   ....[47]....
        /*02ec*/ 	.word	0x00014ef0


	//   ....[48]....
        /*02f0*/ 	.word	0x00014f10


	//   ....[49]....
        /*02f4*/ 	.word	0x000156d0


	//   ....[50]....
        /*02f8*/ 	.word	0x000156f0


	//   ....[51]....
        /*02fc*/ 	.word	0x00015840


	//   ....[52]....
        /*0300*/ 	.word	0x00015870


	//   ....[53]....
        /*0304*/ 	.word	0x000159a0


	//   ....[54]....
        /*0308*/ 	.word	0x000159d0


	//   ....[55]....
        /*030c*/ 	.word	0x00015b00


	//   ....[56]....
        /*0310*/ 	.word	0x00015b20


	//----- nvinfo : EIATTR_EXIT_INSTR_OFFSETS
	.align		4
.L_336:
        /*0314*/ 	.byte	0x04, 0x1c
        /*0316*/ 	.short	(.L_338 - .L_337)


	//   ....[0]....
.L_337:
        /*0318*/ 	.word	0x00000350


	//   ....[1]....
        /*031c*/ 	.word	0x00014f20


	//   ....[2]....
        /*0320*/ 	.word	0x00014ff0


	//   ....[3]....
        /*0324*/ 	.word	0x00015050


	//   ....[4]....
        /*0328*/ 	.word	0x00015b30


	//   ....[5]....
        /*032c*/ 	.word	0x00015be0


	//   ....[6]....
        /*0330*/ 	.word	0x00015c40


	//----- nvinfo : EIATTR_CTAIDZ_USED
	.align		4
.L_338:
        /*0334*/ 	.byte	0x01, 0x04
	.zero		2


	//----- nvinfo : EIATTR_MAX_THREADS
	.align		4
        /*0338*/ 	.byte	0x04, 0x05
        /*033a*/ 	.short	(.L_340 - .L_339)
.L_339:
        /*033c*/ 	.word	0x00000080
        /*0340*/ 	.word	0x00000001
        /*0344*/ 	.word	0x00000001


	//----- nvinfo : EIATTR_CRS_STACK_SIZE
	.align		4
.L_340:
        /*0348*/ 	.byte	0x04, 0x1e
        /*034a*/ 	.short	(.L_342 - .L_341)
.L_341:
        /*034c*/ 	.word	0x00000000
.L_342:


//--------------------- .nv.info._ZN7cutlass13device_kernelIN5flash19enable_sm80_to_sm89INS1_16FlashAttnFwdSm80INS1_25CollectiveMainloopFwdSm80ILi4ELi1ELb0EN4cute5tupleIJNS5_1CILi128EEENS7_ILi48EEENS7_ILi96EEEEEELi96ENS_6half_tEfNS_4arch4Sm80ELb0ELb1ELb0ELb0ELb0ELb0ELb1ELb0EEENS1_21CollectiveEpilogueFwdINS6_IJS8_SA_S9_EEENS6_IJNS7_ILi1EEESI_SI_EEESC_SE_Li128ELb0ELb1ELb0ELb0EEENS1_19SingleTileSchedulerILb0ELb0ELb1ELi128EEEEEEEEEvNT_6ParamsE --------------------------
	.section	.nv.info._ZN7cutlass13device_kernelIN5flash19enable_sm80_to_sm89INS1_16FlashAttnFwdSm80INS1_25CollectiveMainloopFwdSm80ILi4ELi1ELb0EN4cute5tupleIJNS5_1CILi128EEENS7_ILi48EEENS7_ILi96EEEEEELi96ENS_6half_tEfNS_4arch4Sm80ELb0ELb1ELb0ELb0ELb0ELb0ELb1ELb0EEENS1_21CollectiveEpilogueFwdINS6_IJS8_SA_S9_EEENS6_IJNS7_ILi1EEESI_SI_EEESC_SE_Li128ELb0ELb1ELb0ELb0EEENS1_19SingleTileSchedulerILb0ELb0ELb1ELi128EEEEEEEEEvNT_6ParamsE,"",@"SHT_CUDA_INFO"
	.sectionflags	@""
	.align	4


	//----- nvinfo : EIATTR_CUDA_API_VERSION
	.align		4
        /*0000*/ 	.byte	0x04, 0x37
        /*0002*/ 	.short	(.L_344 - .L_343)
.L_343:
        /*0004*/ 	.word	0x00000082


	//----- nvinfo : EIATTR_SW2861232_WAR
	.align		4
.L_344:
        /*0008*/ 	.byte	0x01, 0x35
	.zero		2


	//----- nvinfo : EIATTR_PARAM_CBANK
	.align		4
        /*000c*/ 	.byte	0x04, 0x0a
        /*000e*/ 	.short	(.L_346 - .L_345)
	.align		4
.L_345:
        /*0010*/ 	.word	index@(.nv.constant0._ZN7cutlass13device_kernelIN5flash19enable_sm80_to_sm89INS1_16FlashAttnFwdSm80INS1_25CollectiveMainloopFwdSm80ILi4ELi1ELb0EN4cute5tupleIJNS5_1CILi128EEENS7_ILi48EEENS7_ILi96EEEEEELi96ENS_6half_tEfNS_4arch4Sm80ELb0ELb1ELb0ELb0ELb0ELb0ELb1ELb0EEENS1_21CollectiveEpilogueFwdINS6_IJS8_SA_S9_EEENS6_IJNS7_ILi1EEESI_SI_EEESC_SE_Li128ELb0ELb1ELb0ELb0EEENS1_19SingleTileSchedulerILb0ELb0ELb1ELi128EEEEEEEEEvNT_6ParamsE)
        /*0014*/ 	.short	0x0160
        /*0016*/ 	.short	0x0418


	//----- nvinfo : EIATTR_CBANK_PARAM_SIZE
	.align		4
.L_346:
        /*0018*/ 	.byte	0x03, 0x19
        /*001a*/ 	.short	0x0418


	//----- nvinfo : EIATTR_KPARAM_INFO
	.align		4
        /*001c*/ 	.byte	0x04, 0x17
        /*001e*/ 	.short	(.L_348 - .L_347)
.L_347:
        /*0020*/ 	.word	0x00000000
        /*0024*/ 	.short	0x0000
        /*0026*/ 	.short	0x0000
        /*0028*/ 	.byte	0x00, 0xf0, 0x61, 0x10


	//----- nvinfo : EIATTR_MAXREG_COUNT
	.align		4
.L_348:
        /*002c*/ 	.byte	0x03, 0x1b
        /*002e*/ 	.short	0x00ff


	//----- nvinfo : EIATTR_NUM_BARRIERS
	.align		4
        /*0030*/ 	.byte	0x02, 0x4c
        /*0032*/ 	.byte	0x02
	.zero		1


	//----- nvinfo : EIATTR_MERCURY_ISA_VERSION
	.align		4
        /*0034*/ 	.byte	0x03, 0x5f
        /*0036*/ 	.short	0x0000


	//----- nvinfo : EIATTR_COOP_GROUP_MASK_REGIDS
	.align		4
        /*0038*/ 	.byte	0x04, 0x29
        /*003a*/ 	.short	(.L_350 - .L_349)


	//   ....[0]....
.L_349:
        /*003c*/ 	.word	0xffffffff


	//   ....[1]....
        /*0040*/ 	.word	0xffffffff


	//   ....[2]....
        /*0044*/ 	.word	0xffffffff


	//   ....[3]....
        /*0048*/ 	.word	0xffffffff


	//   ....[4]....
        /*004c*/ 	.word	0xffffffff


	//   ....[5]....
        /*0050*/ 	.word	0xffffffff


	//   ....[6]....
        /*0054*/ 	.word	0xffffffff


	//   ....[7]....
        /*0058*/ 	.word	0xffffffff


	//   ....[8]....
        /*005c*/ 	.word	0xffffffff


	//   ....[9]....
        /*0060*/ 	.word	0xffffffff


	//   ....[10]....
        /*0064*/ 	.word	0xffffffff


	//   ....[11]....
        /*0068*/ 	.word	0xffffffff


	//   ....[12]....
        /*006c*/ 	.word	0xffffffff


	//   ....[13]....
        /*0070*/ 	.word	0xffffffff


	//   ....[14]....
        /*0074*/ 	.word	0xffffffff


	//   ....[15]....
        /*0078*/ 	.word	0xffffffff


	//   ....[16]....
        /*007c*/ 	.word	0xffffffff


	//   ....[17]....
        /*0080*/ 	.word	0xffffffff


	//   ....[18]....
        /*0084*/ 	.word	0xffffffff


	//   ....[19]....
        /*0088*/ 	.word	0xffffffff


	//   ....[20]....
        /*008c*/ 	.word	0xffffffff


	//   ....[21]....
        /*0090*/ 	.word	0xffffffff


	//   ....[22]....
        /*0094*/ 	.word	0xffffffff


	//   ....[23]....
        /*0098*/ 	.word	0xffffffff


	//   ....[24]....
        /*009c*/ 	.word	0xffffffff


	//   ....[25]....
        /*00a0*/ 	.word	0xffffffff


	//   ....[26]....
        /*00a4*/ 	.word	0xffffffff


	//   ....[27]....
        /*00a8*/ 	.word	0xffffffff


	//   ....[28]....
        /*00ac*/ 	.word	0xffffffff


	//   ....[29]....
        /*00b0*/ 	.word	0xffffffff


	//   ....[30]....
        /*00b4*/ 	.word	0xffffffff


	//   ....[31]....
        /*00b8*/ 	.word	0xffffffff


	//   ....[32]....
        /*00bc*/ 	.word	0xffffffff


	//   ....[33]....
        /*00c0*/ 	.word	0xffffffff


	//   ....[34]....
        /*00c4*/ 	.word	0xffffffff


	//   ....[35]....
        /*00c8*/ 	.word	0xffffffff


	//   ....[36]....
        /*00cc*/ 	.word	0xffffffff


	//   ....[37]....
        /*00d0*/ 	.word	0xffffffff


	//   ....[38]....
        /*00d4*/ 	.word	0xffffffff


	//   ....[39]....
        /*00d8*/ 	.word	0xffffffff


	//   ....[40]....
        /*00dc*/ 	.word	0xffffffff


	//   ....[41]....
        /*00e0*/ 	.word	0xffffffff


	//   ....[42]....
        /*00e4*/ 	.word	0xffffffff


	//   ....[43]....
        /*00e8*/ 	.word	0xffffffff


	//   ....[44]....
        /*00ec*/ 	.word	0xffffffff


	//   ....[45]....
        /*00f0*/ 	.word	0xffffffff


	//   ....[46]....
        /*00f4*/ 	.word	0xffffffff


	//   ....[47]....
        /*00f8*/ 	.word	0xffffffff


	//   ....[48]....
        /*00fc*/ 	.word	0xffffffff


	//   ....[49]....
        /*0100*/ 	.word	0xffffffff


	//   ....[50]....
        /*0104*/ 	.word	0xffffffff


	//   ....[51]....
        /*0108*/ 	.word	0xffffffff


	//   ....[52]....
        /*010c*/ 	.word	0xffffffff


	//   ....[53]....
        /*0110*/ 	.word	0xffffffff


	//   ....[54]....
        /*0114*/ 	.word	0xffffffff


	//   ....[55]....
        /*0118*/ 	.word	0xffffffff


	//   ....[56]....
        /*011c*/ 	.word	0xffffffff


	//   ....[57]....
        /*0120*/ 	.word	0xffffffff


	//   ....[58]....
        /*0124*/ 	.word	0xffffffff


	//   ....[59]....
        /*0128*/ 	.word	0xffffffff


	//   ....[60]....
        /*012c*/ 	.word	0xffffffff


	//   ....[61]....
        /*0130*/ 	.word	0xffffffff


	//   ....[62]....
        /*0134*/ 	.word	0xffffffff


	//   ....[63]....
        /*0138*/ 	.word	0xffffffff


	//   ....[64]....
        /*013c*/ 	.word	0xffffffff


	//   ....[65]....
        /*0140*/ 	.word	0xffffffff


	//   ....[66]....
        /*0144*/ 	.word	0xffffffff


	//   ....[67]....
        /*0148*/ 	.word	0xffffffff


	//   ....[68]....
        /*014c*/ 	.word	0xffffffff


	//   ....[69]....
        /*0150*/ 	.word	0xffffffff


	//   ....[70]....
        /*0154*/ 	.word	0xffffffff


	//   ....[71]....
        /*0158*/ 	.word	0xffffffff


	//   ....[72]....
        /*015c*/ 	.word	0xffffffff


	//   ....[73]....
        /*0160*/ 	.word	0xffffffff


	//   ....[74]....
        /*0164*/ 	.word	0xffffffff


	//   ....[75]....
        /*0168*/ 	.word	0xffffffff


	//   ....[76]....
        /*016c*/ 	.word	0xffffffff


	//   ....[77]....
        /*0170*/ 	.word	0xffffffff


	//   ....[78]....
        /*0174*/ 	.word	0xffffffff


	//   ....[79]....
        /*0178*/ 	.word	0xffffffff


	//   ....[80]....
        /*017c*/ 	.word	0xffffffff


	//   ....[81]....
        /*0180*/ 	.word	0xffffffff


	//   ....[82]....
        /*0184*/ 	.word	0xffffffff


	//   ....[83]....
        /*0188*/ 	.word	0xffffffff


	//----- nvinfo : EIATTR_COOP_GROUP_INSTR_OFFSETS
	.align		4
.L_350:
        /*018c*/ 	.byte	0x04, 0x28
        /*018e*/ 	.short	(.L_352 - .L_351)


	//   ....[0]....
.L_351:
        /*0190*/ 	.word	0x00000d70


	//   ....[1]....
        /*0194*/ 	.word	0x00000db0


	//   ....[2]....
        /*0198*/ 	.word	0x00000de0


	//   ....[3]....
        /*019c*/ 	.word	0x00000e00


	//   ....[4]....
        /*01a0*/ 	.word	0x00000f30


	//   ....[5]....
        /*01a4*/ 	.word	0x00000fc0


	//   ....[6]....
        /*01a8*/ 	.word	0x00001100


	//   ....[7]....
        /*01ac*/ 	.word	0x00001120


	//   ....[8]....
        /*01b0*/ 	.word	0x000026c0


	//   ....[9]....
        /*01b4*/ 	.word	0x000028e0


	//   ....[10]....
        /*01b8*/ 	.word	0x00002e10


	//   ....[11]....
        /*01bc*/ 	.word	0x000035c0


	//   ....[12]....
        /*01c0*/ 	.word	0x00003c30


	//   ....[13]....
        /*01c4*/ 	.word	0x00003d00


	//   ....[14]....
        /*01c8*/ 	.word	0x00003d40


	//   ....[15]....
        /*01cc*/ 	.word	0x00003e30


	//   ....[16]....
        /*01d0*/ 	.word	0x00004160


	//   ....[17]....
        /*01d4*/ 	.word	0x00004330


	//   ....[18]....
        /*01d8*/ 	.word	0x00004350


	//   ....[19]....
        /*01dc*/ 	.word	0x00004420


	//   ....[20]....
        /*01e0*/ 	.word	0x00005f70


	//   ....[21]....
        /*01e4*/ 	.word	0x00006170


	//   ....[22]....
        /*01e8*/ 	.word	0x00006350


	//   ....[23]....
        /*01ec*/ 	.word	0x00006ba0


	//   ....[24]....
        /*01f0*/ 	.word	0x000071d0


	//   ....[25]....
        /*01f4*/ 	.word	0x000072f0


	//   ....[26]....
        /*01f8*/ 	.word	0x000073f0


	//   ....[27]....
        /*01fc*/ 	.word	0x000074d0


	//   ....[28]....
        /*0200*/ 	.word	0x00007530


	//   ....[29]....
        /*0204*/ 	.word	0x00007630


	//   ....[30]....
        /*0208*/ 	.word	0x000077c0


	//   ....[31]....
        /*020c*/ 	.word	0x00007920


	//   ....[32]....
        /*0210*/ 	.word	0x0000a210


	//   ....[33]....
        /*0214*/ 	.word	0x0000a280


	//   ....[34]....
        /*0218*/ 	.word	0x0000a2c0


	//   ....[35]....
        /*021c*/ 	.word	0x0000a310


	//   ....[36]....
        /*0220*/ 	.word	0x0000a340


	//   ....[37]....
        /*0224*/ 	.word	0x0000a370


	//   ....[38]....
        /*0228*/ 	.word	0x0000a520


	//   ....[39]....
        /*022c*/ 	.word	0x0000a650


	//   ....[40]....
        /*0230*/ 	.word	0x0000c9d0


	//   ....[41]....
        /*0234*/ 	.word	0x0000cbc0


	//   ....[42]....
        /*0238*/ 	.word	0x0000cf00


	//   ....[43]....
        /*023c*/ 	.word	0x0000d6c0


	//   ....[44]....
        /*0240*/ 	.word	0x0000def0


	//   ....[45]....
        /*0244*/ 	.word	0x0000df80


	//   ....[46]....
        /*0248*/ 	.word	0x0000e020


	//   ....[47]....
        /*024c*/ 	.word	0x0000e050


	//   ....[48]....
        /*0250*/ 	.word	0x0000e0b0


	//   ....[49]....
        /*0254*/ 	.word	0x0000e290


	//   ....[50]....
        /*0258*/ 	.word	0x0000e3c0


	//   ....[51]....
        /*025c*/ 	.word	0x0000e4e0


	//   ....[52]....
        /*0260*/ 	.word	0x0000fa30


	//   ....[53]....
        /*0264*/ 	.word	0x0000fa60


	//   ....[54]....
        /*0268*/ 	.word	0x0000fa80


	//   ....[55]....
        /*026c*/ 	.word	0x0000fa90


	//   ....[56]....
        /*0270*/ 	.word	0x0000fac0


	//   ....[57]....
        /*0274*/ 	.word	0x0000fae0


	//   ....[58]....
        /*0278*/ 	.word	0x0000fb00


	//   ....[59]....
        /*027c*/ 	.word	0x0000fb10


	//   ....[60]....
        /*0280*/ 	.word	0x000111c0


	//   ....[61]....
        /*0284*/ 	.word	0x000111d0


	//   ....[62]....
        /*0288*/ 	.word	0x00011200


	//   ....[63]....
        /*028c*/ 	.word	0x00011210


	//   ....[64]....
        /*0290*/ 	.word	0x00011230


	//   ....[65]....
        /*0294*/ 	.word	0x00011240


	//   ....[66]....
        /*0298*/ 	.word	0x00011250


	//   ....[67]....
        /*029c*/ 	.word	0x00011260


	//   ....[68]....
        /*02a0*/ 	.word	0x00011290


	//   ....[69]....
        /*02a4*/ 	.word	0x000112b0


	//   ....[70]....
        /*02a8*/ 	.word	0x000114d0


	//   ....[71]....
        /*02ac*/ 	.word	0x00011500


	//   ....[72]....
        /*02b0*/ 	.word	0x00011650


	//   ....[73]....
        /*02b4*/ 	.word	0x00011680


	//   ....[74]....
        /*02b8*/ 	.word	0x000117d0


	//   ....[75]....
        /*02bc*/ 	.word	0x000117f0


	//   ....[76]....
        /*02c0*/ 	.word	0x00011e80


	//   ....[77]....
        /*02c4*/ 	.word	0x00011ea0


	//   ....[78]....
        /*02c8*/ 	.word	0x00011fd0


	//   ....[79]....
        /*02cc*/ 	.word	0x00012000


	//   ....[80]....
        /*02d0*/ 	.word	0x00012130


	//   ....[81]....
        /*02d4*/ 	.word	0x00012160


	//   ....[82]....
        /*02d8*/ 	.word	0x00012290


	//   ....[83]....
        /*02dc*/ 	.word	0x000122b0


	//----- nvinfo : EIATTR_EXIT_INSTR_OFFSETS
	.align		4
.L_352:
        /*02e0*/ 	.byte	0x04, 0x1c
        /*02e2*/ 	.short	(.L_354 - .L_353)


	//   ....[0]....
.L_353:
        /*02e4*/ 	.word	0x00000030


	//   ....[1]....
        /*02e8*/ 	.word	0x00011800


	//   ....[2]....
        /*02ec*/ 	.word	0x000118d0


	//   ....[3]....
        /*02f0*/ 	.word	0x00011930


	//   ....[4]....
        /*02f4*/ 	.word	0x000122c0


	//   ....[5]....
        /*02f8*/ 	.word	0x00012370


	//   ....[6]....
        /*02fc*/ 	.word	0x000123d0


	//----- nvinfo : EIATTR_CTAIDZ_USED
	.align		4
.L_354:
        /*0300*/ 	.byte	0x01, 0x04
	.zero		2


	//----- nvinfo : EIATTR_MAX_THREADS
	.align		4
        /*0304*/ 	.byte	0x04, 0x05
        /*0306*/ 	.short	(.L_356 - .L_355)
.L_355:
        /*0308*/ 	.word	0x00000080
        /*030c*/ 	.word	0x00000001
        /*0310*/ 	.word	0x00000001


	//----- nvinfo : EIATTR_CRS_STACK_SIZE
	.align		4
.L_356:
        /*0314*/ 	.byte	0x04, 0x1e
        /*0316*/ 	.short	(.L_358 - .L_357)
.L_357:
        /*0318*/ 	.word	0x00000000
.L_358:


//--------------------- .nv.info._ZN7cutlass13device_kernelIN5flash19enable_sm80_to_sm89INS1_16FlashAttnFwdSm80INS1_25CollectiveMainloopFwdSm80ILi4ELi1ELb0EN4cute5tupleIJNS5_1CILi128EEENS7_ILi48EEENS7_ILi96EEEEEELi96ENS_6half_tEfNS_4arch4Sm80ELb0ELb1ELb0ELb1ELb0ELb0ELb1ELb0EEENS1_21CollectiveEpilogueFwdINS6_IJS8_SA_S9_EEENS6_IJNS7_ILi1EEESI_SI_EEESC_SE_Li128ELb1ELb1ELb0ELb0EEENS1_19SingleTileSchedulerILb1ELb0ELb1ELi128EEEEEEEEEvNT_6ParamsE --------------------------
	.section	.nv.info._ZN7cutlass13device_kernelIN5flash19enable_sm80_to_sm89INS1_16FlashAttnFwdSm80INS1_25CollectiveMainloopFwdSm80ILi4ELi1ELb0EN4cute5tupleIJNS5_1CILi128EEENS7_ILi48EEENS7_ILi96EEEEEELi96ENS_6half_tEfNS_4arch4Sm80ELb0ELb1ELb0ELb1ELb0ELb0ELb1ELb0EEENS1_21CollectiveEpilogueFwdINS6_IJS8_SA_S9_EEENS6_IJNS7_ILi1EEESI_SI_EEESC_SE_Li128ELb1ELb1ELb0ELb0EEENS1_19SingleTileSchedulerILb1ELb0ELb1ELi128EEEEEEEEEvNT_6ParamsE,"",@"SHT_CUDA_INFO"
	.sectionflags	@""
	.align	4


	//----- nvinfo : EIATTR_CUDA_API_VERSION
	.align		4
        /*0000*/ 	.byte	0x04, 0x37
        /*0002*/ 	.short	(.L_360 - .L_359)
.L_359:
        /*0004*/ 	.word	0x00000082


	//----- nvinfo : EIATTR_SW2861232_WAR
	.align		4
.L_360:
        /*0008*/ 	.byte	0x01, 0x35
	.zero		2


	//----- nvinfo : EIATTR_PARAM_CBANK
	.align		4
        /*000c*/ 	.byte	0x04, 0x0a
        /*000e*/ 	.short	(.L_362 - .L_361)
	.align		4
.L_361:
        /*0010*/ 	.word	index@(.nv.constant0._ZN7cutlass13device_kernelIN5flash19enable_sm80_to_sm89INS1_16FlashAttnFwdSm80INS1_25CollectiveMainloopFwdSm80ILi4ELi1ELb0EN4cute5tupleIJNS5_1CILi128EEENS7_ILi48EEENS7_ILi96EEEEEELi96ENS_6half_tEfNS_4arch4Sm80ELb0ELb1ELb0ELb1ELb0ELb0ELb1ELb0EEENS1_21CollectiveEpilogueFwdINS6_IJS8_SA_S9_EEENS6_IJNS7_ILi1EEESI_SI_EEESC_SE_Li128ELb1ELb1ELb0ELb0EEENS1_19SingleTileSchedulerILb1ELb0ELb1ELi128EEEEEEEEEvNT_6ParamsE)
        /*0014*/ 	.short	0x0160
        /*0016*/ 	.short	0x0418


	//----- nvinfo : EIATTR_CBANK_PARAM_SIZE
	.align		4
.L_362:
        /*0018*/ 	.byte	0x03, 0x19
        /*001a*/ 	.short	0x0418


	//----- nvinfo : EIATTR_KPARAM_INFO
	.align		4
        /*001c*/ 	.byte	0x04, 0x17
        /*001e*/ 	.short	(.L_364 - .L_363)
.L_363:
        /*0020*/ 	.word	0x00000000
        /*0024*/ 	.short	0x0000
        /*0026*/ 	.short	0x0000
        /*0028*/ 	.byte	0x00, 0xf0, 0x61, 0x10


	//----- nvinfo : EIATTR_MAXREG_COUNT
	.align		4
.L_364:
        /*002c*/ 	.byte	0x03, 0x1b
        /*002e*/ 	.short	0x00ff


	//----- nvinfo : EIATTR_NUM_BARRIERS
	.align		4
        /*0030*/ 	.byte	0x02, 0x4c
        /*0032*/ 	.byte	0x02
	.zero		1


	//----- nvinfo : EIATTR_MERCURY_ISA_VERSION
	.align		4
        /*0034*/ 	.byte	0x03, 0x5f
        /*0036*/ 	.short	0x0000


	//----- nvinfo : EIATTR_COOP_GROUP_MASK_REGIDS
	.align		4
        /*0038*/ 	.byte	0x04, 0x29
        /*003a*/ 	.short	(.L_366 - .L_365)


	//   ....[0]....
.L_365:
        /*003c*/ 	.word	0xffffffff


	//   ....[1]....
        /*0040*/ 	.word	0xffffffff


	//   ....[2]....
        /*0044*/ 	.word	0xffffffff


	//   ....[3]....
        /*0048*/ 	.word	0xffffffff


	//   ....[4]....
        /*004c*/ 	.word	0xffffffff


	//   ....[5]....
        /*0050*/ 	.word	0xffffffff


	//   ....[6]....
        /*0054*/ 	.word	0xffffffff


	//   ....[7]....
        /*0058*/ 	.word	0xffffffff


	//   ....[8]....
        /*005c*/ 	.word	0xffffffff


	//   ....[9]....
        /*0060*/ 	.word	0xffffffff


	//   ....[10]....
        /*0064*/ 	.word	0xffffffff


	//   ....[11]....
        /*0068*/ 	.word	0xffffffff


	//   ....[12]....
        /*006c*/ 	.word	0xffffffff


	//   ....[13]....
        /*0070*/ 	.word	0xffffffff


	//   ....[14]....
        /*0074*/ 	.word	0xffffffff


	//   ....[15]....
        /*0078*/ 	.word	0xffffffff


	//   ....[16]....
        /*007c*/ 	.word	0xffffffff


	//   ....[17]....
        /*0080*/ 	.word	0xffffffff


	//   ....[18]....
        /*0084*/ 	.word	0xffffffff


	//   ....[19]....
        /*0088*/ 	.word	0xffffffff


	//   ....[20]....
        /*008c*/ 	.word	0xffffffff


	//   ....[21]....
        /*0090*/ 	.word	0xffffffff


	//   ....[22]....
        /*0094*/ 	.word	0xffffffff


	//   ....[23]....
        /*0098*/ 	.word	0xffffffff


	//   ....[24]....
        /*009c*/ 	.word	0xffffffff


	//   ....[25]....
        /*00a0*/ 	.word	0xffffffff


	//   ....[26]....
        /*00a4*/ 	.word	0xffffffff


	//   ....[27]....
        /*00a8*/ 	.word	0xffffffff


	//   ....[28]....
        /*00ac*/ 	.word	0xffffffff


	//   ....[29]....
        /*00b0*/ 	.word	0xffffffff


	//   ....[30]....
        /*00b4*/ 	.word	0xffffffff


	//   ....[31]....
        /*00b8*/ 	.word	0xffffffff


	//   ....[32]....
        /*00bc*/ 	.word	0xffffffff


	//   ....[33]....
        /*00c0*/ 	.word	0xffffffff


	//   ....[34]....
        /*00c4*/ 	.word	0xffffffff


	//   ....[35]....
        /*00c8*/ 	.word	0xffffffff


	//   ....[36]....
        /*00cc*/ 	.word	0xffffffff


	//   ....[37]....
        /*00d0*/ 	.word	0xffffffff


	//   ....[38]....
        /*00d4*/ 	.word	0xffffffff


	//   ....[39]....
        /*00d8*/ 	.word	0xffffffff


	//   ....[40]....
        /*00dc*/ 	.word	0xffffffff


	//   ....[41]....
        /*00e0*/ 	.word	0xffffffff


	//   ....[42]....
        /*00e4*/ 	.word	0xffffffff


	//   ....[43]....
        /*00e8*/ 	.word	0xffffffff


	//   ....[44]....
        /*00ec*/ 	.word	0xffffffff


	//   ....[45]....
        /*00f0*/ 	.word	0xffffffff


	//   ....[46]....
        /*00f4*/ 	.word	0xffffffff


	//   ....[47]....
        /*00f8*/ 	.word	0xffffffff


	//   ....[48]....
        /*00fc*/ 	.word	0xffffffff


	//   ....[49]....
        /*0100*/ 	.word	0xffffffff


	//   ....[50]....
        /*0104*/ 	.word	0xffffffff


	//   ....[51]....
        /*0108*/ 	.word	0xffffffff


	//   ....[52]....
        /*010c*/ 	.word	0xffffffff


	//   ....[53]....
        /*0110*/ 	.word	0xffffffff


	//   ....[54]....
        /*0114*/ 	.word	0xffffffff


	//   ....[55]....
        /*0118*/ 	.word	0xffffffff


	//   ....[56]....
        /*011c*/ 	.word	0xffffffff


	//   ....[57]....
        /*0120*/ 	.word	0xffffffff


	//   ....[58]....
        /*0124*/ 	.word	0xffffffff


	//   ....[59]....
        /*0128*/ 	.word	0xffffffff


	//   ....[60]....
        /*012c*/ 	.word	0xffffffff


	//   ....[61]....
        /*0130*/ 	.word	0xffffffff


	//   ....[62]....
        /*0134*/ 	.word	0xffffffff


	//   ....[63]....
        /*0138*/ 	.word	0xffffffff


	//   ....[64]....
        /*013c*/ 	.word	0xffffffff


	//   ....[65]....
        /*0140*/ 	.word	0xffffffff


	//   ....[66]....
        /*0144*/ 	.word	0xffffffff


	//   ....[67]....
        /*0148*/ 	.word	0xffffffff


	//   ....[68]....
        /*014c*/ 	.word	0xffffffff


	//   ....[69]....
        /*0150*/ 	.word	0xffffffff


	//   ....[70]....
        /*0154*/ 	.word	0xffffffff


	//   ....[71]....
        /*0158*/ 	.word	0xffffffff


	//   ....[72]....
        /*015c*/ 	.word	0xffffffff


	//   ....[73]....
        /*0160*/ 	.word	0xffffffff


	//   ....[74]....
        /*0164*/ 	.word	0xffffffff


	//   ....[75]....
        /*0168*/ 	.word	0xffffffff


	//   ....[76]....
        /*016c*/ 	.word	0xffffffff


	//   ....[77]....
        /*0170*/ 	.word	0xffffffff


	//   ....[78]....
        /*0174*/ 	.word	0xffffffff


	//   ....[79]....
        /*0178*/ 	.word	0xffffffff


	//   ....[80]....
        /*017c*/ 	.word	0xffffffff


	//   ....[81]....
        /*0180*/ 	.word	0xffffffff


	//   ....[82]....
        /*0184*/ 	.word	0xffffffff


	//   ....[83]....
        /*0188*/ 	.word	0xffffffff


	//   ....[84]....
        /*018c*/ 	.word	0xffffffff


	//----- nvinfo : EIATTR_COOP_GROUP_INSTR_OFFSETS
	.align		4
.L_366:
        /*0190*/ 	.byte	0x04, 0x28
        /*0192*/ 	.short	(.L_368 - .L_367)


	//   ....[0]....
.L_367:
        /*0194*/ 	.word	0x00000080


	//   ....[1]....
        /*0198*/ 	.word	0x000014c0


	//   ....[2]....
        /*019c*/ 	.word	0x000014e0


	//   ....[3]....
        /*01a0*/ 	.word	0x00001630


	//   ....[4]....
        /*01a4*/ 	.word	0x00001660


	//   ....[5]....
        /*01a8*/ 	.word	0x000017a0


	//   ....[6]....
        /*01ac*/ 	.word	0x000017d0


	//   ....[7]....
        /*01b0*/ 	.word	0x00001910


	//   ....[8]....
        /*01b4*/ 	.word	0x00001950


	//   ....[9]....
        /*01b8*/ 	.word	0x00002ce0


	//   ....[10]....
        /*01bc*/ 	.word	0x00002ef0


	//   ....[11]....
        /*01c0*/ 	.word	0x00003240


	//   ....[12]....
        /*01c4*/ 	.word	0x00003a30


	//   ....[13]....
        /*01c8*/ 	.word	0x00003ff0


	//   ....[14]....
        /*01cc*/ 	.word	0x000040f0


	//   ....[15]....
        /*01d0*/ 	.word	0x00004260


	//   ....[16]....
        /*01d4*/ 	.word	0x00004330


	//   ....[17]....
        /*01d8*/ 	.word	0x000043d0


	//   ....[18]....
        /*01dc*/ 	.word	0x00004610


	//   ....[19]....
        /*01e0*/ 	.word	0x00004670


	//   ....[20]....
        /*01e4*/ 	.word	0x00004760


	//   ....[21]....
        /*01e8*/ 	.word	0x000063c0


	//   ....[22]....
        /*01ec*/ 	.word	0x00006580


	//   ....[23]....
        /*01f0*/ 	.word	0x00006740


	//   ....[24]....
        /*01f4*/ 	.word	0x00006d60


	//   ....[25]....
        /*01f8*/ 	.word	0x00007500


	//   ....[26]....
        /*01fc*/ 	.word	0x00007660


	//   ....[27]....
        /*0200*/ 	.word	0x000076b0


	//   ....[28]....
        /*0204*/ 	.word	0x000077f0


	//   ....[29]....
        /*0208*/ 	.word	0x00007840


	//   ....[30]....
        /*020c*/ 	.word	0x000079d0


	//   ....[31]....
        /*0210*/ 	.word	0x00007b10


	//   ....[32]....
        /*0214*/ 	.word	0x00007c90


	//   ....[33]....
        /*0218*/ 	.word	0x0000a550


	//   ....[34]....
        /*021c*/ 	.word	0x0000a5c0


	//   ....[35]....
        /*0220*/ 	.word	0x0000a600


	//   ....[36]....
        /*0224*/ 	.word	0x0000a650


	//   ....[37]....
        /*0228*/ 	.word	0x0000a680


	//   ....[38]....
        /*022c*/ 	.word	0x0000a6b0


	//   ....[39]....
        /*0230*/ 	.word	0x0000a860


	//   ....[40]....
        /*0234*/ 	.word	0x0000a990


	//   ....[41]....
        /*0238*/ 	.word	0x0000cd50


	//   ....[42]....
        /*023c*/ 	.word	0x0000cf00


	//   ....[43]....
        /*0240*/ 	.word	0x0000d2d0


	//   ....[44]....
        /*0244*/ 	.word	0x0000d7f0


	//   ....[45]....
        /*0248*/ 	.word	0x0000e040


	//   ....[46]....
        /*024c*/ 	.word	0x0000e090


	//   ....[47]....
        /*0250*/ 	.word	0x0000e190


	//   ....[48]....
        /*0254*/ 	.word	0x0000e260


	//   ....[49]....
        /*0258*/ 	.word	0x0000e2c0


	//   ....[50]....
        /*025c*/ 	.word	0x0000e490


	//   ....[51]....
        /*0260*/ 	.word	0x0000e590


	//   ....[52]....
        /*0264*/ 	.word	0x0000e6b0


	//   ....[53]....
        /*0268*/ 	.word	0x0000fbf0


	//   ....[54]....
        /*026c*/ 	.word	0x0000fc20


	//   ....[55]....
        /*0270*/ 	.word	0x0000fc30


	//   ....[56]....
        /*0274*/ 	.word	0x0000fc40


	//   ....[57]....
        /*0278*/ 	.word	0x0000fc70


	//   ....[58]....
        /*027c*/ 	.word	0x0000fc90


	//   ....[59]....
        /*0280*/ 	.word	0x0000fcb0


	//   ....[60]....
        /*0284*/ 	.word	0x0000fcc0


	//   ....[61]....
        /*0288*/ 	.word	0x000113a0


	//   ....[62]....
        /*028c*/ 	.word	0x000113e0


	//   ....[63]....
        /*0290*/ 	.word	0x00011410


	//   ....[64]....
        /*0294*/ 	.word	0x00011440


	//   ....[65]....
        /*0298*/ 	.word	0x00011480


	//   ....[66]....
        /*029c*/ 	.word	0x000114c0


	//   ....[67]....
        /*02a0*/ 	.word	0x00011500


	//   ....[68]....
        /*02a4*/ 	.word	0x00011540


	//   ....[69]....
        /*02a8*/ 	.word	0x00011690


	//   ....[70]....
        /*02ac*/ 	.word	0x000116a0


	//   ....[71]....
        /*02b0*/ 	.word	0x00011820


	//   ....[72]....
        /*02b4*/ 	.word	0x00011850


	//   ....[73]....
        /*02b8*/ 	.word	0x000119a0


	//   ....[74]....
        /*02bc*/ 	.word	0x000119d0


	//   ....[75]....
        /*02c0*/ 	.word	0x00011b20


	//   ....[76]....
        /*02c4*/ 	.word	0x00011b40


	//   ....[77]....
        /*02c8*/ 	.word	0x00012350


	//   ....[78]....
        /*02cc*/ 	.word	0x00012370


	//   ....[79]....
        /*02d0*/ 	.word	0x000124a0


	//   ....[80]....
        /*02d4*/ 	.word	0x000124d0


	//   ....[81]....
        /*02d8*/ 	.word	0x00012600


	//   ....[82]....
        /*02dc*/ 	.word	0x00012630


	//   ....[83]....
        /*02e0*/ 	.word	0x00012760


	//   ....[84]....
        /*02e4*/ 	.word	0x00012780


	//----- nvinfo : EIATTR_EXIT_INSTR_OFFSETS
	.align		4
.L_368:
        /*02e8*/ 	.byte	0x04, 0x1c
        /*02ea*/ 	.short	(.L_370 - .L_369)


	//   ....[0]....
.L_369:
        /*02ec*/ 	.word	0x00000330


	//   ....[1]....
        /*02f0*/ 	.word	0x00011b50


	//   ....[2]....
        /*02f4*/ 	.word	0x00011c20


	//   ....[3]....
        /*02f8*/ 	.word	0x00011c80


	//   ....[4]....
        /*02fc*/ 	.word	0x00012790


	//   ....[5]....
        /*0300*/ 	.word	0x00012840


	//   ....[6]....
        /*0304*/ 	.word	0x000128a0


	//----- nvinfo : EIATTR_CTAIDZ_USED
	.align		4
.L_370:
        /*0308*/ 	.byte	0x01, 0x04
	.zero		2


	//----- nvinfo : EIATTR_MAX_THREADS
	.align		4
        /*030c*/ 	.byte	0x04, 0x05
        /*030e*/ 	.short	(.L_372 - .L_371)
.L_371:
        /*0310*/ 	.word	0x00000080
        /*0314*/ 	.word	0x00000001
        /*0318*/ 	.word	0x00000001


	//----- nvinfo : EIATTR_CRS_STACK_SIZE
	.align		4
.L_372:
        /*031c*/ 	.byte	0x04, 0x1e
        /*031e*/ 	.short	(.L_374 - .L_373)
.L_373:
        /*0320*/ 	.word	0x00000000
.L_374:


//--------------------- .nv.info._ZN7cutlass13device_kernelIN5flash19enable_sm80_to_sm89INS1_16FlashAttnFwdSm80INS1_25CollectiveMainloopFwdSm80ILi4ELi1ELb0EN4cute5tupleIJNS5_1CILi128EEENS7_ILi48EEENS7_ILi96EEEEEELi96ENS_6half_tEfNS_4arch4Sm80ELb0ELb1ELb0ELb1ELb0ELb1ELb1ELb0EEENS1_21CollectiveEpilogueFwdINS6_IJS8_SA_S9_EEENS6_IJNS7_ILi1EEESI_SI_EEESC_SE_Li128ELb1ELb1ELb0ELb0EEENS1_19SingleTileSchedulerILb1ELb0ELb1ELi128EEEEEEEEEvNT_6ParamsE --------------------------
	.section	.nv.info._ZN7cutlass13device_kernelIN5flash19enable_sm80_to_sm89INS1_16FlashAttnFwdSm80INS1_25CollectiveMainloopFwdSm80ILi4ELi1ELb0EN4cute5tupleIJNS5_1CILi128EEENS7_ILi48EEENS7_ILi96EEEEEELi96ENS_6half_tEfNS_4arch4Sm80ELb0ELb1ELb0ELb1ELb0ELb1ELb1ELb0EEENS1_21CollectiveEpilogueFwdINS6_IJS8_SA_S9_EEENS6_IJNS7_ILi1EEESI_SI_EEESC_SE_Li128ELb1ELb1ELb0ELb0EEENS1_19SingleTileSchedulerILb1ELb0ELb1ELi128EEEEEEEEEvNT_6ParamsE,"",@"SHT_CUDA_INFO"
	.sectionflags	@""
	.align	4


	//----- nvinfo : EIATTR_CUDA_API_VERSION
	.align		4
        /*0000*/ 	.byte	0x04, 0x37
        /*0002*/ 	.short	(.L_376 - .L_375)
.L_375:
        /*0004*/ 	.word	0x00000082


	//----- nvinfo : EIATTR_SW2861232_WAR
	.align		4
.L_376:
        /*0008*/ 	.byte	0x01, 0x35
	.zero		2


	//----- nvinfo : EIATTR_PARAM_CBANK
	.align		4
        /*000c*/ 	.byte	0x04, 0x0a
        /*000e*/ 	.short	(.L_378 - .L_377)
	.align		4
.L_377:
        /*0010*/ 	.word	index@(.nv.constant0._ZN7cutlass13device_kernelIN5flash19enable_sm80_to_sm89INS1_16FlashAttnFwdSm80INS1_25CollectiveMainloopFwdSm80ILi4ELi1ELb0EN4cute5tupleIJNS5_1CILi128EEENS7_ILi48EEENS7_ILi96EEEEEELi96ENS_6half_tEfNS_4arch4Sm80ELb0ELb1ELb0ELb1ELb0ELb1ELb1ELb0EEENS1_21CollectiveEpilogueFwdINS6_IJS8_SA_S9_EEENS6_IJNS7_ILi1EEESI_SI_EEESC_SE_Li128ELb1ELb1ELb0ELb0EEENS1_19SingleTileSchedulerILb1ELb0ELb1ELi128EEEEEEEEEvNT_6ParamsE)
        /*0014*/ 	.short	0x0160
        /*0016*/ 	.short	0x0418


	//----- nvinfo : EIATTR_CBANK_PARAM_SIZE
	.align		4
.L_378:
        /*0018*/ 	.byte	0x03, 0x19
        /*001a*/ 	.short	0x0418


	//----- nvinfo : EIATTR_KPARAM_INFO
	.align		4
        /*001c*/ 	.byte	0x04, 0x17
        /*001e*/ 	.short	(.L_380 - .L_379)
.L_379:
        /*0020*/ 	.word	0x00000000
        /*0024*/ 	.short	0x0000
        /*0026*/ 	.short	0x0000
        /*0028*/ 	.byte	0x00, 0xf0, 0x61, 0x10


	//----- nvinfo : EIATTR_MAXREG_COUNT
	.align		4
.L_380:
        /*002c*/ 	.byte	0x03, 0x1b
        /*002e*/ 	.short	0x00ff


	//----- nvinfo : EIATTR_NUM_BARRIERS
	.align		4
        /*0030*/ 	.byte	0x02, 0x4c
        /*0032*/ 	.byte	0x02
	.zero		1


	//----- nvinfo : EIATTR_MERCURY_ISA_VERSION
	.align		4
        /*0034*/ 	.byte	0x03, 0x5f
        /*0036*/ 	.short	0x0000


	//----- nvinfo : EIATTR_COOP_GROUP_MASK_REGIDS
	.align		4
        /*0038*/ 	.byte	0x04, 0x29
        /*003a*/ 	.short	(.L_382 - .L_381)


	//   ....[0]....
.L_381:
        /*003c*/ 	.word	0xffffffff


	//   ....[1]....
        /*0040*/ 	.word	0xffffffff


	//   ....[2]....
        /*0044*/ 	.word	0xffffffff


	//   ....[3]....
        /*0048*/ 	.word	0xffffffff


	//   ....[4]....
        /*004c*/ 	.word	0xffffffff


	//   ....[5]....
        /*0050*/ 	.word	0xffffffff


	//   ....[6]....
        /*0054*/ 	.word	0xffffffff


	//   ....[7]....
        /*0058*/ 	.word	0xffffffff


	//   ....[8]....
        /*005c*/ 	.word	0xffffffff


	//   ....[9]....
        /*0060*/ 	.word	0xffffffff


	//   ....[10]....
        /*0064*/ 	.word	0xffffffff


	//   ....[11]....
        /*0068*/ 	.word	0xffffffff


	//   ....[12]....
        /*006c*/ 	.word	0xffffffff


	//   ....[13]....
        /*0070*/ 	.word	0xffffffff


	//   ....[14]....
        /*0074*/ 	.word	0xffffffff


	//   ....[15]....
        /*0078*/ 	.word	0xffffffff


	//   ....[16]....
        /*007c*/ 	.word	0xffffffff


	//   ....[17]....
        /*0080*/ 	.word	0xffffffff


	//   ....[18]....
        /*0084*/ 	.word	0xffffffff


	//   ....[19]....
        /*0088*/ 	.word	0xffffffff


	//   ....[20]....
        /*008c*/ 	.word	0xffffffff


	//   ....[21]....
        /*0090*/ 	.word	0xffffffff


	//   ....[22]....
        /*0094*/ 	.word	0xffffffff


	//   ....[23]....
        /*0098*/ 	.word	0xffffffff


	//   ....[24]....
        /*009c*/ 	.word	0xffffffff


	//   ....[25]....
        /*00a0*/ 	.word	0xffffffff


	//   ....[26]....
        /*00a4*/ 	.word	0xffffffff


	//   ....[27]....
        /*00a8*/ 	.word	0xffffffff


	//   ....[28]....
        /*00ac*/ 	.word	0xffffffff


	//   ....[29]....
        /*00b0*/ 	.word	0xffffffff


	//   ....[30]....
        /*00b4*/ 	.word	0xffffffff


	//   ....[31]....
        /*00b8*/ 	.word	0xffffffff


	//   ....[32]....
        /*00bc*/ 	.word	0xffffffff


	//   ....[33]....
        /*00c0*/ 	.word	0xffffffff


	//   ....[34]....
        /*00c4*/ 	.word	0xffffffff


	//   ....[35]....
        /*00c8*/ 	.word	0xffffffff


	//   ....[36]....
        /*00cc*/ 	.word	0xffffffff


	//   ....[37]....
        /*00d0*/ 	.word	0xffffffff


	//   ....[38]....
        /*00d4*/ 	.word	0xffffffff


	//   ....[39]....
        /*00d8*/ 	.word	0xffffffff


	//   ....[40]....
        /*00dc*/ 	.word	0xffffffff


	//   ....[41]....
        /*00e0*/ 	.word	0xffffffff


	//   ....[42]....
        /*00e4*/ 	.word	0xffffffff


	//   ....[43]....
        /*00e8*/ 	.word	0xffffffff


	//   ....[44]....
        /*00ec*/ 	.word	0xffffffff


	//   ....[45]....
        /*00f0*/ 	.word	0xffffffff


	//   ....[46]....
        /*00f4*/ 	.word	0xffffffff


	//   ....[47]....
        /*00f8*/ 	.word	0xffffffff


	//   ....[48]....
        /*00fc*/ 	.word	0xffffffff


	//   ....[49]....
        /*0100*/ 	.word	0xffffffff


	//   ....[50]....
        /*0104*/ 	.word	0xffffffff


	//   ....[51]....
        /*0108*/ 	.word	0xffffffff


	//   ....[52]....
        /*010c*/ 	.word	0xffffffff


	//   ....[53]....
        /*0110*/ 	.word	0xffffffff


	//   ....[54]....
        /*0114*/ 	.word	0xffffffff


	//   ....[55]....
        /*0118*/ 	.word	0xffffffff


	//   ....[56]....
        /*011c*/ 	.word	0xffffffff


	//   ....[57]....
        /*0120*/ 	.word	0xffffffff


	//   ....[58]....
        /*0124*/ 	.word	0xffffffff


	//   ....[59]....
        /*0128*/ 	.word	0xffffffff


	//   ....[60]....
        /*012c*/ 	.word	0xffffffff


	//   ....[61]....
        /*0130*/ 	.word	0xffffffff


	//   ....[62]....
        /*0134*/ 	.word	0xffffffff


	//   ....[63]....
        /*0138*/ 	.word	0xffffffff


	//   ....[64]....
        /*013c*/ 	.word	0xffffffff


	//   ....[65]....
        /*0140*/ 	.word	0xffffffff


	//   ....[66]....
        /*0144*/ 	.word	0xffffffff


	//   ....[67]....
        /*0148*/ 	.word	0xffffffff


	//   ....[68]....
        /*014c*/ 	.word	0xffffffff


	//   ....[69]....
        /*0150*/ 	.word	0xffffffff


	//   ....[70]....
        /*0154*/ 	.word	0xffffffff


	//   ....[71]....
        /*0158*/ 	.word	0xffffffff


	//   ....[72]....
        /*015c*/ 	.word	0xffffffff


	//   ....[73]....
        /*0160*/ 	.word	0xffffffff


	//   ....[74]....
        /*0164*/ 	.word	0xffffffff


	//   ....[75]....
        /*0168*/ 	.word	0xffffffff


	//   ....[76]....
        /*016c*/ 	.word	0xffffffff


	//   ....[77]....
        /*0170*/ 	.word	0xffffffff


	//   ....[78]....
        /*0174*/ 	.word	0xffffffff


	//   ....[79]....
        /*0178*/ 	.word	0xffffffff


	//   ....[80]....
        /*017c*/ 	.word	0xffffffff


	//   ....[81]....
        /*0180*/ 	.word	0xffffffff


	//   ....[82]....
        /*0184*/ 	.word	0xffffffff


	//   ....[83]....
        /*0188*/ 	.word	0xffffffff


	//   ....[84]....
        /*018c*/ 	.word	0xffffffff


	//   ....[85]....
        /*0190*/ 	.word	0xffffffff


	//   ....[86]....
        /*0194*/ 	.word	0xffffffff


	//   ....[87]....
        /*0198*/ 	.word	0xffffffff


	//   ....[88]....
        /*019c*/ 	.word	0xffffffff


	//   ....[89]....
        /*01a0*/ 	.word	0xffffffff


	//   ....[90]....
        /*01a4*/ 	.word	0xffffffff


	//   ....[91]....
        /*01a8*/ 	.word	0xffffffff


	//   ....[92]....
        /*01ac*/ 	.word	0xffffffff


	//   ....[93]....
        /*01b0*/ 	.word	0xffffffff


	//   ....[94]....
        /*01b4*/ 	.word	0xffffffff


	//   ....[95]....
        /*01b8*/ 	.word	0xffffffff


	//   ....[96]....
        /*01bc*/ 	.word	0xffffffff


	//   ....[97]....
        /*01c0*/ 	.word	0xffffffff


	//   ....[98]....
        /*01c4*/ 	.word	0xffffffff


	//   ....[99]....
        /*01c8*/ 	.word	0xffffffff


	//   ....[100]....
        /*01cc*/ 	.word	0xffffffff


	//----- nvinfo : EIATTR_COOP_GROUP_INSTR_OFFSETS
	.align		4
.L_382:
        /*01d0*/ 	.byte	0x04, 0x28
        /*01d2*/ 	.short	(.L_384 - .L_383)


	//   ....[0]....
.L_383:
        /*01d4*/ 	.word	0x00000080


	//   ....[1]....
        /*01d8*/ 	.word	0x00006d20


	//   ....[2]....
        /*01dc*/ 	.word	0x00006de0


	//   ....[3]....
        /*01e0*/ 	.word	0x00006fc0


	//   ....[4]....
        /*01e4*/ 	.word	0x00006ff0


	//   ....[5]....
        /*01e8*/ 	.word	0x00007130


	//   ....[6]....
        /*01ec*/ 	.word	0x00007160


	//   ....[7]....
        /*01f0*/ 	.word	0x00007290


	//   ....[8]....
        /*01f4*/ 	.word	0x000072d0


	//   ....[9]....
        /*01f8*/ 	.word	0x00007a20


	//   ....[10]....
        /*01fc*/ 	.word	0x00007a60


	//   ....[11]....
        /*0200*/ 	.word	0x00007a80


	//   ....[12]....
        /*0204*/ 	.word	0x00007a90


	//   ....[13]....
        /*0208*/ 	.word	0x00007ec0


	//   ....[14]....
        /*020c*/ 	.word	0x00007f00


	//   ....[15]....
        /*0210*/ 	.word	0x00008120


	//   ....[16]....
        /*0214*/ 	.word	0x00008160


	//   ....[17]....
        /*0218*/ 	.word	0x0000af60


	//   ....[18]....
        /*021c*/ 	.word	0x0000afa0


	//   ....[19]....
        /*0220*/ 	.word	0x0000afd0


	//   ....[20]....
        /*0224*/ 	.word	0x0000afe0


	//   ....[21]....
        /*0228*/ 	.word	0x0000b260


	//   ....[22]....
        /*022c*/ 	.word	0x0000b2a0


	//   ....[23]....
        /*0230*/ 	.word	0x0000b4c0


	//   ....[24]....
        /*0234*/ 	.word	0x0000b510


	//   ....[25]....
        /*0238*/ 	.word	0x0000f750


	//   ....[26]....
        /*023c*/ 	.word	0x0000f900


	//   ....[27]....
        /*0240*/ 	.word	0x0000fde0


	//   ....[28]....
        /*0244*/ 	.word	0x0000ffa0


	//   ....[29]....
        /*0248*/ 	.word	0x00010ad0


	//   ....[30]....
        /*024c*/ 	.word	0x00010bc0


	//   ....[31]....
        /*0250*/ 	.word	0x00010be0


	//   ....[32]....
        /*0254*/ 	.word	0x00010d80


	//   ....[33]....
        /*0258*/ 	.word	0x00010e00


	//   ....[34]....
        /*025c*/ 	.word	0x00010ef0


	//   ....[35]....
        /*0260*/ 	.word	0x000110f0


	//   ....[36]....
        /*0264*/ 	.word	0x00011280


	//   ....[37]....
        /*0268*/ 	.word	0x00012dd0


	//   ....[38]....
        /*026c*/ 	.word	0x00012f90


	//   ....[39]....
        /*0270*/ 	.word	0x00013150


	//   ....[40]....
        /*0274*/ 	.word	0x00013800


	//   ....[41]....
        /*0278*/ 	.word	0x00013fc0


	//   ....[42]....
        /*027c*/ 	.word	0x000140f0


	//   ....[43]....
        /*0280*/ 	.word	0x00014140


	//   ....[44]....
        /*0284*/ 	.word	0x00014250


	//   ....[45]....
        /*0288*/ 	.word	0x000142b0


	//   ....[46]....
        /*028c*/ 	.word	0x00014400


	//   ....[47]....
        /*0290*/ 	.word	0x000145e0


	//   ....[48]....
        /*0294*/ 	.word	0x00014730


	//   ....[49]....
        /*0298*/ 	.word	0x00016fc0


	//   ....[50]....
        /*029c*/ 	.word	0x00017040


	//   ....[51]....
        /*02a0*/ 	.word	0x00017060


	//   ....[52]....
        /*02a4*/ 	.word	0x000170b0


	//   ....[53]....
        /*02a8*/ 	.word	0x000170e0


	//   ....[54]....
        /*02ac*/ 	.word	0x00017110


	//   ....[55]....
        /*02b0*/ 	.word	0x00017290


	//   ....[56]....
        /*02b4*/ 	.word	0x000173c0


	//   ....[57]....
        /*02b8*/ 	.word	0x000197b0


	//   ....[58]....
        /*02bc*/ 	.word	0x00019960


	//   ....[59]....
        /*02c0*/ 	.word	0x00019da0


	//   ....[60]....
        /*02c4*/ 	.word	0x0001a280


	//   ....[61]....
        /*02c8*/ 	.word	0x0001a9b0


	//   ....[62]....
        /*02cc*/ 	.word	0x0001aaf0


	//   ....[63]....
        /*02d0*/ 	.word	0x0001ab70


	//   ....[64]....
        /*02d4*/ 	.word	0x0001ace0


	//   ....[65]....
        /*02d8*/ 	.word	0x0001ad50


	//   ....[66]....
        /*02dc*/ 	.word	0x0001ae70


	//   ....[67]....
        /*02e0*/ 	.word	0x0001b010


	//   ....[68]....
        /*02e4*/ 	.word	0x0001b150


	//   ....[69]....
        /*02e8*/ 	.word	0x0001c650


	//   ....[70]....
        /*02ec*/ 	.word	0x0001c680


	//   ....[71]....
        /*02f0*/ 	.word	0x0001c6b0


	//   ....[72]....
        /*02f4*/ 	.word	0x0001c6c0


	//   ....[73]....
        /*02f8*/ 	.word	0x0001c6f0


	//   ....[74]....
        /*02fc*/ 	.word	0x0001c710


	//   ....[75]....
        /*0300*/ 	.word	0x0001c730


	//   ....[76]....
        /*0304*/ 	.word	0x0001c740


	//   ....[77]....
        /*0308*/ 	.word	0x0001ddf0


	//   ....[78]....
        /*030c*/ 	.word	0x0001de30


	//   ....[79]....
        /*0310*/ 	.word	0x0001de60


	//   ....[80]....
        /*0314*/ 	.word	0x0001dea0


	//   ....[81]....
        /*0318*/ 	.word	0x0001ded0


	//   ....[82]....
        /*031c*/ 	.word	0x0001df00


	//   ....[83]....
        /*0320*/ 	.word	0x0001df20


	//   ....[84]....
        /*0324*/ 	.word	0x0001df40


	//   ....[85]....
        /*0328*/ 	.word	0x0001e0e0


	//   ....[86]....
        /*032c*/ 	.word	0x0001e0f0


	//   ....[87]....
        /*0330*/ 	.word	0x0001e270


	//   ....[88]....
        /*0334*/ 	.word	0x0001e2a0


	//   ....[89]....
        /*0338*/ 	.word	0x0001e3f0


	//   ....[90]....
        /*033c*/ 	.word	0x0001e420


	//   ....[91]....
        /*0340*/ 	.word	0x0001e570


	//   ....[92]....
        /*0344*/ 	.word	0x0001e590


	//   ....[93]....
        /*0348*/ 	.word	0x0001eda0


	//   ....[94]....
        /*034c*/ 	.word	0x0001edb0


	//   ....[95]....
        /*0350*/ 	.word	0x0001eee0


	//   ....[96]....
        /*0354*/ 	.word	0x0001ef10


	//   ....[97]....
        /*0358*/ 	.word	0x0001f040


	//   ....[98]....
        /*035c*/ 	.word	0x0001f070


	//   ....[99]....
        /*0360*/ 	.word	0x0001f1a0


	//   ....[100]....
        /*0364*/ 	.word	0x0001f1c0


	//----- nvinfo : EIATTR_EXIT_INSTR_OFFSETS
	.align		4
.L_384:
        /*0368*/ 	.byte	0x04, 0x1c
        /*036a*/ 	.short	(.L_386 - .L_385)


	//   ....[0]....
.L_385:
        /*036c*/ 	.word	0x00000330


	//   ....[1]....
        /*0370*/ 	.word	0x0001e5a0


	//   ....[2]....
        /*0374*/ 	.word	0x0001e670


	//   ....[3]....
        /*0378*/ 	.word	0x0001e6d0


	//   ....[4]....
        /*037c*/ 	.word	0x0001f1d0


	//   ....[5]....
        /*0380*/ 	.word	0x0001f280


	//   ....[6]....
        /*0384*/ 	.word	0x0001f2e0


	//----- nvinfo : EIATTR_CTAIDZ_USED
	.align		4
.L_386:
        /*0388*/ 	.byte	0x01, 0x04
	.zero		2


	//----- nvinfo : EIATTR_MAX_THREADS
	.align		4
        /*038c*/ 	.byte	0x04, 0x05
        /*038e*/ 	.short	(.L_388 - .L_387)
.L_387:
        /*0390*/ 	.word	0x00000080
        /*0394*/ 	.word	0x00000001
        /*0398*/ 	.word	0x00000001


	//----- nvinfo : EIATTR_CRS_STACK_SIZE
	.align		4
.L_388:
        /*039c*/ 	.byte	0x04, 0x1e
        /*039e*/ 	.short	(.L_390 - .L_389)
.L_389:
        /*03a0*/ 	.word	0x00000000
.L_390:


//--------------------- .nv.info._ZN7cutlass13device_kernelIN5flash19enable_sm80_to_sm89INS1_16FlashAttnFwdSm80INS1_25CollectiveMainloopFwdSm80ILi4ELi1ELb0EN4cute5tupleIJNS5_1CILi128EEENS7_ILi64EEENS7_ILi96EEEEEELi96ENS_6half_tEfNS_4arch4Sm80ELb1ELb0ELb0ELb0ELb0ELb0ELb1ELb0EEENS1_21CollectiveEpilogueFwdINS6_IJS8_SA_S9_EEENS6_IJNS7_ILi1EEESI_SI_EEESC_SE_Li128ELb0ELb1ELb0ELb0EEENS1_30DynamicPersistentTileSchedulerILi128ELi128ELb0ELb1ELb0EEEEEEEEEvNT_6ParamsE --------------------------
	.section	.nv.info._ZN7cutlass13device_kernelIN5flash19enable_sm80_to_sm89INS1_16FlashAttnFwdSm80INS1_25CollectiveMainloopFwdSm80ILi4ELi1ELb0EN4cute5tupleIJNS5_1CILi128EEENS7_ILi64EEENS7_ILi96EEEEEELi96ENS_6half_tEfNS_4arch4Sm80ELb1ELb0ELb0ELb0ELb0ELb0ELb1ELb0EEENS1_21CollectiveEpilogueFwdINS6_IJS8_SA_S9_EEENS6_IJNS7_ILi1EEESI_SI_EEESC_SE_Li128ELb0ELb1ELb0ELb0EEENS1_30DynamicPersistentTileSchedulerILi128ELi128ELb0ELb1ELb0EEEEEEEEEvNT_6ParamsE,"",@"SHT_CUDA_INFO"
	.sectionflags	@""
	.align	4


	//----- nvinfo : EIATTR_CUDA_API_VERSION
	.align		4
        /*0000*/ 	.byte	0x04, 0x37
        /*0002*/ 	.short	(.L_392 - .L_391)
.L_391:
        /*0004*/ 	.word	0x00000082


	//----- nvinfo : EIATTR_SW2861232_WAR
	.align		4
.L_392:
        /*0008*/ 	.byte	0x01, 0x35
	.zero		2


	//----- nvinfo : EIATTR_PARAM_CBANK
	.align		4
        /*000c*/ 	.byte	0x04, 0x0a
        /*000e*/ 	.short	(.L_394 - .L_393)
	.align		4
.L_393:
        /*0010*/ 	.word	index@(.nv.constant0._ZN7cutlass13device_kernelIN5flash19enable_sm80_to_sm89INS1_16FlashAttnFwdSm80INS1_25CollectiveMainloopFwdSm80ILi4ELi1ELb0EN4cute5tupleIJNS5_1CILi128EEENS7_ILi64EEENS7_ILi96EEEEEELi96ENS_6half_tEfNS_4arch4Sm80ELb1ELb0ELb0ELb0ELb0ELb0ELb1ELb0EEENS1_21CollectiveEpilogueFwdINS6_IJS8_SA_S9_EEENS6_IJNS7_ILi1EEESI_SI_EEESC_SE_Li128ELb0ELb1ELb0ELb0EEENS1_30DynamicPersistentTileSchedulerILi128ELi128ELb0ELb1ELb0EEEEEEEEEvNT_6ParamsE)
        /*0014*/ 	.short	0x0160
        /*0016*/ 	.short	0x0428


	//----- nvinfo : EIATTR_CBANK_PARAM_SIZE
	.align		4
.L_394:
        /*0018*/ 	.byte	0x03, 0x19
        /*001a*/ 	.short	0x0428


	//----- nvinfo : EIATTR_KPARAM_INFO
	.align		4
        /*001c*/ 	.byte	0x04, 0x17
        /*001e*/ 	.short	(.L_396 - .L_395)
.L_395:
        /*0020*/ 	.word	0x00000000
        /*0024*/ 	.short	0x0000
        /*0026*/ 	.short	0x0000
        /*0028*/ 	.byte	0x00, 0xf0, 0xa1, 0x10


	//----- nvinfo : EIATTR_MAXREG_COUNT
	.align		4
.L_396:
        /*002c*/ 	.byte	0x03, 0x1b
        /*002e*/ 	.short	0x00ff


	//----- nvinfo : EIATTR_NUM_BARRIERS
	.align		4
        /*0030*/ 	.byte	0x02, 0x4c
        /*0032*/ 	.byte	0x06
	.zero		1


	//----- nvinfo : EIATTR_ANNOTATIONS
	.align		4
        /*0034*/ 	.byte	0x04, 0x55
        /*0036*/ 	.short	(.L_398 - .L_397)


	//   ....[0]....
.L_397:
        /* <DEDUP_REMOVED lines=77> */


	//----- nvinfo : EIATTR_MERCURY_ISA_VERSION
	.align		4
.L_398:
        /*04f8*/ 	.byte	0x03, 0x5f
        /*04fa*/ 	.short	0x0000


	//----- nvinfo : EIATTR_INT_WARP_WIDE_INSTR_OFFSETS
	.align		4
        /*04fc*/ 	.byte	0x04, 0x31
        /*04fe*/ 	.short	(.L_400 - .L_399)


	//   ....[0]....
.L_399:
        /*0500*/ 	.word	0x0000d1a0


	//   ....[1]....
        /*0504*/ 	.word	0x0000d220


	//----- nvinfo : EIATTR_COOP_GROUP_MASK_REGIDS
	.align		4
.L_400:
        /*0508*/ 	.byte	0x04, 0x29
        /*050a*/ 	.short	(.L_402 - .L_401)


	//   ....[0]....
.L_401:
        /*050c*/ 	.word	0xffffffff


	//   ....[1]....
        /*0510*/ 	.word	0xffffffff


	//   ....[2]....
        /*0514*/ 	.word	0xffffffff


	//   ....[3]....
        /*0518*/ 	.word	0xffffffff


	//   ....[4]....
        /*051c*/ 	.word	0xffffffff


	//   ....[5]....
        /*0520*/ 	.word	0xffffffff


	//   ....[6]....
        /*0524*/ 	.word	0xffffffff


	//   ....[7]....
        /*0528*/ 	.word	0xffffffff


	//   ....[8]....
        /*052c*/ 	.word	0xffffffff


	//   ....[9]....
        /*0530*/ 	.word	0xffffffff


	//   ....[10]....
        /*0534*/ 	.word	0xffffffff


	//   ....[11]....
        /*0538*/ 	.word	0xffffffff


	//   ....[12]....
        /*053c*/ 	.word	0xffffffff


	//   ....[13]....
        /*0540*/ 	.word	0xffffffff


	//   ....[14]....
        /*0544*/ 	.word	0xffffffff


	//   ....[15]....
        /*0548*/ 	.word	0xffffffff


	//   ....[16]....
        /*054c*/ 	.word	0xffffffff


	//   ....[17]....
        /*0550*/ 	.word	0xffffffff


	//   ....[18]....
        /*0554*/ 	.word	0xffffffff


	//   ....[19]....
        /*0558*/ 	.word	0xffffffff


	//   ....[20]....
        /*055c*/ 	.word	0xffffffff


	//   ....[21]....
        /*0560*/ 	.word	0xffffffff


	//   ....[22]....
        /*0564*/ 	.word	0xffffffff


	//   ....[23]....
        /*0568*/ 	.word	0xffffffff


	//   ....[24]....
        /*056c*/ 	.word	0xffffffff


	//   ....[25]....
        /*0570*/ 	.word	0xffffffff


	//   ....[26]....
        /*0574*/ 	.word	0xffffffff


	//   ....[27]....
        /*0578*/ 	.word	0xffffffff


	//   ....[28]....
        /*057c*/ 	.word	0xffffffff


	//   ....[29]....
        /*0580*/ 	.word	0xffffffff


	//   ....[30]....
        /*0584*/ 	.word	0xffffffff


	//   ....[31]....
        /*0588*/ 	.word	0xffffffff


	//   ....[32]....
        /*058c*/ 	.word	0xffffffff


	//   ....[33]....
        /*0590*/ 	.word	0xffffffff


	//   ....[34]....
        /*0594*/ 	.word	0xffffffff


	//   ....[35]....
        /*0598*/ 	.word	0xffffffff


	//   ....[36]....
        /*059c*/ 	.word	0xffffffff


	//   ....[37]....
        /*05a0*/ 	.word	0xffffffff


	//   ....[38]....
        /*05a4*/ 	.word	0xffffffff


	//   ....[39]....
        /*05a8*/ 	.word	0xffffffff


	//   ....[40]....
        /*05ac*/ 	.word	0xffffffff


	//   ....[41]....
        /*05b0*/ 	.word	0xffffffff


	//   ....[42]....
        /*05b4*/ 	.word	0xffffffff


	//   ....[43]....
        /*05b8*/ 	.word	0xffffffff


	//   ....[44]....
        /*05bc*/ 	.word	0xffffffff


	//   ....[45]....
        /*05c0*/ 	.word	0xffffffff


	//   ....[46]....
        /*05c4*/ 	.word	0xffffffff


	//   ....[47]....
        /*05c8*/ 	.word	0xffffffff


	//   ....[48]....
        /*05cc*/ 	.word	0xffffffff


	//   ....[49]....
        /*05d0*/ 	.word	0xffffffff


	//   ....[50]....
        /*05d4*/ 	.word	0xffffffff


	//   ....[51]....
        /*05d8*/ 	.word	0xffffffff


	//   ....[52]....
        /*05dc*/ 	.word	0xffffffff


	//   ....[53]....
        /*05e0*/ 	.word	0xffffffff


	//   ....[54]....
        /*05e4*/ 	.word	0xffffffff


	//   ....[55]....
        /*05e8*/ 	.word	0xffffffff


	//   ....[56]....
        /*05ec*/ 	.word	0xffffffff


	//   ....[57]....
        /*05f0*/ 	.word	0xffffffff


	//   ....[58]....
        /*05f4*/ 	.word	0xffffffff


	//   ....[59]....
        /*05f8*/ 	.word	0xffffffff


	//   ....[60]....
        /*05fc*/ 	.word	0xffffffff


	//   ....[61]....
        /*0600*/ 	.word	0xffffffff


	//   ....[62]....
        /*0604*/ 	.word	0xffffffff


	//   ....[63]....
        /*0608*/ 	.word	0xffffffff


	//   ....[64]....
        /*060c*/ 	.word	0xffffffff


	//   ....[65]....
        /*0610*/ 	.word	0xffffffff


	//   ....[66]....
        /*0614*/ 	.word	0xffffffff


	//   ....[67]....
        /*0618*/ 	.word	0xffffffff


	//   ....[68]....
        /*061c*/ 	.word	0xffffffff


	//   ....[69]....
        /*0620*/ 	.word	0xffffffff


	//   ....[70]....
        /*0624*/ 	.word	0xffffffff


	//   ....[71]....
        /*0628*/ 	.word	0xffffffff


	//   ....[72]....
        /*062c*/ 	.word	0xffffffff


	//   ....[73]....
        /*0630*/ 	.word	0xffffffff


	//   ....[74]....
        /*0634*/ 	.word	0xffffffff


	//   ....[75]....
        /*0638*/ 	.word	0xffffffff


	//   ....[76]....
        /*063c*/ 	.word	0xffffffff


	//   ....[77]....
        /*0640*/ 	.word	0xffffffff


	//   ....[78]....
        /*0644*/ 	.word	0xffffffff


	//   ....[79]....
        /*0648*/ 	.word	0xffffffff


	//   ....[80]....
        /*064c*/ 	.word	0xffffffff


	//   ....[81]....
        /*0650*/ 	.word	0xffffffff


	//   ....[82]....
        /*0654*/ 	.word	0xffffffff


	//   ....[83]....
        /*0658*/ 	.word	0xffffffff


	//   ....[84]....
        /*065c*/ 	.word	0xffffffff


	//   ....[85]....
        /*0660*/ 	.word	0xffffffff


	//   ....[86]....
        /*0664*/ 	.word	0xffffffff


	//   ....[87]....
        /*0668*/ 	.word	0xffffffff


	//   ....[88]....
        /*066c*/ 	.word	0xffffffff


	//   ....[89]....
        /*0670*/ 	.word	0xffffffff


	//   ....[90]....
        /*0674*/ 	.word	0xffffffff


	//   ....[91]....
        /*0678*/ 	.word	0xffffffff


	//   ....[92]....
        /*067c*/ 	.word	0xffffffff


	//   ....[93]....
        /*0680*/ 	.word	0xffffffff


	//   ....[94]....
        /*0684*/ 	.word	0xffffffff


	//   ....[95]....
        /*0688*/ 	.word	0xffffffff


	//   ....[96]....
        /*068c*/ 	.word	0xffffffff


	//   ....[97]....
        /*0690*/ 	.word	0xffffffff


	//   ....[98]....
        /*0694*/ 	.word	0xffffffff


	//   ....[99]....
        /*0698*/ 	.word	0xffffffff


	//----- nvinfo : EIATTR_COOP_GROUP_INSTR_OFFSETS
	.align		4
.L_402:
        /*069c*/ 	.byte	0x04, 0x28
        /*069e*/ 	.short	(.L_404 - .L_403)


	//   ....[0]....
.L_403:
        /*06a0*/ 	.word	0x00000050


	//   ....[1]....
        /*06a4*/ 	.word	0x000017f0


	//   ....[2]....
        /*06a8*/ 	.word	0x00001810


	//   ....[3]....
        /*06ac*/ 	.word	0x000019e0


	//   ....[4]....
        /*06b0*/ 	.word	0x000019f0


	//   ....[5]....
        /*06b4*/ 	.word	0x00001bb0


	//   ....[6]....
        /*06b8*/ 	.word	0x00001bd0


	//   ....[7]....
        /*06bc*/ 	.word	0x00001d90


	//   ....[8]....
        /*06c0*/ 	.word	0x00001da0


	//   ....[9]....
        /*06c4*/ 	.word	0x00002f20


	//   ....[10]....
        /*06c8*/ 	.word	0x00002f30


	//   ....[11]....
        /*06cc*/ 	.word	0x00003060


	//   ....[12]....
        /*06d0*/ 	.word	0x00003480


	//   ....[13]....
        /*06d4*/ 	.word	0x00003530


	//   ....[14]....
        /*06d8*/ 	.word	0x00003670


	//   ....[15]....
        /*06dc*/ 	.word	0x00003690


	//   ....[16]....
        /*06e0*/ 	.word	0x00003790


	//   ....[17]....
        /*06e4*/ 	.word	0x00003da0


	//   ....[18]....
        /*06e8*/ 	.word	0x00003e90


	//   ....[19]....
        /*06ec*/ 	.word	0x00003ea0


	//   ....[20]....
        /*06f0*/ 	.word	0x00003f10


	//   ....[21]....
        /*06f4*/ 	.word	0x00006150


	//   ....[22]....
        /*06f8*/ 	.word	0x000061a0


	//   ....[23]....
        /*06fc*/ 	.word	0x00006200


	//   ....[24]....
        /*0700*/ 	.word	0x00006240


	//   ....[25]....
        /*0704*/ 	.word	0x00006ab0


	//   ....[26]....
        /*0708*/ 	.word	0x00006bc0


	//   ....[27]....
        /*070c*/ 	.word	0x00006f50


	//   ....[28]....
        /*0710*/ 	.word	0x00007090


	//   ....[29]....
        /*0714*/ 	.word	0x000070e0


	//   ....[30]....
        /*0718*/ 	.word	0x00007200


	//   ....[31]....
        /*071c*/ 	.word	0x00007260


	//   ....[32]....
        /*0720*/ 	.word	0x00007320


	//   ....[33]....
        /*0724*/ 	.word	0x0000a530


	//   ....[34]....
        /*0728*/ 	.word	0x0000a590


	//   ....[35]....
        /*072c*/ 	.word	0x0000a5e0


	//   ....[36]....
        /*0730*/ 	.word	0x0000a620


	//   ....[37]....
        /*0734*/ 	.word	0x0000a640


	//   ....[38]....
        /*0738*/ 	.word	0x0000a670


	//   ....[39]....
        /*073c*/ 	.word	0x0000ac60


	//   ....[40]....
        /*0740*/ 	.word	0x0000ad90


	//   ....[41]....
        /*0744*/ 	.word	0x0000c7a0


	//   ....[42]....
        /*0748*/ 	.word	0x0000c810


	//   ....[43]....
        /*074c*/ 	.word	0x0000c820


	//   ....[44]....
        /*0750*/ 	.word	0x0000c830


	//   ....[45]....
        /*0754*/ 	.word	0x0000c860


	//   ....[46]....
        /*0758*/ 	.word	0x0000c880


	//   ....[47]....
        /*075c*/ 	.word	0x0000c890


	//   ....[48]....
        /*0760*/ 	.word	0x0000c8a0


	//   ....[49]....
        /*0764*/ 	.word	0x0000d9b0


	//   ....[50]....
        /*0768*/ 	.word	0x0000dda0


	//   ....[51]....
        /*076c*/ 	.word	0x0000ddd0


	//   ....[52]....
        /*0770*/ 	.word	0x0000de00


	//   ....[53]....
        /*0774*/ 	.word	0x0000de20


	//   ....[54]....
        /*0778*/ 	.word	0x0000de30


	//   ....[55]....
        /*077c*/ 	.word	0x0000de40


	//   ....[56]....
        /*0780*/ 	.word	0x0000de50


	//   ....[57]....
        /*0784*/ 	.word	0x0000de60


	//   ....[58]....
        /*0788*/ 	.word	0x0000e0e0


	//   ....[59]....
        /*078c*/ 	.word	0x0000e0f0


	//   ....[60]....
        /*0790*/ 	.word	0x0000e220


	//   ....[61]....
        /*0794*/ 	.word	0x0000e250


	//   ....[62]....
        /*0798*/ 	.word	0x0000e350


	//   ....[63]....
        /*079c*/ 	.word	0x0000e380


	//   ....[64]....
        /*07a0*/ 	.word	0x0000e470


	//   ....[65]....
        /*07a4*/ 	.word	0x0000e480


	//   ....[66]....
        /*07a8*/ 	.word	0x0000ea50


	//   ....[67]....
        /*07ac*/ 	.word	0x0000ea70


	//   ....[68]....
        /*07b0*/ 	.word	0x0000ec00


	//   ....[69]....
        /*07b4*/ 	.word	0x0000ec10


	//   ....[70]....
        /*07b8*/ 	.word	0x0000ed90


	//   ....[71]....
        /*07bc*/ 	.word	0x0000edb0


	//   ....[72]....
        /*07c0*/ 	.word	0x0000ef30


	//   ....[73]....
        /*07c4*/ 	.word	0x0000ef40


	//   ....[74]....
        /*07c8*/ 	.word	0x0000f130


	//   ....[75]....
        /*07cc*/ 	.word	0x0000f220


	//   ....[76]....
        /*07d0*/ 	.word	0x0000f290


	//   ....[77]....
        /*07d4*/ 	.word	0x0000f2f0


	//   ....[78]....
        /*07d8*/ 	.word	0x0000f350


	//   ....[79]....
        /*07dc*/ 	.word	0x0000f3b0


	//   ....[80]....
        /*07e0*/ 	.word	0x0000f420


	//   ....[81]....
        /*07e4*/ 	.word	0x0000f480


	//   ....[82]....
        /*07e8*/ 	.word	0x0000f4e0


	//   ....[83]....
        /*07ec*/ 	.word	0x0000f530


	//   ....[84]....
        /*07f0*/ 	.word	0x0000f590


	//   ....[85]....
        /*07f4*/ 	.word	0x0000f5e0


	//   ....[86]....
        /*07f8*/ 	.word	0x0000f640


	//   ....[87]....
        /*07fc*/ 	.word	0x0000f690


	//   ....[88]....
        /*0800*/ 	.word	0x0000f6f0


	//   ....[89]....
        /*0804*/ 	.word	0x0000f740


	//   ....[90]....
        /*0808*/ 	.word	0x0000f7a0


	//   ....[91]....
        /*080c*/ 	.word	0x0000f800


	//   ....[92]....
        /*0810*/ 	.word	0x0000f870


	//   ....[93]....
        /*0814*/ 	.word	0x0000f8d0


	//   ....[94]....
        /*0818*/ 	.word	0x0000f930


	//   ....[95]....
        /*081c*/ 	.word	0x0000f990


	//   ....[96]....
        /*0820*/ 	.word	0x0000fa00


	//   ....[97]....
        /*0824*/ 	.word	0x0000fa60


	//   ....[98]....
        /*0828*/ 	.word	0x0000fac0


	//   ....[99]....
        /*082c*/ 	.word	0x0000fb20


	//----- nvinfo : EIATTR_EXIT_INSTR_OFFSETS
	.align		4
.L_404:
        /*0830*/ 	.byte	0x04, 0x1c
        /*0832*/ 	.short	(.L_406 - .L_405)


	//   ....[0]....
.L_405:
        /*0834*/ 	.word	0x000000a0


	//   ....[1]....
        /*0838*/ 	.word	0x0000f1d0


	//----- nvinfo : EIATTR_MAX_THREADS
	.align		4
.L_406:
        /*083c*/ 	.byte	0x04, 0x05
        /*083e*/ 	.short	(.L_408 - .L_407)
.L_407:
        /*0840*/ 	.word	0x00000080
        /*0844*/ 	.word	0x00000001
        /*0848*/ 	.word	0x00000001


	//----- nvinfo : EIATTR_CRS_STACK_SIZE
	.align		4
.L_408:
        /*084c*/ 	.byte	0x04, 0x1e
        /*084e*/ 	.short	(.L_410 - .L_409)
.L_409:
        /*0850*/ 	.word	0x00000000
.L_410:


//--------------------- .nv.info._ZN7cutlass13device_kernelIN5flash19enable_sm80_to_sm89INS1_16FlashAttnFwdSm80INS1_25CollectiveMainloopFwdSm80ILi4ELi1ELb0EN4cute5tupleIJNS5_1CILi128EEENS7_ILi64EEENS7_ILi96EEEEEELi96ENS_6half_tEfNS_4arch4Sm80ELb1ELb0ELb0ELb1ELb0ELb0ELb1ELb0EEENS1_21CollectiveEpilogueFwdINS6_IJS8_SA_S9_EEENS6_IJNS7_ILi1EEESI_SI_EEESC_SE_Li128ELb1ELb1ELb0ELb0EEENS1_19SingleTileSchedulerILb1ELb0ELb1ELi128EEEEEEEEEvNT_6ParamsE --------------------------
	.section	.nv.info._ZN7cutlass13device_kernelIN5flash19enable_sm80_to_sm89INS1_16FlashAttnFwdSm80INS1_25CollectiveMainloopFwdSm80ILi4ELi1ELb0EN4cute5tupleIJNS5_1CILi128EEENS7_ILi64EEENS7_ILi96EEEEEELi96ENS_6half_tEfNS_4arch4Sm80ELb1ELb0ELb0ELb1ELb0ELb0ELb1ELb0EEENS1_21CollectiveEpilogueFwdINS6_IJS8_SA_S9_EEENS6_IJNS7_ILi1EEESI_SI_EEESC_SE_Li128ELb1ELb1ELb0ELb0EEENS1_19SingleTileSchedulerILb1ELb0ELb1ELi128EEEEEEEEEvNT_6ParamsE,"",@"SHT_CUDA_INFO"
	.sectionflags	@""
	.align	4


	//----- nvinfo : EIATTR_CUDA_API_VERSION
	.align		4
        /*0000*/ 	.byte	0x04, 0x37
        /*0002*/ 	.short	(.L_412 - .L_411)
.L_411:
        /*0004*/ 	.word	0x00000082


	//----- nvinfo : EIATTR_SW2861232_WAR
	.align		4
.L_412:
        /*0008*/ 	.byte	0x01, 0x35
	.zero		2


	//----- nvinfo : EIATTR_PARAM_CBANK
	.align		4
        /*000c*/ 	.byte	0x04, 0x0a
        /*000e*/ 	.short	(.L_414 - .L_413)
	.align		4
.L_413:
        /*0010*/ 	.word	index@(.nv.constant0._ZN7cutlass13device_kernelIN5flash19enable_sm80_to_sm89INS1_16FlashAttnFwdSm80INS1_25CollectiveMainloopFwdSm80ILi4ELi1ELb0EN4cute5tupleIJNS5_1CILi128EEENS7_ILi64EEENS7_ILi96EEEEEELi96ENS_6half_tEfNS_4arch4Sm80ELb1ELb0ELb0ELb1ELb0ELb0ELb1ELb0EEENS1_21CollectiveEpilogueFwdINS6_IJS8_SA_S9_EEENS6_IJNS7_ILi1EEESI_SI_EEESC_SE_Li128ELb1ELb1ELb0ELb0EEENS1_19SingleTileSchedulerILb1ELb0ELb1ELi128EEEEEEEEEvNT_6ParamsE)
        /*0014*/ 	.short	0x0160
        /*0016*/ 	.short	0x0418


	//----- nvinfo : EIATTR_CBANK_PARAM_SIZE
	.align		4
.L_414:
        /*0018*/ 	.byte	0x03, 0x19
        /*001a*/ 	.short	0x0418


	//----- nvinfo : EIATTR_KPARAM_INFO
	.align		4
        /*001c*/ 	.byte	0x04, 0x17
        /*001e*/ 	.short	(.L_416 - .L_415)
.L_415:
        /*0020*/ 	.word	0x00000000
        /*0024*/ 	.short	0x0000
        /*0026*/ 	.short	0x0000
        /*0028*/ 	.byte	0x00, 0xf0, 0x61, 0x10


	//----- nvinfo : EIATTR_MAXREG_COUNT
	.align		4
.L_416:
        /*002c*/ 	.byte	0x03, 0x1b
        /*002e*/ 	.short	0x00ff


	//----- nvinfo : EIATTR_NUM_BARRIERS
	.align		4
        /*0030*/ 	.byte	0x02, 0x4c
        /*0032*/ 	.byte	0x02
	.zero		1


	//----- nvinfo : EIATTR_ANNOTATIONS
	.align		4
        /*0034*/ 	.byte	0x04, 0x55
        /*0036*/ 	.short	(.L_418 - .L_417)


	//   ....[0]....
.L_417:
        /* <DEDUP_REMOVED lines=44> */


	//----- nvinfo : EIATTR_MERCURY_ISA_VERSION
	.align		4
.L_418:
        /*02e0*/ 	.byte	0x03, 0x5f
        /*02e2*/ 	.short	0x0000


	//----- nvinfo : EIATTR_COOP_GROUP_MASK_REGIDS
	.align		4
        /*02e4*/ 	.byte	0x04, 0x29
        /*02e6*/ 	.short	(.L_420 - .L_419)


	//   ....[0]....
.L_419:
        /*02e8*/ 	.word	0xffffffff


	//   ....[1]....
        /*02ec*/ 	.word	0xffffffff


	//   ....[2]....
        /*02f0*/ 	.word	0xffffffff


	//   ....[3]....
        /*02f4*/ 	.word	0xffffffff


	//   ....[4]....
        /*02f8*/ 	.word	0xffffffff


	//   ....[5]....
        /*02fc*/ 	.word	0xffffffff


	//   ....[6]....
        /*0300*/ 	.word	0xffffffff


	//   ....[7]....
        /*0304*/ 	.word	0xffffffff


	//   ....[8]....
        /*0308*/ 	.word	0xffffffff


	//   ....[9]....
        /*030c*/ 	.word	0xffffffff


	//   ....[10]....
        /*0310*/ 	.word	0xffffffff


	//   ....[11]....
        /*0314*/ 	.word	0xffffffff


	//   ....[12]....
        /*0318*/ 	.word	0xffffffff


	//   ....[13]....
        /*031c*/ 	.word	0xffffffff


	//   ....[14]....
        /*0320*/ 	.word	0xffffffff


	//   ....[15]....
        /*0324*/ 	.word	0xffffffff


	//   ....[16]....
        /*0328*/ 	.word	0xffffffff


	//   ....[17]....
        /*032c*/ 	.word	0xffffffff


	//   ....[18]....
        /*0330*/ 	.word	0xffffffff


	//   ....[19]....
        /*0334*/ 	.word	0xffffffff


	//   ....[20]....
        /*0338*/ 	.word	0xffffffff


	//   ....[21]....
        /*033c*/ 	.word	0xffffffff


	//   ....[22]....
        /*0340*/ 	.word	0xffffffff


	//   ....[23]....
        /*0344*/ 	.word	0xffffffff


	//   ....[24]....
        /*0348*/ 	.word	0xffffffff


	//   ....[25]....
        /*034c*/ 	.word	0xffffffff


	//   ....[26]....
        /*0350*/ 	.word	0xffffffff


	//   ....[27]....
        /*0354*/ 	.word	0xffffffff


	//   ....[28]....
        /*0358*/ 	.word	0xffffffff


	//   ....[29]....
        /*035c*/ 	.word	0xffffffff


	//   ....[30]....
        /*0360*/ 	.word	0xffffffff


	//   ....[31]....
        /*0364*/ 	.word	0xffffffff


	//   ....[32]....
        /*0368*/ 	.word	0xffffffff


	//   ....[33]....
        /*036c*/ 	.word	0xffffffff


	//   ....[34]....
        /*0370*/ 	.word	0xffffffff


	//   ....[35]....
        /*0374*/ 	.word	0xffffffff


	//   ....[36]....
        /*0378*/ 	.word	0xffffffff


	//   ....[37]....
        /*037c*/ 	.word	0xffffffff


	//   ....[38]....
        /*0380*/ 	.word	0xffffffff


	//   ....[39]....
        /*0384*/ 	.word	0xffffffff


	//   ....[40]....
        /*0388*/ 	.word	0xffffffff


	//   ....[41]....
        /*038c*/ 	.word	0xffffffff


	//   ....[42]....
        /*0390*/ 	.word	0xffffffff


	//   ....[43]....
        /*0394*/ 	.word	0xffffffff


	//   ....[44]....
        /*0398*/ 	.word	0xffffffff


	//   ....[45]....
        /*039c*/ 	.word	0xffffffff


	//   ....[46]....
        /*03a0*/ 	.word	0xffffffff


	//   ....[47]....
        /*03a4*/ 	.word	0xffffffff


	//   ....[48]....
        /*03a8*/ 	.word	0xffffffff


	//   ....[49]....
        /*03ac*/ 	.word	0xffffffff


	//   ....[50]....
        /*03b0*/ 	.word	0xffffffff


	//   ....[51]....
        /*03b4*/ 	.word	0xffffffff


	//   ....[52]....
        /*03b8*/ 	.word	0xffffffff


	//   ....[53]....
        /*03bc*/ 	.word	0xffffffff


	//   ....[54]....
        /*03c0*/ 	.word	0xffffffff


	//   ....[55]....
        /*03c4*/ 	.word	0xffffffff


	//   ....[56]....
        /*03c8*/ 	.word	0xffffffff


	//   ....[57]....
        /*03cc*/ 	.word	0xffffffff


	//   ....[58]....
        /*03d0*/ 	.word	0xffffffff


	//   ....[59]....
        /*03d4*/ 	.word	0xffffffff


	//   ....[60]....
        /*03d8*/ 	.word	0xffffffff


	//   ....[61]....
        /*03dc*/ 	.word	0xffffffff


	//   ....[62]....
        /*03e0*/ 	.word	0xffffffff


	//   ....[63]....
        /*03e4*/ 	.word	0xffffffff


	//   ....[64]....
        /*03e8*/ 	.word	0xffffffff


	//   ....[65]....
        /*03ec*/ 	.word	0xffffffff


	//   ....[66]....
        /*03f0*/ 	.word	0xffffffff


	//   ....[67]....
        /*03f4*/ 	.word	0xffffffff


	//   ....[68]....
        /*03f8*/ 	.word	0xffffffff


	//   ....[69]....
        /*03fc*/ 	.word	0xffffffff


	//   ....[70]....
        /*0400*/ 	.word	0xffffffff


	//   ....[71]....
        /*0404*/ 	.word	0xffffffff


	//   ....[72]....
        /*0408*/ 	.word	0xffffffff


	//----- nvinfo : EIATTR_COOP_GROUP_INSTR_OFFSETS
	.align		4
.L_420:
        /*040c*/ 	.byte	0x04, 0x28
        /*040e*/ 	.short	(.L_422 - .L_421)


	//   ....[0]....
.L_421:
        /*0410*/ 	.word	0x00000090


	//   ....[1]....
        /*0414*/ 	.word	0x000012a0


	//   ....[2]....
        /*0418*/ 	.word	0x00001390


	//   ....[3]....
        /*041c*/ 	.word	0x000014e0


	//   ....[4]....
        /*0420*/ 	.word	0x00001510


	//   ....[5]....
        /*0424*/ 	.word	0x00001660


	//   ....[6]....
        /*0428*/ 	.word	0x00001690


	//   ....[7]....
        /*042c*/ 	.word	0x000017d0


	//   ....[8]....
        /*0430*/ 	.word	0x00001810


	//   ....[9]....
        /*0434*/ 	.word	0x000029f0


	//   ....[10]....
        /*0438*/ 	.word	0x00002a00


	//   ....[11]....
        /*043c*/ 	.word	0x00002ba0


	//   ....[12]....
        /*0440*/ 	.word	0x00002c10


	//   ....[13]....
        /*0444*/ 	.word	0x000033b0


	//   ....[14]....
        /*0448*/ 	.word	0x00003570


	//   ....[15]....
        /*044c*/ 	.word	0x000035a0


	//   ....[16]....
        /*0450*/ 	.word	0x000037d0


	//   ....[17]....
        /*0454*/ 	.word	0x00003800


	//   ....[18]....
        /*0458*/ 	.word	0x000039a0


	//   ....[19]....
        /*045c*/ 	.word	0x000039c0


	//   ....[20]....
        /*0460*/ 	.word	0x00003bc0


	//   ....[21]....
        /*0464*/ 	.word	0x00005d00


	//   ....[22]....
        /*0468*/ 	.word	0x00005f60


	//   ....[23]....
        /*046c*/ 	.word	0x00005f80


	//   ....[24]....
        /*0470*/ 	.word	0x00005fa0


	//   ....[25]....
        /*0474*/ 	.word	0x00006a20


	//   ....[26]....
        /*0478*/ 	.word	0x00006ba0


	//   ....[27]....
        /*047c*/ 	.word	0x00006f10


	//   ....[28]....
        /*0480*/ 	.word	0x00007050


	//   ....[29]....
        /*0484*/ 	.word	0x000070d0


	//   ....[30]....
        /*0488*/ 	.word	0x00007210


	//   ....[31]....
        /*048c*/ 	.word	0x00007250


	//   ....[32]....
        /*0490*/ 	.word	0x00007350


	//   ....[33]....
        /*0494*/ 	.word	0x0000a6e0


	//   ....[34]....
        /*0498*/ 	.word	0x0000a750


	//   ....[35]....
        /*049c*/ 	.word	0x0000a800


	//   ....[36]....
        /*04a0*/ 	.word	0x0000a860


	//   ....[37]....
        /*04a4*/ 	.word	0x0000a890


	//   ....[38]....
        /*04a8*/ 	.word	0x0000a990


	//   ....[39]....
        /*04ac*/ 	.word	0x0000ac80


	//   ....[40]....
        /*04b0*/ 	.word	0x0000adc0


	//   ....[41]....
        /*04b4*/ 	.word	0x0000c9e0


	//   ....[42]....
        /*04b8*/ 	.word	0x0000c9f0


	//   ....[43]....
        /*04bc*/ 	.word	0x0000ca00


	//   ....[44]....
        /*04c0*/ 	.word	0x0000ca20


	//   ....[45]....
        /*04c4*/ 	.word	0x0000ca40


	//   ....[46]....
        /*04c8*/ 	.word	0x0000ca60


	//   ....[47]....
        /*04cc*/ 	.word	0x0000ca70


	//   ....[48]....
        /*04d0*/ 	.word	0x0000caa0


	//   ....[49]....
        /*04d4*/ 	.word	0x0000e170


	//   ....[50]....
        /*04d8*/ 	.word	0x0000e1b0


	//   ....[51]....
        /*04dc*/ 	.word	0x0000e1e0


	//   ....[52]....
        /*04e0*/ 	.word	0x0000e200


	//   ....[53]....
        /*04e4*/ 	.word	0x0000e210


	//   ....[54]....
        /*04e8*/ 	.word	0x0000e220


	//   ....[55]....
        /*04ec*/ 	.word	0x0000e230


	//   ....[56]....
        /*04f0*/ 	.word	0x0000e240


	//   ....[57]....
        /*04f4*/ 	.word	0x0000e450


	//   ....[58]....
        /*04f8*/ 	.word	0x0000e460


	//   ....[59]....
        /*04fc*/ 	.word	0x0000e5e0


	//   ....[60]....
        /*0500*/ 	.word	0x0000e610


	//   ....[61]....
        /*0504*/ 	.word	0x0000e760


	//   ....[62]....
        /*0508*/ 	.word	0x0000e790


	//   ....[63]....
        /*050c*/ 	.word	0x0000e8e0


	//   ....[64]....
        /*0510*/ 	.word	0x0000e900


	//   ....[65]....
        /*0514*/ 	.word	0x0000f100


	//   ....[66]....
        /*0518*/ 	.word	0x0000f120


	//   ....[67]....
        /*051c*/ 	.word	0x0000f270


	//   ....[68]....
        /*0520*/ 	.word	0x0000f2a0


	//   ....[69]....
        /*0524*/ 	.word	0x0000f3d0


	//   ....[70]....
        /*0528*/ 	.word	0x0000f400


	//   ....[71]....
        /*052c*/ 	.word	0x0000f530


	//   ....[72]....
        /*0530*/ 	.word	0x0000f550


	//----- nvinfo : EIATTR_EXIT_INSTR_OFFSETS
	.align		4
.L_422:
        /*0534*/ 	.byte	0x04, 0x1c
        /*0536*/ 	.short	(.L_424 - .L_423)


	//   ....[0]....
.L_423:
        /*0538*/ 	.word	0x00000370


	//   ....[1]....
        /*053c*/ 	.word	0x0000e910


	//   ....[2]....
        /*0540*/ 	.word	0x0000e9e0


	//   ....[3]....
        /*0544*/ 	.word	0x0000ea40


	//   ....[4]....
        /*0548*/ 	.word	0x0000f560


	//   ....[5]....
        /*054c*/ 	.word	0x0000f610


	//   ....[6]....
        /*0550*/ 	.word	0x0000f670


	//----- nvinfo : EIATTR_CTAIDZ_USED
	.align		4
.L_424:
        /*0554*/ 	.byte	0x01, 0x04
	.zero		2


	//----- nvinfo : EIATTR_MAX_THREADS
	.align		4
        /*0558*/ 	.byte	0x04, 0x05
        /*055a*/ 	.short	(.L_426 - .L_425)
.L_425:
        /*055c*/ 	.word	0x00000080
        /*0560*/ 	.word	0x00000001
        /*0564*/ 	.word	0x00000001


	//----- nvinfo : EIATTR_CRS_STACK_SIZE
	.align		4
.L_426:
        /*0568*/ 	.byte	0x04, 0x1e
        /*056a*/ 	.short	(.L_428 - .L_427)
.L_427:
        /*056c*/ 	.word	0x00000000
.L_428:


//--------------------- .nv.info._ZN7cutlass13device_kernelIN5flash19enable_sm80_to_sm89INS1_16FlashAttnFwdSm80INS1_25CollectiveMainloopFwdSm80ILi4ELi1ELb0EN4cute5tupleIJNS5_1CILi128EEENS7_ILi64EEENS7_ILi96EEEEEELi96ENS_6half_tEfNS_4arch4Sm80ELb1ELb0ELb0ELb1ELb0ELb1ELb1ELb0EEENS1_21CollectiveEpilogueFwdINS6_IJS8_SA_S9_EEENS6_IJNS7_ILi1EEESI_SI_EEESC_SE_Li128ELb1ELb1ELb0ELb0EEENS1_19SingleTileSchedulerILb1ELb0ELb1ELi128EEEEEEEEEvNT_6ParamsE --------------------------
	.section	.nv.info._ZN7cutlass13device_kernelIN5flash19enable_sm80_to_sm89INS1_16FlashAttnFwdSm80INS1_25CollectiveMainloopFwdSm80ILi4ELi1ELb0EN4cute5tupleIJNS5_1CILi128EEENS7_ILi64EEENS7_ILi96EEEEEELi96ENS_6half_tEfNS_4arch4Sm80ELb1ELb0ELb0ELb1ELb0ELb1ELb1ELb0EEENS1_21CollectiveEpilogueFwdINS6_IJS8_SA_S9_EEENS6_IJNS7_ILi1EEESI_SI_EEESC_SE_Li128ELb1ELb1ELb0ELb0EEENS1_19SingleTileSchedulerILb1ELb0ELb1ELi128EEEEEEEEEvNT_6ParamsE,"",@"SHT_CUDA_INFO"
	.sectionflags	@""
	.align	4


	//----- nvinfo : EIATTR_CUDA_API_VERSION
	.align		4
        /*0000*/ 	.byte	0x04, 0x37
        /*0002*/ 	.short	(.L_430 - .L_429)
.L_429:
        /*0004*/ 	.word	0x00000082


	//----- nvinfo : EIATTR_SW2861232_WAR
	.align		4
.L_430:
        /*0008*/ 	.byte	0x01, 0x35
	.zero		2


	//----- nvinfo : EIATTR_PARAM_CBANK
	.align		4
        /*000c*/ 	.byte	0x04, 0x0a
        /*000e*/ 	.short	(.L_432 - .L_431)
	.align		4
.L_431:
        /*0010*/ 	.word	index@(.nv.constant0._ZN7cutlass13device_kernelIN5flash19enable_sm80_to_sm89INS1_16FlashAttnFwdSm80INS1_25CollectiveMainloopFwdSm80ILi4ELi1ELb0EN4cute5tupleIJNS5_1CILi128EEENS7_ILi64EEENS7_ILi96EEEEEELi96ENS_6half_tEfNS_4arch4Sm80ELb1ELb0ELb0ELb1ELb0ELb1ELb1ELb0EEENS1_21CollectiveEpilogueFwdINS6_IJS8_SA_S9_EEENS6_IJNS7_ILi1EEESI_SI_EEESC_SE_Li128ELb1ELb1ELb0ELb0EEENS1_19SingleTileSchedulerILb1ELb0ELb1ELi128EEEEEEEEEvNT_6ParamsE)
        /*0014*/ 	.short	0x0160
        /*0016*/ 	.short	0x0418


	//----- nvinfo : EIATTR_CBANK_PARAM_SIZE
	.align		4
.L_432:
        /*0018*/ 	.byte	0x03, 0x19
        /*001a*/ 	.short	0x0418


	//----- nvinfo : EIATTR_KPARAM_INFO
	.align		4
        /*001c*/ 	.byte	0x04, 0x17
        /*001e*/ 	.short	(.L_434 - .L_433)
.L_433:
        /*0020*/ 	.word	0x00000000
        /*0024*/ 	.short	0x0000
        /*0026*/ 	.short	0x0000
        /*0028*/ 	.byte	0x00, 0xf0, 0x61, 0x10


	//----- nvinfo : EIATTR_MAXREG_COUNT
	.align		4
.L_434:
        /*002c*/ 	.byte	0x03, 0x1b
        /*002e*/ 	.short	0x00ff


	//----- nvinfo : EIATTR_NUM_BARRIERS
	.align		4
        /*0030*/ 	.byte	0x02, 0x4c
        /*0032*/ 	.byte	0x02
	.zero		1


	//----- nvinfo : EIATTR_ANNOTATIONS
	.align		4
        /*0034*/ 	.byte	0x04, 0x55
        /*0036*/ 	.short	(.L_436 - .L_435)


	//   ....[0]....
.L_435:
        /* <DEDUP_REMOVED lines=48> */


	//----- nvinfo : EIATTR_MERCURY_ISA_VERSION
	.align		4
.L_436:
        /*0320*/ 	.byte	0x03, 0x5f
        /*0322*/ 	.short	0x0000


	//----- nvinfo : EIATTR_COOP_GROUP_MASK_REGIDS
	.align		4
        /*0324*/ 	.byte	0x04, 0x29
        /*0326*/ 	.short	(.L_438 - .L_437)


	//   ....[0]....
.L_437:
        /*0328*/ 	.word	0xffffffff


	//   ....[1]....
        /*032c*/ 	.word	0xffffffff


	//   ....[2]....
        /*0330*/ 	.word	0xffffffff


	//   ....[3]....
        /*0334*/ 	.word	0xffffffff


	//   ....[4]....
        /*0338*/ 	.word	0xffffffff


	//   ....[5]....
        /*033c*/ 	.word	0xffffffff


	//   ....[6]....
        /*0340*/ 	.word	0xffffffff


	//   ....[7]....
        /*0344*/ 	.word	0xffffffff


	//   ....[8]....
        /*0348*/ 	.word	0xffffffff


	//   ....[9]....
        /*034c*/ 	.word	0xffffffff


	//   ....[10]....
        /*0350*/ 	.word	0xffffffff


	//   ....[11]....
        /*0354*/ 	.word	0xffffffff


	//   ....[12]....
        /*0358*/ 	.word	0xffffffff


	//   ....[13]....
        /*035c*/ 	.word	0xffffffff


	//   ....[14]....
        /*0360*/ 	.word	0xffffffff


	//   ....[15]....
        /*0364*/ 	.word	0xffffffff


	//   ....[16]....
        /*0368*/ 	.word	0xffffffff


	//   ....[17]....
        /*036c*/ 	.word	0xffffffff


	//   ....[18]....
        /*0370*/ 	.word	0xffffffff


	//   ....[19]....
        /*0374*/ 	.word	0xffffffff


	//   ....[20]....
        /*0378*/ 	.word	0xffffffff


	//   ....[21]....
        /*037c*/ 	.word	0xffffffff


	//   ....[22]....
        /*0380*/ 	.word	0xffffffff


	//   ....[23]....
        /*0384*/ 	.word	0xffffffff


	//   ....[24]....
        /*0388*/ 	.word	0xffffffff


	//   ....[25]....
        /*038c*/ 	.word	0xffffffff


	//   ....[26]....
        /*0390*/ 	.word	0xffffffff


	//   ....[27]....
        /*0394*/ 	.word	0xffffffff


	//   ....[28]....
        /*0398*/ 	.word	0xffffffff


	//   ....[29]....
        /*039c*/ 	.word	0xffffffff


	//   ....[30]....
        /*03a0*/ 	.word	0xffffffff


	//   ....[31]....
        /*03a4*/ 	.word	0xffffffff


	//   ....[32]....
        /*03a8*/ 	.word	0xffffffff


	//   ....[33]....
        /*03ac*/ 	.word	0xffffffff


	//   ....[34]....
        /*03b0*/ 	.word	0xffffffff


	//   ....[35]....
        /*03b4*/ 	.word	0xffffffff


	//   ....[36]....
        /*03b8*/ 	.word	0xffffffff


	//   ....[37]....
        /*03bc*/ 	.word	0xffffffff


	//   ....[38]....
        /*03c0*/ 	.word	0xffffffff


	//   ....[39]....
        /*03c4*/ 	.word	0xffffffff


	//   ....[40]....
        /*03c8*/ 	.word	0xffffffff


	//   ....[41]....
        /*03cc*/ 	.word	0xffffffff


	//   ....[42]....
        /*03d0*/ 	.word	0xffffffff


	//   ....[43]....
        /*03d4*/ 	.word	0xffffffff


	//   ....[44]....
        /*03d8*/ 	.word	0xffffffff


	//   ....[45]....
        /*03dc*/ 	.word	0xffffffff


	//   ....[46]....
        /*03e0*/ 	.word	0xffffffff


	//   ....[47]....
        /*03e4*/ 	.word	0xffffffff


	//   ....[48]....
        /*03e8*/ 	.word	0xffffffff


	//   ....[49]....
        /*03ec*/ 	.word	0xffffffff


	//   ....[50]....
        /*03f0*/ 	.word	0xffffffff


	//   ....[51]....
        /*03f4*/ 	.word	0xffffffff


	//   ....[52]....
        /*03f8*/ 	.word	0xffffffff


	//   ....[53]....
        /*03fc*/ 	.word	0xffffffff


	//   ....[54]....
        /*0400*/ 	.word	0xffffffff


	//   ....[55]....
        /*0404*/ 	.word	0xffffffff


	//   ....[56]....
        /*0408*/ 	.word	0xffffffff


	//   ....[57]....
        /*040c*/ 	.word	0xffffffff


	//   ....[58]....
        /*0410*/ 	.word	0xffffffff


	//   ....[59]....
        /*0414*/ 	.word	0xffffffff


	//   ....[60]....
        /*0418*/ 	.word	0xffffffff


	//   ....[61]....
        /*041c*/ 	.word	0xffffffff


	//   ....[62]....
        /*0420*/ 	.word	0xffffffff


	//   ....[63]....
        /*0424*/ 	.word	0xffffffff


	//   ....[64]....
        /*0428*/ 	.word	0xffffffff


	//   ....[65]....
        /*042c*/ 	.word	0xffffffff


	//   ....[66]....
        /*0430*/ 	.word	0xffffffff


	//   ....[67]....
        /*0434*/ 	.word	0xffffffff


	//   ....[68]....
        /*0438*/ 	.word	0xffffffff


	//   ....[69]....
        /*043c*/ 	.word	0xffffffff


	//   ....[70]....
        /*0440*/ 	.word	0xffffffff


	//   ....[71]....
        /*0444*/ 	.word	0xffffffff


	//   ....[72]....
        /*0448*/ 	.word	0xffffffff


	//   ....[73]....
        /*044c*/ 	.word	0xffffffff


	//   ....[74]....
        /*0450*/ 	.word	0xffffffff


	//   ....[75]....
        /*0454*/ 	.word	0xffffffff


	//   ....[76]....
        /*0458*/ 	.word	0xffffffff


	//   ....[77]....
        /*045c*/ 	.word	0xffffffff


	//   ....[78]....
        /*0460*/ 	.word	0xffffffff


	//   ....[79]....
        /*0464*/ 	.word	0xffffffff


	//   ....[80]....
        /*0468*/ 	.word	0xffffffff


	//   ....[81]....
        /*046c*/ 	.word	0xffffffff


	//   ....[82]....
        /*0470*/ 	.word	0xffffffff


	//   ....[83]....
        /*0474*/ 	.word	0xffffffff


	//   ....[84]....
        /*0478*/ 	.word	0xffffffff


	//   ....[85]....
        /*047c*/ 	.word	0xffffffff


	//   ....[86]....
        /*0480*/ 	.word	0xffffffff


	//   ....[87]....
        /*0484*/ 	.word	0xffffffff


	//   ....[88]....
        /*0488*/ 	.word	0xffffffff


	//----- nvinfo : EIATTR_COOP_GROUP_INSTR_OFFSETS
	.align		4
.L_438:
        /*048c*/ 	.byte	0x04, 0x28
        /*048e*/ 	.short	(.L_440 - .L_439)


	//   ....[0]....
.L_439:
        /*0490*/ 	.word	0x00000090


	//   ....[1]....
        /*0494*/ 	.word	0x00006730


	//   ....[2]....
        /*0498*/ 	.word	0x00006740


	//   ....[3]....
        /*049c*/ 	.word	0x00006870


	//   ....[4]....
        /*04a0*/ 	.word	0x000068a0


	//   ....[5]....
        /*04a4*/ 	.word	0x000069e0


	//   ....[6]....
        /*04a8*/ 	.word	0x00006a10


	//   ....[7]....
        /*04ac*/ 	.word	0x00006b70


	//   ....[8]....
        /*04b0*/ 	.word	0x00006b90


	//   ....[9]....
        /*04b4*/ 	.word	0x00007300


	//   ....[10]....
        /*04b8*/ 	.word	0x00007320


	//   ....[11]....
        /*04bc*/ 	.word	0x00007330


	//   ....[12]....
        /*04c0*/ 	.word	0x00007340


	//   ....[13]....
        /*04c4*/ 	.word	0x000078b0


	//   ....[14]....
        /*04c8*/ 	.word	0x00007940


	//   ....[15]....
        /*04cc*/ 	.word	0x00007a10


	//   ....[16]....
        /*04d0*/ 	.word	0x00007a50


	//   ....[17]....
        /*04d4*/ 	.word	0x0000a870


	//   ....[18]....
        /*04d8*/ 	.word	0x0000a890


	//   ....[19]....
        /*04dc*/ 	.word	0x0000a8a0


	//   ....[20]....
        /*04e0*/ 	.word	0x0000a8b0


	//   ....[21]....
        /*04e4*/ 	.word	0x0000ab30


	//   ....[22]....
        /*04e8*/ 	.word	0x0000ad80


	//   ....[23]....
        /*04ec*/ 	.word	0x0000adf0


	//   ....[24]....
        /*04f0*/ 	.word	0x0000ae30


	//   ....[25]....
        /*04f4*/ 	.word	0x0000eea0


	//   ....[26]....
        /*04f8*/ 	.word	0x0000eeb0


	//   ....[27]....
        /*04fc*/ 	.word	0x0000f050


	//   ....[28]....
        /*0500*/ 	.word	0x0000f0c0


	//   ....[29]....
        /*0504*/ 	.word	0x0000f860


	//   ....[30]....
        /*0508*/ 	.word	0x0000fa30


	//   ....[31]....
        /*050c*/ 	.word	0x0000fa60


	//   ....[32]....
        /*0510*/ 	.word	0x0000fc80


	//   ....[33]....
        /*0514*/ 	.word	0x0000fcb0


	//   ....[34]....
        /*0518*/ 	.word	0x0000fe50


	//   ....[35]....
        /*051c*/ 	.word	0x0000fe70


	//   ....[36]....
        /*0520*/ 	.word	0x00010070


	//   ....[37]....
        /*0524*/ 	.word	0x00012200


	//   ....[38]....
        /*0528*/ 	.word	0x00012460


	//   ....[39]....
        /*052c*/ 	.word	0x00012480


	//   ....[40]....
        /*0530*/ 	.word	0x000124a0


	//   ....[41]....
        /*0534*/ 	.word	0x00012f40


	//   ....[42]....
        /*0538*/ 	.word	0x00013050


	//   ....[43]....
        /*053c*/ 	.word	0x00013460


	//   ....[44]....
        /*0540*/ 	.word	0x00013560


	//   ....[45]....
        /*0544*/ 	.word	0x000136b0


	//   ....[46]....
        /*0548*/ 	.word	0x000136e0


	//   ....[47]....
        /*054c*/ 	.word	0x00013740


	//   ....[48]....
        /*0550*/ 	.word	0x00013790


	//   ....[49]....
        /*0554*/ 	.word	0x00016c80


	//   ....[50]....
        /*0558*/ 	.word	0x00016ce0


	//   ....[51]....
        /*055c*/ 	.word	0x00016d90


	//   ....[52]....
        /*0560*/ 	.word	0x00016df0


	//   ....[53]....
        /*0564*/ 	.word	0x00016e20


	//   ....[54]....
        /*0568*/ 	.word	0x00016f10


	//   ....[55]....
        /*056c*/ 	.word	0x00017200


	//   ....[56]....
        /*0570*/ 	.word	0x00017330


	//   ....[57]....
        /*0574*/ 	.word	0x00018f70


	//   ....[58]....
        /*0578*/ 	.word	0x00018f80


	//   ....[59]....
        /*057c*/ 	.word	0x00018f90


	//   ....[60]....
        /*0580*/ 	.word	0x00018fb0


	//   ....[61]....
        /*0584*/ 	.word	0x00018fd0


	//   ....[62]....
        /*0588*/ 	.word	0x00018ff0


	//   ....[63]....
        /*058c*/ 	.word	0x00019000


	//   ....[64]....
        /*0590*/ 	.word	0x00019030


	//   ....[65]....
        /*0594*/ 	.word	0x0001a6f0


	//   ....[66]....
        /*0598*/ 	.word	0x0001a720


	//   ....[67]....
        /*059c*/ 	.word	0x0001a750


	//   ....[68]....
        /*05a0*/ 	.word	0x0001a770


	//   ....[69]....
        /*05a4*/ 	.word	0x0001a780


	//   ....[70]....
        /*05a8*/ 	.word	0x0001a790


	//   ....[71]....
        /*05ac*/ 	.word	0x0001a7a0


	//   ....[72]....
        /*05b0*/ 	.word	0x0001a7b0


	//   ....[73]....
        /*05b4*/ 	.word	0x0001a9d0


	//   ....[74]....
        /*05b8*/ 	.word	0x0001a9e0


	//   ....[75]....
        /*05bc*/ 	.word	0x0001ab60


	//   ....[76]....
        /*05c0*/ 	.word	0x0001ab90


	//   ....[77]....
        /*05c4*/ 	.word	0x0001ace0


	//   ....[78]....
        /*05c8*/ 	.word	0x0001ad10


	//   ....[79]....
        /*05cc*/ 	.word	0x0001ae60


	//   ....[80]....
        /*05d0*/ 	.word	0x0001ae80


	//   ....[81]....
        /*05d4*/ 	.word	0x0001b640


	//   ....[82]....
        /*05d8*/ 	.word	0x0001b660


	//   ....[83]....
        /*05dc*/ 	.word	0x0001b7b0


	//   ....[84]....
        /*05e0*/ 	.word	0x0001b7e0


	//   ....[85]....
        /*05e4*/ 	.word	0x0001b910


	//   ....[86]....
        /*05e8*/ 	.word	0x0001b940


	//   ....[87]....
        /*05ec*/ 	.word	0x0001ba70


	//   ....[88]....
        /*05f0*/ 	.word	0x0001ba90


	//----- nvinfo : EIATTR_EXIT_INSTR_OFFSETS
	.align		4
.L_440:
        /*05f4*/ 	.byte	0x04, 0x1c
        /*05f6*/ 	.short	(.L_442 - .L_441)


	//   ....[0]....
.L_441:
        /*05f8*/ 	.word	0x00000370


	//   ....[1]....
        /*05fc*/ 	.word	0x0001ae90


	//   ....[2]....
        /*0600*/ 	.word	0x0001af60


	//   ....[3]....
        /*0604*/ 	.word	0x0001afc0


	//   ....[4]....
        /*0608*/ 	.word	0x0001baa0


	//   ....[5]....
        /*060c*/ 	.word	0x0001bb50


	//   ....[6]....
        /*0610*/ 	.word	0x0001bbb0


	//----- nvinfo : EIATTR_CTAIDZ_USED
	.align		4
.L_442:
        /*0614*/ 	.byte	0x01, 0x04
	.zero		2


	//----- nvinfo : EIATTR_MAX_THREADS
	.align		4
        /*0618*/ 	.byte	0x04, 0x05
        /*061a*/ 	.short	(.L_444 - .L_443)
.L_443:
        /*061c*/ 	.word	0x00000080
        /*0620*/ 	.word	0x00000001
        /*0624*/ 	.word	0x00000001


	//----- nvinfo : EIATTR_CRS_STACK_SIZE
	.align		4
.L_444:
        /*0628*/ 	.byte	0x04, 0x1e
        /*062a*/ 	.short	(.L_446 - .L_445)
.L_445:
        /*062c*/ 	.word	0x00000000
.L_446:


//--------------------- .nv.callgraph             --------------------------
	.section	.nv.callgraph,"",@"SHT_CUDA_CALLGRAPH"
	.align	4
	.sectionentsize	8
	.align		4
        /*0000*/ 	.word	0x00000000
	.align		4
        /*0004*/ 	.word	0xffffffff
	.align		4
        /*0008*/ 	.word	0x00000000
	.align		4
        /*000c*/ 	.word	0xfffffffe
	.align		4
        /*0010*/ 	.word	0x00000000
	.align		4
        /*0014*/ 	.word	0xfffffffd
	.align		4
        /*0018*/ 	.word	0x00000000
	.align		4
        /*001c*/ 	.word	0xfffffffc


//--------------------- .nv.rel.action            --------------------------
	.section	.nv.rel.action,"",@"SHT_CUDA_RELOCINFO"
	.align	8
	.sectionentsize	8
        /*0000*/ 	.byte	0x73, 0x00, 0x00, 0x00, 0x00, 0x00, 0x00, 0x00, 0x00, 0x00, 0x00, 0x11, 0x25, 0x00, 0x05, 0x36


//--------------------- .nv.constant4             --------------------------
	.section	.nv.constant4,"a",@progbits
	.align	8
	.align		8
.nv.constant4:
        /*0000*/ 	.dword	_ZN76_INTERNAL_5b947126_40_flash_fwd_hdim96_fp16_softcapall_sm80_cu_cf07d2ef_44154cuda3std3__45__cpo5beginE
	.align		8
        /*0008*/ 	.dword	_ZN76_INTERNAL_5b947126_40_flash_fwd_hdim96_fp16_softcapall_sm80_cu_cf07d2ef_44154cuda3std3__45__cpo3endE
	.align		8
        /*0010*/ 	.dword	_ZN76_INTERNAL_5b947126_40_flash_fwd_hdim96_fp16_softcapall_sm80_cu_cf07d2ef_44154cuda3std3__45__cpo6cbeginE
	.align		8
        /*0018*/ 	.dword	_ZN76_INTERNAL_5b947126_40_flash_fwd_hdim96_fp16_softcapall_sm80_cu_cf07d2ef_44154cuda3std3__45__cpo4cendE
	.align		8
        /*0020*/ 	.dword	_ZN76_INTERNAL_5b947126_40_flash_fwd_hdim96_fp16_softcapall_sm80_cu_cf07d2ef_44154cuda3std3__478_GLOBAL__N__5b947126_40_flash_fwd_hdim96_fp16_softcapall_sm80_cu_cf07d2ef_44156ignoreE
	.align		8
        /*0028*/ 	.dword	_ZN76_INTERNAL_5b947126_40_flash_fwd_hdim96_fp16_softcapall_sm80_cu_cf07d2ef_44154cuda3std3__419piecewise_constructE
	.align		8
        /*0030*/ 	.dword	_ZN76_INTERNAL_5b947126_40_flash_fwd_hdim96_fp16_softcapall_sm80_cu_cf07d2ef_44154cuda3std3__48in_placeE
	.align		8
        /*0038*/ 	.dword	_ZN76_INTERNAL_5b947126_40_flash_fwd_hdim96_fp16_softcapall_sm80_cu_cf07d2ef_44154cuda3std6ranges3__45__cpo4swapE
	.align		8
        /*0040*/ 	.dword	_ZN76_INTERNAL_5b947126_40_flash_fwd_hdim96_fp16_softcapall_sm80_cu_cf07d2ef_44154cuda3std6ranges3__45__cpo9iter_moveE
	.align		8
        /*0048*/ 	.dword	_ZN76_INTERNAL_5b947126_40_flash_fwd_hdim96_fp16_softcapall_sm80_cu_cf07d2ef_44154cute7productE
	.align		8
        /*0050*/ 	.dword	_ZN76_INTERNAL_5b947126_40_flash_fwd_hdim96_fp16_softcapall_sm80_cu_cf07d2ef_44154cute1_E


//--------------------- .nv.constant0._ZN7cutlass13device_kernelIN5flash19enable_sm80_to_sm89INS1_16FlashAttnFwdSm80INS1_25CollectiveMainloopFwdSm80ILi4ELi1ELb0EN4cute5tupleIJNS5_1CILi128EEENS7_ILi64EEENS7_ILi96EEEEEELi96ENS_6half_tEfNS_4arch4Sm80ELb0ELb0ELb1ELb0ELb0ELb0ELb1ELb0EEENS1_21CollectiveEpilogueFwdINS6_IJS8_SA_S9_EEENS6_IJNS7_ILi1EEESI_SI_EEESC_SE_Li128ELb0ELb1ELb0ELb0EEENS1_19SingleTileSchedulerILb0ELb0ELb1ELi128EEEEEEEEEvNT_6ParamsE --------------------------
	.section	.nv.constant0._ZN7cutlass13device_kernelIN5flash19enable_sm80_to_sm89INS1_16FlashAttnFwdSm80INS1_25CollectiveMainloopFwdSm80ILi4ELi1ELb0EN4cute5tupleIJNS5_1CILi128EEENS7_ILi64EEENS7_ILi96EEEEEELi96ENS_6half_tEfNS_4arch4Sm80ELb0ELb0ELb1ELb0ELb0ELb0ELb1ELb0EEENS1_21CollectiveEpilogueFwdINS6_IJS8_SA_S9_EEENS6_IJNS7_ILi1EEESI_SI_EEESC_SE_Li128ELb0ELb1ELb0ELb0EEENS1_19SingleTileSchedulerILb0ELb0ELb1ELi128EEEEEEEEEvNT_6ParamsE,"a",@progbits
	.sectionflags	@""
	.align	4
.nv.constant0._ZN7cutlass13device_kernelIN5flash19enable_sm80_to_sm89INS1_16FlashAttnFwdSm80INS1_25CollectiveMainloopFwdSm80ILi4ELi1ELb0EN4cute5tupleIJNS5_1CILi128EEENS7_ILi64EEENS7_ILi96EEEEEELi96ENS_6half_tEfNS_4arch4Sm80ELb0ELb0ELb1ELb0ELb0ELb0ELb1ELb0EEENS1_21CollectiveEpilogueFwdINS6_IJS8_SA_S9_EEENS6_IJNS7_ILi1EEESI_SI_EEESC_SE_Li128ELb0ELb1ELb0ELb0EEENS1_19SingleTileSchedulerILb0ELb0ELb1ELi128EEEEEEEEEvNT_6ParamsE:
	.zero		1400


//--------------------- .nv.constant0._ZN7cutlass13device_kernelIN5flash19enable_sm80_to_sm89INS1_16FlashAttnFwdSm80INS1_25CollectiveMainloopFwdSm80ILi4ELi1ELb0EN4cute5tupleIJNS5_1CILi128EEENS7_ILi64EEENS7_ILi96EEEEEELi96ENS_6half_tEfNS_4arch4Sm80ELb0ELb0ELb1ELb1ELb0ELb0ELb1ELb0EEENS1_21CollectiveEpilogueFwdINS6_IJS8_SA_S9_EEENS6_IJNS7_ILi1EEESI_SI_EEESC_SE_Li128ELb1ELb1ELb0ELb0EEENS1_19SingleTileSchedulerILb1ELb0ELb1ELi128EEEEEEEEEvNT_6ParamsE --------------------------
	.section	.nv.constant0._ZN7cutlass13device_kernelIN5flash19enable_sm80_to_sm89INS1_16FlashAttnFwdSm80INS1_25CollectiveMainloopFwdSm80ILi4ELi1ELb0EN4cute5tupleIJNS5_1CILi128EEENS7_ILi64EEENS7_ILi96EEEEEELi96ENS_6half_tEfNS_4arch4Sm80ELb0ELb0ELb1ELb1ELb0ELb0ELb1ELb0EEENS1_21CollectiveEpilogueFwdINS6_IJS8_SA_S9_EEENS6_IJNS7_ILi1EEESI_SI_EEESC_SE_Li128ELb1ELb1ELb0ELb0EEENS1_19SingleTileSchedulerILb1ELb0ELb1ELi128EEEEEEEEEvNT_6ParamsE,"a",@progbits
	.sectionflags	@""
	.align	4
.nv.constant0._ZN7cutlass13device_kernelIN5flash19enable_sm80_to_sm89INS1_16FlashAttnFwdSm80INS1_25CollectiveMainloopFwdSm80ILi4ELi1ELb0EN4cute5tupleIJNS5_1CILi128EEENS7_ILi64EEENS7_ILi96EEEEEELi96ENS_6half_tEfNS_4arch4Sm80ELb0ELb0ELb1ELb1ELb0ELb0ELb1ELb0EEENS1_21CollectiveEpilogueFwdINS6_IJS8_SA_S9_EEENS6_IJNS7_ILi1EEESI_SI_EEESC_SE_Li128ELb1ELb1ELb0ELb0EEENS1_19SingleTileSchedulerILb1ELb0ELb1ELi128EEEEEEEEEvNT_6ParamsE:
	.zero		1400


//--------------------- .nv.constant0._ZN7cutlass13device_kernelIN5flash19enable_sm80_to_sm89INS1_16FlashAttnFwdSm80INS1_25CollectiveMainloopFwdSm80ILi4ELi1ELb0EN4cute5tupleIJNS5_1CILi128EEENS7_ILi64EEENS7_ILi96EEEEEELi96ENS_6half_tEfNS_4arch4Sm80ELb0ELb0ELb1ELb1ELb0ELb1ELb1ELb0EEENS1_21CollectiveEpilogueFwdINS6_IJS8_SA_S9_EEENS6_IJNS7_ILi1EEESI_SI_EEESC_SE_Li128ELb1ELb1ELb0ELb0EEENS1_19SingleTileSchedulerILb1ELb0ELb1ELi128EEEEEEEEEvNT_6ParamsE --------------------------
	.section	.nv.constant0._ZN7cutlass13device_kernelIN5flash19enable_sm80_to_sm89INS1_16FlashAttnFwdSm80INS1_25CollectiveMainloopFwdSm80ILi4ELi1ELb0EN4cute5tupleIJNS5_1CILi128EEENS7_ILi64EEENS7_ILi96EEEEEELi96ENS_6half_tEfNS_4arch4Sm80ELb0ELb0ELb1ELb1ELb0ELb1ELb1ELb0EEENS1_21CollectiveEpilogueFwdINS6_IJS8_SA_S9_EEENS6_IJNS7_ILi1EEESI_SI_EEESC_SE_Li128ELb1ELb1ELb0ELb0EEENS1_19SingleTileSchedulerILb1ELb0ELb1ELi128EEEEEEEEEvNT_6ParamsE,"a",@progbits
	.sectionflags	@""
	.align	4
.nv.constant0._ZN7cutlass13device_kernelIN5flash19enable_sm80_to_sm89INS1_16FlashAttnFwdSm80INS1_25CollectiveMainloopFwdSm80ILi4ELi1ELb0EN4cute5tupleIJNS5_1CILi128EEENS7_ILi64EEENS7_ILi96EEEEEELi96ENS_6half_tEfNS_4arch4Sm80ELb0ELb0ELb1ELb1ELb0ELb1ELb1ELb0EEENS1_21CollectiveEpilogueFwdINS6_IJS8_SA_S9_EEENS6_IJNS7_ILi1EEESI_SI_EEESC_SE_Li128ELb1ELb1ELb0ELb0EEENS1_19SingleTileSchedulerILb1ELb0ELb1ELi128EEEEEEEEEvNT_6ParamsE:
	.zero		1400


//--------------------- .nv.constant0._ZN7cutlass13device_kernelIN5flash19enable_sm80_to_sm89INS1_16FlashAttnFwdSm80INS1_25CollectiveMainloopFwdSm80ILi4ELi1ELb0EN4cute5tupleIJNS5_1CILi128EEENS7_ILi48EEENS7_ILi96EEEEEELi96ENS_6half_tEfNS_4arch4Sm80ELb0ELb1ELb1ELb0ELb0ELb0ELb1ELb0EEENS1_21CollectiveEpilogueFwdINS6_IJS8_SA_S9_EEENS6_IJNS7_ILi1EEESI_SI_EEESC_SE_Li128ELb0ELb1ELb0ELb0EEENS1_19SingleTileSchedulerILb0ELb0ELb1ELi128EEEEEEEEEvNT_6ParamsE --------------------------
	.section	.nv.constant0._ZN7cutlass13device_kernelIN5flash19enable_sm80_to_sm89INS1_16FlashAttnFwdSm80INS1_25CollectiveMainloopFwdSm80ILi4ELi1ELb0EN4cute5tupleIJNS5_1CILi128EEENS7_ILi48EEENS7_ILi96EEEEEELi96ENS_6half_tEfNS_4arch4Sm80ELb0ELb1ELb1ELb0ELb0ELb0ELb1ELb0EEENS1_21CollectiveEpilogueFwdINS6_IJS8_SA_S9_EEENS6_IJNS7_ILi1EEESI_SI_EEESC_SE_Li128ELb0ELb1ELb0ELb0EEENS1_19SingleTileSchedulerILb0ELb0ELb1ELi128EEEEEEEEEvNT_6ParamsE,"a",@progbits
	.sectionflags	@""
	.align	4
.nv.constant0._ZN7cutlass13device_kernelIN5flash19enable_sm80_to_sm89INS1_16FlashAttnFwdSm80INS1_25CollectiveMainloopFwdSm80ILi4ELi1ELb0EN4cute5tupleIJNS5_1CILi128EEENS7_ILi48EEENS7_ILi96EEEEEELi96ENS_6half_tEfNS_4arch4Sm80ELb0ELb1ELb1ELb0ELb0ELb0ELb1ELb0EEENS1_21CollectiveEpilogueFwdINS6_IJS8_SA_S9_EEENS6_IJNS7_ILi1EEESI_SI_EEESC_SE_Li128ELb0ELb1ELb0ELb0EEENS1_19SingleTileSchedulerILb0ELb0ELb1ELi128EEEEEEEEEvNT_6ParamsE:
	.zero		1400


//--------------------- .nv.constant0._ZN7cutlass13device_kernelIN5flash19enable_sm80_to_sm89INS1_16FlashAttnFwdSm80INS1_25CollectiveMainloopFwdSm80ILi4ELi1ELb0EN4cute5tupleIJNS5_1CILi128EEENS7_ILi48EEENS7_ILi96EEEEEELi96ENS_6half_tEfNS_4arch4Sm80ELb0ELb1ELb1ELb1ELb0ELb0ELb1ELb0EEENS1_21CollectiveEpilogueFwdINS6_IJS8_SA_S9_EEENS6_IJNS7_ILi1EEESI_SI_EEESC_SE_Li128ELb1ELb1ELb0ELb0EEENS1_19SingleTileSchedulerILb1ELb0ELb1ELi128EEEEEEEEEvNT_6ParamsE --------------------------
	.section	.nv.constant0._ZN7cutlass13device_kernelIN5flash19enable_sm80_to_sm89INS1_16FlashAttnFwdSm80INS1_25CollectiveMainloopFwdSm80ILi4ELi1ELb0EN4cute5tupleIJNS5_1CILi128EEENS7_ILi48EEENS7_ILi96EEEEEELi96ENS_6half_tEfNS_4arch4Sm80ELb0ELb1ELb1ELb1ELb0ELb0ELb1ELb0EEENS1_21CollectiveEpilogueFwdINS6_IJS8_SA_S9_EEENS6_IJNS7_ILi1EEESI_SI_EEESC_SE_Li128ELb1ELb1ELb0ELb0EEENS1_19SingleTileSchedulerILb1ELb0ELb1ELi128EEEEEEEEEvNT_6ParamsE,"a",@progbits
	.sectionflags	@""
	.align	4
.nv.constant0._ZN7cutlass13device_kernelIN5flash19enable_sm80_to_sm89INS1_16FlashAttnFwdSm80INS1_25CollectiveMainloopFwdSm80ILi4ELi1ELb0EN4cute5tupleIJNS5_1CILi128EEENS7_ILi48EEENS7_ILi96EEEEEELi96ENS_6half_tEfNS_4arch4Sm80ELb0ELb1ELb1ELb1ELb0ELb0ELb1ELb0EEENS1_21CollectiveEpilogueFwdINS6_IJS8_SA_S9_EEENS6_IJNS7_ILi1EEESI_SI_EEESC_SE_Li128ELb1ELb1ELb0ELb0EEENS1_19SingleTileSchedulerILb1ELb0ELb1ELi128EEEEEEEEEvNT_6ParamsE:
	.zero		1400


//--------------------- .nv.constant0._ZN7cutlass13device_kernelIN5flash19enable_sm80_to_sm89INS1_16FlashAttnFwdSm80INS1_25CollectiveMainloopFwdSm80ILi4ELi1ELb0EN4cute5tupleIJNS5_1CILi128EEENS7_ILi48EEENS7_ILi96EEEEEELi96ENS_6half_tEfNS_4arch4Sm80ELb0ELb1ELb1ELb1ELb0ELb1ELb1ELb0EEENS1_21CollectiveEpilogueFwdINS6_IJS8_SA_S9_EEENS6_IJNS7_ILi1EEESI_SI_EEESC_SE_Li128ELb1ELb1ELb0ELb0EEENS1_19SingleTileSchedulerILb1ELb0ELb1ELi128EEEEEEEEEvNT_6ParamsE --------------------------
	.section	.nv.constant0._ZN7cutlass13device_kernelIN5flash19enable_sm80_to_sm89INS1_16FlashAttnFwdSm80INS1_25CollectiveMainloopFwdSm80ILi4ELi1ELb0EN4cute5tupleIJNS5_1CILi128EEENS7_ILi48EEENS7_ILi96EEEEEELi96ENS_6half_tEfNS_4arch4Sm80ELb0ELb1ELb1ELb1ELb0ELb1ELb1ELb0EEENS1_21CollectiveEpilogueFwdINS6_IJS8_SA_S9_EEENS6_IJNS7_ILi1EEESI_SI_EEESC_SE_Li128ELb1ELb1ELb0ELb0EEENS1_19SingleTileSchedulerILb1ELb0ELb1ELi128EEEEEEEEEvNT_6ParamsE,"a",@progbits
	.sectionflags	@""
	.align	4
.nv.constant0._ZN7cutlass13device_kernelIN5flash19enable_sm80_to_sm89INS1_16FlashAttnFwdSm80INS1_25CollectiveMainloopFwdSm80ILi4ELi1ELb0EN4cute5tupleIJNS5_1CILi128EEENS7_ILi48EEENS7_ILi96EEEEEELi96ENS_6half_tEfNS_4arch4Sm80ELb0ELb1ELb1ELb1ELb0ELb1ELb1ELb0EEENS1_21CollectiveEpilogueFwdINS6_IJS8_SA_S9_EEENS6_IJNS7_ILi1EEESI_SI_EEESC_SE_Li128ELb1ELb1ELb0ELb0EEENS1_19SingleTileSchedulerILb1ELb0ELb1ELi128EEEEEEEEEvNT_6ParamsE:
	.zero		1400


//--------------------- .nv.constant0._ZN7cutlass13device_kernelIN5flash19enable_sm80_to_sm89INS1_16FlashAttnFwdSm80INS1_25CollectiveMainloopFwdSm80ILi4ELi1ELb0EN4cute5tupleIJNS5_1CILi128EEENS7_ILi64EEENS7_ILi96EEEEEELi96ENS_6half_tEfNS_4arch4Sm80ELb1ELb0ELb1ELb0ELb0ELb0ELb1ELb0EEENS1_21CollectiveEpilogueFwdINS6_IJS8_SA_S9_EEENS6_IJNS7_ILi1EEESI_SI_EEESC_SE_Li128ELb0ELb1ELb0ELb0EEENS1_30DynamicPersistentTileSchedulerILi128ELi128ELb0ELb1ELb0EEEEEEEEEvNT_6ParamsE --------------------------
	.section	.nv.constant0._ZN7cutlass13device_kernelIN5flash19enable_sm80_to_sm89INS1_16FlashAttnFwdSm80INS1_25CollectiveMainloopFwdSm80ILi4ELi1ELb0EN4cute5tupleIJNS5_1CILi128EEENS7_ILi64EEENS7_ILi96EEEEEELi96ENS_6half_tEfNS_4arch4Sm80ELb1ELb0ELb1ELb0ELb0ELb0ELb1ELb0EEENS1_21CollectiveEpilogueFwdINS6_IJS8_SA_S9_EEENS6_IJNS7_ILi1EEESI_SI_EEESC_SE_Li128ELb0ELb1ELb0ELb0EEENS1_30DynamicPersistentTileSchedulerILi128ELi128ELb0ELb1ELb0EEEEEEEEEvNT_6ParamsE,"a",@progbits
	.sectionflags	@""
	.align	4
.nv.constant0._ZN7cutlass13device_kernelIN5flash19enable_sm80_to_sm89INS1_16FlashAttnFwdSm80INS1_25CollectiveMainloopFwdSm80ILi4ELi1ELb0EN4cute5tupleIJNS5_1CILi128EEENS7_ILi64EEENS7_ILi96EEEEEELi96ENS_6half_tEfNS_4arch4Sm80ELb1ELb0ELb1ELb0ELb0ELb0ELb1ELb0EEENS1_21CollectiveEpilogueFwdINS6_IJS8_SA_S9_EEENS6_IJNS7_ILi1EEESI_SI_EEESC_SE_Li128ELb0ELb1ELb0ELb0EEENS1_30DynamicPersistentTileSchedulerILi128ELi128ELb0ELb1ELb0EEEEEEEEEvNT_6ParamsE:
	.zero		1416


//--------------------- .nv.constant0._ZN7cutlass13device_kernelIN5flash19enable_sm80_to_sm89INS1_16FlashAttnFwdSm80INS1_25CollectiveMainloopFwdSm80ILi4ELi1ELb0EN4cute5tupleIJNS5_1CILi128EEENS7_ILi64EEENS7_ILi96EEEEEELi96ENS_6half_tEfNS_4arch4Sm80ELb1ELb0ELb1ELb1ELb0ELb0ELb1ELb0EEENS1_21CollectiveEpilogueFwdINS6_IJS8_SA_S9_EEENS6_IJNS7_ILi1EEESI_SI_EEESC_SE_Li128ELb1ELb1ELb0ELb0EEENS1_19SingleTileSchedulerILb1ELb0ELb1ELi128EEEEEEEEEvNT_6ParamsE --------------------------
	.section	.nv.constant0._ZN7cutlass13device_kernelIN5flash19enable_sm80_to_sm89INS1_16FlashAttnFwdSm80INS1_25CollectiveMainloopFwdSm80ILi4ELi1ELb0EN4cute5tupleIJNS5_1CILi128EEENS7_ILi64EEENS7_ILi96EEEEEELi96ENS_6half_tEfNS_4arch4Sm80ELb1ELb0ELb1ELb1ELb0ELb0ELb1ELb0EEENS1_21CollectiveEpilogueFwdINS6_IJS8_SA_S9_EEENS6_IJNS7_ILi1EEESI_SI_EEESC_SE_Li128ELb1ELb1ELb0ELb0EEENS1_19SingleTileSchedulerILb1ELb0ELb1ELi128EEEEEEEEEvNT_6ParamsE,"a",@progbits
	.sectionflags	@""
	.align	4
.nv.constant0._ZN7cutlass13device_kernelIN5flash19enable_sm80_to_sm89INS1_16FlashAttnFwdSm80INS1_25CollectiveMainloopFwdSm80ILi4ELi1ELb0EN4cute5tupleIJNS5_1CILi128EEENS7_ILi64EEENS7_ILi96EEEEEELi96ENS_6half_tEfNS_4arch4Sm80ELb1ELb0ELb1ELb1ELb0ELb0ELb1ELb0EEENS1_21CollectiveEpilogueFwdINS6_IJS8_SA_S9_EEENS6_IJNS7_ILi1EEESI_SI_EEESC_SE_Li128ELb1ELb1ELb0ELb0EEENS1_19SingleTileSchedulerILb1ELb0ELb1ELi128EEEEEEEEEvNT_6ParamsE:
	.zero		1400


//--------------------- .nv.constant0._ZN7cutlass13device_kernelIN5flash19enable_sm80_to_sm89INS1_16FlashAttnFwdSm80INS1_25CollectiveMainloopFwdSm80ILi4ELi1ELb0EN4cute5tupleIJNS5_1CILi128EEENS7_ILi64EEENS7_ILi96EEEEEELi96ENS_6half_tEfNS_4arch4Sm80ELb1ELb0ELb1ELb1ELb0ELb1ELb1ELb0EEENS1_21CollectiveEpilogueFwdINS6_IJS8_SA_S9_EEENS6_IJNS7_ILi1EEESI_SI_EEESC_SE_Li128ELb1ELb1ELb0ELb0EEENS1_19SingleTileSchedulerILb1ELb0ELb1ELi128EEEEEEEEEvNT_6ParamsE --------------------------
	.section	.nv.constant0._ZN7cutlass13device_kernelIN5flash19enable_sm80_to_sm89INS1_16FlashAttnFwdSm80INS1_25CollectiveMainloopFwdSm80ILi4ELi1ELb0EN4cute5tupleIJNS5_1CILi128EEENS7_ILi64EEENS7_ILi96EEEEEELi96ENS_6half_tEfNS_4arch4Sm80ELb1ELb0ELb1ELb1ELb0ELb1ELb1ELb0EEENS1_21CollectiveEpilogueFwdINS6_IJS8_SA_S9_EEENS6_IJNS7_ILi1EEESI_SI_EEESC_SE_Li128ELb1ELb1ELb0ELb0EEENS1_19SingleTileSchedulerILb1ELb0ELb1ELi128EEEEEEEEEvNT_6ParamsE,"a",@progbits
	.sectionflags	@""
	.align	4
.nv.constant0._ZN7cutlass13device_kernelIN5flash19enable_sm80_to_sm89INS1_16FlashAttnFwdSm80INS1_25CollectiveMainloopFwdSm80ILi4ELi1ELb0EN4cute5tupleIJNS5_1CILi128EEENS7_ILi64EEENS7_ILi96EEEEEELi96ENS_6half_tEfNS_4arch4Sm80ELb1ELb0ELb1ELb1ELb0ELb1ELb1ELb0EEENS1_21CollectiveEpilogueFwdINS6_IJS8_SA_S9_EEENS6_IJNS7_ILi1EEESI_SI_EEESC_SE_Li128ELb1ELb1ELb0ELb0EEENS1_19SingleTileSchedulerILb1ELb0ELb1ELi128EEEEEEEEEvNT_6ParamsE:
	.zero		1400


//--------------------- .nv.constant0._ZN7cutlass13device_kernelIN5flash19enable_sm80_to_sm89INS1_16FlashAttnFwdSm80INS1_25CollectiveMainloopFwdSm80ILi4ELi1ELb0EN4cute5tupleIJNS5_1CILi128EEENS7_ILi64EEENS7_ILi96EEEEEELi96ENS_6half_tEfNS_4arch4Sm80ELb0ELb0ELb0ELb0ELb0ELb0ELb1ELb0EEENS1_21CollectiveEpilogueFwdINS6_IJS8_SA_S9_EEENS6_IJNS7_ILi1EEESI_SI_EEESC_SE_Li128ELb0ELb1ELb0ELb0EEENS1_19SingleTileSchedulerILb0ELb0ELb1ELi128EEEEEEEEEvNT_6ParamsE --------------------------
	.section	.nv.constant0._ZN7cutlass13device_kernelIN5flash19enable_sm80_to_sm89INS1_16FlashAttnFwdSm80INS1_25CollectiveMainloopFwdSm80ILi4ELi1ELb0EN4cute5tupleIJNS5_1CILi128EEENS7_ILi64EEENS7_ILi96EEEEEELi96ENS_6half_tEfNS_4arch4Sm80ELb0ELb0ELb0ELb0ELb0ELb0ELb1ELb0EEENS1_21CollectiveEpilogueFwdINS6_IJS8_SA_S9_EEENS6_IJNS7_ILi1EEESI_SI_EEESC_SE_Li128ELb0ELb1ELb0ELb0EEENS1_19SingleTileSchedulerILb0ELb0ELb1ELi128EEEEEEEEEvNT_6ParamsE,"a",@progbits
	.sectionflags	@""
	.align	4
.nv.constant0._ZN7cutlass13device_kernelIN5flash19enable_sm80_to_sm89INS1_16FlashAttnFwdSm80INS1_25CollectiveMainloopFwdSm80ILi4ELi1ELb0EN4cute5tupleIJNS5_1CILi128EEENS7_ILi64EEENS7_ILi96EEEEEELi96ENS_6half_tEfNS_4arch4Sm80ELb0ELb0ELb0ELb0ELb0ELb0ELb1ELb0EEENS1_21CollectiveEpilogueFwdINS6_IJS8_SA_S9_EEENS6_IJNS7_ILi1EEESI_SI_EEESC_SE_Li128ELb0ELb1ELb0ELb0EEENS1_19SingleTileSchedulerILb0ELb0ELb1ELi128EEEEEEEEEvNT_6ParamsE:
	.zero		1400


//--------------------- .nv.constant0._ZN7cutlass13device_kernelIN5flash19enable_sm80_to_sm89INS1_16FlashAttnFwdSm80INS1_25CollectiveMainloopFwdSm80ILi4ELi1ELb0EN4cute5tupleIJNS5_1CILi128EEENS7_ILi64EEENS7_ILi96EEEEEELi96ENS_6half_tEfNS_4arch4Sm80ELb0ELb0ELb0ELb1ELb0ELb0ELb1ELb0EEENS1_21CollectiveEpilogueFwdINS6_IJS8_SA_S9_EEENS6_IJNS7_ILi1EEESI_SI_EEESC_SE_Li128ELb1ELb1ELb0ELb0EEENS1_19SingleTileSchedulerILb1ELb0ELb1ELi128EEEEEEEEEvNT_6ParamsE --------------------------
	.section	.nv.constant0._ZN7cutlass13device_kernelIN5flash19enable_sm80_to_sm89INS1_16FlashAttnFwdSm80INS1_25CollectiveMainloopFwdSm80ILi4ELi1ELb0EN4cute5tupleIJNS5_1CILi128EEENS7_ILi64EEENS7_ILi96EEEEEELi96ENS_6half_tEfNS_4arch4Sm80ELb0ELb0ELb0ELb1ELb0ELb0ELb1ELb0EEENS1_21CollectiveEpilogueFwdINS6_IJS8_SA_S9_EEENS6_IJNS7_ILi1EEESI_SI_EEESC_SE_Li128ELb1ELb1ELb0ELb0EEENS1_19SingleTileSchedulerILb1ELb0ELb1ELi128EEEEEEEEEvNT_6ParamsE,"a",@progbits
	.sectionflags	@""
	.align	4
.nv.constant0._ZN7cutlass13device_kernelIN5flash19enable_sm80_to_sm89INS1_16FlashAttnFwdSm80INS1_25CollectiveMainloopFwdSm80ILi4ELi1ELb0EN4cute5tupleIJNS5_1CILi128EEENS7_ILi64EEENS7_ILi96EEEEEELi96ENS_6half_tEfNS_4arch4Sm80ELb0ELb0ELb0ELb1ELb0ELb0ELb1ELb0EEENS1_21CollectiveEpilogueFwdINS6_IJS8_SA_S9_EEENS6_IJNS7_ILi1EEESI_SI_EEESC_SE_Li128ELb1ELb1ELb0ELb0EEENS1_19SingleTileSchedulerILb1ELb0ELb1ELi128EEEEEEEEEvNT_6ParamsE:
	.zero		1400


//--------------------- .nv.constant0._ZN7cutlass13device_kernelIN5flash19enable_sm80_to_sm89INS1_16FlashAttnFwdSm80INS1_25CollectiveMainloopFwdSm80ILi4ELi1ELb0EN4cute5tupleIJNS5_1CILi128EEENS7_ILi64EEENS7_ILi96EEEEEELi96ENS_6half_tEfNS_4arch4Sm80ELb0ELb0ELb0ELb1ELb0ELb1ELb1ELb0EEENS1_21CollectiveEpilogueFwdINS6_IJS8_SA_S9_EEENS6_IJNS7_ILi1EEESI_SI_EEESC_SE_Li128ELb1ELb1ELb0ELb0EEENS1_19SingleTileSchedulerILb1ELb0ELb1ELi128EEEEEEEEEvNT_6ParamsE --------------------------
	.section	.nv.constant0._ZN7cutlass13device_kernelIN5flash19enable_sm80_to_sm89INS1_16FlashAttnFwdSm80INS1_25CollectiveMainloopFwdSm80ILi4ELi1ELb0EN4cute5tupleIJNS5_1CILi128EEENS7_ILi64EEENS7_ILi96EEEEEELi96ENS_6half_tEfNS_4arch4Sm80ELb0ELb0ELb0ELb1ELb0ELb1ELb1ELb0EEENS1_21CollectiveEpilogueFwdINS6_IJS8_SA_S9_EEENS6_IJNS7_ILi1EEESI_SI_EEESC_SE_Li128ELb1ELb1ELb0ELb0EEENS1_19SingleTileSchedulerILb1ELb0ELb1ELi128EEEEEEEEEvNT_6ParamsE,"a",@progbits
	.sectionflags	@""
	.align	4
.nv.constant0._ZN7cutlass13device_kernelIN5flash19enable_sm80_to_sm89INS1_16FlashAttnFwdSm80INS1_25CollectiveMainloopFwdSm80ILi4ELi1ELb0EN4cute5tupleIJNS5_1CILi128EEENS7_ILi64EEENS7_ILi96EEEEEELi96ENS_6half_tEfNS_4arch4Sm80ELb0ELb0ELb0ELb1ELb0ELb1ELb1ELb0EEENS1_21CollectiveEpilogueFwdINS6_IJS8_SA_S9_EEENS6_IJNS7_ILi1EEESI_SI_EEESC_SE_Li128ELb1ELb1ELb0ELb0EEENS1_19SingleTileSchedulerILb1ELb0ELb1ELi128EEEEEEEEEvNT_6ParamsE:
	.zero		1400


//--------------------- .nv.constant0._ZN7cutlass13device_kernelIN5flash19enable_sm80_to_sm89INS1_16FlashAttnFwdSm80INS1_25CollectiveMainloopFwdSm80ILi4ELi1ELb0EN4cute5tupleIJNS5_1CILi128EEENS7_ILi48EEENS7_ILi96EEEEEELi96ENS_6half_tEfNS_4arch4Sm80ELb0ELb1ELb0ELb0ELb0ELb0ELb1ELb0EEENS1_21CollectiveEpilogueFwdINS6_IJS8_SA_S9_EEENS6_IJNS7_ILi1EEESI_SI_EEESC_SE_Li128ELb0ELb1ELb0ELb0EEENS1_19SingleTileSchedulerILb0ELb0ELb1ELi128EEEEEEEEEvNT_6ParamsE --------------------------
	.section	.nv.constant0._ZN7cutlass13device_kernelIN5flash19enable_sm80_to_sm89INS1_16FlashAttnFwdSm80INS1_25CollectiveMainloopFwdSm80ILi4ELi1ELb0EN4cute5tupleIJNS5_1CILi128EEENS7_ILi48EEENS7_ILi96EEEEEELi96ENS_6half_tEfNS_4arch4Sm80ELb0ELb1ELb0ELb0ELb0ELb0ELb1ELb0EEENS1_21CollectiveEpilogueFwdINS6_IJS8_SA_S9_EEENS6_IJNS7_ILi1EEESI_SI_EEESC_SE_Li128ELb0ELb1ELb0ELb0EEENS1_19SingleTileSchedulerILb0ELb0ELb1ELi128EEEEEEEEEvNT_6ParamsE,"a",@progbits
	.sectionflags	@""
	.align	4
.nv.constant0._ZN7cutlass13device_kernelIN5flash19enable_sm80_to_sm89INS1_16FlashAttnFwdSm80INS1_25CollectiveMainloopFwdSm80ILi4ELi1ELb0EN4cute5tupleIJNS5_1CILi128EEENS7_ILi48EEENS7_ILi96EEEEEELi96ENS_6half_tEfNS_4arch4Sm80ELb0ELb1ELb0ELb0ELb0ELb0ELb1ELb0EEENS1_21CollectiveEpilogueFwdINS6_IJS8_SA_S9_EEENS6_IJNS7_ILi1EEESI_SI_EEESC_SE_Li128ELb0ELb1ELb0ELb0EEENS1_19SingleTileSchedulerILb0ELb0ELb1ELi128EEEEEEEEEvNT_6ParamsE:
	.zero		1400


//--------------------- .nv.constant0._ZN7cutlass13device_kernelIN5flash19enable_sm80_to_sm89INS1_16FlashAttnFwdSm80INS1_25CollectiveMainloopFwdSm80ILi4ELi1ELb0EN4cute5tupleIJNS5_1CILi128EEENS7_ILi48EEENS7_ILi96EEEEEELi96ENS_6half_tEfNS_4arch4Sm80ELb0ELb1ELb0ELb1ELb0ELb0ELb1ELb0EEENS1_21CollectiveEpilogueFwdINS6_IJS8_SA_S9_EEENS6_IJNS7_ILi1EEESI_SI_EEESC_SE_Li128ELb1ELb1ELb0ELb0EEENS1_19SingleTileSchedulerILb1ELb0ELb1ELi128EEEEEEEEEvNT_6ParamsE --------------------------
	.section	.nv.constant0._ZN7cutlass13device_kernelIN5flash19enable_sm80_to_sm89INS1_16FlashAttnFwdSm80INS1_25CollectiveMainloopFwdSm80ILi4ELi1ELb0EN4cute5tupleIJNS5_1CILi128EEENS7_ILi48EEENS7_ILi96EEEEEELi96ENS_6half_tEfNS_4arch4Sm80ELb0ELb1ELb0ELb1ELb0ELb0ELb1ELb0EEENS1_21CollectiveEpilogueFwdINS6_IJS8_SA_S9_EEENS6_IJNS7_ILi1EEESI_SI_EEESC_SE_Li128ELb1ELb1ELb0ELb0EEENS1_19SingleTileSchedulerILb1ELb0ELb1ELi128EEEEEEEEEvNT_6ParamsE,"a",@progbits
	.sectionflags	@""
	.align	4
.nv.constant0._ZN7cutlass13device_kernelIN5flash19enable_sm80_to_sm89INS1_16FlashAttnFwdSm80INS1_25CollectiveMainloopFwdSm80ILi4ELi1ELb0EN4cute5tupleIJNS5_1CILi128EEENS7_ILi48EEENS7_ILi96EEEEEELi96ENS_6half_tEfNS_4arch4Sm80ELb0ELb1ELb0ELb1ELb0ELb0ELb1ELb0EEENS1_21CollectiveEpilogueFwdINS6_IJS8_SA_S9_EEENS6_IJNS7_ILi1EEESI_SI_EEESC_SE_Li128ELb1ELb1ELb0ELb0EEENS1_19SingleTileSchedulerILb1ELb0ELb1ELi128EEEEEEEEEvNT_6ParamsE:
	.zero		1400


//--------------------- .nv.constant0._ZN7cutlass13device_kernelIN5flash19enable_sm80_to_sm89INS1_16FlashAttnFwdSm80INS1_25CollectiveMainloopFwdSm80ILi4ELi1ELb0EN4cute5tupleIJNS5_1CILi128EEENS7_ILi48EEENS7_ILi96EEEEEELi96ENS_6half_tEfNS_4arch4Sm80ELb0ELb1ELb0ELb1ELb0ELb1ELb1ELb0EEENS1_21CollectiveEpilogueFwdINS6_IJS8_SA_S9_EEENS6_IJNS7_ILi1EEESI_SI_EEESC_SE_Li128ELb1ELb1ELb0ELb0EEENS1_19SingleTileSchedulerILb1ELb0ELb1ELi128EEEEEEEEEvNT_6ParamsE --------------------------
	.section	.nv.constant0._ZN7cutlass13device_kernelIN5flash19enable_sm80_to_sm89INS1_16FlashAttnFwdSm80INS1_25CollectiveMainloopFwdSm80ILi4ELi1ELb0EN4cute5tupleIJNS5_1CILi128EEENS7_ILi48EEENS7_ILi96EEEEEELi96ENS_6half_tEfNS_4arch4Sm80ELb0ELb1ELb0ELb1ELb0ELb1ELb1ELb0EEENS1_21CollectiveEpilogueFwdINS6_IJS8_SA_S9_EEENS6_IJNS7_ILi1EEESI_SI_EEESC_SE_Li128ELb1ELb1ELb0ELb0EEENS1_19SingleTileSchedulerILb1ELb0ELb1ELi128EEEEEEEEEvNT_6ParamsE,"a",@progbits
	.sectionflags	@""
	.align	4
.nv.constant0._ZN7cutlass13device_kernelIN5flash19enable_sm80_to_sm89INS1_16FlashAttnFwdSm80INS1_25CollectiveMainloopFwdSm80ILi4ELi1ELb0EN4cute5tupleIJNS5_1CILi128EEENS7_ILi48EEENS7_ILi96EEEEEELi96ENS_6half_tEfNS_4arch4Sm80ELb0ELb1ELb0ELb1ELb0ELb1ELb1ELb0EEENS1_21CollectiveEpilogueFwdINS6_IJS8_SA_S9_EEENS6_IJNS7_ILi1EEESI_SI_EEESC_SE_Li128ELb1ELb1ELb0ELb0EEENS1_19SingleTileSchedulerILb1ELb0ELb1ELi128EEEEEEEEEvNT_6ParamsE:
	.zero		1400


//--------------------- .nv.constant0._ZN7cutlass13device_kernelIN5flash19enable_sm80_to_sm89INS1_16FlashAttnFwdSm80INS1_25CollectiveMainloopFwdSm80ILi4ELi1ELb0EN4cute5tupleIJNS5_1CILi128EEENS7_ILi64EEENS7_ILi96EEEEEELi96ENS_6half_tEfNS_4arch4Sm80ELb1ELb0ELb0ELb0ELb0ELb0ELb1ELb0EEENS1_21CollectiveEpilogueFwdINS6_IJS8_SA_S9_EEENS6_IJNS7_ILi1EEESI_SI_EEESC_SE_Li128ELb0ELb1ELb0ELb0EEENS1_30DynamicPersistentTileSchedulerILi128ELi128ELb0ELb1ELb0EEEEEEEEEvNT_6ParamsE --------------------------
	.section	.nv.constant0._ZN7cutlass13device_kernelIN5flash19enable_sm80_to_sm89INS1_16FlashAttnFwdSm80INS1_25CollectiveMainloopFwdSm80ILi4ELi1ELb0EN4cute5tupleIJNS5_1CILi128EEENS7_ILi64EEENS7_ILi96EEEEEELi96ENS_6half_tEfNS_4arch4Sm80ELb1ELb0ELb0ELb0ELb0ELb0ELb1ELb0EEENS1_21CollectiveEpilogueFwdINS6_IJS8_SA_S9_EEENS6_IJNS7_ILi1EEESI_SI_EEESC_SE_Li128ELb0ELb1ELb0ELb0EEENS1_30DynamicPersistentTileSchedulerILi128ELi128ELb0ELb1ELb0EEEEEEEEEvNT_6ParamsE,"a",@progbits
	.sectionflags	@""
	.align	4
.nv.constant0._ZN7cutlass13device_kernelIN5flash19enable_sm80_to_sm89INS1_16FlashAttnFwdSm80INS1_25CollectiveMainloopFwdSm80ILi4ELi1ELb0EN4cute5tupleIJNS5_1CILi128EEENS7_ILi64EEENS7_ILi96EEEEEELi96ENS_6half_tEfNS_4arch4Sm80ELb1ELb0ELb0ELb0ELb0ELb0ELb1ELb0EEENS1_21CollectiveEpilogueFwdINS6_IJS8_SA_S9_EEENS6_IJNS7_ILi1EEESI_SI_EEESC_SE_Li128ELb0ELb1ELb0ELb0EEENS1_30DynamicPersistentTileSchedulerILi128ELi128ELb0ELb1ELb0EEEEEEEEEvNT_6ParamsE:
	.zero		1416


//--------------------- .nv.constant0._ZN7cutlass13device_kernelIN5flash19enable_sm80_to_sm89INS1_16FlashAttnFwdSm80INS1_25CollectiveMainloopFwdSm80ILi4ELi1ELb0EN4cute5tupleIJNS5_1CILi128EEENS7_ILi64EEENS7_ILi96EEEEEELi96ENS_6half_tEfNS_4arch4Sm80ELb1ELb0ELb0ELb1ELb0ELb0ELb1ELb0EEENS1_21CollectiveEpilogueFwdINS6_IJS8_SA_S9_EEENS6_IJNS7_ILi1EEESI_SI_EEESC_SE_Li128ELb1ELb1ELb0ELb0EEENS1_19SingleTileSchedulerILb1ELb0ELb1ELi128EEEEEEEEEvNT_6ParamsE --------------------------
	.section	.nv.constant0._ZN7cutlass13device_kernelIN5flash19enable_sm80_to_sm89INS1_16FlashAttnFwdSm80INS1_25CollectiveMainloopFwdSm80ILi4ELi1ELb0EN4cute5tupleIJNS5_1CILi128EEENS7_ILi64EEENS7_ILi96EEEEEELi96ENS_6half_tEfNS_4arch4Sm80ELb1ELb0ELb0ELb1ELb0ELb0ELb1ELb0EEENS1_21CollectiveEpilogueFwdINS6_IJS8_SA_S9_EEENS6_IJNS7_ILi1EEESI_SI_EEESC_SE_Li128ELb1ELb1ELb0ELb0EEENS1_19SingleTileSchedulerILb1ELb0ELb1ELi128EEEEEEEEEvNT_6ParamsE,"a",@progbits
	.sectionflags	@""
	.align	4
.nv.constant0._ZN7cutlass13device_kernelIN5flash19enable_sm80_to_sm89INS1_16FlashAttnFwdSm80INS1_25CollectiveMainloopFwdSm80ILi4ELi1ELb0EN4cute5tupleIJNS5_1CILi128EEENS7_ILi64EEENS7_ILi96EEEEEELi96ENS_6half_tEfNS_4arch4Sm80ELb1ELb0ELb0ELb1ELb0ELb0ELb1ELb0EEENS1_21CollectiveEpilogueFwdINS6_IJS8_SA_S9_EEENS6_IJNS7_ILi1EEESI_SI_EEESC_SE_Li128ELb1ELb1ELb0ELb0EEENS1_19SingleTileSchedulerILb1ELb0ELb1ELi128EEEEEEEEEvNT_6ParamsE:
	.zero		1400


//--------------------- .nv.constant0._ZN7cutlass13device_kernelIN5flash19enable_sm80_to_sm89INS1_16FlashAttnFwdSm80INS1_25CollectiveMainloopFwdSm80ILi4ELi1ELb0EN4cute5tupleIJNS5_1CILi128EEENS7_ILi64EEENS7_ILi96EEEEEELi96ENS_6half_tEfNS_4arch4Sm80ELb1ELb0ELb0ELb1ELb0ELb1ELb1ELb0EEENS1_21CollectiveEpilogueFwdINS6_IJS8_SA_S9_EEENS6_IJNS7_ILi1EEESI_SI_EEESC_SE_Li128ELb1ELb1ELb0ELb0EEENS1_19SingleTileSchedulerILb1ELb0ELb1ELi128EEEEEEEEEvNT_6ParamsE --------------------------
	.section	.nv.constant0._ZN7cutlass13device_kernelIN5flash19enable_sm80_to_sm89INS1_16FlashAttnFwdSm80INS1_25CollectiveMainloopFwdSm80ILi4ELi1ELb0EN4cute5tupleIJNS5_1CILi128EEENS7_ILi64EEENS7_ILi96EEEEEELi96ENS_6half_tEfNS_4arch4Sm80ELb1ELb0ELb0ELb1ELb0ELb1ELb1ELb0EEENS1_21CollectiveEpilogueFwdINS6_IJS8_SA_S9_EEENS6_IJNS7_ILi1EEESI_SI_EEESC_SE_Li128ELb1ELb1ELb0ELb0EEENS1_19SingleTileSchedulerILb1ELb0ELb1ELi128EEEEEEEEEvNT_6ParamsE,"a",@progbits
	.sectionflags	@""
	.align	4
.nv.constant0._ZN7cutlass13device_kernelIN5flash19enable_sm80_to_sm89INS1_16FlashAttnFwdSm80INS1_25CollectiveMainloopFwdSm80ILi4ELi1ELb0EN4cute5tupleIJNS5_1CILi128EEENS7_ILi64EEENS7_ILi96EEEEEELi96ENS_6half_tEfNS_4arch4Sm80ELb1ELb0ELb0ELb1ELb0ELb1ELb1ELb0EEENS1_21CollectiveEpilogueFwdINS6_IJS8_SA_S9_EEENS6_IJNS7_ILi1EEESI_SI_EEESC_SE_Li128ELb1ELb1ELb0ELb0EEENS1_19SingleTileSchedulerILb1ELb0ELb1ELi128EEEEEEEEEvNT_6ParamsE:
	.zero		1400


//--------------------- .text._ZN7cutlass13device_kernelIN5flash19enable_sm80_to_sm89INS1_16FlashAttnFwdSm80INS1_25CollectiveMainloopFwdSm80ILi4ELi1ELb0EN4cute5tupleIJNS5_1CILi128EEENS7_ILi64EEENS7_ILi96EEEEEELi96ENS_6half_tEfNS_4arch4Sm80ELb0ELb0ELb1ELb0ELb0ELb0ELb1ELb0EEENS1_21CollectiveEpilogueFwdINS6_IJS8_SA_S9_EEENS6_IJNS7_ILi1EEESI_SI_EEESC_SE_Li128ELb0ELb1ELb0ELb0EEENS1_19SingleTileSchedulerILb0ELb0ELb1ELi128EEEEEEEEEvNT_6ParamsE --------------------------
	.section	.text._ZN7cutlass13device_kernelIN5flash19enable_sm80_to_sm89INS1_16FlashAttnFwdSm80INS1_25CollectiveMainloopFwdSm80ILi4ELi1ELb0EN4cute5tupleIJNS5_1CILi128EEENS7_ILi64EEENS7_ILi96EEEEEELi96ENS_6half_tEfNS_4arch4Sm80ELb0ELb0ELb1ELb0ELb0ELb0ELb1ELb0EEENS1_21CollectiveEpilogueFwdINS6_IJS8_SA_S9_EEENS6_IJNS7_ILi1EEESI_SI_EEESC_SE_Li128ELb0ELb1ELb0ELb0EEENS1_19SingleTileSchedulerILb0ELb0ELb1ELi128EEEEEEEEEvNT_6ParamsE,"ax",@progbits
	.sectioninfo	@"SHI_REGISTERS=255"
	.align	128
.text._ZN7cutlass13device_kernelIN5flash19enable_sm80_to_sm89INS1_16FlashAttnFwdSm80INS1_25CollectiveMainloopFwdSm80ILi4ELi1ELb0EN4cute5tupleIJNS5_1CILi128EEENS7_ILi64EEENS7_ILi96EEEEEELi96ENS_6half_tEfNS_4arch4Sm80ELb0ELb0ELb1ELb0ELb0ELb0ELb1ELb0EEENS1_21CollectiveEpilogueFwdINS6_IJS8_SA_S9_EEENS6_IJNS7_ILi1EEESI_SI_EEESC_SE_Li128ELb0ELb1ELb0ELb0EEENS1_19SingleTileSchedulerILb0ELb0ELb1ELi128EEEEEEEEEvNT_6ParamsE:
        .type           _ZN7cutlass13device_kernelIN5flash19enable_sm80_to_sm89INS1_16FlashAttnFwdSm80INS1_25CollectiveMainloopFwdSm80ILi4ELi1ELb0EN4cute5tupleIJNS5_1CILi128EEENS7_ILi64EEENS7_ILi96EEEEEELi96ENS_6half_tEfNS_4arch4Sm80ELb0ELb0ELb1ELb0ELb0ELb0ELb1ELb0EEENS1_21CollectiveEpilogueFwdINS6_IJS8_SA_S9_EEENS6_IJNS7_ILi1EEESI_SI_EEESC_SE_Li128ELb0ELb1ELb0ELb0EEENS1_19SingleTileSchedulerILb0ELb0ELb1ELi128EEEEEEEEEvNT_6ParamsE,@function
        .size           _ZN7cutlass13device_kernelIN5flash19enable_sm80_to_sm89INS1_16FlashAttnFwdSm80INS1_25CollectiveMainloopFwdSm80ILi4ELi1ELb0EN4cute5tupleIJNS5_1CILi128EEENS7_ILi64EEENS7_ILi96EEEEEELi96ENS_6half_tEfNS_4arch4Sm80ELb0ELb0ELb1ELb0ELb0ELb0ELb1ELb0EEENS1_21CollectiveEpilogueFwdINS6_IJS8_SA_S9_EEENS6_IJNS7_ILi1EEESI_SI_EEESC_SE_Li128ELb0ELb1ELb0ELb0EEENS1_19SingleTileSchedulerILb0ELb0ELb1ELi128EEEEEEEEEvNT_6ParamsE,(.L_x_1508 - _ZN7cutlass13device_kernelIN5flash19enable_sm80_to_sm89INS1_16FlashAttnFwdSm80INS1_25CollectiveMainloopFwdSm80ILi4ELi1ELb0EN4cute5tupleIJNS5_1CILi128EEENS7_ILi64EEENS7_ILi96EEEEEELi96ENS_6half_tEfNS_4arch4Sm80ELb0ELb0ELb1ELb0ELb0ELb0ELb1ELb0EEENS1_21CollectiveEpilogueFwdINS6_IJS8_SA_S9_EEENS6_IJNS7_ILi1EEESI_SI_EEESC_SE_Li128ELb0ELb1ELb0ELb0EEENS1_19SingleTileSchedulerILb0ELb0ELb1ELi128EEEEEEEEEvNT_6ParamsE)
        .other          _ZN7cutlass13device_kernelIN5flash19enable_sm80_to_sm89INS1_16FlashAttnFwdSm80INS1_25CollectiveMainloopFwdSm80ILi4ELi1ELb0EN4cute5tupleIJNS5_1CILi128EEENS7_ILi64EEENS7_ILi96EEEEEELi96ENS_6half_tEfNS_4arch4Sm80ELb0ELb0ELb1ELb0ELb0ELb0ELb1ELb0EEENS1_21CollectiveEpilogueFwdINS6_IJS8_SA_S9_EEENS6_IJNS7_ILi1EEESI_SI_EEESC_SE_Li128ELb0ELb1ELb0ELb0EEENS1_19SingleTileSchedulerILb0ELb0ELb1ELi128EEEEEEEEEvNT_6ParamsE,@"STO_CUDA_ENTRY STV_DEFAULT"
_ZN7cutlass13device_kernelIN5flash19enable_sm80_to_sm89INS1_16FlashAttnFwdSm80INS1_25CollectiveMainloopFwdSm80ILi4ELi1ELb0EN4cute5tupleIJNS5_1CILi128EEENS7_ILi64EEENS7_ILi96EEEEEELi96ENS_6half_tEfNS_4arch4Sm80ELb0ELb0ELb1ELb0ELb0ELb0ELb1ELb0EEENS1_21CollectiveEpilogueFwdINS6_IJS8_SA_S9_EEENS6_IJNS7_ILi1EEESI_SI_EEESC_SE_Li128ELb0ELb1ELb0ELb0EEENS1_19SingleTileSchedulerILb0ELb0ELb1ELi128EEEEEEEEEvNT_6ParamsE:
[----:B------:R-:W-:-:S03]  /*0000*/  MOV R1, c[0x0][0x28] ;  /* 0x00000a0000017a02 */ /* 0x000fc60000000f00 */
[----:B------:R-:W1:Y:S01]  /*0010*/  S2UR UR8, SR_CTAID.Z ;  /* 0x00000000000879c3 */ /* 0x000e620000002700 */
[----:B------:R-:W-:Y:S02]  /*0020*/  IADD3 R1, R1, -0x50, RZ ;  /* 0xffffffb001017810 */ /* 0x000fe40007ffe0ff */
[----:B-1----:R-:W-:-:S13]  /*0030*/  ISETP.LE.AND P0, PT, RZ, UR8, PT ;  /* 0x00000008ff007c0c */ /* 0x002fda000bf03270 */
[----:B------:R-:W-:Y:S05]  /*0040*/  @!P0 EXIT ;  /* 0x000000000000894d */ /* 0x000fea0003800000 */
[----:B------:R-:W-:Y:S02]  /*0050*/  ULDC.64 UR4, c[0x0][0x340] ;  /* 0x0000d00000047ab9 */ /* 0x000fe40000000a00 */
[----:B------:R-:W-:Y:S02]  /*0060*/  UISETP.NE.U32.AND UP0, UPT, URZ, UR4, UPT ;  /* 0x000000043f00728c */ /* 0x000fe4000bf05070 */
[----:B------:R-:W-:Y:S02]  /*0070*/  ULDC.64 UR6, c[0x0][0x340] ;  /* 0x0000d00000067ab9 */ /* 0x000fe40000000a00 */
[----:B------:R-:W-:Y:S02]  /*0080*/  UISETP.NE.AND.EX UP0, UPT, URZ, UR5, UPT, UP0 ;  /* 0x000000053f00728c */ /* 0x000fe4000bf05300 */
[----:B------:R-:W-:-:S04]  /*0090*/  ULDC.64 UR16, c[0x0][0x118] ;  /* 0x0000460000107ab9 */ /* 0x000fc80000000a00 */
[----:B------:R-:W-:-:S05]  /*00a0*/  PLOP3.LUT P0, PT, PT, PT, UP0, 0x80, 0x0 ;  /* 0x000000000000781c */ /* 0x000fca0003f0f008 */
[----:B------:R-:W-:Y:S02]  /*00b0*/  @UP0 UMOV UR4, 0x4 ;  /* 0x0000000400040882 */ /* 0x000fe40000000000 */
[----:B------:R-:W-:-:S06]  /*00c0*/  @UP0 UIMAD.WIDE UR4, UR8, UR4, UR6 ;  /* 0x00000004080402a5 */ /* 0x000fcc000f8e0206 */
[----:B------:R-:W-:Y:S02]  /*00d0*/  IMAD.U32 R2, RZ, RZ, UR4 ;  /* 0x00000004ff027e24 */ /* 0x000fe4000f8e00ff */
[----:B------:R-:W-:Y:S01]  /*00e0*/  IMAD.U32 R3, RZ, RZ, UR5 ;  /* 0x00000005ff037e24 */ /* 0x000fe2000f8e00ff */
[----:B------:R-:W1:Y:S01]  /*00f0*/  S2R R23, SR_TID.X ;  /* 0x0000000000177919 */ /* 0x000e620000002100 */
[----:B------:R-:W2:Y:S03]  /*0100*/  S2UR UR23, SR_CTAID.Y ;  /* 0x00000000001779c3 */ /* 0x000ea60000002600 */
[----:B------:R-:W3:Y:S01]  /*0110*/  S2R R9, SR_CTAID.X ;  /* 0x0000000000097919 */ /* 0x000ee20000002500 */
[----:B------:R-:W-:Y:S01]  /*0120*/  IMAD.MOV.U32 R12, RZ, RZ, c[0x0][0x2c4] ;  /* 0x0000b100ff0c7624 */ /* 0x000fe200078e00ff */
[----:B------:R-:W-:Y:S02]  /*0130*/  ULDC.64 UR4, c[0x0][0x1b8] ;  /* 0x00006e0000047ab9 */ /* 0x000fe40000000a00 */
[----:B------:R4:W5:Y:S01]  /*0140*/  @P0 LDG.E R16, [R2.64] ;  /* 0x0000001002100981 */ /* 0x000962000c1e1900 */
[----:B------:R-:W-:Y:S01]  /*0150*/  USHF.R.S32.HI UR7, URZ, 0x1f, UR8 ;  /* 0x0000001f3f077899 */ /* 0x000fe20008011408 */
[C---:B------:R-:W-:Y:S01]  /*0160*/  ISETP.NE.AND P1, PT, R12.reuse, 0x1, PT ;  /* 0x000000010c00780c */ /* 0x040fe20003f25270 */
[----:B------:R-:W-:Y:S01]  /*0170*/  IMAD R12, R12, c[0x0][0x168], RZ ;  /* 0x00005a000c0c7a24 */ /* 0x000fe200078e02ff */
[----:B-1----:R-:W-:Y:S01]  /*0180*/  SHF.R.S32.HI R18, RZ, 0x1f, R23 ;  /* 0x0000001fff127819 */ /* 0x002fe20000011417 */
[----:B--2---:R-:W-:-:S02]  /*0190*/  USHF.R.S32.HI UR26, URZ, 0x1f, UR23 ;  /* 0x0000001f3f1a7899 */ /* 0x004fc40008011417 */
[----:B------:R-:W-:Y:S01]  /*01a0*/  UIMAD.WIDE.U32 UR10, UR23, UR4, URZ ;  /* 0x00000004170a72a5 */ /* 0x000fe2000f8e003f */
[CC--:B------:R-:W-:Y:S01]  /*01b0*/  LEA.HI R8, R18.reuse, R23.reuse, RZ, 0x2 ;  /* 0x0000001712087211 */ /* 0x0c0fe200078f10ff */
[----:B------:R-:W-:Y:S01]  /*01c0*/  UIMAD UR6, UR26, UR4, URZ ;  /* 0x000000041a0672a4 */ /* 0x000fe2000f8e023f */
[-C--:B------:R-:W-:Y:S02]  /*01d0*/  LEA.HI R20, R18, R23.reuse, RZ, 0x3 ;  /* 0x0000001712147211 */ /* 0x080fe400078f18ff */
[----:B------:R-:W-:Y:S01]  /*01e0*/  LOP3.LUT R0, R8, 0xfffffffc, RZ, 0xc0, !PT ;  /* 0xfffffffc08007812 */ /* 0x000fe200078ec0ff */
[----:B------:R-:W-:Y:S01]  /*01f0*/  UIMAD UR6, UR23, UR5, UR6 ;  /* 0x00000005170672a4 */ /* 0x000fe2000f8e0206 */
[----:B------:R-:W-:Y:S02]  /*0200*/  SHF.R.S32.HI R22, RZ, 0x2, R8 ;  /* 0x00000002ff167819 */ /* 0x000fe40000011408 */
[----:B------:R-:W-:Y:S01]  /*0210*/  ULDC.64 UR4, c[0x0][0x1c0] ;  /* 0x0000700000047ab9 */ /* 0x000fe20000000a00 */
[----:B------:R-:W-:Y:S01]  /*0220*/  IMAD.IADD R7, R23, 0x1, -R0 ;  /* 0x0000000117077824 */ /* 0x000fe200078e0a00 */
[----:B------:R-:W-:Y:S01]  /*0230*/  UIADD3 UR11, UR11, UR6, URZ ;  /* 0x000000060b0b7290 */ /* 0x000fe2000fffe03f */
[--C-:B---3--:R-:W-:Y:S01]  /*0240*/  IMAD R19, R9, 0x80, R22.reuse ;  /* 0x0000008009137824 */ /* 0x108fe200078e0216 */
[----:B------:R-:W-:Y:S01]  /*0250*/  UIMAD UR6, UR7, UR4, URZ ;  /* 0x00000004070672a4 */ /* 0x000fe2000f8e023f */
[C---:B------:R-:W-:Y:S01]  /*0260*/  IMAD R0, R7.reuse, 0x20, R22 ;  /* 0x0000002007007824 */ /* 0x040fe200078e0216 */
[----:B------:R-:W-:Y:S01]  /*0270*/  UIMAD.WIDE.U32 UR10, UR8, UR4, UR10 ;  /* 0x00000004080a72a5 */ /* 0x000fe2000f8e000a */
[----:B------:R-:W-:Y:S01]  /*0280*/  IMAD.SHL.U32 R234, R7, 0x8, RZ ;  /* 0x0000000807ea7824 */ /* 0x000fe200078e00ff */
[----:B------:R-:W-:Y:S01]  /*0290*/  UIMAD UR5, UR8, UR5, UR6 ;  /* 0x00000005080572a4 */ /* 0x000fe2000f8e0206 */
[----:B------:R-:W-:Y:S01]  /*02a0*/  IMAD R6, R9, 0x80, R0 ;  /* 0x0000008009067824 */ /* 0x000fe200078e0200 */
[-C--:B------:R-:W-:Y:S01]  /*02b0*/  LEA.HI R28, R18, R23.reuse, RZ, 0x5 ;  /* 0x00000017121c7211 */ /* 0x080fe200078f28ff */
[----:B------:R-:W-:Y:S01]  /*02c0*/  ULDC UR6, c[0x0][0x1d0] ;  /* 0x0000740000067ab9 */ /* 0x000fe20000000800 */
[----:B----4-:R-:W-:Y:S01]  /*02d0*/  IMAD.U32 R3, RZ, RZ, UR11 ;  /* 0x0000000bff037e24 */ /* 0x010fe2000f8e00ff */
[----:B------:R-:W-:Y:S01]  /*02e0*/  UIADD3 UR5, UR11, UR5, URZ ;  /* 0x000000050b057290 */ /* 0x000fe2000fffe03f */
[----:B------:R-:W-:Y:S01]  /*02f0*/  @P1 IMAD.HI.U32 R0, R6, c[0x0][0x2c8], RZ ;  /* 0x0000b20006001a27 */ /* 0x000fe200078e00ff */
[----:B------:R1:W-:Y:S01]  /*0300*/  STL [R1+0x48], R6 ;  /* 0x0000480601007387 */ /* 0x0003e20000100800 */
[----:B------:R-:W-:Y:S01]  /*0310*/  UIADD3 UR4, UR6, 0x3f, URZ ;  /* 0x0000003f06047890 */ /* 0x000fe2000fffe03f */
[----:B------:R-:W-:Y:S01]  /*0320*/  SHF.R.S32.HI R24, RZ, 0x5, R28 ;  /* 0x00000005ff187819 */ /* 0x000fe2000001141c */
[----:B------:R-:W-:Y:S01]  /*0330*/  IMAD.MOV.U32 R4, RZ, RZ, R6 ;  /* 0x000000ffff047224 */ /* 0x000fe200078e0006 */
[----:B------:R-:W-:Y:S01]  /*0340*/  @P1 SHF.R.U32.HI R4, RZ, c[0x0][0x2cc], R0 ;  /* 0x0000b300ff041a19 */ /* 0x000fe20000011600 */
[----:B------:R-:W-:Y:S01]  /*0350*/  IMAD.U32 R2, RZ, RZ, UR10 ;  /* 0x0000000aff027e24 */ /* 0x000fe2000f8e00ff */
[----:B------:R-:W-:Y:S01]  /*0360*/  USHF.R.S32.HI UR21, URZ, 0x1f, UR4 ;  /* 0x0000001f3f157899 */ /* 0x000fe20008011404 */
[----:B------:R-:W-:Y:S01]  /*0370*/  IMAD.U32 R3, RZ, RZ, UR5 ;  /* 0x00000005ff037e24 */ /* 0x000fe2000f8e00ff */
[--C-:B------:R-:W-:Y:S01]  /*0380*/  SHF.R.S32.HI R0, RZ, 0x1f, R4.reuse ;  /* 0x0000001fff007819 */ /* 0x100fe20000011404 */
[----:B------:R-:W-:Y:S01]  /*0390*/  IMAD.MOV R5, RZ, RZ, -R4 ;  /* 0x000000ffff057224 */ /* 0x000fe200078e0a04 */
[----:B------:R-:W-:Y:S01]  /*03a0*/  IADD3 R26, R234, 0x20, RZ ;  /* 0x00000020ea1a7810 */ /* 0x000fe20007ffe0ff */
[----:B------:R-:W-:Y:S01]  /*03b0*/  IMAD.WIDE.U32 R2, R4, c[0x0][0x1b0], R2 ;  /* 0x00006c0004027a25 */ /* 0x000fe200078e0002 */
[----:B------:R-:W-:Y:S01]  /*03c0*/  IADD3 R25, R234, 0x40, RZ ;  /* 0x00000040ea197810 */ /* 0x000fe20007ffe0ff */
[----:B------:R-:W-:Y:S01]  /*03d0*/  ULEA.HI UR21, UR21, UR4, URZ, 0x6 ;  /* 0x0000000415157291 */ /* 0x000fe2000f8f303f */
[----:B------:R-:W-:Y:S01]  /*03e0*/  SHF.R.S32.HI R29, RZ, 0x1f, R234 ;  /* 0x0000001fff1d7819 */ /* 0x000fe200000114ea */
[----:B------:R-:W-:Y:S01]  /*03f0*/  IMAD R0, R0, c[0x0][0x1b0], RZ ;  /* 0x00006c0000007a24 */ /* 0x000fe200078e02ff */
[----:B------:R-:W-:Y:S01]  /*0400*/  ISETP.GE.AND P6, PT, R234, c[0x0][0x198], PT ;  /* 0x00006600ea007a0c */ /* 0x000fe20003fc6270 */
[----:B------:R-:W-:Y:S01]  /*0410*/  IMAD R5, R5, c[0x0][0x2c4], R6 ;  /* 0x0000b10005057a24 */ /* 0x000fe200078e0206 */
[----:B------:R-:W-:Y:S01]  /*0420*/  ULEA.HI.SX32 UR22, UR21, 0xffffffff, 0x1a ;  /* 0xffffffff15167891 */ /* 0x000fe2000f8fd23f */
[----:B------:R-:W-:Y:S01]  /*0430*/  IMAD R0, R4, c[0x0][0x1b4], R0 ;  /* 0x00006d0004007a24 */ /* 0x000fe200078e0200 */
[----:B------:R-:W-:Y:S01]  /*0440*/  ISETP.GE.AND P5, PT, R26, c[0x0][0x198], PT ;  /* 0x000066001a007a0c */ /* 0x000fe20003fa6270 */
[----:B------:R-:W-:Y:S01]  /*0450*/  ULDC.64 UR4, c[0x0][0x1e8] ;  /* 0x00007a0000047ab9 */ /* 0x000fe20000000a00 */
[----:B------:R-:W-:Y:S01]  /*0460*/  SHF.R.S32.HI R4, RZ, 0x1f, R5 ;  /* 0x0000001fff047819 */ /* 0x000fe20000011405 */
[----:B------:R-:W-:Y:S01]  /*0470*/  IMAD.IADD R3, R3, 0x1, R0 ;  /* 0x0000000103037824 */ /* 0x000fe200078e0200 */
[----:B------:R-:W-:Y:S01]  /*0480*/  IADD3 R9, -R22, c[0x0][0x1d0], RZ ;  /* 0x0000740016097a10 */ /* 0x000fe20007ffe1ff */
[----:B------:R-:W-:Y:S01]  /*0490*/  IMAD.U32 R15, RZ, RZ, UR22 ;  /* 0x00000016ff0f7e24 */ /* 0x000fe2000f8e00ff */
[----:B-1----:R-:W-:Y:S01]  /*04a0*/  SHF.R.S32.HI R6, RZ, 0x3, R20 ;  /* 0x00000003ff067819 */ /* 0x002fe20000011414 */
[----:B------:R-:W-:Y:S01]  /*04b0*/  IMAD R0, R4, c[0x0][0x1a8], RZ ;  /* 0x00006a0004007a24 */ /* 0x000fe200078e02ff */
[----:B------:R-:W-:Y:S01]  /*04c0*/  SHF.R.S32.HI R21, RZ, 0x1f, R22 ;  /* 0x0000001fff157819 */ /* 0x000fe20000011416 */
[C---:B------:R-:W-:Y:S01]  /*04d0*/  IMAD.WIDE.U32 R2, R5.reuse, c[0x0][0x1a8], R2 ;  /* 0x00006a0005027a25 */ /* 0x040fe200078e0002 */
[----:B------:R-:W-:Y:S01]  /*04e0*/  UIMAD UR9, UR26, UR4, URZ ;  /* 0x000000041a0972a4 */ /* 0x000fe2000f8e023f */
[----:B------:R-:W-:Y:S01]  /*04f0*/  LEA.HI R18, R18, R23, RZ, 0x4 ;  /* 0x0000001712127211 */ /* 0x000fe200078f20ff */
[----:B------:R-:W-:Y:S01]  /*0500*/  UIMAD.WIDE.U32 UR14, UR23, UR4, URZ ;  /* 0x00000004170e72a5 */ /* 0x000fe2000f8e003f */
[----:B------:R-:W-:Y:S01]  /*0510*/  IMAD.SHL.U32 R4, R6, 0x40, RZ ;  /* 0x0000004006047824 */ /* 0x000fe200078e00ff */
[----:B------:R-:W-:Y:S01]  /*0520*/  LEA R14, P1, R2, c[0x0][0x160], 0x1 ;  /* 0x00005800020e7a11 */ /* 0x000fe200078208ff */
[----:B------:R-:W-:Y:S01]  /*0530*/  IMAD R6, R5, c[0x0][0x1ac], R0 ;  /* 0x00006b0005067a24 */ /* 0x000fe200078e0200 */
[----:B------:R-:W-:Y:S01]  /*0540*/  UIMAD UR9, UR23, UR5, UR9 ;  /* 0x00000005170972a4 */ /* 0x000fe2000f8e0209 */
[----:B------:R-:W-:Y:S01]  /*0550*/  IMAD R15, R15, -0x40, R9 ;  /* 0xffffffc00f0f7824 */ /* 0x000fe200078e0209 */
[----:B------:R-:W-:Y:S01]  /*0560*/  LOP3.LUT R0, R4, 0xc0, RZ, 0xc0, !PT ;  /* 0x000000c004007812 */ /* 0x000fe200078ec0ff */
[----:B------:R-:W-:Y:S01]  /*0570*/  IMAD.WIDE.U32 R30, R22, c[0x0][0x1e0], RZ ;  /* 0x00007800161e7a25 */ /* 0x000fe200078e00ff */
[----:B------:R-:W-:Y:S01]  /*0580*/  UIADD3 UR9, UR15, UR9, URZ ;  /* 0x000000090f097290 */ /* 0x000fe2000fffe03f */
[----:B------:R-:W-:Y:S01]  /*0590*/  STL [R1+0x40], R19 ;  /* 0x0000401301007387 */ /* 0x000fe20000100800 */
[----:B------:R-:W-:Y:S01]  /*05a0*/  SHF.R.U32.HI R5, RZ, 0x3, R0 ;  /* 0x00000003ff057819 */ /* 0x000fe20000011600 */
[----:B------:R-:W-:Y:S01]  /*05b0*/  ULDC.64 UR4, c[0x0][0x1f0] ;  /* 0x00007c0000047ab9 */ /* 0x000fe20000000a00 */
[----:B------:R-:W-:Y:S01]  /*05c0*/  LOP3.LUT R4, R0, 0x18, R234, 0xf8, !PT ;  /* 0x0000001800047812 */ /* 0x000fe200078ef8ea */
[----:B------:R-:W-:Y:S01]  /*05d0*/  IMAD.IADD R0, R3, 0x1, R6 ;  /* 0x0000000103007824 */ /* 0x000fe200078e0206 */
[----:B------:R-:W-:Y:S01]  /*05e0*/  IADD3 R6, R19, 0x20, RZ ;  /* 0x0000002013067810 */ /* 0x000fe20007ffe0ff */
[----:B------:R-:W-:Y:S01]  /*05f0*/  USHF.R.S32.HI UR20, URZ, 0x1f, UR22 ;  /* 0x0000001f3f147899 */ /* 0x000fe20008011416 */
[----:B------:R-:W-:-:S02]  /*0600*/  LOP3.LUT R3, R4, R5, RZ, 0x3c, !PT ;  /* 0x0000000504037212 */ /* 0x000fc400078e3cff */
[----:B------:R-:W-:Y:S01]  /*0610*/  LEA.HI.X R13, R2, c[0x0][0x164], R0, 0x1, P1 ;  /* 0x00005900020d7a11 */ /* 0x000fe200008f0c00 */
[----:B------:R-:W1:Y:S01]  /*0620*/  SHFL.IDX PT, R4, R14, RZ, 0x1c1f ;  /* 0x001c1fff0e047589 */ /* 0x000e6200000e0000 */
[----:B------:R-:W-:Y:S02]  /*0630*/  LEA.HI R0, R8, R22, RZ, 0x1 ;  /* 0x0000001608007211 */ /* 0x000fe400078f08ff */
[CC--:B------:R-:W-:Y:S01]  /*0640*/  ISETP.GE.AND P1, PT, R19.reuse, R12.reuse, PT ;  /* 0x0000000c1300720c */ /* 0x0c0fe20003f26270 */
[----:B------:R-:W2:Y:S01]  /*0650*/  SHFL.IDX PT, R5, R13, RZ, 0x1c1f ;  /* 0x001c1fff0d057589 */ /* 0x000ea200000e0000 */
[----:B------:R-:W-:Y:S02]  /*0660*/  LOP3.LUT R0, R0, 0x7fffffe, RZ, 0xc0, !PT ;  /* 0x07fffffe00007812 */ /* 0x000fe400078ec0ff */
[----:B------:R-:W-:Y:S02]  /*0670*/  IADD3 R2, R19, 0x40, RZ ;  /* 0x0000004013027810 */ /* 0x000fe40007ffe0ff */
[-C--:B------:R-:W-:Y:S01]  /*0680*/  ISETP.GE.AND P3, PT, R6, R12.reuse, PT ;  /* 0x0000000c0600720c */ /* 0x080fe20003f66270 */
[----:B------:R-:W-:Y:S01]  /*0690*/  IMAD.IADD R0, R22, 0x1, -R0 ;  /* 0x0000000116007824 */ /* 0x000fe200078e0a00 */
[----:B------:R-:W-:-:S02]  /*06a0*/  ISETP.GE.AND P2, PT, R2, R12, PT ;  /* 0x0000000c0200720c */ /* 0x000fc40003f46270 */
[----:B------:R-:W3:Y:S01]  /*06b0*/  SHFL.IDX PT, R2, R14, 0x1, 0x1c1f ;  /* 0x003c1f000e027f89 */ /* 0x000ee200000e0000 */
[----:B------:R-:W-:Y:S02]  /*06c0*/  IMAD R0, R24, 0x8, R0 ;  /* 0x0000000818007824 */ /* 0x000fe400078e0200 */
[----:B------:R-:W-:Y:S02]  /*06d0*/  @!P1 SHF.R.S32.HI R7, RZ, 0x1f, R26 ;  /* 0x0000001fff079819 */ /* 0x000fe4000001141a */
[----:B------:R-:W-:Y:S01]  /*06e0*/  IMAD.U32 R151, R0, 0x20, R3 ;  /* 0x0000002000977824 */ /* 0x000fe200078e0003 */
[----:B------:R-:W-:Y:S01]  /*06f0*/  @!P1 SHF.R.S32.HI R0, RZ, 0x1f, R25 ;  /* 0x0000001fff009819 */ /* 0x000fe20000011419 */
[----:B------:R-:W4:Y:S01]  /*0700*/  SHFL.IDX PT, R3, R13, 0x1, 0x1c1f ;  /* 0x003c1f000d037f89 */ /* 0x000f2200000e0000 */
[----:B------:R-:W-:Y:S02]  /*0710*/  @!P1 LEA.HI R8, R7, R26, RZ, 0x3 ;  /* 0x0000001a07089211 */ /* 0x000fe400078f18ff */
[----:B------:R-:W-:Y:S01]  /*0720*/  @!P1 LEA.HI R0, R0, R25, RZ, 0x3 ;  /* 0x0000001900009211 */ /* 0x000fe200078f18ff */
[----:B------:R-:W-:Y:S01]  /*0730*/  STL [R1+0x44], R151 ;  /* 0x0000449701007387 */ /* 0x000fe20000100800 */
[----:B-1----:R-:W-:-:S02]  /*0740*/  @!P1 LEA R6, P4, R234, R4, 0x1 ;  /* 0x00000004ea069211 */ /* 0x002fc400078808ff */
[----:B------:R-:W-:Y:S01]  /*0750*/  @!P1 LOP3.LUT R8, R8, 0xfffffff8, RZ, 0xc0, !PT ;  /* 0xfffffff808089812 */ /* 0x000fe200078ec0ff */
[----:B------:R1:W-:Y:S01]  /*0760*/  STL.64 [R1+0x38], R30 ;  /* 0x0000381e01007387 */ /* 0x0003e20000100a00 */
[----:B--2---:R-:W-:Y:S02]  /*0770*/  @!P1 LEA.HI.X R7, R234, R5, R29, 0x1, P4 ;  /* 0x00000005ea079211 */ /* 0x004fe400020f0c1d */
[----:B------:R-:W-:Y:S01]  /*0780*/  ISETP.GE.AND P4, PT, R25, c[0x0][0x198], PT ;  /* 0x0000660019007a0c */ /* 0x000fe20003f86270 */
[----:B------:R-:W-:Y:S01]  /*0790*/  @!P1 IMAD.WIDE R8, R8, 0x2, R4 ;  /* 0x0000000208089825 */ /* 0x000fe200078e0204 */
[----:B------:R-:W-:Y:S02]  /*07a0*/  @!P1 LOP3.LUT R10, R0, 0xfffffff8, RZ, 0xc0, !PT ;  /* 0xfffffff8000a9812 */ /* 0x000fe400078ec0ff */
[----:B------:R-:W-:Y:S01]  /*07b0*/  @!P3 SHF.R.S32.HI R11, RZ, 0x1f, R25 ;  /* 0x0000001fff0bb819 */ /* 0x000fe20000011419 */
[----:B------:R-:W-:Y:S02]  /*07c0*/  @!P1 IMAD.SHL.U32 R0, R151, 0x2, RZ ;  /* 0x0000000297009824 */ /* 0x000fe400078e00ff */
[----:B------:R-:W-:Y:S01]  /*07d0*/  @!P1 IMAD.WIDE R4, R10, 0x2, R4 ;  /* 0x000000020a049825 */ /* 0x000fe200078e0204 */
[----:B------:R-:W-:-:S02]  /*07e0*/  @!P3 SHF.R.S32.HI R10, RZ, 0x1f, R26 ;  /* 0x0000001fff0ab819 */ /* 0x000fc4000001141a */
[----:B------:R2:W-:Y:S04]  /*07f0*/  @!P1 LDGSTS.E.BYPASS.LTC128B.128 [R0+0x6100], [R6.64], !P6 ;  /* 0x0610000006009fae */ /* 0x0005e8000f101d50 */
[----:B------:R1:W-:Y:S04]  /*0800*/  @!P1 LDGSTS.E.BYPASS.LTC128B.128 [R0+0x8100], [R8.64], !P5 ;  /* 0x0810000008009fae */ /* 0x0003e8000e901d50 */
[----:B------:R3:W-:Y:S01]  /*0810*/  @!P1 LDGSTS.E.BYPASS.LTC128B.128 [R0+0xa100], [R4.64], !P4 ;  /* 0x0a10000004009fae */ /* 0x0007e2000e101d50 */
[----:B--2---:R-:W-:Y:S02]  /*0820*/  @!P3 LEA.HI R6, R10, R26, RZ, 0x3 ;  /* 0x0000001a0a06b211 */ /* 0x004fe400078f18ff */
[----:B-1----:R-:W-:-:S02]  /*0830*/  @!P3 LEA.HI R8, R11, R25, RZ, 0x3 ;  /* 0x000000190b08b211 */ /* 0x002fc400078f18ff */
[----:B------:R-:W-:Y:S02]  /*0840*/  @!P3 LOP3.LUT R6, R6, 0xfffffff8, RZ, 0xc0, !PT ;  /* 0xfffffff80606b812 */ /* 0x000fe400078ec0ff */
[----:B---3--:R-:W-:Y:S01]  /*0850*/  @!P3 LEA R4, P1, R234, R2, 0x1 ;  /* 0x00000002ea04b211 */ /* 0x008fe200078208ff */
[----:B------:R-:W-:Y:S01]  /*0860*/  @!P3 IMAD.SHL.U32 R0, R151, 0x2, RZ ;  /* 0x000000029700b824 */ /* 0x000fe200078e00ff */
[----:B------:R-:W-:Y:S01]  /*0870*/  @!P3 LOP3.LUT R8, R8, 0xfffffff8, RZ, 0xc0, !PT ;  /* 0xfffffff80808b812 */ /* 0x000fe200078ec0ff */
[----:B----4-:R-:W-:Y:S01]  /*0880*/  @!P3 IMAD.WIDE R6, R6, 0x2, R2 ;  /* 0x000000020606b825 */ /* 0x010fe200078e0202 */
[----:B------:R-:W-:-:S03]  /*0890*/  @!P3 LEA.HI.X R5, R234, R3, R29, 0x1, P1 ;  /* 0x00000003ea05b211 */ /* 0x000fc600008f0c1d */
[----:B------:R-:W-:Y:S01]  /*08a0*/  @!P3 IMAD.WIDE R2, R8, 0x2, R2 ;  /* 0x000000020802b825 */ /* 0x000fe200078e0202 */
[----:B------:R-:W-:Y:S01]  /*08b0*/  SHF.R.S32.HI R8, RZ, 0x4, R18 ;  /* 0x00000004ff087819 */ /* 0x000fe20000011412 */
[----:B------:R1:W-:Y:S04]  /*08c0*/  @!P3 LDGSTS.E.BYPASS.LTC128B.128 [R0+0x6900], [R4.64], !P6 ;  /* 0x069000000400bfae */ /* 0x0003e8000f101d50 */
[----:B------:R2:W-:Y:S04]  /*08d0*/  @!P3 LDGSTS.E.BYPASS.LTC128B.128 [R0+0x8900], [R6.64], !P5 ;  /* 0x089000000600bfae */ /* 0x0005e8000e901d50 */
[----:B------:R3:W-:Y:S04]  /*08e0*/  @!P3 LDGSTS.E.BYPASS.LTC128B.128 [R0+0xa900], [R2.64], !P4 ;  /* 0x0a9000000200bfae */ /* 0x0007e8000e101d50 */
[----:B-1----:R-:W1:Y:S01]  /*08f0*/  SHFL.IDX PT, R4, R14, 0x2, 0x1c1f ;  /* 0x005c1f000e047f89 */ /* 0x002e6200000e0000 */
[----:B--2---:R-:W-:-:S03]  /*0900*/  LOP3.LUT R6, R20, 0xfffffff8, RZ, 0xc0, !PT ;  /* 0xfffffff814067812 */ /* 0x004fc600078ec0ff */
[----:B------:R-:W2:Y:S01]  /*0910*/  SHFL.IDX PT, R5, R13, 0x2, 0x1c1f ;  /* 0x005c1f000d057f89 */ /* 0x000ea200000e0000 */
[----:B------:R-:W-:Y:S01]  /*0920*/  LEA.HI R7, R18, R8, RZ, 0x1 ;  /* 0x0000000812077211 */ /* 0x000fe200078f08ff */
[----:B---3--:R-:W-:Y:S01]  /*0930*/  IMAD R2, R21, c[0x0][0x1e0], RZ ;  /* 0x0000780015027a24 */ /* 0x008fe200078e02ff */
[----:B------:R-:W-:Y:S01]  /*0940*/  IADD3 R3, R19, 0x60, RZ ;  /* 0x0000006013037810 */ /* 0x000fe20007ffe0ff */
[----:B------:R-:W-:Y:S01]  /*0950*/  IMAD.IADD R0, R23, 0x1, -R6 ;  /* 0x0000000117007824 */ /* 0x000fe200078e0a06 */
[----:B------:R-:W-:Y:S01]  /*0960*/  LOP3.LUT R7, R7, 0xfffffffe, RZ, 0xc0, !PT ;  /* 0xfffffffe07077812 */ /* 0x000fe200078ec0ff */
[----:B------:R-:W-:Y:S01]  /*0970*/  IMAD R2, R22, c[0x0][0x1e4], R2 ;  /* 0x0000790016027a24 */ /* 0x000fe200078e0202 */
[----:B------:R-:W-:Y:S02]  /*0980*/  ISETP.GE.AND P3, PT, R3, R12, PT ;  /* 0x0000000c0300720c */ /* 0x000fe40003f66270 */
[----:B------:R-:W-:Y:S01]  /*0990*/  LEA.HI R17, R0, R0, RZ, 0x1 ;  /* 0x0000000000117211 */ /* 0x000fe200078f08ff */
[----:B------:R-:W-:Y:S01]  /*09a0*/  IMAD.IADD R2, R31, 0x1, R2 ;  /* 0x000000011f027824 */ /* 0x000fe200078e0202 */
[----:B------:R-:W-:Y:S01]  /*09b0*/  SHFL.IDX PT, R3, R13, 0x3, 0x1c1f ;  /* 0x007c1f000d037f89 */ /* 0x000fe200000e0000 */
[----:B------:R-:W-:Y:S01]  /*09c0*/  IMAD.IADD R12, R8, 0x1, -R7 ;  /* 0x00000001080c7824 */ /* 0x000fe200078e0a07 */
[----:B------:R-:W-:-:S02]  /*09d0*/  LOP3.LUT R6, R17, 0x7fffffe, RZ, 0xc0, !PT ;  /* 0x07fffffe11067812 */ /* 0x000fc400078ec0ff */
[----:B------:R3:W-:Y:S03]  /*09e0*/  STL [R1+0x30], R2 ;  /* 0x0000300201007387 */ /* 0x0007e60000100800 */
[----:B------:R-:W-:Y:S01]  /*09f0*/  IMAD.IADD R19, R0, 0x1, -R6 ;  /* 0x0000000100137824 */ /* 0x000fe200078e0a06 */
[----:B------:R-:W-:-:S04]  /*0a00*/  @!P2 SHF.R.S32.HI R0, RZ, 0x1f, R25 ;  /* 0x0000001fff00a819 */ /* 0x000fc80000011419 */
[----:B------:R-:W-:-:S04]  /*0a10*/  @!P2 LEA.HI R0, R0, R25, RZ, 0x3 ;  /* 0x000000190000a211 */ /* 0x000fc800078f18ff */
[----:B------:R-:W-:Y:S01]  /*0a20*/  @!P2 LOP3.LUT R10, R0, 0xfffffff8, RZ, 0xc0, !PT ;  /* 0xfffffff8000aa812 */ /* 0x000fe200078ec0ff */
[----:B------:R-:W-:Y:S01]  /*0a30*/  @!P2 IMAD.SHL.U32 R0, R151, 0x2, RZ ;  /* 0x000000029700a824 */ /* 0x000fe200078e00ff */
[----:B-----5:R4:W5:Y:S02]  /*0a40*/  @P0 R2UR UR24, R16 ;  /* 0x00000000101803c2 */ /* 0x02096400000e0000 */
[----:B----4-:R-:W-:Y:S01]  /*0a50*/  IADD3 R16, P1, P0, R30, UR14, R234 ;  /* 0x0000000e1e107c10 */ /* 0x010fe2000f83e0ea */
[----:B-----5:R-:W-:Y:S01]  /*0a60*/  @UP0 USHF.R.S32.HI UR25, URZ, 0x1f, UR24 ;  /* 0x0000001f3f190899 */ /* 0x020fe20008011418 */
[----:B------:R-:W-:Y:S02]  /*0a70*/  IMAD.WIDE.U32 R30, R22, c[0x0][0x208], RZ ;  /* 0x00008200161e7a25 */ /* 0x000fe400078e00ff */
[--C-:B------:R-:W-:Y:S01]  /*0a80*/  IADD3.X R11, R2, UR9, R29.reuse, P1, P0 ;  /* 0x00000009020b7c10 */ /* 0x100fe20008fe041d */
[----:B------:R-:W-:Y:S01]  /*0a90*/  @!UP0 UMOV UR24, UR8 ;  /* 0x0000000800188c82 */ /* 0x000fe20008000000 */
[----:B---3--:R-:W-:Y:S01]  /*0aa0*/  @!P2 SHF.R.S32.HI R2, RZ, 0x1f, R26 ;  /* 0x0000001fff02a819 */ /* 0x008fe2000001141a */
[----:B------:R-:W-:Y:S01]  /*0ab0*/  UIMAD.WIDE.U32 UR12, UR24, UR4, URZ ;  /* 0x00000004180c72a5 */ /* 0x000fe2000f8e003f */
[----:B-1----:R-:W-:Y:S01]  /*0ac0*/  @!P2 LEA R6, P0, R234, R4, 0x1 ;  /* 0x00000004ea06a211 */ /* 0x002fe200078008ff */
[----:B------:R-:W-:Y:S01]  /*0ad0*/  @!UP0 UMOV UR25, UR7 ;  /* 0x0000000700198c82 */ /* 0x000fe20008000000 */
[----:B------:R-:W-:Y:S01]  /*0ae0*/  @!P2 LEA.HI R8, R2, R26, RZ, 0x3 ;  /* 0x0000001a0208a211 */ /* 0x000fe200078f18ff */
[----:B------:R-:W-:Y:S01]  /*0af0*/  UIMAD UR8, UR25, UR4, URZ ;  /* 0x00000004190872a4 */ /* 0x000fe2000f8e023f */
[----:B------:R-:W1:Y:S01]  /*0b00*/  SHFL.IDX PT, R2, R14, 0x3, 0x1c1f ;  /* 0x007c1f000e027f89 */ /* 0x000e6200000e0000 */
[----:B--2---:R-:W-:Y:S01]  /*0b10*/  @!P2 LEA.HI.X R7, R234, R5, R29, 0x1, P0 ;  /* 0x00000005ea07a211 */ /* 0x004fe200000f0c1d */
[----:B------:R-:W-:Y:S01]  /*0b20*/  UMOV UR7, 0x6 ;  /* 0x0000000600077882 */ /* 0x000fe20000000000 */
[----:B------:R-:W-:Y:S01]  /*0b30*/  @!P2 LOP3.LUT R8, R8, 0xfffffff8, RZ, 0xc0, !PT ;  /* 0xfffffff80808a812 */ /* 0x000fe200078ec0ff */
[----:B------:R-:W-:Y:S01]  /*0b40*/  UIMAD UR8, UR24, UR5, UR8 ;  /* 0x00000005180872a4 */ /* 0x000fe2000f8e0208 */
[C---:B------:R-:W-:Y:S01]  /*0b50*/  ISETP.GE.AND P1, PT, R15.reuse, 0x1, PT ;  /* 0x000000010f00780c */ /* 0x040fe20003f26270 */
[----:B------:R2:W-:Y:S01]  /*0b60*/  @!P2 LDGSTS.E.BYPASS.LTC128B.128 [R0+0x7100], [R6.64], !P6 ;  /* 0x071000000600afae */ /* 0x0005e2000f101d50 */
[----:B------:R-:W-:Y:S01]  /*0b70*/  ULDC.64 UR4, c[0x0][0x1e0] ;  /* 0x0000780000047ab9 */ /* 0x000fe20000000a00 */
[--C-:B------:R-:W-:Y:S01]  /*0b80*/  @!P2 IMAD.WIDE R8, R8, 0x2, R4.reuse ;  /* 0x000000020808a825 */ /* 0x100fe200078e0204 */
[----:B------:R-:W-:Y:S01]  /*0b90*/  UIADD3 UR8, UR13, UR8, URZ ;  /* 0x000000080d087290 */ /* 0x000fe2000fffe03f */
[----:B------:R-:W-:Y:S01]  /*0ba0*/  ISETP.GE.AND P0, PT, R15, 0x21, PT ;  /* 0x000000210f00780c */ /* 0x000fe20003f06270 */
[----:B------:R-:W-:Y:S01]  /*0bb0*/  USHF.L.U32 UR19, UR4, 0x6, URZ ;  /* 0x0000000604137899 */ /* 0x000fe2000800063f */
[----:B------:R-:W-:Y:S01]  /*0bc0*/  @!P2 IMAD.WIDE R4, R10, 0x2, R4 ;  /* 0x000000020a04a825 */ /* 0x000fe200078e0204 */
[----:B------:R3:W-:Y:S01]  /*0bd0*/  @!P2 LDGSTS.E.BYPASS.LTC128B.128 [R0+0x9100], [R8.64], !P5 ;  /* 0x091000000800afae */ /* 0x0007e2000e901d50 */
[----:B------:R-:W-:Y:S01]  /*0be0*/  USHF.L.U64.HI UR18, UR4, UR7, UR5 ;  /* 0x0000000704127299 */ /* 0x000fe20008010205 */
[----:B------:R-:W-:Y:S01]  /*0bf0*/  LOP3.LUT R10, R18, 0xfffffff0, RZ, 0xc0, !PT ;  /* 0xfffffff0120a7812 */ /* 0x000fe200078ec0ff */
[----:B------:R-:W-:Y:S01]  /*0c00*/  USHF.L.U32 UR11, UR4, 0x5, URZ ;  /* 0x00000005040b7899 */ /* 0x000fe2000800063f */
[----:B------:R3:W-:Y:S01]  /*0c10*/  @!P2 LDGSTS.E.BYPASS.LTC128B.128 [R0+0xb100], [R4.64], !P4 ;  /* 0x0b1000000400afae */ /* 0x0007e2000e101d50 */
[----:B------:R-:W-:Y:S01]  /*0c20*/  UIMAD UR10, UR18, UR22, URZ ;  /* 0x00000016120a72a4 */ /* 0x000fe2000f8e023f */
[----:B------:R-:W-:Y:S01]  /*0c30*/  IMAD.U32 R141, RZ, RZ, UR19 ;  /* 0x00000013ff8d7e24 */ /* 0x000fe2000f8e00ff */
[----:B------:R-:W-:-:S02]  /*0c40*/  UISETP.GE.AND UP0, UPT, UR6, 0x1, UPT ;  /* 0x000000010600788c */ /* 0x000fc4000bf06270 */
[----:B------:R-:W-:Y:S01]  /*0c50*/  UIMAD UR10, UR20, UR19, UR10 ;  /* 0x00000013140a72a4 */ /* 0x000fe2000f8e020a */
[----:B--2---:R-:W-:Y:S02]  /*0c60*/  @!P3 SHF.R.S32.HI R6, RZ, 0x1f, R26 ;  /* 0x0000001fff06b819 */ /* 0x004fe4000001141a */
[----:B------:R-:W-:Y:S02]  /*0c70*/  @!P3 SHF.R.S32.HI R7, RZ, 0x1f, R25 ;  /* 0x0000001fff07b819 */ /* 0x000fe40000011419 */
[----:B---3--:R-:W-:Y:S02]  /*0c80*/  @!P3 LEA.HI R0, R6, R26, RZ, 0x3 ;  /* 0x0000001a0600b211 */ /* 0x008fe400078f18ff */
[----:B------:R-:W-:Y:S02]  /*0c90*/  @!P3 LEA.HI R5, R7, R25, RZ, 0x3 ;  /* 0x000000190705b211 */ /* 0x000fe400078f18ff */
[----:B-1----:R-:W-:Y:S02]  /*0ca0*/  @!P3 LEA R4, P2, R234, R2, 0x1 ;  /* 0x00000002ea04b211 */ /* 0x002fe400078408ff */
[----:B------:R-:W-:-:S02]  /*0cb0*/  @!P3 LOP3.LUT R0, R0, 0xfffffff8, RZ, 0xc0, !PT ;  /* 0xfffffff80000b812 */ /* 0x000fc400078ec0ff */
[----:B------:R-:W-:Y:S02]  /*0cc0*/  @!P3 LOP3.LUT R8, R5, 0xfffffff8, RZ, 0xc0, !PT ;  /* 0xfffffff80508b812 */ /* 0x000fe400078ec0ff */
[----:B------:R-:W-:Y:S01]  /*0cd0*/  @!P3 LEA.HI.X R5, R234, R3, R29, 0x1, P2 ;  /* 0x00000003ea05b211 */ /* 0x000fe200010f0c1d */
[----:B------:R-:W-:Y:S01]  /*0ce0*/  @!P3 IMAD.WIDE R6, R0, 0x2, R2 ;  /* 0x000000020006b825 */ /* 0x000fe200078e0202 */
[----:B------:R-:W-:-:S03]  /*0cf0*/  IADD3 R152, P2, R16, UR12, RZ ;  /* 0x0000000c10987c10 */ /* 0x000fc6000ff5e0ff */
[----:B------:R-:W-:Y:S01]  /*0d00*/  @!P3 IMAD.SHL.U32 R0, R151, 0x2, RZ ;  /* 0x000000029700b824 */ /* 0x000fe200078e00ff */
[----:B------:R-:W-:Y:S01]  /*0d10*/  IADD3.X R153, R11, UR8, RZ, P2, !PT ;  /* 0x000000080b997c10 */ /* 0x000fe200097fe4ff */
[----:B------:R-:W-:-:S03]  /*0d20*/  @!P3 IMAD.WIDE R8, R8, 0x2, R2 ;  /* 0x000000020808b825 */ /* 0x000fc600078e0202 */
[----:B------:R1:W-:Y:S01]  /*0d30*/  @!P3 LDGSTS.E.BYPASS.LTC128B.128 [R0+0x7900], [R4.64], !P6 ;  /* 0x079000000400bfae */ /* 0x0003e2000f101d50 */
[----:B------:R-:W-:Y:S01]  /*0d40*/  IMAD.WIDE.U32 R2, R141, UR22, R152 ;  /* 0x000000168d027c25 */ /* 0x000fe2000f8e0098 */
[----:B------:R-:W-:Y:S02]  /*0d50*/  ISETP.GE.AND P6, PT, R234, c[0x0][0x1d4], PT ;  /* 0x00007500ea007a0c */ /* 0x000fe40003fc6270 */
[----:B------:R2:W-:Y:S04]  /*0d60*/  @!P3 LDGSTS.E.BYPASS.LTC128B.128 [R0+0x9900], [R6.64], !P5 ;  /* 0x099000000600bfae */ /* 0x0005e8000e901d50 */
[----:B------:R3:W-:Y:S01]  /*0d70*/  @!P3 LDGSTS.E.BYPASS.LTC128B.128 [R0+0xb900], [R8.64], !P4 ;  /* 0x0b9000000800bfae */ /* 0x0007e2000e101d50 */
[----:B------:R-:W-:-:S03]  /*0d80*/  ISETP.GE.AND P4, PT, R25, c[0x0][0x1d4], PT ;  /* 0x0000750019007a0c */ /* 0x000fc60003f86270 */
[----:B------:R-:W0:Y:S04]  /*0d90*/  LDGDEPBAR ;  /* 0x00000000000079af */ /* 0x000e280000000000 */
[----:B------:R-:W-:Y:S04]  /*0da0*/  STL.64 [R1+0x8], R152 ;  /* 0x0000089801007387 */ /* 0x000fe80000100a00 */
[----:B------:R-:W-:Y:S04]  /*0db0*/  STL.64 [R1+0x28], R30 ;  /* 0x0000281e01007387 */ /* 0x000fe80000100a00 */
[----:B------:R-:W-:Y:S01]  /*0dc0*/  BAR.SYNC.DEFER_BLOCKING 0x0 ;  /* 0x0000000000007b1d */ /* 0x000fe20000010000 */
[----:B-1----:R-:W-:Y:S01]  /*0dd0*/  @P1 LEA R4, P5, R2, c[0x0][0x1c8], 0x1 ;  /* 0x0000720002041a11 */ /* 0x002fe200078a08ff */
[----:B--2---:R-:W-:Y:S01]  /*0de0*/  IMAD.IADD R6, R23, 0x1, -R10 ;  /* 0x0000000117067824 */ /* 0x004fe200078e0a0a */
[----:B------:R-:W-:-:S03]  /*0df0*/  IADD3 R7, R3, UR10, RZ ;  /* 0x0000000a03077c10 */ /* 0x000fc6000fffe0ff */
[----:B------:R-:W-:Y:S01]  /*0e00*/  UMOV UR10, 0x5 ;  /* 0x00000005000a7882 */ /* 0x000fe20000000000 */
[----:B---3--:R-:W-:Y:S01]  /*0e10*/  @P0 IADD3 R8, P2, R2, UR11, RZ ;  /* 0x0000000b02080c10 */ /* 0x008fe2000ff5e0ff */
[----:B------:R-:W-:Y:S01]  /*0e20*/  USHF.L.U64.HI UR10, UR4, UR10, UR5 ;  /* 0x0000000a040a7299 */ /* 0x000fe20008010205 */
[----:B------:R-:W-:Y:S02]  /*0e30*/  LEA.HI R0, R6, R6, RZ, 0x1 ;  /* 0x0000000606007211 */ /* 0x000fe400078f08ff */
[----:B------:R-:W-:Y:S01]  /*0e40*/  @P1 LEA.HI.X R5, R2, c[0x0][0x1cc], R7, 0x1, P5 ;  /* 0x0000730002051a11 */ /* 0x000fe200028f0c07 */
[----:B------:R-:W-:Y:S01]  /*0e50*/  ULDC.64 UR4, c[0x0][0x210] ;  /* 0x0000840000047ab9 */ /* 0x000fe20000000a00 */
[--C-:B------:R-:W-:Y:S01]  /*0e60*/  SHF.R.S32.HI R3, RZ, 0x1, R0.reuse ;  /* 0x00000001ff037819 */ /* 0x100fe20000011400 */
[----:B------:R-:W-:Y:S01]  /*0e70*/  UIMAD UR30, UR26, UR4, URZ ;  /* 0x000000041a1e72a4 */ /* 0x000fe2000f8e023f */
[----:B------:R-:W-:Y:S01]  /*0e80*/  SHF.R.S32.HI R2, RZ, 0x1f, R0 ;  /* 0x0000001fff027819 */ /* 0x000fe20000011400 */
[----:B------:R-:W-:Y:S01]  /*0e90*/  UIMAD.WIDE.U32 UR26, UR23, UR4, URZ ;  /* 0x00000004171a72a5 */ /* 0x000fe2000f8e003f */
[----:B------:R-:W-:Y:S01]  /*0ea0*/  LOP3.LUT R10, R0, 0x7fffffe, RZ, 0xc0, !PT ;  /* 0x07fffffe000a7812 */ /* 0x000fe200078ec0ff */
[----:B------:R-:W-:Y:S01]  /*0eb0*/  UIMAD UR30, UR23, UR5, UR30 ;  /* 0x00000005171e72a4 */ /* 0x000fe2000f8e021e */
[----:B------:R-:W-:-:S02]  /*0ec0*/  ISETP.GE.AND P5, PT, R26, c[0x0][0x1d4], PT ;  /* 0x000075001a007a0c */ /* 0x000fc40003fa6270 */
[----:B------:R-:W-:Y:S01]  /*0ed0*/  LEA.HI R0, R2, R3, RZ, 0x2 ;  /* 0x0000000302007211 */ /* 0x000fe200078f10ff */
[----:B------:R-:W-:Y:S01]  /*0ee0*/  IMAD.IADD R18, R6, 0x1, -R10 ;  /* 0x0000000106127824 */ /* 0x000fe200078e0a0a */
[----:B------:R-:W-:Y:S01]  /*0ef0*/  SHF.R.S32.HI R11, RZ, 0x1f, R6 ;  /* 0x0000001fff0b7819 */ /* 0x000fe20000011406 */
[----:B------:R-:W-:Y:S01]  /*0f00*/  ULDC.64 UR4, c[0x0][0x218] ;  /* 0x0000860000047ab9 */ /* 0x000fe20000000a00 */
[----:B------:R-:W-:Y:S01]  /*0f10*/  LOP3.LUT R9, R0, 0xfffffffc, RZ, 0xc0, !PT ;  /* 0xfffffffc00097812 */ /* 0x000fe200078ec0ff */
[----:B------:R-:W-:Y:S01]  /*0f20*/  UIMAD UR23, UR25, UR4, URZ ;  /* 0x00000004191772a4 */ /* 0x000fe2000f8e023f */
[----:B------:R-:W-:Y:S01]  /*0f30*/  @P0 IADD3.X R0, R7, UR10, RZ, P2, !PT ;  /* 0x0000000a07000c10 */ /* 0x000fe200097fe4ff */
[----:B------:R-:W-:Y:S01]  /*0f40*/  UIMAD.WIDE.U32 UR28, UR24, UR4, URZ ;  /* 0x00000004181c72a5 */ /* 0x000fe2000f8e003f */
[----:B------:R-:W-:Y:S01]  /*0f50*/  LEA.HI R11, R11, R6, RZ, 0x3 ;  /* 0x000000060b0b7211 */ /* 0x000fe200078f18ff */
[----:B------:R-:W-:Y:S01]  /*0f60*/  @P1 IMAD.SHL.U32 R6, R151, 0x2, RZ ;  /* 0x0000000297061824 */ /* 0x000fe200078e00ff */
[C---:B------:R-:W-:Y:S01]  /*0f70*/  @P0 LEA R2, P2, R8.reuse, c[0x0][0x1c8], 0x1 ;  /* 0x0000720008020a11 */ /* 0x040fe200078408ff */
[----:B------:R-:W-:Y:S01]  /*0f80*/  IMAD.IADD R9, R3, 0x1, -R9 ;  /* 0x0000000103097824 */ /* 0x000fe200078e0a09 */
[----:B------:R-:W-:Y:S01]  /*0f90*/  SHF.R.S32.HI R7, RZ, 0x1, R17 ;  /* 0x00000001ff077819 */ /* 0x000fe20000011411 */
[----:B------:R-:W-:Y:S01]  /*0fa0*/  UIMAD UR23, UR24, UR5, UR23 ;  /* 0x00000005181772a4 */ /* 0x000fe2000f8e0217 */
[----:B------:R-:W-:Y:S01]  /*0fb0*/  @P0 LEA.HI.X R3, R8, c[0x0][0x1cc], R0, 0x1, P2 ;  /* 0x0000730008030a11 */ /* 0x000fe200010f0c00 */
[----:B------:R-:W-:Y:S01]  /*0fc0*/  @P0 IMAD.SHL.U32 R0, R151, 0x2, RZ ;  /* 0x0000000297000824 */ /* 0x000fe200078e00ff */
[----:B------:R-:W-:Y:S01]  /*0fd0*/  @!PT LDS RZ, [RZ] ;  /* 0x00000000fffff984 */ /* 0x000fe20000000800 */
[----:B------:R-:W-:Y:S01]  /*0fe0*/  @!PT LDS RZ, [RZ] ;  /* 0x00000000fffff984 */ /* 0x000fe20000000800 */
[----:B------:R-:W-:Y:S01]  /*0ff0*/  @!PT LDS RZ, [RZ] ;  /* 0x00000000fffff984 */ /* 0x000fe20000000800 */
[----:B------:R1:W-:Y:S01]  /*1000*/  @P1 LDGSTS.E.BYPASS.LTC128B.128 [R6+0x3100], [R4.64], !P6 ;  /* 0x0310000004061fae */ /* 0x0003e2000f101d50 */
[----:B------:R-:W-:-:S02]  /*1010*/  UIADD3 UR24, UR27, UR30, URZ ;  /* 0x0000001e1b187290 */ /* 0x000fc4000fffe03f */
[----:B------:R-:W-:Y:S01]  /*1020*/  UIADD3 UR23, UR29, UR23, URZ ;  /* 0x000000171d177290 */ /* 0x000fe2000fffe03f */
[----:B------:R1:W-:Y:S04]  /*1030*/  @P1 LDGSTS.E.BYPASS.LTC128B.128 [R6+0x4100], [R4.64+0x40], !P5 ;  /* 0x0410004004061fae */ /* 0x0003e8000e901d50 */
[----:B------:R1:W-:Y:S01]  /*1040*/  @P1 LDGSTS.E.BYPASS.LTC128B.128 [R6+0x5100], [R4.64+0x80], !P4 ;  /* 0x0510008004061fae */ /* 0x0003e2000e101d50 */
[----:B------:R-:W-:-:S03]  /*1050*/  LOP3.LUT P1, RZ, R7, 0x2, RZ, 0xc0, !PT ;  /* 0x0000000207ff7812 */ /* 0x000fc6000782c0ff */
[----:B------:R2:W-:Y:S04]  /*1060*/  @P0 LDGSTS.E.BYPASS.LTC128B.128 [R0+0x3900], [R2.64], !P6 ;  /* 0x0390000002000fae */ /* 0x0005e8000f101d50 */
[----:B------:R2:W-:Y:S04]  /*1070*/  @P0 LDGSTS.E.BYPASS.LTC128B.128 [R0+0x4900], [R2.64+0x40], !P5 ;  /* 0x0490004002000fae */ /* 0x0005e8000e901d50 */
[----:B------:R2:W-:Y:S01]  /*1080*/  @P0 LDGSTS.E.BYPASS.LTC128B.128 [R0+0x5900], [R2.64+0x80], !P4 ;  /* 0x0590008002000fae */ /* 0x0005e2000e101d50 */
[----:B------:R-:W-:-:S03]  /*1090*/  LOP3.LUT P0, RZ, R9, 0x2, RZ, 0xc0, !PT ;  /* 0x0000000209ff7812 */ /* 0x000fc6000780c0ff */
[----:B------:R-:W0:Y:S01]  /*10a0*/  LDGDEPBAR ;  /* 0x00000000000079af */ /* 0x000e220000000000 */
[----:B-1----:R-:W-:Y:S02]  /*10b0*/  IMAD.SHL.U32 R4, R7, 0x40, RZ ;  /* 0x0000004007047824 */ /* 0x002fe400078e00ff */
[C---:B------:R-:W-:Y:S02]  /*10c0*/  IMAD.SHL.U32 R5, R12.reuse, 0x8, RZ ;  /* 0x000000080c057824 */ /* 0x040fe400078e00ff */
[----:B------:R-:W-:Y:S01]  /*10d0*/  IMAD R6, R12, 0x8, R19 ;  /* 0x000000080c067824 */ /* 0x000fe200078e0213 */
[----:B--2---:R-:W-:Y:S01]  /*10e0*/  LOP3.LUT R0, R4, 0xc0, RZ, 0xc0, !PT ;  /* 0x000000c004007812 */ /* 0x004fe200078ec0ff */
[----:B------:R-:W-:Y:S01]  /*10f0*/  IMAD.SHL.U32 R2, R9, 0x40, RZ ;  /* 0x0000004009027824 */ /* 0x000fe200078e00ff */
[----:B------:R-:W-:-:S04]  /*1100*/  DEPBAR.LE SB0, 0x1 ;  /* 0x000080400000791a */ /* 0x000fc80000000000 */
[----:B------:R-:W-:Y:S01]  /*1110*/  IMAD.SHL.U32 R4, R11, 0x20, RZ ;  /* 0x000000200b047824 */ /* 0x000fe200078e00ff */
[----:B------:R-:W-:Y:S01]  /*1120*/  LOP3.LUT R3, R0, 0x8, R20, 0xf8, !PT ;  /* 0x0000000800037812 */ /* 0x000fe200078ef814 */
[----:B------:R-:W-:-:S04]  /*1130*/  DEPBAR.LE SB0, 0x0 ;  /* 0x000080000000791a */ /* 0x000fc80000000000 */
[----:B------:R-:W-:Y:S02]  /*1140*/  SHF.R.U32.HI R0, RZ, 0x3, R0 ;  /* 0x00000003ff007819 */ /* 0x000fe40000011600 */
[----:B------:R-:W-:Y:S02]  /*1150*/  LOP3.LUT R2, R2, 0xc0, RZ, 0xc0, !PT ;  /* 0x000000c002027812 */ /* 0x000fe400078ec0ff */
[----:B------:R-:W-:Y:S02]  /*1160*/  LOP3.LUT R17, R4, 0xffffff00, RZ, 0xc0, !PT ;  /* 0xffffff0004117812 */ /* 0x000fe400078ec0ff */
[----:B------:R-:W-:Y:S02]  /*1170*/  LOP3.LUT R0, R3, R0, RZ, 0x3c, !PT ;  /* 0x0000000003007212 */ /* 0x000fe400078e3cff */
[----:B------:R-:W-:Y:S01]  /*1180*/  LOP3.LUT R4, R2, 0x8, R5, 0xf8, !PT ;  /* 0x0000000802047812 */ /* 0x000fe200078ef805 */
[--C-:B------:R-:W-:Y:S01]  /*1190*/  IMAD R20, R18, 0x20, R17.reuse ;  /* 0x0000002012147824 */ /* 0x100fe200078e0211 */
[----:B------:R-:W-:Y:S01]  /*11a0*/  SHF.R.U32.HI R3, RZ, 0x3, R2 ;  /* 0x00000003ff037819 */ /* 0x000fe20000011602 */
[----:B------:R-:W-:Y:S01]  /*11b0*/  IMAD R2, R24, 0x200, R17 ;  /* 0x0000020018027824 */ /* 0x000fe200078e0211 */
[----:B------:R-:W-:Y:S01]  /*11c0*/  SEL R17, RZ, 0xffffffff, P5 ;  /* 0xffffffffff117807 */ /* 0x000fe20002800000 */
[----:B------:R-:W-:Y:S01]  /*11d0*/  IMAD.U32 R0, R6, 0x20, R0 ;  /* 0x0000002006007824 */ /* 0x000fe200078e0000 */
[----:B------:R-:W-:Y:S01]  /*11e0*/  LOP3.LUT R16, R4, R3, RZ, 0x3c, !PT ;  /* 0x0000000304107212 */ /* 0x000fe200078e3cff */
[----:B------:R-:W-:Y:S01]  /*11f0*/  IMAD R2, R18, 0x20, R2 ;  /* 0x0000002012027824 */ /* 0x000fe200078e0202 */
[----:B------:R-:W-:Y:S01]  /*1200*/  SEL R18, RZ, 0x1, P6 ;  /* 0x00000001ff127807 */ /* 0x000fe20003000000 */
[----:B------:R-:W-:Y:S01]  /*1210*/  IMAD.SHL.U32 R216, R0, 0x2, RZ ;  /* 0x0000000200d87824 */ /* 0x000fe200078e00ff */
[----:B------:R-:W-:Y:S01]  /*1220*/  BAR.SYNC.DEFER_BLOCKING 0x0 ;  /* 0x0000000000007b1d */ /* 0x000fe20000010000 */
[----:B------:R-:W-:-:S02]  /*1230*/  IMAD.IADD R2, R16, 0x1, R2 ;  /* 0x0000000110027824 */ /* 0x000fc400078e0202 */
[----:B------:R-:W-:Y:S01]  /*1240*/  IMAD.MOV.U32 R0, RZ, RZ, 0x10 ;  /* 0x00000010ff007424 */ /* 0x000fe200078e00ff */
[----:B------:R-:W-:Y:S01]  /*1250*/  IADD3 R3, R216, 0x3100, RZ ;  /* 0x00003100d8037810 */ /* 0x000fe20007ffe0ff */
[----:B------:R-:W-:Y:S01]  /*1260*/  IMAD.SHL.U32 R219, R2, 0x2, RZ ;  /* 0x0000000202db7824 */ /* 0x000fe200078e00ff */
[----:B------:R-:W-:Y:S02]  /*1270*/  LOP3.LUT R2, R28, 0xffffffe0, RZ, 0xc0, !PT ;  /* 0xffffffe01c027812 */ /* 0x000fe400078ec0ff */
[----:B------:R-:W-:Y:S02]  /*1280*/  IADD3 R221, R216, 0x3120, RZ ;  /* 0x00003120d8dd7810 */ /* 0x000fe40007ffe0ff */
[----:B------:R-:W-:Y:S01]  /*1290*/  @P1 IADD3 R221, R3, -0x20, RZ ;  /* 0xffffffe003dd1810 */ /* 0x000fe20007ffe0ff */
[----:B------:R-:W-:Y:S01]  /*12a0*/  IMAD.IADD R140, R23, 0x1, -R2 ;  /* 0x00000001178c7824 */ /* 0x000fe200078e0a02 */
[----:B------:R-:W-:Y:S01]  /*12b0*/  SEL R0, R0, 0xfffffff0, !P0 ;  /* 0xfffffff000007807 */ /* 0x000fe20004000000 */
[----:B------:R-:W-:Y:S01]  /*12c0*/  IMAD R2, R21, c[0x0][0x208], RZ ;  /* 0x0000820015027a24 */ /* 0x000fe200078e02ff */
[----:B------:R-:W-:-:S02]  /*12d0*/  IADD3 R19, P1, P0, R30, UR26, R234 ;  /* 0x0000001a1e137c10 */ /* 0x000fc4000f83e0ea */
[C---:B------:R-:W-:Y:S01]  /*12e0*/  IADD3 R232, R221.reuse, 0x400, RZ ;  /* 0x00000400dde87810 */ /* 0x040fe20007ffe0ff */
[----:B------:R-:W-:Y:S01]  /*12f0*/  IMAD R3, R22, c[0x0][0x20c], R2 ;  /* 0x0000830016037a24 */ /* 0x000fe200078e0202 */
[----:B------:R-:W-:Y:S01]  /*1300*/  IADD3 R231, R221, 0x800, RZ ;  /* 0x00000800dde77810 */ /* 0x000fe20007ffe0ff */
[----:B------:R-:W-:Y:S01]  /*1310*/  IMAD.SHL.U32 R2, R17, 0x2, RZ ;  /* 0x0000000211027824 */ /* 0x000fe200078e00ff */
[----:B------:R-:W-:Y:S01]  /*1320*/  IADD3 R230, R221, 0xc00, RZ ;  /* 0x00000c00dde67810 */ /* 0x000fe20007ffe0ff */
[----:B------:R-:W-:Y:S02]  /*1330*/  IMAD.IADD R17, R31, 0x1, R3 ;  /* 0x000000011f117824 */ /* 0x000fe400078e0203 */
[----:B------:R-:W-:Y:S01]  /*1340*/  IMAD R220, R0, 0x2, R219 ;  /* 0x0000000200dc7824 */ /* 0x000fe200078e02db */
[----:B------:R-:W-:Y:S01]  /*1350*/  LOP3.LUT R3, R2, 0x2, R18, 0xe2, !PT ;  /* 0x0000000202037812 */ /* 0x000fe200078ee212 */
[----:B------:R-:W1:Y:S01]  /*1360*/  LDSM.16.M88.4 R12, [R219+0x6100] ;  /* 0x00610000db0c783b */ /* 0x000e620000000200 */
[----:B------:R-:W-:-:S03]  /*1370*/  SEL R2, RZ, 0x4, P4 ;  /* 0x00000004ff027807 */ /* 0x000fc60002000000 */
[----:B------:R2:W-:Y:S04]  /*1380*/  STL [R1+0x20], R17 ;  /* 0x0000201101007387 */ /* 0x0005e80000100800 */
[----:B------:R3:W4:Y:S04]  /*1390*/  LDSM.16.M88.4 R8, [R219+0x7100] ;  /* 0x00710000db08783b */ /* 0x0007280000000200 */
[----:B------:R3:W1:Y:S04]  /*13a0*/  LDSM.16.M88.4 R24, [R216+0x3100] ;  /* 0x00310000d818783b */ /* 0x0006680000000200 */
[----:B------:R3:W1:Y:S04]  /*13b0*/  LDSM.16.M88.4 R44, [R216+0x3500] ;  /* 0x00350000d82c783b */ /* 0x0006680000000200 */
[----:B------:R3:W1:Y:S04]  /*13c0*/  LDSM.16.M88.4 R40, [R216+0x3900] ;  /* 0x00390000d828783b */ /* 0x0006680000000200 */
[----:B------:R3:W1:Y:S04]  /*13d0*/  LDSM.16.M88.4 R48, [R216+0x3d00] ;  /* 0x003d0000d830783b */ /* 0x0006680000000200 */
[----:B------:R3:W1:Y:S01]  /*13e0*/  LDSM.16.M88.4 R36, [R220+0x6100] ;  /* 0x00610000dc24783b */ /* 0x0006620000000200 */
[----:B--2---:R-:W-:-:S02]  /*13f0*/  IADD3.X R17, R17, UR24, R29, P1, P0 ;  /* 0x0000001811117c10 */ /* 0x004fc40008fe041d */
[----:B------:R-:W-:Y:S01]  /*1400*/  IADD3 R28, P1, R19, UR28, RZ ;  /* 0x0000001c131c7c10 */ /* 0x000fe2000ff3e0ff */
[----:B------:R3:W2:Y:S01]  /*1410*/  LDSM.16.M88.4 R4, [R220+0x7100] ;  /* 0x00710000dc04783b */ /* 0x0006a20000000200 */
[----:B------:R-:W-:Y:S02]  /*1420*/  PLOP3.LUT P0, PT, PT, PT, UP0, 0x80, 0x0 ;  /* 0x000000000000781c */ /* 0x000fe40003f0f008 */
[----:B------:R-:W-:Y:S01]  /*1430*/  IADD3.X R29, R17, UR23, RZ, P1, !PT ;  /* 0x00000017111d7c10 */ /* 0x000fe20008ffe4ff */
[----:B------:R3:W1:Y:S01]  /*1440*/  LDSM.16.M88.4 R60, [R221] ;  /* 0x00000000dd3c783b */ /* 0x0006620000000200 */
[----:B------:R-:W-:Y:S01]  /*1450*/  LOP3.LUT R19, R3, R2, RZ, 0xfc, !PT ;  /* 0x0000000203137212 */ /* 0x000fe200078efcff */
[----:B------:R-:W-:Y:S02]  /*1460*/  IMAD.IADD R3, R16, 0x1, R20 ;  /* 0x0000000110037824 */ /* 0x000fe400078e0214 */
[----:B------:R3:W-:Y:S04]  /*1470*/  STL.64 [R1], R28 ;  /* 0x0000001c01007387 */ /* 0x0007e80000100a00 */
[----:B------:R3:W1:Y:S04]  /*1480*/  LDSM.16.M88.4 R76, [R221+0x400] ;  /* 0x00040000dd4c783b */ /* 0x0006680000000200 */
[----:B------:R3:W1:Y:S04]  /*1490*/  LDSM.16.M88.4 R72, [R221+0x800] ;  /* 0x00080000dd48783b */ /* 0x0006680000000200 */
[----:B------:R3:W1:Y:S01]  /*14a0*/  LDSM.16.M88.4 R108, [R221+0xc00] ;  /* 0x000c0000dd6c783b */ /* 0x0006620000000200 */
[----:B------:R-:W-:Y:S05]  /*14b0*/  @!P0 BRA `(.L_x_0) ;  /* 0x0000022000008947 */ /* 0x000fea0003800000 */
[----:B----4-:R-:W-:Y:S01]  /*14c0*/  ULDC.64 UR4, c[0x0][0x208] ;  /* 0x0000820000047ab9 */ /* 0x010fe20000000a00 */
[C---:B------:R-:W-:Y:S01]  /*14d0*/  LOP3.LUT R2, R19.reuse, 0x1, RZ, 0xc0, !PT ;  /* 0x0000000113027812 */ /* 0x040fe200078ec0ff */
[----:B------:R-:W-:Y:S01]  /*14e0*/  USHF.L.U32 UR25, UR4, 0x6, URZ ;  /* 0x0000000604197899 */ /* 0x000fe2000800063f */
[----:B------:R-:W-:Y:S01]  /*14f0*/  LOP3.LUT P2, RZ, R19, 0x2, RZ, 0xc0, !PT ;  /* 0x0000000213ff7812 */ /* 0x000fe2000784c0ff */
[----:B------:R-:W-:Y:S01]  /*1500*/  USHF.L.U64.HI UR5, UR4, UR7, UR5 ;  /* 0x0000000704057299 */ /* 0x000fe20008010205 */
[----:B------:R-:W-:Y:S01]  /*1510*/  ISETP.NE.U32.AND P3, PT, R2, 0x1, PT ;  /* 0x000000010200780c */ /* 0x000fe20003f65070 */
[----:B------:R-:W-:-:S02]  /*1520*/  UIMAD UR7, UR22, -0x40, UR6 ;  /* 0xffffffc0160778a4 */ /* 0x000fc4000f8e0206 */
[----:B------:R-:W-:Y:S01]  /*1530*/  UIMAD UR4, UR5, UR22, URZ ;  /* 0x00000016050472a4 */ /* 0x000fe2000f8e023f */
[----:B------:R-:W-:-:S03]  /*1540*/  IMAD.U32 R16, RZ, RZ, UR25 ;  /* 0x00000019ff107e24 */ /* 0x000fc6000f8e00ff */
[----:B------:R-:W-:Y:S01]  /*1550*/  UIMAD UR4, UR20, UR25, UR4 ;  /* 0x00000019140472a4 */ /* 0x000fe2000f8e0204 */
[----:B------:R-:W-:Y:S01]  /*1560*/  IMAD.WIDE.U32 R20, R16, UR22, R28 ;  /* 0x0000001610147c25 */ /* 0x000fe2000f8e001c */
[----:B------:R-:W-:-:S04]  /*1570*/  IADD3 R18, -R22, UR7, RZ ;  /* 0x0000000716127c10 */ /* 0x000fc8000fffe1ff */
[----:B------:R-:W-:Y:S02]  /*1580*/  IADD3 R2, R21, UR4, RZ ;  /* 0x0000000415027c10 */ /* 0x000fe4000fffe0ff */
[----:B------:R-:W-:Y:S02]  /*1590*/  LEA R16, P0, R20, c[0x0][0x1f8], 0x1 ;  /* 0x00007e0014107a11 */ /* 0x000fe400078008ff */
[----:B------:R-:W-:Y:S02]  /*15a0*/  ISETP.LT.OR P1, PT, R18, 0x1, P3 ;  /* 0x000000011200780c */ /* 0x000fe40001f21670 */
[----:B------:R-:W-:Y:S01]  /*15b0*/  LEA.HI.X R17, R20, c[0x0][0x1fc], R2, 0x1, P0 ;  /* 0x00007f0014117a11 */ /* 0x000fe200000f0c02 */
[----:B------:R-:W-:Y:S01]  /*15c0*/  IMAD.SHL.U32 R2, R151, 0x2, RZ ;  /* 0x0000000297027824 */ /* 0x000fe200078e00ff */
[C---:B------:R-:W-:Y:S02]  /*15d0*/  ISETP.LT.OR P0, PT, R18.reuse, 0x1, !P2 ;  /* 0x000000011200780c */ /* 0x040fe40005701670 */
[----:B------:R-:W-:-:S02]  /*15e0*/  ISETP.LT.OR P3, PT, R18, 0x21, P3 ;  /* 0x000000211200780c */ /* 0x000fc40001f61670 */
[----:B------:R-:W-:-:S05]  /*15f0*/  ISETP.LT.OR P2, PT, R18, 0x21, !P2 ;  /* 0x000000211200780c */ /* 0x000fca0005741670 */
[----:B------:R-:W-:Y:S01]  /*1600*/  @!PT LDS RZ, [RZ] ;  /* 0x00000000fffff984 */ /* 0x000fe20000000800 */
[----:B------:R-:W-:Y:S01]  /*1610*/  @!PT LDS RZ, [RZ] ;  /* 0x00000000fffff984 */ /* 0x000fe20000000800 */
[----:B------:R-:W-:Y:S01]  /*1620*/  @!PT LDS RZ, [RZ] ;  /* 0x00000000fffff984 */ /* 0x000fe20000000800 */
[----:B------:R4:W-:Y:S01]  /*1630*/  LDGSTS.E.BYPASS.LTC128B.128 [R2+0x100], [R16.64], !P1 ;  /* 0x0010000010027fae */ /* 0x0009e2000c901d50 */
[----:B------:R-:W-:-:S03]  /*1640*/  LOP3.LUT P1, RZ, R19, 0x4, RZ, 0xc0, !PT ;  /* 0x0000000413ff7812 */ /* 0x000fc6000782c0ff */
[----:B------:R4:W-:Y:S01]  /*1650*/  LDGSTS.E.BYPASS.LTC128B.128 [R2+0x1100], [R16.64+0x40], !P0 ;  /* 0x0110004010027fae */ /* 0x0009e2000c101d50 */
[C---:B------:R-:W-:Y:S02]  /*1660*/  ISETP.LT.OR P0, PT, R18.reuse, 0x1, !P1 ;  /* 0x000000011200780c */ /* 0x040fe40004f01670 */
[----:B------:R-:W-:-:S11]  /*1670*/  ISETP.LT.OR P1, PT, R18, 0x21, !P1 ;  /* 0x000000211200780c */ /* 0x000fd60004f21670 */
[----:B------:R4:W-:Y:S02]  /*1680*/  LDGSTS.E.BYPASS.LTC128B.128 [R2+0x2100], [R16.64+0x80], !P0 ;  /* 0x0210008010027fae */ /* 0x0009e4000c101d50 */
[----:B----4-:R-:W-:-:S04]  /*1690*/  IADD3 R16, P0, R16, UR25, RZ ;  /* 0x0000001910107c10 */ /* 0x010fc8000ff1e0ff */
[----:B------:R-:W-:-:S05]  /*16a0*/  IADD3.X R17, R17, UR5, RZ, P0, !PT ;  /* 0x0000000511117c10 */ /* 0x000fca00087fe4ff */
[----:B------:R4:W-:Y:S04]  /*16b0*/  LDGSTS.E.BYPASS.LTC128B.128 [R2+0x900], [R16.64], !P3 ;  /* 0x0090000010027fae */ /* 0x0009e8000d901d50 */
[----:B------:R4:W-:Y:S04]  /*16c0*/  LDGSTS.E.BYPASS.LTC128B.128 [R2+0x1900], [R16.64+0x40], !P2 ;  /* 0x0190004010027fae */ /* 0x0009e8000d101d50 */
[----:B------:R4:W-:Y:S02]  /*16d0*/  LDGSTS.E.BYPASS.LTC128B.128 [R2+0x2900], [R16.64+0x80], !P1 ;  /* 0x0290008010027fae */ /* 0x0009e4000c901d50 */
.L_x_0:
[-C--:B-1--4-:R-:W-:Y:S01]  /*16e0*/  HMMA.16816.F32 R20, R12, R24.reuse, RZ ;  /* 0x000000180c14723c */ /* 0x092fe200000018ff */
[----:B------:R-:W-:Y:S01]  /*16f0*/  LDSM.16.M88.4 R56, [R216+0x4100] ;  /* 0x00410000d838783b */ /* 0x000fe20000000200 */
[----:B------:R-:W-:Y:S01]  /*1700*/  UISETP.GE.AND UP0, UPT, UR6, 0x41, UPT ;  /* 0x000000410600788c */ /* 0x000fe2000bf06270 */
[----:B------:R-:W-:Y:S01]  /*1710*/  SHF.L.U32 R217, R3, 0x1, RZ ;  /* 0x0000000103d97819 */ /* 0x000fe200000006ff */
[----:B------:R-:W-:Y:S01]  /*1720*/  UIMAD UR6, UR22, -0x40, UR6 ;  /* 0xffffffc0160678a4 */ /* 0x000fe2000f8e0206 */
[----:B------:R-:W1:Y:S03]  /*1730*/  LDSM.16.M88.4 R32, [R219+0x8100] ;  /* 0x00810000db20783b */ /* 0x000e660000000200 */
[----:B------:R-:W-:Y:S01]  /*1740*/  HMMA.16816.F32 R16, R8, R24, RZ ;  /* 0x000000180810723c */ /* 0x000fe200000018ff */
[----:B---3--:R-:W3:Y:S01]  /*1750*/  LDSM.16.M88.4 R28, [R219+0x9100] ;  /* 0x00910000db1c783b */ /* 0x008ee20000000200 */
[----:B------:R-:W-:Y:S01]  /*1760*/  PLOP3.LUT P0, PT, PT, PT, UP0, 0x80, 0x0 ;  /* 0x000000000000781c */ /* 0x000fe20003f0f008 */
[----:B------:R-:W-:-:S02]  /*1770*/  IMAD R218, R0, 0x2, R217 ;  /* 0x0000000200da7824 */ /* 0x000fc400078e02d9 */
[----:B------:R-:W-:Y:S01]  /*1780*/  LDSM.16.M88.4 R52, [R221+0x1000] ;  /* 0x00100000dd34783b */ /* 0x000fe20000000200 */
[----:B------:R-:W-:Y:S02]  /*1790*/  @UP0 ULEA.HI.SX32 UR5, UR21, 0xfffffffe, 0x1a ;  /* 0xfffffffe15050891 */ /* 0x000fe4000f8fd23f */
[----:B------:R-:W-:Y:S01]  /*17a0*/  HMMA.16816.F32 R104, R8, R26, RZ ;  /* 0x0000001a0868723c */ /* 0x000fe200000018ff */
[----:B------:R-:W0:Y:S01]  /*17b0*/  LDGDEPBAR ;  /* 0x00000000000079af */ /* 0x000e220000000000 */
[----:B------:R-:W-:-:S06]  /*17c0*/  @UP0 USHF.R.S32.HI UR4, URZ, 0x1f, UR5 ;  /* 0x0000001f3f040899 */ /* 0x000fcc0008011405 */
[----:B------:R-:W-:Y:S01]  /*17d0*/  HMMA.16816.F32 R112, R36, R60, R20 ;  /* 0x0000003c2470723c */ /* 0x000fe20000001814 */
[----:B------:R-:W-:Y:S07]  /*17e0*/  LDSM.16.M88.4 R20, [R220+0x9100] ;  /* 0x00910000dc14783b */ /* 0x000fee0000000200 */
[----:B------:R-:W-:Y:S01]  /*17f0*/  HMMA.16816.F32 R120, R12, R26, RZ ;  /* 0x0000001a0c78723c */ /* 0x000fe200000018ff */
[----:B------:R-:W4:Y:S07]  /*1800*/  LDSM.16.M88.4 R24, [R220+0x8100] ;  /* 0x00810000dc18783b */ /* 0x000f2e0000000200 */
[C---:B------:R-:W-:Y:S08]  /*1810*/  HMMA.16816.F32 R100, R8.reuse, R44, RZ ;  /* 0x0000002c0864723c */ /* 0x040ff000000018ff */
[----:B------:R-:W-:Y:S08]  /*1820*/  HMMA.16816.F32 R80, R8, R48, RZ ;  /* 0x000000300850723c */ /* 0x000ff000000018ff */
[----:B--2---:R-:W-:Y:S08]  /*1830*/  HMMA.16816.F32 R64, R4, R60, R16 ;  /* 0x0000003c0440723c */ /* 0x004ff00000001810 */
[C---:B------:R-:W-:Y:S08]  /*1840*/  HMMA.16816.F32 R96, R8.reuse, R46, RZ ;  /* 0x0000002e0860723c */ /* 0x040ff000000018ff */
[C---:B------:R-:W-:Y:S08]  /*1850*/  HMMA.16816.F32 R88, R8.reuse, R40, RZ ;  /* 0x000000280858723c */ /* 0x040ff000000018ff */
[C---:B------:R-:W-:Y:S08]  /*1860*/  HMMA.16816.F32 R84, R8.reuse, R42, RZ ;  /* 0x0000002a0854723c */ /* 0x040ff000000018ff */
[----:B------:R-:W-:Y:S08]  /*1870*/  HMMA.16816.F32 R68, R8, R50, RZ ;  /* 0x000000320844723c */ /* 0x000ff000000018ff */
[----:B-1----:R-:W-:Y:S08]  /*1880*/  HMMA.16816.F32 R8, R32, R56, R112 ;  /* 0x000000382008723c */ /* 0x002ff00000001870 */
[C---:B------:R-:W-:Y:S08]  /*1890*/  HMMA.16816.F32 R92, R12.reuse, R40, RZ ;  /* 0x000000280c5c723c */ /* 0x040ff000000018ff */
[C---:B------:R-:W-:Y:S08]  /*18a0*/  HMMA.16816.F32 R124, R12.reuse, R44, RZ ;  /* 0x0000002c0c7c723c */ /* 0x040ff000000018ff */
[C---:B------:R-:W-:Y:S01]  /*18b0*/  HMMA.16816.F32 R116, R12.reuse, R46, RZ ;  /* 0x0000002e0c74723c */ /* 0x040fe200000018ff */
[----:B------:R-:W-:Y:S07]  /*18c0*/  LDSM.16.M88.4 R44, [R216+0x5100] ;  /* 0x00510000d82c783b */ /* 0x000fee0000000200 */
[C---:B------:R-:W-:Y:S08]  /*18d0*/  HMMA.16816.F32 R40, R12.reuse, R42, RZ ;  /* 0x0000002a0c28723c */ /* 0x040ff000000018ff */
[C---:B------:R-:W-:Y:S08]  /*18e0*/  HMMA.16816.F32 R16, R12.reuse, R48, RZ ;  /* 0x000000300c10723c */ /* 0x040ff000000018ff */
[----:B------:R-:W-:Y:S01]  /*18f0*/  HMMA.16816.F32 R132, R12, R50, RZ ;  /* 0x000000320c84723c */ /* 0x000fe200000018ff */
[----:B------:R-:W1:Y:S04]  /*1900*/  LDSM.16.M88.4 R12, [R219+0xa100] ;  /* 0x00a10000db0c783b */ /* 0x000e680000000200 */
[----:B------:R-:W-:Y:S03]  /*1910*/  LDSM.16.M88.4 R48, [R221+0x2000] ;  /* 0x00200000dd30783b */ /* 0x000fe60000000200 */
[C---:B------:R-:W-:Y:S08]  /*1920*/  HMMA.16816.F32 R128, R4.reuse, R76, R100 ;  /* 0x0000004c0480723c */ /* 0x040ff00000001864 */
[----:B------:R-:W-:Y:S08]  /*1930*/  HMMA.16816.F32 R100, R4, R108, R80 ;  /* 0x0000006c0464723c */ /* 0x000ff00000001850 */
[----:B------:R-:W-:Y:S08]  /*1940*/  HMMA.16816.F32 R80, R36, R62, R120 ;  /* 0x0000003e2450723c */ /* 0x000ff00000001878 */
[----:B---3--:R-:W-:Y:S08]  /*1950*/  HMMA.16816.F32 R64, R28, R56, R64 ;  /* 0x000000381c40723c */ /* 0x008ff00000001840 */
[C---:B------:R-:W-:Y:S08]  /*1960*/  HMMA.16816.F32 R112, R4.reuse, R78, R96 ;  /* 0x0000004e0470723c */ /* 0x040ff00000001860 */
[C---:B------:R-:W-:Y:S08]  /*1970*/  HMMA.16816.F32 R96, R4.reuse, R72, R88 ;  /* 0x000000480460723c */ /* 0x040ff00000001858 */
[C---:B------:R-:W-:Y:S01]  /*1980*/  HMMA.16816.F32 R104, R4.reuse, R62, R104 ;  /* 0x0000003e0468723c */ /* 0x040fe20000001868 */
[----:B------:R-:W-:Y:S07]  /*1990*/  LDSM.16.M88.4 R60, [R216+0x4900] ;  /* 0x00490000d83c783b */ /* 0x000fee0000000200 */
[C---:B------:R-:W-:Y:S08]  /*19a0*/  HMMA.16816.F32 R136, R4.reuse, R74, R84 ;  /* 0x0000004a0488723c */ /* 0x040ff00000001854 */
[----:B------:R-:W-:Y:S08]  /*19b0*/  HMMA.16816.F32 R88, R4, R110, R68 ;  /* 0x0000006e0458723c */ /* 0x000ff00000001844 */
[----:B----4-:R-:W-:Y:S01]  /*19c0*/  HMMA.16816.F32 R4, R24, R52, R8 ;  /* 0x000000341804723c */ /* 0x010fe20000001808 */
[----:B------:R-:W2:Y:S07]  /*19d0*/  LDSM.16.M88.4 R8, [R219+0xb100] ;  /* 0x00b10000db08783b */ /* 0x000eae0000000200 */
[C---:B------:R-:W-:Y:S01]  /*19e0*/  HMMA.16816.F32 R144, R36.reuse, R108, R16 ;  /* 0x0000006c2490723c */ /* 0x040fe20000001810 */
[----:B------:R-:W3:Y:S07]  /*19f0*/  LDSM.16.M88.4 R16, [R220+0xa100] ;  /* 0x00a10000dc10783b */ /* 0x000eee0000000200 */
[C---:B------:R-:W-:Y:S08]  /*1a00*/  HMMA.16816.F32 R92, R36.reuse, R72, R92 ;  /* 0x00000048245c723c */ /* 0x040ff0000000185c */
[----:B------:R-:W-:Y:S01]  /*1a10*/  HMMA.16816.F32 R120, R36, R74, R40 ;  /* 0x0000004a2478723c */ /* 0x000fe20000001828 */
[----:B------:R-:W4:Y:S07]  /*1a20*/  LDSM.16.M88.4 R40, [R216+0x4500] ;  /* 0x00450000d828783b */ /* 0x000f2e0000000200 */
[----:B------:R-:W-:Y:S01]  /*1a30*/  HMMA.16816.F32 R72, R32, R58, R80 ;  /* 0x0000003a2048723c */ /* 0x000fe20000001850 */
[----:B------:R-:W5:Y:S07]  /*1a40*/  LDSM.16.M88.4 R80, [R216+0x4d00] ;  /* 0x004d0000d850783b */ /* 0x000f6e0000000200 */
[----:B------:R-:W-:Y:S08]  /*1a50*/  HMMA.16816.F32 R68, R20, R52, R64 ;  /* 0x000000341444723c */ /* 0x000ff00000001840 */
[----:B-1----:R-:W-:Y:S01]  /*1a60*/  HMMA.16816.F32 R64, R12, R44, R4 ;  /* 0x0000002c0c40723c */ /* 0x002fe20000001804 */
[----:B------:R-:W1:Y:S07]  /*1a70*/  LDSM.16.M88.4 R4, [R220+0xb100] ;  /* 0x00b10000dc04783b */ /* 0x000e6e0000000200 */
[C---:B------:R-:W-:Y:S08]  /*1a80*/  HMMA.16816.F32 R124, R36.reuse, R76, R124 ;  /* 0x0000004c247c723c */ /* 0x040ff0000000187c */
[C---:B------:R-:W-:Y:S08]  /*1a90*/  HMMA.16816.F32 R116, R36.reuse, R78, R116 ;  /* 0x0000004e2474723c */ /* 0x040ff00000001874 */
[----:B------:R-:W-:Y:S08]  /*1aa0*/  HMMA.16816.F32 R132, R36, R110, R132 ;  /* 0x0000006e2484723c */ /* 0x000ff00000001884 */
[----:B------:R-:W-:Y:S01]  /*1ab0*/  HMMA.16816.F32 R36, R28, R58, R104 ;  /* 0x0000003a1c24723c */ /* 0x000fe20000001868 */
[----:B------:R-:W1:Y:S07]  /*1ac0*/  LDSM.16.M88.4 R56, [R221+0x1400] ;  /* 0x00140000dd38783b */ /* 0x000e6e0000000200 */
[----:B------:R-:W-:Y:S08]  /*1ad0*/  HMMA.16816.F32 R72, R24, R54, R72 ;  /* 0x000000361848723c */ /* 0x000ff00000001848 */
[----:B--2---:R-:W-:Y:S08]  /*1ae0*/  HMMA.16816.F32 R68, R8, R44, R68 ;  /* 0x0000002c0844723c */ /* 0x004ff00000001844 */
[----:B---3--:R-:W-:Y:S08]  /*1af0*/  HMMA.16816.F32 R76, R16, R48, R64 ;  /* 0x00000030104c723c */ /* 0x008ff00000001840 */
[----:B------:R-:W-:Y:S08]  /*1b00*/  HMMA.16816.F32 R64, R20, R54, R36 ;  /* 0x000000361440723c */ /* 0x000ff00000001824 */
[-C--:B----4-:R-:W-:Y:S08]  /*1b10*/  HMMA.16816.F32 R52, R32, R40.reuse, R124 ;  /* 0x000000282034723c */ /* 0x090ff0000000187c */
[----:B------:R-:W-:Y:S01]  /*1b20*/  HMMA.16816.F32 R84, R28, R40, R128 ;  /* 0x000000281c54723c */ /* 0x000fe20000001880 */
[----:B------:R-:W-:-:S04]  /*1b30*/  FMUL.FTZ R2, R76, c[0x0][0x320] ;  /* 0x0000c8004c027a20 */ /* 0x000fc80000410000 */
[----:B------:R2:W-:Y:S03]  /*1b40*/  MUFU.TANH R150, R2 ;  /* 0x0000000200967308 */ /* 0x0005e60000002400 */
[C---:B------:R-:W-:Y:S08]  /*1b50*/  HMMA.16816.F32 R112, R28.reuse, R42, R112 ;  /* 0x0000002a1c70723c */ /* 0x040ff00000001870 */
[----:B------:R-:W-:Y:S01]  /*1b60*/  HMMA.16816.F32 R96, R28, R60, R96 ;  /* 0x0000003c1c60723c */ /* 0x000fe20000001860 */
[----:B--2---:R-:W-:-:S07]  /*1b70*/  FMUL.FTZ R2, R77, c[0x0][0x320] ;  /* 0x0000c8004d027a20 */ /* 0x004fce0000410000 */
[C---:B------:R-:W-:Y:S01]  /*1b80*/  HMMA.16816.F32 R136, R28.reuse, R62, R136 ;  /* 0x0000003e1c88723c */ /* 0x040fe20000001888 */
[----:B------:R2:W-:Y:S07]  /*1b90*/  MUFU.TANH R149, R2 ;  /* 0x0000000200957308 */ /* 0x0005ee0000002400 */
[C---:B-----5:R-:W-:Y:S08]  /*1ba0*/  HMMA.16816.F32 R100, R28.reuse, R80, R100 ;  /* 0x000000501c64723c */ /* 0x060ff00000001864 */
[----:B------:R-:W-:Y:S01]  /*1bb0*/  HMMA.16816.F32 R104, R28, R82, R88 ;  /* 0x000000521c68723c */ /* 0x000fe20000001858 */
[----:B------:R-:W3:Y:S01]  /*1bc0*/  LDSM.16.M88.4 R28, [R216+0x5500] ;  /* 0x00550000d81c783b */ /* 0x000ee20000000200 */
[----:B--2---:R-:W-:-:S04]  /*1bd0*/  FMUL.FTZ R2, R78, c[0x0][0x320] ;  /* 0x0000c8004e027a20 */ /* 0x004fc80000410000 */
[----:B------:R2:W-:Y:S02]  /*1be0*/  MUFU.TANH R148, R2 ;  /* 0x0000000200947308 */ /* 0x0005e40000002400 */
[----:B------:R-:W-:Y:S08]  /*1bf0*/  HMMA.16816.F32 R36, R12, R46, R72 ;  /* 0x0000002e0c24723c */ /* 0x000ff00000001848 */
[----:B-1----:R-:W-:Y:S01]  /*1c00*/  HMMA.16816.F32 R68, R4, R48, R68 ;  /* 0x000000300444723c */ /* 0x002fe20000001844 */
[----:B--2---:R-:W-:-:S07]  /*1c10*/  FMUL.FTZ R2, R79, c[0x0][0x320] ;  /* 0x0000c8004f027a20 */ /* 0x004fce0000410000 */
[----:B------:R-:W-:Y:S01]  /*1c20*/  HMMA.16816.F32 R64, R8, R46, R64 ;  /* 0x0000002e0840723c */ /* 0x000fe20000001840 */
[----:B------:R1:W-:Y:S07]  /*1c30*/  MUFU.TANH R143, R2 ;  /* 0x00000002008f7308 */ /* 0x0003ee0000002400 */
[----:B------:R-:W-:Y:S08]  /*1c40*/  HMMA.16816.F32 R44, R24, R56, R52 ;  /* 0x00000038182c723c */ /* 0x000ff00000001834 */
[----:B------:R-:W-:Y:S01]  /*1c50*/  HMMA.16816.F32 R52, R16, R50, R36 ;  /* 0x000000321034723c */ /* 0x000fe20000001824 */
[----:B------:R-:W2:Y:S01]  /*1c60*/  LDSM.16.M88.4 R36, [R221+0x2400] ;  /* 0x00240000dd24783b */ /* 0x000ea20000000200 */
[----:B-1----:R-:W-:-:S04]  /*1c70*/  FMUL.FTZ R2, R68, c[0x0][0x320] ;  /* 0x0000c80044027a20 */ /* 0x002fc80000410000 */
[----:B------:R1:W4:Y:S02]  /*1c80*/  MUFU.TANH R142, R2 ;  /* 0x00000002008e7308 */ /* 0x0003240000002400 */
[----:B------:R-:W-:Y:S08]  /*1c90*/  HMMA.16816.F32 R72, R32, R42, R116 ;  /* 0x0000002a2048723c */ /* 0x000ff00000001874 */
[----:B------:R-:W-:Y:S01]  /*1ca0*/  HMMA.16816.F32 R40, R20, R56, R84 ;  /* 0x000000381428723c */ /* 0x000fe20000001854 */
[----:B-1----:R-:W-:-:S07]  /*1cb0*/  FMUL.FTZ R2, R69, c[0x0][0x320] ;  /* 0x0000c80045027a20 */ /* 0x002fce0000410000 */
[----:B---3--:R-:W-:Y:S01]  /*1cc0*/  HMMA.16816.F32 R44, R12, R28, R44 ;  /* 0x0000001c0c2c723c */ /* 0x008fe2000000182c */
[----:B------:R1:W3:Y:S07]  /*1cd0*/  MUFU.TANH R119, R2 ;  /* 0x0000000200777308 */ /* 0x0002ee0000002400 */
[----:B------:R-:W-:Y:S08]  /*1ce0*/  HMMA.16816.F32 R64, R4, R50, R64 ;  /* 0x000000320440723c */ /* 0x000ff00000001840 */
[----:B------:R-:W-:Y:S01]  /*1cf0*/  HMMA.16816.F32 R40, R8, R28, R40 ;  /* 0x0000001c0828723c */ /* 0x000fe20000001828 */
[----:B-1----:R-:W-:-:S04]  /*1d00*/  FMUL.FTZ R2, R70, c[0x0][0x320] ;  /* 0x0000c80046027a20 */ /* 0x002fc80000410000 */
[----:B------:R1:W5:Y:S03]  /*1d10*/  MUFU.TANH R118, R2 ;  /* 0x0000000200767308 */ /* 0x0003660000002400 */
[----:B------:R-:W-:Y:S08]  /*1d20*/  HMMA.16816.F32 R48, R24, R58, R72 ;  /* 0x0000003a1830723c */ /* 0x000ff00000001848 */
[----:B------:R-:W-:Y:S01]  /*1d30*/  HMMA.16816.F32 R76, R32, R60, R92 ;  /* 0x0000003c204c723c */ /* 0x000fe2000000185c */
[----:B-1----:R-:W-:-:S07]  /*1d40*/  FMUL.FTZ R2, R71, c[0x0][0x320] ;  /* 0x0000c80047027a20 */ /* 0x002fce0000410000 */
[----:B------:R-:W-:Y:S01]  /*1d50*/  HMMA.16816.F32 R84, R32, R62, R120 ;  /* 0x0000003e2054723c */ /* 0x000fe20000001878 */
[----:B------:R1:W-:Y:S07]  /*1d60*/  MUFU.TANH R116, R2 ;  /* 0x0000000200747308 */ /* 0x0003ee0000002400 */
[-C--:B--2---:R-:W-:Y:S01]  /*1d70*/  HMMA.16816.F32 R60, R16, R36.reuse, R44 ;  /* 0x00000024103c723c */ /* 0x084fe2000000182c */
[----:B------:R-:W2:Y:S07]  /*1d80*/  LDSM.16.M88.4 R44, [R221+0x1800] ;  /* 0x00180000dd2c783b */ /* 0x000eae0000000200 */
[----:B------:R-:W-:Y:S01]  /*1d90*/  HMMA.16816.F32 R68, R4, R36, R40 ;  /* 0x000000240444723c */ /* 0x000fe20000001828 */
[----:B-1----:R-:W-:-:S04]  /*1da0*/  FMUL.FTZ R2, R52, c[0x0][0x320] ;  /* 0x0000c80034027a20 */ /* 0x002fc80000410000 */
[----:B------:R1:W-:Y:S03]  /*1db0*/  MUFU.TANH R117, R2 ;  /* 0x0000000200757308 */ /* 0x0003e60000002400 */
[----:B------:R-:W-:Y:S08]  /*1dc0*/  HMMA.16816.F32 R40, R12, R30, R48 ;  /* 0x0000001e0c28723c */ /* 0x000ff00000001830 */
[----:B------:R-:W-:Y:S01]  /*1dd0*/  HMMA.16816.F32 R56, R20, R58, R112 ;  /* 0x0000003a1438723c */ /* 0x000fe20000001870 */
[----:B-1----:R-:W-:-:S07]  /*1de0*/  FMUL.FTZ R2, R53, c[0x0][0x320] ;  /* 0x0000c80035027a20 */ /* 0x002fce0000410000 */
[C---:B------:R-:W-:Y:S01]  /*1df0*/  HMMA.16816.F32 R88, R32.reuse, R80, R144 ;  /* 0x000000502058723c */ /* 0x040fe20000001890 */
[----:B------:R1:W-:Y:S07]  /*1e00*/  MUFU.TANH R111, R2 ;  /* 0x00000002006f7308 */ /* 0x0003ee0000002400 */
[----:B------:R-:W-:Y:S01]  /*1e10*/  HMMA.16816.F32 R80, R32, R82, R132 ;  /* 0x000000522050723c */ /* 0x000fe20000001884 */
[----:B------:R-:W3:Y:S07]  /*1e20*/  LDSM.16.M88.4 R32, [R216+0x5900] ;  /* 0x00590000d820783b */ /* 0x000eee0000000200 */
[----:B------:R-:W-:Y:S01]  /*1e30*/  HMMA.16816.F32 R48, R8, R30, R56 ;  /* 0x0000001e0830723c */ /* 0x000fe20000001838 */
[----:B------:R-:W3:Y:S01]  /*1e40*/  LDSM.16.M88.4 R28, [R221+0x2800] ;  /* 0x00280000dd1c783b */ /* 0x000ee20000000200 */
[----:B-1----:R-:W-:-:S04]  /*1e50*/  FMUL.FTZ R2, R54, c[0x0][0x320] ;  /* 0x0000c80036027a20 */ /* 0x002fc80000410000 */
[----:B------:R1:W-:Y:S02]  /*1e60*/  MUFU.TANH R110, R2 ;  /* 0x00000002006e7308 */ /* 0x0003e40000002400 */
[C---:B--2---:R-:W-:Y:S08]  /*1e70*/  HMMA.16816.F32 R56, R20.reuse, R44, R96 ;  /* 0x0000002c1438723c */ /* 0x044ff00000001860 */
[----:B------:R-:W-:Y:S01]  /*1e80*/  HMMA.16816.F32 R72, R20, R46, R136 ;  /* 0x0000002e1448723c */ /* 0x000fe20000001888 */
[----:B-1----:R-:W-:-:S07]  /*1e90*/  FMUL.FTZ R2, R55, c[0x0][0x320] ;  /* 0x0000c80037027a20 */ /* 0x002fce0000410000 */
[C---:B------:R-:W-:Y:S01]  /*1ea0*/  HMMA.16816.F32 R52, R24.reuse, R44, R76 ;  /* 0x0000002c1834723c */ /* 0x040fe2000000184c */
[----:B------:R1:W-:Y:S07]  /*1eb0*/  MUFU.TANH R109, R2 ;  /* 0x00000002006d7308 */ /* 0x0003ee0000002400 */
[----:B------:R-:W-:Y:S01]  /*1ec0*/  HMMA.16816.F32 R44, R24, R46, R84 ;  /* 0x0000002e182c723c */ /* 0x000fe20000001854 */
[----:B-1----:R-:W-:-:S04]  /*1ed0*/  FMUL.FTZ R2, R64, c[0x0][0x320] ;  /* 0x0000c80040027a20 */ /* 0x002fc80000410000 */
[----:B------:R1:W2:Y:S02]  /*1ee0*/  MUFU.TANH R108, R2 ;  /* 0x00000002006c7308 */ /* 0x0002a40000002400 */
[----:B-1----:R-:W-:-:S06]  /*1ef0*/  FMUL.FTZ R2, R65, c[0x0][0x320] ;  /* 0x0000c80041027a20 */ /* 0x002fcc0000410000 */
[----:B------:R1:W1:Y:S02]  /*1f00*/  MUFU.TANH R95, R2 ;  /* 0x00000002005f7308 */ /* 0x0002640000002400 */
[----:B-1----:R-:W-:-:S06]  /*1f10*/  FMUL.FTZ R2, R66, c[0x0][0x320] ;  /* 0x0000c80042027a20 */ /* 0x002fcc0000410000 */
[----:B------:R1:W1:Y:S02]  /*1f20*/  MUFU.TANH R94, R2 ;  /* 0x00000002005e7308 */ /* 0x0002640000002400 */
[----:B-1----:R-:W-:Y:S02]  /*1f30*/  FMUL.FTZ R2, R67, c[0x0][0x320] ;  /* 0x0000c80043027a20 */ /* 0x002fe40000410000 */
[----:B------:R-:W-:Y:S04]  /*1f40*/  HMMA.16816.F32 R64, R4, R38, R48 ;  /* 0x000000260440723c */ /* 0x000fe80000001830 */
[----:B------:R1:W-:Y:S04]  /*1f50*/  MUFU.TANH R93, R2 ;  /* 0x00000002005d7308 */ /* 0x0003e80000002400 */
[----:B---3--:R-:W-:Y:S01]  /*1f60*/  HMMA.16816.F32 R48, R12, R32, R52 ;  /* 0x000000200c30723c */ /* 0x008fe20000001834 */
[----:B-1----:R-:W-:-:S04]  /*1f70*/  FMUL.FTZ R2, R60, c[0x0][0x320] ;  /* 0x0000c8003c027a20 */ /* 0x002fc80000410000 */
[----:B------:R1:W-:Y:S11]  /*1f80*/  MUFU.TANH R124, R2 ;  /* 0x00000002007c7308 */ /* 0x0003f60000002400 */
[----:B------:R-:W-:Y:S08]  /*1f90*/  @!UPT UIADD3 URZ, URZ, URZ, URZ ;  /* 0x0000003f3f3ff290 */ /* 0x000ff0000fffe03f */
[----:B------:R-:W-:Y:S01]  /*1fa0*/  HMMA.16816.F32 R48, R16, R28, R48 ;  /* 0x0000001c1030723c */ /* 0x000fe20000001830 */
[----:B-1----:R-:W-:-:S04]  /*1fb0*/  FMUL.FTZ R2, R61, c[0x0][0x320] ;  /* 0x0000c8003d027a20 */ /* 0x002fc80000410000 */
[----:B------:R1:W-:Y:S11]  /*1fc0*/  MUFU.TANH R125, R2 ;  /* 0x00000002007d7308 */ /* 0x0003f60000002400 */
[----:B------:R-:W-:Y:S08]  /*1fd0*/  @!UPT UIADD3 URZ, URZ, URZ, URZ ;  /* 0x0000003f3f3ff290 */ /* 0x000ff0000fffe03f */
[----:B------:R-:W-:Y:S02]  /*1fe0*/  FMUL.FTZ R50, R50, c[0x0][0x320] ;  /* 0x0000c80032327a20 */ /* 0x000fe40000410000 */
[----:B-1----:R-:W-:Y:S02]  /*1ff0*/  FMUL.FTZ R2, R62, c[0x0][0x320] ;  /* 0x0000c8003e027a20 */ /* 0x002fe40000410000 */
[----:B------:R-:W-:Y:S02]  /*2000*/  FMUL.FTZ R51, R51, c[0x0][0x320] ;  /* 0x0000c80033337a20 */ /* 0x000fe40000410000 */
[----:B------:R1:W-:Y:S02]  /*2010*/  MUFU.TANH R129, R2 ;  /* 0x0000000200817308 */ /* 0x0003e40000002400 */
[----:B-1----:R-:W-:Y:S02]  /*2020*/  FMUL.FTZ R2, R63, c[0x0][0x320] ;  /* 0x0000c8003f027a20 */ /* 0x002fe40000410000 */
[----:B------:R-:W-:Y:S01]  /*2030*/  HMMA.16816.F32 R60, R16, R38, R40 ;  /* 0x00000026103c723c */ /* 0x000fe20000001828 */
[----:B------:R-:W1:Y:S03]  /*2040*/  LDSM.16.M88.4 R40, [R221+0x1c00] ;  /* 0x001c0000dd28783b */ /* 0x000e660000000200 */
[----:B------:R3:W-:Y:S04]  /*2050*/  MUFU.TANH R128, R2 ;  /* 0x0000000200807308 */ /* 0x0007e80000002400 */
[----:B------:R-:W-:Y:S01]  /*2060*/  HMMA.16816.F32 R36, R8, R32, R56 ;  /* 0x000000200824723c */ /* 0x000fe20000001838 */
[----:B---3--:R-:W-:-:S04]  /*2070*/  FMUL.FTZ R2, R68, c[0x0][0x320] ;  /* 0x0000c80044027a20 */ /* 0x008fc80000410000 */
[----:B------:R3:W1:Y:S11]  /*2080*/  MUFU.TANH R92, R2 ;  /* 0x00000002005c7308 */ /* 0x0006760000002400 */
[----:B------:R-:W-:Y:S08]  /*2090*/  @!UPT UIADD3 URZ, URZ, URZ, URZ ;  /* 0x0000003f3f3ff290 */ /* 0x000ff0000fffe03f */
[----:B------:R-:W-:Y:S01]  /*20a0*/  HMMA.16816.F32 R56, R4, R28, R36 ;  /* 0x0000001c0438723c */ /* 0x000fe20000001824 */
[----:B---3--:R-:W-:-:S07]  /*20b0*/  FMUL.FTZ R2, R69, c[0x0][0x320] ;  /* 0x0000c80045027a20 */ /* 0x008fce0000410000 */
[----:B------:R-:W-:Y:S01]  /*20c0*/  HMMA.16816.F32 R36, R12, R34, R44 ;  /* 0x000000220c24723c */ /* 0x000fe2000000182c */
[----:B------:R3:W2:Y:S07]  /*20d0*/  MUFU.TANH R79, R2 ;  /* 0x00000002004f7308 */ /* 0x0006ae0000002400 */
[----:B-1----:R-:W-:Y:S08]  /*20e0*/  HMMA.16816.F32 R52, R24, R40, R88 ;  /* 0x000000281834723c */ /* 0x002ff00000001858 */
[----:B------:R-:W-:Y:S01]  /*20f0*/  HMMA.16816.F32 R44, R8, R34, R72 ;  /* 0x00000022082c723c */ /* 0x000fe20000001848 */
[----:B------:R-:W-:-:S02]  /*2100*/  FMUL.FTZ R56, R56, c[0x0][0x320] ;  /* 0x0000c80038387a20 */ /* 0x000fc40000410000 */
[----:B---3--:R-:W-:Y:S02]  /*2110*/  FMUL.FTZ R2, R70, c[0x0][0x320] ;  /* 0x0000c80046027a20 */ /* 0x008fe40000410000 */
[----:B------:R-:W-:Y:S01]  /*2120*/  MUFU.TANH R166, R56 ;  /* 0x0000003800a67308 */ /* 0x000fe20000002400 */
[----:B------:R-:W-:Y:S02]  /*2130*/  FMUL.FTZ R57, R57, c[0x0][0x320] ;  /* 0x0000c80039397a20 */ /* 0x000fe40000410000 */
[-C--:B------:R-:W-:Y:S01]  /*2140*/  HMMA.16816.F32 R36, R16, R30.reuse, R36 ;  /* 0x0000001e1024723c */ /* 0x080fe20000001824 */
[----:B------:R-:W-:Y:S02]  /*2150*/  FMUL.FTZ R58, R58, c[0x0][0x320] ;  /* 0x0000c8003a3a7a20 */ /* 0x000fe40000410000 */
[----:B------:R-:W-:Y:S02]  /*2160*/  FMUL.FTZ R59, R59, c[0x0][0x320] ;  /* 0x0000c8003b3b7a20 */ /* 0x000fe40000410000 */
[----:B------:R1:W3:Y:S08]  /*2170*/  MUFU.TANH R78, R2 ;  /* 0x00000002004e7308 */ /* 0x0002f00000002400 */
[----:B------:R-:W-:Y:S03]  /*2180*/  MUFU.TANH R57, R57 ;  /* 0x0000003900397308 */ /* 0x000fe60000002400 */
[----:B------:R-:W-:Y:S01]  /*2190*/  HMMA.16816.F32 R28, R4, R30, R44 ;  /* 0x0000001e041c723c */ /* 0x000fe2000000182c */
[----:B-1----:R-:W-:-:S04]  /*21a0*/  FMUL.FTZ R2, R71, c[0x0][0x320] ;  /* 0x0000c80047027a20 */ /* 0x002fc80000410000 */
[----:B------:R-:W-:Y:S03]  /*21b0*/  MUFU.TANH R58, R58 ;  /* 0x0000003a003a7308 */ /* 0x000fe60000002400 */
[----:B------:R-:W-:Y:S01]  /*21c0*/  HMMA.16816.F32 R68, R20, R40, R100 ;  /* 0x000000281444723c */ /* 0x000fe20000001864 */
[----:B------:R-:W-:Y:S02]  /*21d0*/  FMUL.FTZ R36, R36, c[0x0][0x320] ;  /* 0x0000c80024247a20 */ /* 0x000fe40000410000 */
[----:B------:R-:W-:Y:S02]  /*21e0*/  FMUL.FTZ R37, R37, c[0x0][0x320] ;  /* 0x0000c80025257a20 */ /* 0x000fe40000410000 */
[----:B------:R-:W-:Y:S01]  /*21f0*/  FMUL.FTZ R38, R38, c[0x0][0x320] ;  /* 0x0000c80026267a20 */ /* 0x000fe20000410000 */
[----:B------:R1:W-:Y:S08]  /*2200*/  MUFU.TANH R77, R2 ;  /* 0x00000002004d7308 */ /* 0x0003f00000002400 */
[----:B------:R-:W-:Y:S02]  /*2210*/  MUFU.TANH R56, R36 ;  /* 0x0000002400387308 */ /* 0x000fe40000002400 */
[----:B------:R-:W-:-:S02]  /*2220*/  FMUL.FTZ R28, R28, c[0x0][0x320] ;  /* 0x0000c8001c1c7a20 */ /* 0x000fc40000410000 */
[----:B-1----:R-:W-:-:S04]  /*2230*/  FMUL.FTZ R2, R60, c[0x0][0x320] ;  /* 0x0000c8003c027a20 */ /* 0x002fc80000410000 */
[----:B------:R-:W-:Y:S08]  /*2240*/  MUFU.TANH R59, R59 ;  /* 0x0000003b003b7308 */ /* 0x000ff00000002400 */
[----:B------:R1:W-:Y:S02]  /*2250*/  MUFU.TANH R127, R2 ;  /* 0x00000002007f7308 */ /* 0x0003e40000002400 */
[----:B-1----:R-:W-:-:S06]  /*2260*/  FMUL.FTZ R2, R61, c[0x0][0x320] ;  /* 0x0000c8003d027a20 */ /* 0x002fcc0000410000 */
[----:B------:R1:W-:Y:S02]  /*2270*/  MUFU.TANH R126, R2 ;  /* 0x00000002007e7308 */ /* 0x0003e40000002400 */
[----:B-1----:R-:W-:-:S06]  /*2280*/  FMUL.FTZ R2, R62, c[0x0][0x320] ;  /* 0x0000c8003e027a20 */ /* 0x002fcc0000410000 */
[----:B------:R1:W-:Y:S02]  /*2290*/  MUFU.TANH R130, R2 ;  /* 0x0000000200827308 */ /* 0x0003e40000002400 */
[----:B-1----:R-:W-:Y:S02]  /*22a0*/  FMUL.FTZ R2, R63, c[0x0][0x320] ;  /* 0x0000c8003f027a20 */ /* 0x002fe40000410000 */
[-C--:B------:R-:W-:Y:S01]  /*22b0*/  HMMA.16816.F32 R60, R20, R42.reuse, R104 ;  /* 0x0000002a143c723c */ /* 0x080fe20000001868 */
[----:B------:R-:W1:Y:S03]  /*22c0*/  LDSM.16.M88.4 R20, [R216+0x5d00] ;  /* 0x005d0000d814783b */ /* 0x000e660000000200 */
[----:B------:R2:W-:Y:S04]  /*22d0*/  MUFU.TANH R131, R2 ;  /* 0x0000000200837308 */ /* 0x0005e80000002400 */
[----:B------:R-:W-:Y:S01]  /*22e0*/  HMMA.16816.F32 R40, R24, R42, R80 ;  /* 0x0000002a1828723c */ /* 0x000fe20000001850 */
[----:B------:R-:W3:Y:S01]  /*22f0*/  LDSM.16.M88.4 R24, [R221+0x2c00] ;  /* 0x002c0000dd18783b */ /* 0x000ee20000000200 */
[----:B------:R-:W-:-:S04]  /*2300*/  DEPBAR.LE SB0, 0x0 ;  /* 0x000080000000791a */ /* 0x000fc80000000000 */
[----:B--2---:R-:W-:Y:S02]  /*2310*/  FMUL.FTZ R2, R64, c[0x0][0x320] ;  /* 0x0000c80040027a20 */ /* 0x004fe40000410000 */
[----:B------:R-:W-:Y:S08]  /*2320*/  MUFU.TANH R64, R51 ;  /* 0x0000003300407308 */ /* 0x000ff00000002400 */
[----:B------:R2:W2:Y:S01]  /*2330*/  MUFU.TANH R76, R2 ;  /* 0x00000002004c7308 */ /* 0x0004a20000002400 */
[----:B-1----:R-:W-:Y:S01]  /*2340*/  HMMA.16816.F32 R52, R12, R20, R52 ;  /* 0x000000140c34723c */ /* 0x002fe20000001834 */
[----:B--2---:R-:W-:-:S06]  /*2350*/  FMUL.FTZ R2, R65, c[0x0][0x320] ;  /* 0x0000c80041027a20 */ /* 0x004fcc0000410000 */
[----:B------:R-:W-:Y:S01]  /*2360*/  MUFU.TANH R65, R50 ;  /* 0x0000003200417308 */ /* 0x000fe20000002400 */
[----:B------:R-:W-:Y:S07]  /*2370*/  HMMA.16816.F32 R32, R8, R20, R68 ;  /* 0x000000140820723c */ /* 0x000fee0000001844 */
[----:B------:R1:W-:Y:S09]  /*2380*/  MUFU.TANH R100, R2 ;  /* 0x0000000200647308 */ /* 0x0003f20000002400 */
[----:B---3--:R-:W-:Y:S01]  /*2390*/  HMMA.16816.F32 R52, R16, R24, R52 ;  /* 0x000000181034723c */ /* 0x008fe20000001834 */
[----:B-1----:R-:W-:-:S07]  /*23a0*/  FMUL.FTZ R2, R66, c[0x0][0x320] ;  /* 0x0000c80042027a20 */ /* 0x002fce0000410000 */
[----:B------:R-:W-:Y:S01]  /*23b0*/  HMMA.16816.F32 R32, R4, R24, R32 ;  /* 0x000000180420723c */ /* 0x000fe20000001820 */
[----:B------:R1:W-:Y:S02]  /*23c0*/  MUFU.TANH R106, R2 ;  /* 0x00000002006a7308 */ /* 0x0003e40000002400 */
[----:B-1----:R-:W-:-:S06]  /*23d0*/  FMUL.FTZ R2, R67, c[0x0][0x320] ;  /* 0x0000c80043027a20 */ /* 0x002fcc0000410000 */
[----:B------:R1:W2:Y:S11]  /*23e0*/  MUFU.TANH R107, R2 ;  /* 0x00000002006b7308 */ /* 0x0002b60000002400 */
[----:B------:R-:W-:Y:S04]  /*23f0*/  @!UPT UIADD3 URZ, URZ, URZ, URZ ;  /* 0x0000003f3f3ff290 */ /* 0x000fe8000fffe03f */
[----:B------:R-:W-:Y:S02]  /*2400*/  FMUL.FTZ R35, R35, c[0x0][0x320] ;  /* 0x0000c80023237a20 */ /* 0x000fe40000410000 */
[----:B-1----:R-:W-:-:S04]  /*2410*/  FMUL.FTZ R2, R48, c[0x0][0x320] ;  /* 0x0000c80030027a20 */ /* 0x002fc80000410000 */
[----:B------:R1:W-:Y:S02]  /*2420*/  MUFU.TANH R177, R2 ;  /* 0x0000000200b17308 */ /* 0x0003e40000002400 */
[----:B-1----:R-:W-:Y:S02]  /*2430*/  FMUL.FTZ R2, R49, c[0x0][0x320] ;  /* 0x0000c80031027a20 */ /* 0x002fe40000410000 */
[-C--:B------:R-:W-:Y:S04]  /*2440*/  HMMA.16816.F32 R48, R8, R22.reuse, R60 ;  /* 0x000000160830723c */ /* 0x080fe8000000183c */
[----:B------:R1:W-:Y:S03]  /*2450*/  MUFU.TANH R179, R2 ;  /* 0x0000000200b37308 */ /* 0x0003e60000002400 */
[----:B------:R-:W-:Y:S01]  /*2460*/  SHF.R.S32.HI R10, RZ, 0x1f, R140 ;  /* 0x0000001fff0a7819 */ /* 0x000fe2000001148c */
[----:B------:R-:W-:Y:S01]  /*2470*/  HMMA.16816.F32 R20, R12, R22, R40 ;  /* 0x000000160c14723c */ /* 0x000fe20000001828 */
[----:B------:R-:W-:Y:S01]  /*2480*/  @P0 IMAD.WIDE.U32 R8, R141, UR5, R152 ;  /* 0x000000058d080c25 */ /* 0x000fe2000f8e0098 */
[----:B------:R-:W-:Y:S01]  /*2490*/  @UP0 UIMAD UR5, UR18, UR5, URZ ;  /* 0x00000005120502a4 */ /* 0x000fe2000f8e023f */
[----:B------:R-:W-:Y:S01]  /*24a0*/  LEA.HI R11, R10, R140, RZ, 0x2 ;  /* 0x0000008c0a0b7211 */ /* 0x000fe200078f10ff */
[----:B------:R-:W-:Y:S02]  /*24b0*/  MUFU.TANH R43, R37 ;  /* 0x00000025002b7308 */ /* 0x000fe40000002400 */
[----:B------:R-:W-:Y:S01]  /*24c0*/  @UP0 UIMAD UR4, UR4, UR19, UR5 ;  /* 0x00000013040402a4 */ /* 0x000fe2000f8e0205 */
[----:B------:R-:W-:Y:S01]  /*24d0*/  BAR.SYNC.DEFER_BLOCKING 0x0 ;  /* 0x0000000000007b1d */ /* 0x000fe20000010000 */
[----:B------:R-:W-:Y:S01]  /*24e0*/  @P0 LEA R14, P1, R8, c[0x0][0x1c8], 0x1 ;  /* 0x00007200080e0a11 */ /* 0x000fe200078208ff */
[----:B-1----:R-:W-:-:S04]  /*24f0*/  FMUL.FTZ R2, R39, c[0x0][0x320] ;  /* 0x0000c80027027a20 */ /* 0x002fc80000410000 */
[----:B------:R-:W-:Y:S01]  /*2500*/  MUFU.TANH R40, R28 ;  /* 0x0000001c00287308 */ /* 0x000fe20000002400 */
[----:B------:R1:W-:Y:S02]  /*2510*/  STL [R1+0x4c], R11 ;  /* 0x00004c0b01007387 */ /* 0x0003e40000100800 */
[-C--:B------:R-:W-:Y:S05]  /*2520*/  HMMA.16816.F32 R48, R4, R26.reuse, R48 ;  /* 0x0000001a0430723c */ /* 0x080fea0000001830 */
[----:B------:R3:W-:Y:S02]  /*2530*/  MUFU.TANH R41, R2 ;  /* 0x0000000200297308 */ /* 0x0007e40000002400 */
[----:B------:R-:W-:Y:S01]  /*2540*/  @P0 IADD3 R5, R9, UR4, RZ ;  /* 0x0000000409050c10 */ /* 0x000fe2000fffe0ff */
[----:B------:R-:W-:Y:S01]  /*2550*/  FMUL.FTZ R6, R29, c[0x0][0x320] ;  /* 0x0000c8001d067a20 */ /* 0x000fe20000410000 */
[----:B------:R-:W-:Y:S01]  /*2560*/  HMMA.16816.F32 R24, R16, R26, R20 ;  /* 0x0000001a1018723c */ /* 0x000fe20000001814 */
[----:B------:R-:W-:Y:S01]  /*2570*/  FMUL.FTZ R7, R33, c[0x0][0x320] ;  /* 0x0000c80021077a20 */ /* 0x000fe20000410000 */
[----:B------:R-:W-:Y:S01]  /*2580*/  @P0 LEA.HI.X R15, R8, c[0x0][0x1cc], R5, 0x1, P1 ;  /* 0x00007300080f0a11 */ /* 0x000fe200008f0c05 */
[----:B------:R-:W-:Y:S01]  /*2590*/  FMUL.FTZ R5, R30, c[0x0][0x320] ;  /* 0x0000c8001e057a20 */ /* 0x000fe20000410000 */
[----:B------:R1:W-:Y:S01]  /*25a0*/  MUFU.TANH R21, R6 ;  /* 0x0000000600157308 */ /* 0x0003e20000002400 */
[----:B------:R-:W-:Y:S01]  /*25b0*/  FMUL.FTZ R9, R34, c[0x0][0x320] ;  /* 0x0000c80022097a20 */ /* 0x000fe20000410000 */
[----:B---3--:R-:W-:-:S06]  /*25c0*/  LOP3.LUT R2, R11, 0x7ffffffc, RZ, 0xc0, !PT ;  /* 0x7ffffffc0b027812 */ /* 0x008fcc00078ec0ff */
[----:B------:R3:W2:Y:S01]  /*25d0*/  MUFU.TANH R8, R5 ;  /* 0x0000000500087308 */ /* 0x0006a20000002400 */
[----:B------:R-:W-:Y:S02]  /*25e0*/  IMAD.IADD R4, R140, 0x1, -R2 ;  /* 0x000000018c047824 */ /* 0x000fe400078e0a02 */
[----:B------:R-:W-:Y:S02]  /*25f0*/  IMAD.U32 R2, RZ, RZ, UR6 ;  /* 0x00000006ff027e24 */ /* 0x000fe4000f8e00ff */
[----:B-1----:R-:W-:-:S03]  /*2600*/  FMUL.FTZ R6, R32, c[0x0][0x320] ;  /* 0x0000c80020067a20 */ /* 0x002fc60000410000 */
[----:B------:R-:W1:Y:S01]  /*2610*/  MUFU.TANH R42, R38 ;  /* 0x00000026002a7308 */ /* 0x000e620000002400 */
[----:B------:R-:W-:Y:S02]  /*2620*/  IMAD R2, R4, -0x2, R2 ;  /* 0xfffffffe04027824 */ /* 0x000fe400078e0202 */
[----:B------:R-:W-:-:S03]  /*2630*/  FMUL.FTZ R4, R31, c[0x0][0x320] ;  /* 0x0000c8001f047a20 */ /* 0x000fc60000410000 */
[----:B------:R-:W-:Y:S01]  /*2640*/  ISETP.GT.AND P2, PT, R2, RZ, PT ;  /* 0x000000ff0200720c */ /* 0x000fe20003f44270 */
[----:B---3--:R-:W-:Y:S01]  /*2650*/  FMUL.FTZ R5, R48, c[0x0][0x320] ;  /* 0x0000c80030057a20 */ /* 0x008fe20000410000 */
[----:B------:R3:W1:Y:S01]  /*2660*/  MUFU.TANH R10, R4 ;  /* 0x00000004000a7308 */ /* 0x0006620000002400 */
[C---:B------:R-:W-:Y:S02]  /*2670*/  ISETP.GT.AND P1, PT, R2.reuse, 0x1, PT ;  /* 0x000000010200780c */ /* 0x040fe40003f24270 */
[----:B------:R-:W-:Y:S02]  /*2680*/  ISETP.GT.AND P3, PT, R2, 0x8, PT ;  /* 0x000000080200780c */ /* 0x000fe40003f64270 */
[----:B----4-:R-:W-:Y:S02]  /*2690*/  FSEL R17, R142, -INF , P2 ;  /* 0xff8000008e117808 */ /* 0x010fe40001000000 */
[----:B------:R-:W-:Y:S01]  /*26a0*/  FSEL R18, R119, -INF , P1 ;  /* 0xff80000077127808 */ /* 0x000fe20000800000 */
[----:B------:R-:W-:Y:S01]  /*26b0*/  MUFU.TANH R13, R7 ;  /* 0x00000007000d7308 */ /* 0x000fe20000002400 */
[----:B-----5:R-:W-:-:S02]  /*26c0*/  FSEL R22, R118, -INF , P2 ;  /* 0xff80000076167808 */ /* 0x020fc40001000000 */
[----:B------:R-:W-:Y:S02]  /*26d0*/  FSEL R46, R148, -INF , P2 ;  /* 0xff800000942e7808 */ /* 0x000fe40001000000 */
[----:B------:R-:W-:Y:S02]  /*26e0*/  FSEL R32, R150, -INF , P2 ;  /* 0xff80000096207808 */ /* 0x000fe40001000000 */
[----:B------:R-:W-:Y:S01]  /*26f0*/  ISETP.GT.AND P2, PT, R2, 0x9, PT ;  /* 0x000000090200780c */ /* 0x000fe20003f44270 */
[----:B---3--:R-:W-:Y:S01]  /*2700*/  FMUL.FTZ R4, R52, c[0x0][0x320] ;  /* 0x0000c80034047a20 */ /* 0x008fe20000410000 */
[----:B------:R-:W-:Y:S01]  /*2710*/  FSEL R19, R108, -INF , P3 ;  /* 0xff8000006c137808 */ /* 0x000fe20001800000 */
[----:B------:R3:W-:Y:S01]  /*2720*/  MUFU.TANH R11, R6 ;  /* 0x00000006000b7308 */ /* 0x0007e20000002400 */
[----:B------:R-:W-:Y:S02]  /*2730*/  FSEL R23, R116, -INF , P1 ;  /* 0xff80000074177808 */ /* 0x000fe40000800000 */
[----:B------:R-:W-:-:S02]  /*2740*/  FSEL R45, R143, -INF , P1 ;  /* 0xff8000008f2d7808 */ /* 0x000fc40000800000 */
[----:B------:R-:W-:Y:S02]  /*2750*/  FSEL R36, R149, -INF , P1 ;  /* 0xff80000095247808 */ /* 0x000fe40000800000 */
[----:B------:R-:W-:Y:S01]  /*2760*/  ISETP.GT.AND P1, PT, R2, 0x10, PT ;  /* 0x000000100200780c */ /* 0x000fe20003f24270 */
[----:B------:R4:W-:Y:S01]  /*2770*/  MUFU.TANH R16, R4 ;  /* 0x0000000400107308 */ /* 0x0009e20000002400 */
[----:B------:R-:W-:Y:S02]  /*2780*/  FSEL R20, R95, -INF , P2 ;  /* 0xff8000005f147808 */ /* 0x000fe40001000000 */
[----:B------:R-:W-:Y:S02]  /*2790*/  FSEL R28, R94, -INF , P3 ;  /* 0xff8000005e1c7808 */ /* 0x000fe40001800000 */
[----:B------:R-:W-:Y:S02]  /*27a0*/  FSEL R44, R110, -INF , P3 ;  /* 0xff8000006e2c7808 */ /* 0x000fe40001800000 */
[----:B------:R-:W-:Y:S01]  /*27b0*/  FSEL R37, R117, -INF , P3 ;  /* 0xff80000075257808 */ /* 0x000fe20001800000 */
[----:B------:R-:W5:Y:S01]  /*27c0*/  MUFU.TANH R7, R9 ;  /* 0x0000000900077308 */ /* 0x000f620000002400 */
[----:B------:R-:W-:Y:S01]  /*27d0*/  ISETP.GT.AND P3, PT, R2, 0x11, PT ;  /* 0x000000110200780c */ /* 0x000fe20003f64270 */
[----:B---3--:R-:W-:Y:S01]  /*27e0*/  FMUL.FTZ R6, R49, c[0x0][0x320] ;  /* 0x0000c80031067a20 */ /* 0x008fe20000410000 */
[----:B------:R-:W-:-:S02]  /*27f0*/  FSEL R47, R92, -INF , P1 ;  /* 0xff8000005c2f7808 */ /* 0x000fc40000800000 */
[----:B------:R-:W-:Y:S02]  /*2800*/  FSEL R29, R93, -INF , P2 ;  /* 0xff8000005d1d7808 */ /* 0x000fe40001000000 */
[----:B------:R-:W-:Y:S01]  /*2810*/  FSEL R39, R109, -INF , P2 ;  /* 0xff8000006d277808 */ /* 0x000fe20001000000 */
[----:B----4-:R-:W-:Y:S01]  /*2820*/  FMUL.FTZ R4, R54, c[0x0][0x320] ;  /* 0x0000c80036047a20 */ /* 0x010fe20000410000 */
[----:B------:R-:W-:Y:S01]  /*2830*/  FSEL R38, R111, -INF , P2 ;  /* 0xff8000006f267808 */ /* 0x000fe20001000000 */
[----:B------:R-:W-:Y:S01]  /*2840*/  MUFU.TANH R6, R6 ;  /* 0x0000000600067308 */ /* 0x000fe20000002400 */
[----:B------:R-:W-:Y:S02]  /*2850*/  ISETP.GT.AND P2, PT, R2, 0x18, PT ;  /* 0x000000180200780c */ /* 0x000fe40003f44270 */
[----:B------:R-:W-:Y:S02]  /*2860*/  FSEL R52, R79, -INF , P3 ;  /* 0xff8000004f347808 */ /* 0x000fe40001800000 */
[----:B------:R-:W-:-:S02]  /*2870*/  FSEL R101, R78, -INF , P1 ;  /* 0xff8000004e657808 */ /* 0x000fc40000800000 */
[----:B------:R-:W-:Y:S01]  /*2880*/  FSEL R129, R129, -INF , P1 ;  /* 0xff80000081817808 */ /* 0x000fe20000800000 */
[----:B------:R3:W4:Y:S01]  /*2890*/  MUFU.TANH R12, R4 ;  /* 0x00000004000c7308 */ /* 0x0007220000002400 */
[----:B------:R-:W-:Y:S02]  /*28a0*/  FSEL R124, R124, -INF , P1 ;  /* 0xff8000007c7c7808 */ /* 0x000fe40000800000 */
[----:B------:R-:W-:Y:S02]  /*28b0*/  ISETP.GT.AND P1, PT, R2, 0x19, PT ;  /* 0x000000190200780c */ /* 0x000fe40003f24270 */
[----:B------:R-:W-:Y:S02]  /*28c0*/  FSEL R54, R76, -INF , P2 ;  /* 0xff8000004c367808 */ /* 0x000fe40001000000 */
[----:B--2---:R-:W-:Y:S02]  /*28d0*/  FSEL R107, R107, -INF , P1 ;  /* 0xff8000006b6b7808 */ /* 0x004fe40000800000 */
[----:B------:R-:W-:-:S02]  /*28e0*/  FSEL R100, R100, -INF , P1 ;  /* 0xff80000064647808 */ /* 0x000fc40000800000 */
[----:B------:R-:W-:Y:S02]  /*28f0*/  FSEL R131, R131, -INF , P1 ;  /* 0xff80000083837808 */ /* 0x000fe40000800000 */
[----:B------:R-:W-:Y:S02]  /*2900*/  FSEL R126, R126, -INF , P1 ;  /* 0xff8000007e7e7808 */ /* 0x000fe40000800000 */
[----:B------:R-:W-:Y:S02]  /*2910*/  FSEL R102, R77, -INF , P3 ;  /* 0xff8000004d667808 */ /* 0x000fe40001800000 */
[----:B---3--:R-:W-:Y:S02]  /*2920*/  FMNMX.FTZ R4, R17, R18, !PT ;  /* 0x0000001211047209 */ /* 0x008fe40007810000 */
[----:B------:R-:W-:Y:S02]  /*2930*/  FSEL R128, R128, -INF , P3 ;  /* 0xff80000080807808 */ /* 0x000fe40001800000 */
[----:B------:R-:W-:-:S02]  /*2940*/  FMNMX.FTZ R4, R19, R4, !PT ;  /* 0x0000000413047209 */ /* 0x000fc40007810000 */
[----:B------:R-:W-:Y:S02]  /*2950*/  FSEL R125, R125, -INF , P3 ;  /* 0xff8000007d7d7808 */ /* 0x000fe40001800000 */
[----:B------:R-:W-:Y:S02]  /*2960*/  FMNMX.FTZ R4, R20, R4, !PT ;  /* 0x0000000414047209 */ /* 0x000fe40007810000 */
[C---:B------:R-:W-:Y:S02]  /*2970*/  ISETP.GT.AND P1, PT, R2.reuse, 0x28, PT ;  /* 0x000000280200780c */ /* 0x040fe40003f24270 */
[----:B------:R-:W-:Y:S02]  /*2980*/  FMNMX.FTZ R4, R47, R4, !PT ;  /* 0x000000042f047209 */ /* 0x000fe40007810000 */
[----:B------:R-:W-:Y:S02]  /*2990*/  ISETP.GT.AND P3, PT, R2, 0x20, PT ;  /* 0x000000200200780c */ /* 0x000fe40003f64270 */
[----:B------:R-:W-:-:S02]  /*29a0*/  FMNMX.FTZ R4, R52, R4, !PT ;  /* 0x0000000434047209 */ /* 0x000fc40007810000 */
[----:B------:R-:W-:Y:S02]  /*29b0*/  FSEL R106, R106, -INF , P2 ;  /* 0xff8000006a6a7808 */ /* 0x000fe40001000000 */
[----:B------:R-:W-:Y:S02]  /*29c0*/  FMNMX.FTZ R4, R54, R4, !PT ;  /* 0x0000000436047209 */ /* 0x000fe40007810000 */
[----:B------:R-:W-:Y:S02]  /*29d0*/  FSEL R130, R130, -INF , P2 ;  /* 0xff80000082827808 */ /* 0x000fe40001000000 */
[----:B------:R-:W-:Y:S02]  /*29e0*/  FSEL R127, R127, -INF , P2 ;  /* 0xff8000007f7f7808 */ /* 0x000fe40001000000 */
[----:B------:R-:W-:Y:S02]  /*29f0*/  FSEL R174, R8, -INF , P1 ;  /* 0xff80000008ae7808 */ /* 0x000fe40000800000 */
[----:B------:R-:W-:Y:S01]  /*2a00*/  ISETP.GT.AND P2, PT, R2, 0x21, PT ;  /* 0x000000210200780c */ /* 0x000fe20003f44270 */
[----:B------:R2:W3:Y:S01]  /*2a10*/  MUFU.TANH R8, R5 ;  /* 0x0000000500087308 */ /* 0x0004e20000002400 */
[----:B------:R-:W-:-:S02]  /*2a20*/  FSEL R166, R166, -INF , P3 ;  /* 0xff800000a6a67808 */ /* 0x000fc40001800000 */
[----:B------:R-:W-:Y:S02]  /*2a30*/  FMNMX.FTZ R4, R100, R4, !PT ;  /* 0x0000000464047209 */ /* 0x000fe40007810000 */
[----:B------:R-:W-:Y:S02]  /*2a40*/  FSEL R167, R57, -INF , P2 ;  /* 0xff80000039a77808 */ /* 0x000fe40001000000 */
[----:B------:R-:W-:Y:S02]  /*2a50*/  FMNMX.FTZ R4, R166, R4, !PT ;  /* 0x00000004a6047209 */ /* 0x000fe40007810000 */
[----:B------:R-:W-:Y:S02]  /*2a60*/  FSEL R172, R58, -INF , P3 ;  /* 0xff8000003aac7808 */ /* 0x000fe40001800000 */
[----:B------:R-:W-:Y:S02]  /*2a70*/  FSEL R186, R65, -INF , P3 ;  /* 0xff80000041ba7808 */ /* 0x000fe40001800000 */
[----:B------:R-:W-:-:S02]  /*2a80*/  FSEL R177, R177, -INF , P3 ;  /* 0xff800000b1b17808 */ /* 0x000fc40001800000 */
[----:B------:R-:W-:Y:S02]  /*2a90*/  ISETP.GT.AND P3, PT, R2, 0x29, PT ;  /* 0x000000290200780c */ /* 0x000fe40003f64270 */
[----:B--2---:R-:W-:Y:S02]  /*2aa0*/  FMNMX.FTZ R5, R22, R23, !PT ;  /* 0x0000001716057209 */ /* 0x004fe40007810000 */
[----:B------:R-:W-:Y:S02]  /*2ab0*/  FSEL R165, R40, -INF , P1 ;  /* 0xff80000028a57808 */ /* 0x000fe40000800000 */
[----:B------:R-:W-:Y:S02]  /*2ac0*/  FMNMX.FTZ R5, R28, R5, !PT ;  /* 0x000000051c057209 */ /* 0x000fe40007810000 */
[----:B------:R-:W-:Y:S02]  /*2ad0*/  FMNMX.FTZ R4, R167, R4, !PT ;  /* 0x00000004a7047209 */ /* 0x000fe40007810000 */
[----:B------:R-:W-:-:S02]  /*2ae0*/  FSEL R173, R59, -INF , P2 ;  /* 0xff8000003bad7808 */ /* 0x000fc40001000000 */
[----:B------:R-:W-:Y:S02]  /*2af0*/  FSEL R187, R64, -INF , P2 ;  /* 0xff80000040bb7808 */ /* 0x000fe40001000000 */
[----:B------:R-:W-:Y:S02]  /*2b00*/  FSEL R179, R179, -INF , P2 ;  /* 0xff800000b3b37808 */ /* 0x000fe40001000000 */
[----:B------:R-:W-:Y:S02]  /*2b10*/  FMNMX.FTZ R5, R29, R5, !PT ;  /* 0x000000051d057209 */ /* 0x000fe40007810000 */
[----:B------:R-:W-:Y:S02]  /*2b20*/  ISETP.GT.AND P2, PT, R2, 0x30, PT ;  /* 0x000000300200780c */ /* 0x000fe40003f44270 */
[----:B------:R-:W-:Y:S02]  /*2b30*/  FSEL R164, R21, -INF , P3 ;  /* 0xff80000015a47808 */ /* 0x000fe40001800000 */
[----:B------:R-:W-:-:S02]  /*2b40*/  FMNMX.FTZ R4, R165, R4, !PT ;  /* 0x00000004a5047209 */ /* 0x000fc40007810000 */
[----:B------:R-:W-:Y:S02]  /*2b50*/  FMNMX.FTZ R5, R101, R5, !PT ;  /* 0x0000000565057209 */ /* 0x000fe40007810000 */
[----:B-1----:R-:W-:Y:S02]  /*2b60*/  FSEL R185, R42, -INF , P1 ;  /* 0xff8000002ab97808 */ /* 0x002fe40000800000 */
[----:B------:R-:W-:Y:S02]  /*2b70*/  FSEL R184, R56, -INF , P1 ;  /* 0xff80000038b87808 */ /* 0x000fe40000800000 */
[----:B------:R-:W-:Y:S02]  /*2b80*/  FSEL R176, R10, -INF , P3 ;  /* 0xff8000000ab07808 */ /* 0x000fe40001800000 */
[----:B------:R-:W-:Y:S01]  /*2b90*/  FSEL R188, R41, -INF , P3 ;  /* 0xff80000029bc7808 */ /* 0x000fe20001800000 */
[----:B------:R-:W1:Y:S01]  /*2ba0*/  MUFU.TANH R10, R35 ;  /* 0x00000023000a7308 */ /* 0x000e620000002400 */
[----:B------:R-:W-:-:S02]  /*2bb0*/  FSEL R178, R43, -INF , P3 ;  /* 0xff8000002bb27808 */ /* 0x000fc40001800000 */
[----:B-----5:R-:W-:Y:S01]  /*2bc0*/  FSEL R222, R7, -INF , P2 ;  /* 0xff80000007de7808 */ /* 0x020fe20001000000 */
[----:B------:R-:W-:Y:S01]  /*2bd0*/  FMUL.FTZ R7, R51, c[0x0][0x320] ;  /* 0x0000c80033077a20 */ /* 0x000fe20000410000 */
[----:B------:R-:W-:Y:S02]  /*2be0*/  FSEL R203, R11, -INF , P2 ;  /* 0xff8000000bcb7808 */ /* 0x000fe40001000000 */
[----:B----4-:R-:W-:Y:S02]  /*2bf0*/  FSEL R250, R12, -INF , P2 ;  /* 0xff8000000cfa7808 */ /* 0x010fe40001000000 */
[----:B------:R-:W-:Y:S01]  /*2c00*/  FSEL R236, R16, -INF , P2 ;  /* 0xff80000010ec7808 */ /* 0x000fe20001000000 */
[----:B------:R-:W-:Y:S01]  /*2c10*/  IMAD.U32 R16, RZ, RZ, UR11 ;  /* 0x0000000bff107e24 */ /* 0x000fe2000f8e00ff */
[C---:B------:R-:W-:Y:S02]  /*2c20*/  ISETP.GT.AND P1, PT, R2.reuse, 0x31, PT ;  /* 0x000000310200780c */ /* 0x040fe40003f24270 */
[----:B------:R-:W-:-:S02]  /*2c30*/  ISETP.GT.AND P3, PT, R2, 0x38, PT ;  /* 0x000000380200780c */ /* 0x000fc40003f64270 */
[----:B------:R-:W-:Y:S02]  /*2c40*/  ISETP.GT.AND P2, PT, R2, 0x39, PT ;  /* 0x000000390200780c */ /* 0x000fe40003f44270 */
[----:B------:R-:W-:Y:S02]  /*2c50*/  FMNMX.FTZ R2, R164, R4, !PT ;  /* 0x00000004a4027209 */ /* 0x000fe40007810000 */
[----:B------:R-:W-:Y:S01]  /*2c60*/  FMNMX.FTZ R4, R102, R5, !PT ;  /* 0x0000000566047209 */ /* 0x000fe20007810000 */
[----:B------:R-:W-:Y:S01]  /*2c70*/  FMUL.FTZ R5, R50, c[0x0][0x320] ;  /* 0x0000c80032057a20 */ /* 0x000fe20000410000 */
[----:B------:R-:W-:Y:S02]  /*2c80*/  FSEL R199, R13, -INF , P1 ;  /* 0xff8000000dc77808 */ /* 0x000fe40000800000 */
[----:B------:R-:W-:Y:S01]  /*2c90*/  FMNMX.FTZ R2, R203, R2, !PT ;  /* 0x00000002cb027209 */ /* 0x000fe20007810000 */
[----:B------:R2:W4:Y:S01]  /*2ca0*/  MUFU.TANH R9, R5 ;  /* 0x0000000500097308 */ /* 0x0005220000002400 */
[----:B------:R-:W-:-:S02]  /*2cb0*/  FMNMX.FTZ R4, R106, R4, !PT ;  /* 0x000000046a047209 */ /* 0x000fc40007810000 */
[----:B---3--:R-:W-:Y:S02]  /*2cc0*/  FSEL R200, R8, -INF , P3 ;  /* 0xff80000008c87808 */ /* 0x008fe40001800000 */
[----:B------:R-:W-:Y:S02]  /*2cd0*/  FMNMX.FTZ R2, R199, R2, !PT ;  /* 0x00000002c7027209 */ /* 0x000fe40007810000 */
[----:B------:R-:W-:Y:S01]  /*2ce0*/  FMNMX.FTZ R4, R107, R4, !PT ;  /* 0x000000046b047209 */ /* 0x000fe20007810000 */
[----:B------:R3:W5:Y:S01]  /*2cf0*/  MUFU.TANH R8, R7 ;  /* 0x0000000700087308 */ /* 0x0007620000002400 */
[----:B------:R-:W-:Y:S02]  /*2d00*/  FSEL R204, R6, -INF , P2 ;  /* 0xff80000006cc7808 */ /* 0x000fe40001000000 */
[----:B------:R-:W-:Y:S02]  /*2d10*/  FMNMX.FTZ R2, R200, R2, !PT ;  /* 0x00000002c8027209 */ /* 0x000fe40007810000 */
[----:B------:R-:W-:-:S02]  /*2d20*/  FMNMX.FTZ R4, R172, R4, !PT ;  /* 0x00000004ac047209 */ /* 0x000fc40007810000 */
[----:B------:R-:W-:Y:S02]  /*2d30*/  FMNMX.FTZ R6, R204, R2, !PT ;  /* 0x00000002cc067209 */ /* 0x000fe40007810000 */
[----:B--2---:R-:W-:Y:S02]  /*2d40*/  FMNMX.FTZ R5, R32, R36, !PT ;  /* 0x0000002420057209 */ /* 0x004fe40007810000 */
[----:B------:R-:W-:Y:S02]  /*2d50*/  FMNMX.FTZ R2, R173, R4, !PT ;  /* 0x00000004ad027209 */ /* 0x000fe40007810000 */
[----:B------:R-:W-:Y:S01]  /*2d60*/  FMNMX.FTZ R4, R37, R5, !PT ;  /* 0x0000000525047209 */ /* 0x000fe20007810000 */
[----:B------:R-:W-:Y:S01]  /*2d70*/  FMUL.FTZ R5, R53, c[0x0][0x320] ;  /* 0x0000c80035057a20 */ /* 0x000fe20000410000 */
[----:B------:R-:W-:Y:S01]  /*2d80*/  FMNMX.FTZ R2, R174, R2, !PT ;  /* 0x00000002ae027209 */ /* 0x000fe20007810000 */
[----:B---3--:R-:W2:Y:S01]  /*2d90*/  SHFL.BFLY PT, R7, R6, 0x2, 0x1f ;  /* 0x0c401f0006077f89 */ /* 0x008ea200000e0000 */
[----:B------:R-:W-:Y:S01]  /*2da0*/  FMNMX.FTZ R4, R38, R4, !PT ;  /* 0x0000000426047209 */ /* 0x000fe20007810000 */
[----:B------:R3:W2:Y:S01]  /*2db0*/  MUFU.TANH R12, R5 ;  /* 0x00000005000c7308 */ /* 0x0006a20000002400 */
[----:B------:R-:W-:-:S02]  /*2dc0*/  FMNMX.FTZ R2, R176, R2, !PT ;  /* 0x00000002b0027209 */ /* 0x000fc40007810000 */
[----:B------:R-:W-:Y:S02]  /*2dd0*/  FMNMX.FTZ R4, R124, R4, !PT ;  /* 0x000000047c047209 */ /* 0x000fe40007810000 */
[----:B-1----:R-:W-:Y:S02]  /*2de0*/  FSEL R205, R10, -INF , P1 ;  /* 0xff8000000acd7808 */ /* 0x002fe40000800000 */
[----:B------:R-:W-:Y:S02]  /*2df0*/  FMNMX.FTZ R2, R222, R2, !PT ;  /* 0x00000002de027209 */ /* 0x000fe40007810000 */
[----:B------:R-:W-:Y:S02]  /*2e00*/  FMNMX.FTZ R4, R125, R4, !PT ;  /* 0x000000047d047209 */ /* 0x000fe40007810000 */
[----:B----4-:R-:W-:Y:S02]  /*2e10*/  FSEL R201, R9, -INF , P3 ;  /* 0xff80000009c97808 */ /* 0x010fe40001800000 */
[----:B------:R-:W-:-:S02]  /*2e20*/  FMNMX.FTZ R2, R205, R2, !PT ;  /* 0x00000002cd027209 */ /* 0x000fc40007810000 */
[----:B------:R-:W-:Y:S01]  /*2e30*/  FMNMX.FTZ R4, R127, R4, !PT ;  /* 0x000000047f047209 */ /* 0x000fe20007810000 */
[----:B---3--:R-:W-:Y:S01]  /*2e40*/  FMUL.FTZ R5, R24, c[0x0][0x320] ;  /* 0x0000c80018057a20 */ /* 0x008fe20000410000 */
[----:B-----5:R-:W-:Y:S01]  /*2e50*/  FSEL R206, R8, -INF , P2 ;  /* 0xff80000008ce7808 */ /* 0x020fe20001000000 */
[----:B------:R-:W-:Y:S01]  /*2e60*/  FMUL.FTZ R8, R25, c[0x0][0x320] ;  /* 0x0000c80019087a20 */ /* 0x000fe20000410000 */
[----:B------:R-:W-:Y:S01]  /*2e70*/  FMNMX.FTZ R2, R201, R2, !PT ;  /* 0x00000002c9027209 */ /* 0x000fe20007810000 */
[----:B------:R1:W3:Y:S01]  /*2e80*/  MUFU.TANH R11, R5 ;  /* 0x00000005000b7308 */ /* 0x0002e20000002400 */
[----:B------:R-:W-:Y:S02]  /*2e90*/  FMNMX.FTZ R4, R126, R4, !PT ;  /* 0x000000047e047209 */ /* 0x000fe40007810000 */
[----:B------:R-:W-:Y:S02]  /*2ea0*/  FMNMX.FTZ R9, R206, R2, !PT ;  /* 0x00000002ce097209 */ /* 0x000fe40007810000 */
[----:B------:R-:W-:-:S02]  /*2eb0*/  FMNMX.FTZ R2, R177, R4, !PT ;  /* 0x00000004b1027209 */ /* 0x000fc40007810000 */
[----:B--2---:R-:W-:Y:S01]  /*2ec0*/  FMNMX.FTZ R6, R6, R7, !PT ;  /* 0x0000000706067209 */ /* 0x004fe20007810000 */
[----:B------:R-:W2:Y:S01]  /*2ed0*/  MUFU.TANH R8, R8 ;  /* 0x0000000800087308 */ /* 0x000ea20000002400 */
[----:B------:R-:W-:Y:S01]  /*2ee0*/  FMNMX.FTZ R2, R179, R2, !PT ;  /* 0x00000002b3027209 */ /* 0x000fe20007810000 */
[----:B------:R-:W-:Y:S01]  /*2ef0*/  FMUL.FTZ R7, R55, c[0x0][0x320] ;  /* 0x0000c80037077a20 */ /* 0x000fe20000410000 */
[----:B------:R-:W-:Y:S01]  /*2f00*/  FSEL R202, R12, -INF , P1 ;  /* 0xff8000000cca7808 */ /* 0x000fe20000800000 */
[----:B------:R-:W-:Y:S01]  /*2f10*/  SHFL.BFLY PT, R103, R6, 0x1, 0x1f ;  /* 0x0c201f0006677f89 */ /* 0x000fe200000e0000 */
[----:B------:R-:W-:Y:S02]  /*2f20*/  FMNMX.FTZ R2, R184, R2, !PT ;  /* 0x00000002b8027209 */ /* 0x000fe40007810000 */
[----:B-1----:R-:W-:Y:S01]  /*2f30*/  FMNMX.FTZ R5, R46, R45, !PT ;  /* 0x0000002d2e057209 */ /* 0x002fe20007810000 */
[----:B------:R1:W4:Y:S01]  /*2f40*/  MUFU.TANH R10, R7 ;  /* 0x00000007000a7308 */ /* 0x0003220000002400 */
[----:B------:R-:W-:-:S02]  /*2f50*/  FMNMX.FTZ R2, R178, R2, !PT ;  /* 0x00000002b2027209 */ /* 0x000fc40007810000 */
[----:B------:R-:W-:Y:S02]  /*2f60*/  FMNMX.FTZ R4, R44, R5, !PT ;  /* 0x000000052c047209 */ /* 0x000fe40007810000 */
[----:B------:R-:W5:Y:S01]  /*2f70*/  SHFL.BFLY PT, R5, R9, 0x2, 0x1f ;  /* 0x0c401f0009057f89 */ /* 0x000f6200000e0000 */
[----:B------:R-:W-:Y:S02]  /*2f80*/  FMNMX.FTZ R2, R236, R2, !PT ;  /* 0x00000002ec027209 */ /* 0x000fe40007810000 */
[----:B------:R-:W-:Y:S02]  /*2f90*/  FMNMX.FTZ R4, R39, R4, !PT ;  /* 0x0000000427047209 */ /* 0x000fe40007810000 */
[----:B---3--:R-:W-:Y:S02]  /*2fa0*/  FSEL R211, R11, -INF , P3 ;  /* 0xff8000000bd37808 */ /* 0x008fe40001800000 */
[----:B------:R-:W-:Y:S02]  /*2fb0*/  FMNMX.FTZ R4, R129, R4, !PT ;  /* 0x0000000481047209 */ /* 0x000fe40007810000 */
[----:B------:R-:W-:-:S02]  /*2fc0*/  FMNMX.FTZ R2, R202, R2, !PT ;  /* 0x00000002ca027209 */ /* 0x000fc40007810000 */
[----:B------:R-:W-:Y:S01]  /*2fd0*/  FMNMX.FTZ R4, R128, R4, !PT ;  /* 0x0000000480047209 */ /* 0x000fe20007810000 */
[----:B-1----:R-:W-:Y:S01]  /*2fe0*/  FMUL.FTZ R7, R26, c[0x0][0x320] ;  /* 0x0000c8001a077a20 */ /* 0x002fe20000410000 */
[----:B--2---:R-:W-:Y:S02]  /*2ff0*/  FSEL R212, R8, -INF , P2 ;  /* 0xff80000008d47808 */ /* 0x004fe40001000000 */
[----:B------:R-:W-:Y:S01]  /*3000*/  FMNMX.FTZ R4, R130, R4, !PT ;  /* 0x0000000482047209 */ /* 0x000fe20007810000 */
[----:B------:R1:W2:Y:S01]  /*3010*/  MUFU.TANH R12, R7 ;  /* 0x00000007000c7308 */ /* 0x0002a20000002400 */
[----:B------:R-:W-:Y:S02]  /*3020*/  FMNMX.FTZ R2, R211, R2, !PT ;  /* 0x00000002d3027209 */ /* 0x000fe40007810000 */
[----:B------:R-:W-:Y:S02]  /*3030*/  FMNMX.FTZ R4, R131, R4, !PT ;  /* 0x0000000483047209 */ /* 0x000fe40007810000 */
[----:B------:R-:W-:-:S02]  /*3040*/  FMNMX.FTZ R8, R212, R2, !PT ;  /* 0x00000002d4087209 */ /* 0x000fc40007810000 */
[----:B------:R-:W-:Y:S02]  /*3050*/  FMNMX.FTZ R4, R186, R4, !PT ;  /* 0x00000004ba047209 */ /* 0x000fe40007810000 */
[----:B-----5:R-:W-:Y:S01]  /*3060*/  FMNMX.FTZ R9, R9, R5, !PT ;  /* 0x0000000509097209 */ /* 0x020fe20007810000 */
[----:B------:R-:W3:Y:S01]  /*3070*/  SHFL.BFLY PT, R11, R8, 0x2, 0x1f ;  /* 0x0c401f00080b7f89 */ /* 0x000ee200000e0000 */
[----:B------:R-:W-:Y:S02]  /*3080*/  FMNMX.FTZ R2, R187, R4, !PT ;  /* 0x00000004bb027209 */ /* 0x000fe40007810000 */
[----:B----4-:R-:W-:Y:S02]  /*3090*/  FSEL R213, R10, -INF , P1 ;  /* 0xff8000000ad57808 */ /* 0x010fe40000800000 */
[----:B------:R-:W-:Y:S01]  /*30a0*/  FMNMX.FTZ R2, R185, R2, !PT ;  /* 0x00000002b9027209 */ /* 0x000fe20007810000 */
[----:B-1----:R-:W-:Y:S01]  /*30b0*/  FMUL.FTZ R7, R27, c[0x0][0x320] ;  /* 0x0000c8001b077a20 */ /* 0x002fe20000410000 */
[----:B------:R-:W1:Y:S01]  /*30c0*/  SHFL.BFLY PT, R10, R9, 0x1, 0x1f ;  /* 0x0c201f00090a7f89 */ /* 0x000e6200000e0000 */
[----:B--2---:R-:W-:-:S02]  /*30d0*/  FSEL R214, R12, -INF , P3 ;  /* 0xff8000000cd67808 */ /* 0x004fc40001800000 */
[----:B------:R-:W-:Y:S02]  /*30e0*/  FMNMX.FTZ R2, R188, R2, !PT ;  /* 0x00000002bc027209 */ /* 0x000fe40007810000 */
[----:B------:R-:W2:Y:S01]  /*30f0*/  MUFU.TANH R7, R7 ;  /* 0x0000000700077308 */ /* 0x000ea20000002400 */
[----:B------:R-:W-:Y:S02]  /*3100*/  FMNMX.FTZ R103, R6, R103, !PT ;  /* 0x0000006706677209 */ /* 0x000fe40007810000 */
[----:B------:R-:W-:Y:S02]  /*3110*/  FMNMX.FTZ R2, R250, R2, !PT ;  /* 0x00000002fa027209 */ /* 0x000fe40007810000 */
[C---:B------:R-:W-:Y:S01]  /*3120*/  FSETP.NEU.FTZ.AND P1, PT, R103.reuse, -INF , PT ;  /* 0xff8000006700780b */ /* 0x040fe20003f3d000 */
[----:B------:R-:W-:Y:S01]  /*3130*/  FMUL.FTZ R13, R103, c[0x0][0x2d0] ;  /* 0x0000b400670d7a20 */ /* 0x000fe20000410000 */
[----:B------:R-:W-:Y:S02]  /*3140*/  FMNMX.FTZ R2, R213, R2, !PT ;  /* 0x00000002d5027209 */ /* 0x000fe40007810000 */
[----:B------:R-:W-:-:S02]  /*3150*/  MOV R6, UR11 ;  /* 0x0000000b00067c02 */ /* 0x000fc40008000f00 */
[----:B------:R-:W-:Y:S02]  /*3160*/  FMNMX.FTZ R2, R214, R2, !PT ;  /* 0x00000002d6027209 */ /* 0x000fe40007810000 */
[----:B---3--:R-:W-:Y:S02]  /*3170*/  FMNMX.FTZ R8, R8, R11, !PT ;  /* 0x0000000b08087209 */ /* 0x008fe40007810000 */
[----:B------:R-:W-:Y:S02]  /*3180*/  FSEL R13, R13, RZ, P1 ;  /* 0x000000ff0d0d7208 */ /* 0x000fe40000800000 */
[----:B--2---:R-:W-:Y:S01]  /*3190*/  FSEL R215, R7, -INF , P2 ;  /* 0xff80000007d77808 */ /* 0x004fe20001000000 */
[----:B------:R-:W2:Y:S01]  /*31a0*/  SHFL.BFLY PT, R11, R8, 0x1, 0x1f ;  /* 0x0c201f00080b7f89 */ /* 0x000ea200000e0000 */
[----:B------:R-:W-:Y:S01]  /*31b0*/  MOV R12, UR10 ;  /* 0x0000000a000c7c02 */ /* 0x000fe20008000f00 */
[----:B------:R-:W-:Y:S01]  /*31c0*/  FFMA.FTZ R4, R17, c[0x0][0x2d0], -R13 ;  /* 0x0000b40011047a23 */ /* 0x000fe2000001080d */
[----:B------:R-:W-:-:S02]  /*31d0*/  FMNMX.FTZ R5, R215, R2, !PT ;  /* 0x00000002d7057209 */ /* 0x000fc40007810000 */
[----:B-1----:R-:W-:Y:S01]  /*31e0*/  FMNMX.FTZ R2, R9, R10, !PT ;  /* 0x0000000a09027209 */ /* 0x002fe20007810000 */
[----:B------:R1:W-:Y:S01]  /*31f0*/  MUFU.EX2 R252, R4 ;  /* 0x0000000400fc7308 */ /* 0x0003e20000000800 */
[----:B------:R-:W-:Y:S01]  /*3200*/  @P0 LEA R6, P1, R6, R14, 0x1 ;  /* 0x0000000e06060211 */ /* 0x000fe200078208ff */
[----:B------:R-:W3:Y:S01]  /*3210*/  SHFL.BFLY PT, R10, R5, 0x2, 0x1f ;  /* 0x0c401f00050a7f89 */ /* 0x000ee200000e0000 */
[--C-:B------:R-:W-:Y:S02]  /*3220*/  FFMA.FTZ R9, R20, c[0x0][0x2d0], -R13.reuse ;  /* 0x0000b40014097a23 */ /* 0x100fe4000001080d */
[----:B------:R-:W-:Y:S01]  /*3230*/  @P0 LEA.HI.X R7, R16, R15, R12, 0x1, P1 ;  /* 0x0000000f10070211 */ /* 0x000fe200008f0c0c */
[C---:B------:R-:W-:Y:S01]  /*3240*/  FMUL.FTZ R12, R2.reuse, c[0x0][0x2d0] ;  /* 0x0000b400020c7a20 */ /* 0x040fe20000410000 */
[----:B------:R-:W-:Y:S01]  /*3250*/  FSETP.NEU.FTZ.AND P1, PT, R2, -INF , PT ;  /* 0xff8000000200780b */ /* 0x000fe20003f3d000 */
[----:B------:R4:W-:Y:S03]  /*3260*/  MUFU.EX2 R251, R9 ;  /* 0x0000000900fb7308 */ /* 0x0009e60000000800 */
[----:B------:R-:W-:Y:S01]  /*3270*/  FSEL R12, R12, RZ, P1 ;  /* 0x000000ff0c0c7208 */ /* 0x000fe20000800000 */
[----:B-1----:R-:W-:Y:S01]  /*3280*/  FFMA.FTZ R4, R18, c[0x0][0x2d0], -R13 ;  /* 0x0000b40012047a23 */ /* 0x002fe2000001080d */
[----:B--2---:R-:W-:-:S03]  /*3290*/  FMNMX.FTZ R105, R8, R11, !PT ;  /* 0x0000000b08697209 */ /* 0x004fc60007810000 */
[--C-:B------:R-:W-:Y:S01]  /*32a0*/  FFMA.FTZ R0, R28, c[0x0][0x2d0], -R12.reuse ;  /* 0x0000b4001c007a23 */ /* 0x100fe2000001080c */
[----:B------:R1:W-:Y:S01]  /*32b0*/  MUFU.EX2 R249, R4 ;  /* 0x0000000400f97308 */ /* 0x0003e20000000800 */
[----:B------:R-:W-:Y:S01]  /*32c0*/  FSETP.NEU.FTZ.AND P1, PT, R105, -INF , PT ;  /* 0xff8000006900780b */ /* 0x000fe20003f3d000 */
[----:B----4-:R-:W-:Y:S01]  /*32d0*/  FFMA.FTZ R9, R22, c[0x0][0x2d0], -R12 ;  /* 0x0000b40016097a23 */ /* 0x010fe2000001080c */
[----:B---3--:R-:W-:-:S05]  /*32e0*/  FMNMX.FTZ R3, R5, R10, !PT ;  /* 0x0000000a05037209 */ /* 0x008fca0007810000 */
[----:B------:R2:W-:Y:S01]  /*32f0*/  MUFU.EX2 R244, R0 ;  /* 0x0000000000f47308 */ /* 0x0005e20000000800 */
[----:B------:R-:W3:Y:S01]  /*3300*/  SHFL.BFLY PT, R5, R3, 0x1, 0x1f ;  /* 0x0c201f0003057f89 */ /* 0x000ee200000e0000 */
[----:B-1----:R-:W-:-:S06]  /*3310*/  FFMA.FTZ R4, R19, c[0x0][0x2d0], -R13 ;  /* 0x0000b40013047a23 */ /* 0x002fcc000001080d */
[----:B------:R-:W-:Y:S01]  /*3320*/  MUFU.EX2 R247, R9 ;  /* 0x0000000900f77308 */ /* 0x000fe20000000800 */
[----:B--2---:R-:W-:-:S07]  /*3330*/  FMUL.FTZ R0, R105, c[0x0][0x2d0] ;  /* 0x0000b40069007a20 */ /* 0x004fce0000410000 */
[----:B------:R1:W-:Y:S01]  /*3340*/  MUFU.EX2 R248, R4 ;  /* 0x0000000400f87308 */ /* 0x0003e20000000800 */
[----:B------:R-:W-:-:S05]  /*3350*/  FSEL R0, R0, RZ, P1 ;  /* 0x000000ff00007208 */ /* 0x000fca0000800000 */
[----:B------:R-:W-:Y:S01]  /*3360*/  FFMA.FTZ R8, R37, c[0x0][0x2d0], -R0 ;  /* 0x0000b40025087a23 */ /* 0x000fe20000010800 */
[----:B---3--:R-:W-:-:S03]  /*3370*/  FMNMX.FTZ R104, R3, R5, !PT ;  /* 0x0000000503687209 */ /* 0x008fc60007810000 */
[----:B------:R2:W-:Y:S01]  /*3380*/  MUFU.EX2 R242, R8 ;  /* 0x0000000800f27308 */ /* 0x0005e20000000800 */
[C---:B------:R-:W-:Y:S01]  /*3390*/  FSETP.NEU.FTZ.AND P1, PT, R104.reuse, -INF , PT ;  /* 0xff8000006800780b */ /* 0x040fe20003f3d000 */
[----:B------:R-:W-:Y:S02]  /*33a0*/  FMUL.FTZ R3, R104, c[0x0][0x2d0] ;  /* 0x0000b40068037a20 */ /* 0x000fe40000410000 */
[----:B-1----:R-:W-:-:S03]  /*33b0*/  @P0 IMAD.SHL.U32 R4, R151, 0x2, RZ ;  /* 0x0000000297040824 */ /* 0x002fc600078e00ff */
[----:B------:R-:W-:Y:S02]  /*33c0*/  FSEL R3, R3, RZ, P1 ;  /* 0x000000ff03037208 */ /* 0x000fe40000800000 */
[----:B------:R1:W-:Y:S04]  /*33d0*/  @P0 LDGSTS.E.BYPASS.LTC128B.128 [R4+0x3100], [R14.64], !P6 ;  /* 0x031000000e040fae */ /* 0x0003e8000f101d50 */
[----:B------:R1:W-:Y:S01]  /*33e0*/  @P0 LDGSTS.E.BYPASS.LTC128B.128 [R4+0x4100], [R14.64+0x40], !P5 ;  /* 0x041000400e040fae */ /* 0x0003e2000e901d50 */
[----:B--2---:R-:W-:-:S03]  /*33f0*/  FFMA.FTZ R8, R38, c[0x0][0x2d0], -R0 ;  /* 0x0000b40026087a23 */ /* 0x004fc60000010800 */
[----:B------:R1:W-:Y:S01]  /*3400*/  @P0 LDGSTS.E.BYPASS.LTC128B.128 [R4+0x5100], [R14.64+0x80], !P4 ;  /* 0x051000800e040fae */ /* 0x0003e2000e101d50 */
[----:B------:R2:W3:Y:S03]  /*3410*/  MUFU.EX2 R243, R8 ;  /* 0x0000000800f37308 */ /* 0x0004e60000000800 */
[----:B------:R4:W-:Y:S04]  /*3420*/  @P0 LDGSTS.E.BYPASS.LTC128B.128 [R4+0x3900], [R6.64], !P6 ;  /* 0x0390000006040fae */ /* 0x0009e8000f101d50 */
[----:B------:R4:W-:Y:S04]  /*3430*/  @P0 LDGSTS.E.BYPASS.LTC128B.128 [R4+0x4900], [R6.64+0x40], !P5 ;  /* 0x0490004006040fae */ /* 0x0009e8000e901d50 */
[----:B------:R4:W-:Y:S04]  /*3440*/  @P0 LDGSTS.E.BYPASS.LTC128B.128 [R4+0x5900], [R6.64+0x80], !P4 ;  /* 0x0590008006040fae */ /* 0x0009e8000e101d50 */
[----:B------:R-:W5:Y:S01]  /*3450*/  LDSM.16.MT88.4 R24, [R217+0x100] ;  /* 0x00010000d918783b */ /* 0x000f620000004200 */
[----:B--2---:R-:W-:-:S03]  /*3460*/  FFMA.FTZ R8, R46, c[0x0][0x2d0], -R3 ;  /* 0x0000b4002e087a23 */ /* 0x004fc60000010803 */
[----:B------:R-:W2:Y:S01]  /*3470*/  LDSM.16.MT88.4 R16, [R218+0x100] ;  /* 0x00010000da10783b */ /* 0x000ea20000004200 */
[----:B---3--:R-:W-:Y:S01]  /*3480*/  F2FP.PACK_AB R10, R243, R242 ;  /* 0x000000f2f30a723e */ /* 0x008fe200000000ff */
[----:B------:R3:W-:Y:S02]  /*3490*/  MUFU.EX2 R228, R8 ;  /* 0x0000000800e47308 */ /* 0x0007e40000000800 */
[----:B------:R-:W-:Y:S01]  /*34a0*/  LDSM.16.MT88.4 R40, [R218+0x2100] ;  /* 0x00210000da28783b */ /* 0x000fe20000004200 */
[----:B-1----:R-:W-:-:S03]  /*34b0*/  FFMA.FTZ R14, R174, c[0x0][0x2d0], -R12 ;  /* 0x0000b400ae0e7a23 */ /* 0x002fc6000001080c */
[----:B------:R-:W0:Y:S02]  /*34c0*/  LDGDEPBAR ;  /* 0x00000000000079af */ /* 0x000e240000000000 */
[----:B------:R1:W-:Y:S01]  /*34d0*/  MUFU.EX2 R175, R14 ;  /* 0x0000000e00af7308 */ /* 0x0003e20000000800 */
[----:B----4-:R-:W-:Y:S01]  /*34e0*/  FFMA.FTZ R4, R23, c[0x0][0x2d0], -R12 ;  /* 0x0000b40017047a23 */ /* 0x010fe2000001080c */
[----:B------:R-:W-:Y:S01]  /*34f0*/  F2FP.PACK_AB R6, R251, R248 ;  /* 0x000000f8fb06723e */ /* 0x000fe200000000ff */
[----:B------:R-:W4:Y:S01]  /*3500*/  LDSM.16.MT88.4 R20, [R217+0x1100] ;  /* 0x00110000d914783b */ /* 0x000f220000004200 */
[----:B---3--:R-:W-:-:S04]  /*3510*/  FFMA.FTZ R8, R45, c[0x0][0x2d0], -R3 ;  /* 0x0000b4002d087a23 */ /* 0x008fc80000010803 */
[----:B------:R3:W2:Y:S01]  /*3520*/  MUFU.EX2 R245, R4 ;  /* 0x0000000400f57308 */ /* 0x0006a20000000800 */
[----:B-1----:R-:W-:-:S07]  /*3530*/  FFMA.FTZ R14, R176, c[0x0][0x2d0], -R12 ;  /* 0x0000b400b00e7a23 */ /* 0x002fce000001080c */
[----:B------:R1:W1:Y:S01]  /*3540*/  MUFU.EX2 R227, R8 ;  /* 0x0000000800e37308 */ /* 0x0002620000000800 */
[----:B---3--:R-:W-:Y:S01]  /*3550*/  FFMA.FTZ R4, R29, c[0x0][0x2d0], -R12 ;  /* 0x0000b4001d047a23 */ /* 0x008fe2000001080c */
[----:B--2---:R-:W-:Y:S01]  /*3560*/  F2FP.PACK_AB R5, R245, R247 ;  /* 0x000000f7f505723e */ /* 0x004fe200000000ff */
[----:B------:R-:W2:Y:S05]  /*3570*/  LDSM.16.MT88.4 R28, [R218+0x1100] ;  /* 0x00110000da1c783b */ /* 0x000eaa0000004200 */
[----:B------:R3:W-:Y:S01]  /*3580*/  MUFU.EX2 R180, R14 ;  /* 0x0000000e00b47308 */ /* 0x0007e20000000800 */
[----:B-1----:R-:W-:Y:S01]  /*3590*/  FFMA.FTZ R8, R44, c[0x0][0x2d0], -R3 ;  /* 0x0000b4002c087a23 */ /* 0x002fe20000010803 */
[----:B------:R-:W-:-:S06]  /*35a0*/  F2FP.PACK_AB R9, R227, R228 ;  /* 0x000000e4e309723e */ /* 0x000fcc00000000ff */
[----:B------:R1:W1:Y:S08]  /*35b0*/  MUFU.EX2 R246, R4 ;  /* 0x0000000400f67308 */ /* 0x0002700000000800 */
[----:B------:R4:W-:Y:S01]  /*35c0*/  MUFU.EX2 R233, R8 ;  /* 0x0000000800e97308 */ /* 0x0009e20000000800 */
[--C-:B---3--:R-:W-:Y:S02]  /*35d0*/  FFMA.FTZ R14, R177, c[0x0][0x2d0], -R0.reuse ;  /* 0x0000b400b10e7a23 */ /* 0x108fe40000010800 */
[----:B-1----:R-:W-:Y:S01]  /*35e0*/  FFMA.FTZ R4, R32, c[0x0][0x2d0], -R0 ;  /* 0x0000b40020047a23 */ /* 0x002fe20000010800 */
[----:B------:R-:W-:Y:S01]  /*35f0*/  F2FP.PACK_AB R7, R246, R244 ;  /* 0x000000f4f607723e */ /* 0x000fe200000000ff */
[----:B------:R-:W1:Y:S03]  /*3600*/  LDSM.16.MT88.4 R32, [R217+0x2100] ;  /* 0x00210000d920783b */ /* 0x000e660000004200 */
[----:B------:R3:W-:Y:S01]  /*3610*/  MUFU.EX2 R174, R14 ;  /* 0x0000000e00ae7308 */ /* 0x0007e20000000800 */
[----:B----4-:R-:W-:-:S07]  /*3620*/  FFMA.FTZ R8, R39, c[0x0][0x2d0], -R3 ;  /* 0x0000b40027087a23 */ /* 0x010fce0000010803 */
[----:B------:R4:W-:Y:S08]  /*3630*/  MUFU.EX2 R241, R4 ;  /* 0x0000000400f17308 */ /* 0x0009f00000000800 */
[----:B------:R-:W2:Y:S01]  /*3640*/  MUFU.EX2 R240, R8 ;  /* 0x0000000800f07308 */ /* 0x000ea20000000800 */
[--C-:B---3--:R-:W-:Y:S02]  /*3650*/  FFMA.FTZ R14, R179, c[0x0][0x2d0], -R0.reuse ;  /* 0x0000b400b30e7a23 */ /* 0x108fe40000010800 */
[----:B----4-:R-:W-:-:S02]  /*3660*/  FFMA.FTZ R4, R36, c[0x0][0x2d0], -R0 ;  /* 0x0000b40024047a23 */ /* 0x010fc40000010800 */
[----:B------:R-:W-:Y:S03]  /*3670*/  LDSM.16.MT88.4 R36, [R218+0x2500] ;  /* 0x00250000da24783b */ /* 0x000fe60000004200 */
[----:B------:R3:W4:Y:S01]  /*3680*/  MUFU.EX2 R235, R4 ;  /* 0x0000000400eb7308 */ /* 0x0007220000000800 */
[----:B--2---:R-:W-:Y:S02]  /*3690*/  F2FP.PACK_AB R11, R240, R233 ;  /* 0x000000e9f00b723e */ /* 0x004fe400000000ff */
[----:B---3--:R-:W-:Y:S02]  /*36a0*/  F2FP.PACK_AB R4, R249, R252 ;  /* 0x000000fcf904723e */ /* 0x008fe400000000ff */
[----:B----4-:R-:W-:-:S05]  /*36b0*/  F2FP.PACK_AB R8, R235, R241 ;  /* 0x000000f1eb08723e */ /* 0x010fca00000000ff */
[C---:B-----5:R-:W-:Y:S08]  /*36c0*/  HMMA.16816.F32 R120, R4.reuse, R24, RZ ;  /* 0x000000180478723c */ /* 0x060ff000000018ff */
[C---:B------:R-:W-:Y:S08]  /*36d0*/  HMMA.16816.F32 R116, R4.reuse, R16, RZ ;  /* 0x000000100474723c */ /* 0x040ff000000018ff */
[C---:B------:R-:W-:Y:S08]  /*36e0*/  HMMA.16816.F32 R112, R4.reuse, R20, RZ ;  /* 0x000000140470723c */ /* 0x040ff000000018ff */
[C---:B------:R-:W-:Y:S08]  /*36f0*/  HMMA.16816.F32 R108, R4.reuse, R28, RZ ;  /* 0x0000001c046c723c */ /* 0x040ff000000018ff */
[C---:B-1----:R-:W-:Y:S08]  /*3700*/  HMMA.16816.F32 R96, R4.reuse, R32, RZ ;  /* 0x000000200460723c */ /* 0x042ff000000018ff */
[C---:B------:R-:W-:Y:S08]  /*3710*/  HMMA.16816.F32 R92, R4.reuse, R40, RZ ;  /* 0x00000028045c723c */ /* 0x040ff000000018ff */
[C---:B------:R-:W-:Y:S08]  /*3720*/  HMMA.16816.F32 R88, R4.reuse, R26, RZ ;  /* 0x0000001a0458723c */ /* 0x040ff000000018ff */
[C---:B------:R-:W-:Y:S08]  /*3730*/  HMMA.16816.F32 R84, R4.reuse, R18, RZ ;  /* 0x000000120454723c */ /* 0x040ff000000018ff */
[C---:B------:R-:W-:Y:S08]  /*3740*/  HMMA.16816.F32 R80, R4.reuse, R22, RZ ;  /* 0x000000160450723c */ /* 0x040ff000000018ff */
[C---:B------:R-:W-:Y:S08]  /*3750*/  HMMA.16816.F32 R76, R4.reuse, R30, RZ ;  /* 0x0000001e044c723c */ /* 0x040ff000000018ff */
[C---:B------:R-:W-:Y:S08]  /*3760*/  HMMA.16816.F32 R72, R4.reuse, R34, RZ ;  /* 0x000000220448723c */ /* 0x040ff000000018ff */
[----:B------:R-:W-:Y:S07]  /*3770*/  HMMA.16816.F32 R64, R4, R42, RZ ;  /* 0x0000002a0440723c */ /* 0x000fee00000018ff */
[--C-:B------:R-:W-:Y:S01]  /*3780*/  FFMA.FTZ R4, R47, c[0x0][0x2d0], -R13.reuse ;  /* 0x0000b4002f047a23 */ /* 0x100fe2000001080d */
[C---:B------:R-:W-:Y:S03]  /*3790*/  HMMA.16816.F32 R68, R8.reuse, R24, RZ ;  /* 0x000000180844723c */ /* 0x040fe600000018ff */
[----:B------:R1:W-:Y:S05]  /*37a0*/  MUFU.EX2 R229, R4 ;  /* 0x0000000400e57308 */ /* 0x0003ea0000000800 */
[C---:B------:R-:W-:Y:S01]  /*37b0*/  HMMA.16816.F32 R144, R8.reuse, R26, RZ ;  /* 0x0000001a0890723c */ /* 0x040fe200000018ff */
[----:B------:R-:W-:Y:S07]  /*37c0*/  LDSM.16.MT88.4 R24, [R217+0x500] ;  /* 0x00050000d918783b */ /* 0x000fee0000004200 */
[----:B------:R-:W-:Y:S01]  /*37d0*/  HMMA.16816.F32 R60, R8, R16, RZ ;  /* 0x00000010083c723c */ /* 0x000fe200000018ff */
[----:B-1----:R-:W-:-:S04]  /*37e0*/  FFMA.FTZ R4, R52, c[0x0][0x2d0], -R13 ;  /* 0x0000b40034047a23 */ /* 0x002fc8000001080d */
[----:B------:R1:W-:Y:S03]  /*37f0*/  MUFU.EX2 R239, R4 ;  /* 0x0000000400ef7308 */ /* 0x0003e60000000800 */
[C---:B------:R-:W-:Y:S01]  /*3800*/  HMMA.16816.F32 R140, R8.reuse, R18, RZ ;  /* 0x00000012088c723c */ /* 0x040fe200000018ff */
[----:B------:R-:W2:Y:S07]  /*3810*/  LDSM.16.MT88.4 R16, [R217+0x1500] ;  /* 0x00150000d910783b */ /* 0x000eae0000004200 */
[----:B------:R-:W-:Y:S01]  /*3820*/  HMMA.16816.F32 R56, R8, R20, RZ ;  /* 0x000000140838723c */ /* 0x000fe200000018ff */
[----:B-1----:R-:W-:-:S07]  /*3830*/  FFMA.FTZ R4, R54, c[0x0][0x2d0], -R13 ;  /* 0x0000b40036047a23 */ /* 0x002fce000001080d */
[C---:B------:R-:W-:Y:S01]  /*3840*/  HMMA.16816.F32 R136, R8.reuse, R22, RZ ;  /* 0x000000160888723c */ /* 0x040fe200000018ff */
[----:B------:R-:W-:Y:S01]  /*3850*/  LDSM.16.MT88.4 R20, [R218+0x500] ;  /* 0x00050000da14783b */ /* 0x000fe20000004200 */
[----:B------:R1:W-:Y:S06]  /*3860*/  MUFU.EX2 R238, R4 ;  /* 0x0000000400ee7308 */ /* 0x0003ec0000000800 */
[C---:B------:R-:W-:Y:S08]  /*3870*/  HMMA.16816.F32 R52, R8.reuse, R28, RZ ;  /* 0x0000001c0834723c */ /* 0x040ff000000018ff */
[----:B------:R-:W-:Y:S01]  /*3880*/  HMMA.16816.F32 R148, R8, R30, RZ ;  /* 0x0000001e0894723c */ /* 0x000fe200000018ff */
[----:B------:R-:W-:Y:S01]  /*3890*/  LDSM.16.MT88.4 R28, [R218+0x1500] ;  /* 0x00150000da1c783b */ /* 0x000fe20000004200 */
[----:B-1----:R-:W-:-:S04]  /*38a0*/  FFMA.FTZ R4, R100, c[0x0][0x2d0], -R13 ;  /* 0x0000b40064047a23 */ /* 0x002fc8000001080d */
[----:B------:R1:W3:Y:S02]  /*38b0*/  MUFU.EX2 R237, R4 ;  /* 0x0000000400ed7308 */ /* 0x0002e40000000800 */
[C---:B------:R-:W-:Y:S08]  /*38c0*/  HMMA.16816.F32 R48, R8.reuse, R32, RZ ;  /* 0x000000200830723c */ /* 0x040ff000000018ff */
[----:B------:R-:W-:Y:S01]  /*38d0*/  HMMA.16816.F32 R152, R8, R34, RZ ;  /* 0x000000220898723c */ /* 0x000fe200000018ff */
[----:B------:R-:W4:Y:S01]  /*38e0*/  LDSM.16.MT88.4 R32, [R217+0x2500] ;  /* 0x00250000d920783b */ /* 0x000f220000004200 */
[----:B-1----:R-:W-:-:S06]  /*38f0*/  FFMA.FTZ R4, R101, c[0x0][0x2d0], -R12 ;  /* 0x0000b40065047a23 */ /* 0x002fcc000001080c */
[C---:B------:R-:W-:Y:S01]  /*3900*/  HMMA.16816.F32 R44, R8.reuse, R40, RZ ;  /* 0x00000028082c723c */ /* 0x040fe200000018ff */
[----:B---3--:R-:W-:Y:S01]  /*3910*/  F2FP.PACK_AB R6, R237, R238 ;  /* 0x000000eeed06723e */ /* 0x008fe200000000ff */
[----:B------:R1:W-:Y:S06]  /*3920*/  MUFU.EX2 R223, R4 ;  /* 0x0000000400df7308 */ /* 0x0003ec0000000800 */
[----:B------:R-:W-:Y:S07]  /*3930*/  HMMA.16816.F32 R156, R8, R42, RZ ;  /* 0x0000002a089c723c */ /* 0x000fee00000018ff */
[----:B------:R-:W-:-:S04]  /*3940*/  FFMA.FTZ R8, R127, c[0x0][0x2d0], -R0 ;  /* 0x0000b4007f087a23 */ /* 0x000fc80000010800 */
[----:B------:R3:W-:Y:S01]  /*3950*/  MUFU.EX2 R208, R8 ;  /* 0x0000000800d07308 */ /* 0x0007e20000000800 */
[----:B-1----:R-:W-:-:S07]  /*3960*/  FFMA.FTZ R4, R102, c[0x0][0x2d0], -R12 ;  /* 0x0000b40066047a23 */ /* 0x002fce000001080c */
[----:B------:R1:W5:Y:S01]  /*3970*/  MUFU.EX2 R226, R4 ;  /* 0x0000000400e27308 */ /* 0x0003620000000800 */
[----:B---3--:R-:W-:-:S07]  /*3980*/  FFMA.FTZ R8, R126, c[0x0][0x2d0], -R0 ;  /* 0x0000b4007e087a23 */ /* 0x008fce0000010800 */
[----:B------:R3:W-:Y:S01]  /*3990*/  MUFU.EX2 R207, R8 ;  /* 0x0000000800cf7308 */ /* 0x0007e20000000800 */
[----:B-1----:R-:W-:Y:S01]  /*39a0*/  FFMA.FTZ R4, R106, c[0x0][0x2d0], -R12 ;  /* 0x0000b4006a047a23 */ /* 0x002fe2000001080c */
[----:B-----5:R-:W-:-:S06]  /*39b0*/  F2FP.PACK_AB R5, R226, R223 ;  /* 0x000000dfe205723e */ /* 0x020fcc00000000ff */
[----:B------:R1:W-:Y:S01]  /*39c0*/  MUFU.EX2 R225, R4 ;  /* 0x0000000400e17308 */ /* 0x0003e20000000800 */
[----:B---3--:R-:W-:-:S07]  /*39d0*/  FFMA.FTZ R8, R129, c[0x0][0x2d0], -R3 ;  /* 0x0000b40081087a23 */ /* 0x008fce0000010803 */
[----:B------:R3:W-:Y:S01]  /*39e0*/  MUFU.EX2 R197, R8 ;  /* 0x0000000800c57308 */ /* 0x0007e20000000800 */
[----:B-1----:R-:W-:-:S07]  /*39f0*/  FFMA.FTZ R4, R107, c[0x0][0x2d0], -R12 ;  /* 0x0000b4006b047a23 */ /* 0x002fce000001080c */
[----:B------:R1:W5:Y:S01]  /*3a00*/  MUFU.EX2 R224, R4 ;  /* 0x0000000400e07308 */ /* 0x0003620000000800 */
[----:B---3--:R-:W-:-:S07]  /*3a10*/  FFMA.FTZ R8, R128, c[0x0][0x2d0], -R3 ;  /* 0x0000b40080087a23 */ /* 0x008fce0000010803 */
[----:B------:R3:W-:Y:S01]  /*3a20*/  MUFU.EX2 R107, R14 ;  /* 0x0000000e006b7308 */ /* 0x0007e20000000800 */
[----:B-1----:R-:W-:-:S07]  /*3a30*/  FFMA.FTZ R4, R124, c[0x0][0x2d0], -R0 ;  /* 0x0000b4007c047a23 */ /* 0x002fce0000010800 */
[----:B------:R1:W-:Y:S01]  /*3a40*/  MUFU.EX2 R198, R8 ;  /* 0x0000000800c67308 */ /* 0x0003e20000000800 */
[----:B-----5:R-:W-:-:S07]  /*3a50*/  F2FP.PACK_AB R7, R224, R225 ;  /* 0x000000e1e007723e */ /* 0x020fce00000000ff */
[----:B------:R5:W-:Y:S01]  /*3a60*/  MUFU.EX2 R210, R4 ;  /* 0x0000000400d27308 */ /* 0x000be20000000800 */
[----:B---3--:R-:W-:Y:S02]  /*3a70*/  FFMA.FTZ R14, R184, c[0x0][0x2d0], -R0 ;  /* 0x0000b400b80e7a23 */ /* 0x008fe40000010800 */
[----:B-1----:R-:W-:-:S05]  /*3a80*/  FFMA.FTZ R8, R130, c[0x0][0x2d0], -R3 ;  /* 0x0000b40082087a23 */ /* 0x002fca0000010803 */
[----:B------:R1:W-:Y:S01]  /*3a90*/  MUFU.EX2 R196, R8 ;  /* 0x0000000800c47308 */ /* 0x0003e20000000800 */
[----:B-----5:R-:W-:-:S07]  /*3aa0*/  FFMA.FTZ R4, R125, c[0x0][0x2d0], -R0 ;  /* 0x0000b4007d047a23 */ /* 0x020fce0000010800 */
[----:B------:R3:W5:Y:S01]  /*3ab0*/  MUFU.EX2 R209, R4 ;  /* 0x0000000400d17308 */ /* 0x0007620000000800 */
[----:B-1----:R-:W-:-:S07]  /*3ac0*/  FFMA.FTZ R8, R131, c[0x0][0x2d0], -R3 ;  /* 0x0000b40083087a23 */ /* 0x002fce0000010803 */
[----:B------:R1:W1:Y:S01]  /*3ad0*/  MUFU.EX2 R195, R8 ;  /* 0x0000000800c37308 */ /* 0x0002620000000800 */
[----:B---3--:R-:W-:-:S07]  /*3ae0*/  F2FP.PACK_AB R4, R239, R229 ;  /* 0x000000e5ef04723e */ /* 0x008fce00000000ff */
[----:B--2---:R-:W-:Y:S01]  /*3af0*/  HMMA.16816.F32 R124, R4, R16, R112 ;  /* 0x00000010047c723c */ /* 0x004fe20000001870 */
[----:B-1----:R-:W-:-:S07]  /*3b00*/  FFMA.FTZ R8, R166, c[0x0][0x2d0], -R13 ;  /* 0x0000b400a6087a23 */ /* 0x002fce000001080d */
[C---:B----4-:R-:W-:Y:S01]  /*3b10*/  HMMA.16816.F32 R112, R4.reuse, R32, R96 ;  /* 0x000000200470723c */ /* 0x050fe20000001860 */
[----:B------:R1:W-:Y:S07]  /*3b20*/  MUFU.EX2 R194, R8 ;  /* 0x0000000800c27308 */ /* 0x0003ee0000000800 */
[C---:B------:R-:W-:Y:S08]  /*3b30*/  HMMA.16816.F32 R160, R4.reuse, R20, R116 ;  /* 0x0000001404a0723c */ /* 0x040ff00000001874 */
[----:B------:R-:W-:Y:S01]  /*3b40*/  HMMA.16816.F32 R96, R4, R36, R92 ;  /* 0x000000240460723c */ /* 0x000fe2000000185c */
[----:B-1----:R-:W-:-:S04]  /*3b50*/  FFMA.FTZ R8, R167, c[0x0][0x2d0], -R13 ;  /* 0x0000b400a7087a23 */ /* 0x002fc8000001080d */
[----:B------:R1:W2:Y:S03]  /*3b60*/  MUFU.EX2 R193, R8 ;  /* 0x0000000800c17308 */ /* 0x0002a60000000800 */
[C---:B------:R-:W-:Y:S08]  /*3b70*/  HMMA.16816.F32 R168, R4.reuse, R24, R120 ;  /* 0x0000001804a8723c */ /* 0x040ff00000001878 */
[----:B------:R-:W-:Y:S01]  /*3b80*/  HMMA.16816.F32 R116, R4, R26, R88 ;  /* 0x0000001a0474723c */ /* 0x000fe20000001858 */
[----:B-1----:R-:W-:-:S07]  /*3b90*/  FFMA.FTZ R8, R165, c[0x0][0x2d0], -R13 ;  /* 0x0000b400a5087a23 */ /* 0x002fce000001080d */
[C---:B------:R-:W-:Y:S01]  /*3ba0*/  HMMA.16816.F32 R132, R4.reuse, R22, R84 ;  /* 0x000000160484723c */ /* 0x040fe20000001854 */
[----:B------:R1:W-:Y:S07]  /*3bb0*/  MUFU.EX2 R192, R8 ;  /* 0x0000000800c07308 */ /* 0x0003ee0000000800 */
[C---:B------:R-:W-:Y:S08]  /*3bc0*/  HMMA.16816.F32 R92, R4.reuse, R18, R80 ;  /* 0x00000012045c723c */ /* 0x040ff00000001850 */
[----:B------:R-:W-:Y:S01]  /*3bd0*/  HMMA.16816.F32 R120, R4, R28, R108 ;  /* 0x0000001c0478723c */ /* 0x000fe2000000186c */
[----:B-1----:R-:W-:-:S04]  /*3be0*/  FFMA.FTZ R8, R164, c[0x0][0x2d0], -R13 ;  /* 0x0000b400a4087a23 */ /* 0x002fc8000001080d */
[----:B------:R1:W-:Y:S03]  /*3bf0*/  MUFU.EX2 R183, R8 ;  /* 0x0000000800b77308 */ /* 0x0003e60000000800 */
[C---:B------:R-:W-:Y:S08]  /*3c00*/  HMMA.16816.F32 R88, R4.reuse, R30, R76 ;  /* 0x0000001e0458723c */ /* 0x040ff0000000184c */
[----:B------:R-:W-:Y:S01]  /*3c10*/  HMMA.16816.F32 R84, R4, R34, R72 ;  /* 0x000000220454723c */ /* 0x000fe20000001848 */
[----:B-1----:R-:W-:-:S02]  /*3c20*/  FFMA.FTZ R8, R172, c[0x0][0x2d0], -R12 ;  /* 0x0000b400ac087a23 */ /* 0x002fc4000001080c */
[----:B------:R1:W-:Y:S05]  /*3c30*/  MUFU.EX2 R172, R14 ;  /* 0x0000000e00ac7308 */ /* 0x0003ea0000000800 */
[----:B------:R-:W-:Y:S07]  /*3c40*/  HMMA.16816.F32 R80, R4, R38, R64 ;  /* 0x000000260450723c */ /* 0x000fee0000001840 */
[----:B-----5:R-:W-:Y:S01]  /*3c50*/  F2FP.PACK_AB R4, R209, R210 ;  /* 0x000000d2d104723e */ /* 0x020fe200000000ff */
[----:B------:R3:W-:Y:S01]  /*3c60*/  MUFU.EX2 R182, R8 ;  /* 0x0000000800b67308 */ /* 0x0007e20000000800 */
[----:B------:R-:W-:-:S02]  /*3c70*/  F2FP.PACK_AB R5, R198, R197 ;  /* 0x000000c5c605723e */ /* 0x000fc400000000ff */
[----:B------:R-:W-:Y:S02]  /*3c80*/  F2FP.PACK_AB R6, R207, R208 ;  /* 0x000000d0cf06723e */ /* 0x000fe400000000ff */
[----:B------:R-:W-:Y:S01]  /*3c90*/  F2FP.PACK_AB R7, R195, R196 ;  /* 0x000000c4c307723e */ /* 0x000fe200000000ff */
[----:B-1----:R-:W-:-:S06]  /*3ca0*/  FFMA.FTZ R14, R178, c[0x0][0x2d0], -R0 ;  /* 0x0000b400b20e7a23 */ /* 0x002fcc0000010800 */
[C---:B------:R-:W-:Y:S01]  /*3cb0*/  HMMA.16816.F32 R76, R4.reuse, R24, R68 ;  /* 0x00000018044c723c */ /* 0x040fe20000001844 */
[----:B---3--:R-:W-:Y:S02]  /*3cc0*/  FFMA.FTZ R8, R173, c[0x0][0x2d0], -R12 ;  /* 0x0000b400ad087a23 */ /* 0x008fe4000001080c */
[----:B------:R1:W-:Y:S05]  /*3cd0*/  MUFU.EX2 R173, R14 ;  /* 0x0000000e00ad7308 */ /* 0x0003ea0000000800 */
[C---:B------:R-:W-:Y:S03]  /*3ce0*/  HMMA.16816.F32 R72, R4.reuse, R20, R60 ;  /* 0x000000140448723c */ /* 0x040fe6000000183c */
[----:B------:R3:W4:Y:S05]  /*3cf0*/  MUFU.EX2 R181, R8 ;  /* 0x0000000800b57308 */ /* 0x00072a0000000800 */
[----:B------:R-:W-:Y:S01]  /*3d00*/  HMMA.16816.F32 R64, R4, R28, R52 ;  /* 0x0000001c0440723c */ /* 0x000fe20000001834 */
[----:B-1----:R-:W-:-:S07]  /*3d10*/  FFMA.FTZ R14, R186, c[0x0][0x2d0], -R3 ;  /* 0x0000b400ba0e7a23 */ /* 0x002fce0000010803 */
[C---:B------:R-:W-:Y:S01]  /*3d20*/  HMMA.16816.F32 R68, R4.reuse, R16, R56 ;  /* 0x000000100444723c */ /* 0x040fe20000001838 */
[----:B------:R1:W-:Y:S01]  /*3d30*/  MUFU.EX2 R106, R14 ;  /* 0x0000000e006a7308 */ /* 0x0003e20000000800 */
[----:B---3--:R-:W-:Y:S06]  /*3d40*/  LDSM.16.MT88.4 R8, [R218+0x900] ;  /* 0x00090000da08783b */ /* 0x008fec0000004200 */
[C---:B------:R-:W-:Y:S08]  /*3d50*/  HMMA.16816.F32 R60, R4.reuse, R32, R48 ;  /* 0x00000020043c723c */ /* 0x040ff00000001830 */
[----:B------:R-:W-:Y:S01]  /*3d60*/  HMMA.16816.F32 R128, R4, R36, R44 ;  /* 0x000000240480723c */ /* 0x000fe2000000182c */
[----:B-1----:R-:W-:-:S04]  /*3d70*/  FFMA.FTZ R14, R187, c[0x0][0x2d0], -R3 ;  /* 0x0000b400bb0e7a23 */ /* 0x002fc80000010803 */
[----:B------:R1:W3:Y:S03]  /*3d80*/  MUFU.EX2 R102, R14 ;  /* 0x0000000e00667308 */ /* 0x0002e60000000800 */
[C---:B------:R-:W-:Y:S01]  /*3d90*/  HMMA.16816.F32 R40, R4.reuse, R30, R148 ;  /* 0x0000001e0428723c */ /* 0x040fe20000001894 */
[----:B------:R-:W5:Y:S07]  /*3da0*/  LDSM.16.MT88.4 R28, [R217+0x2900] ;  /* 0x00290000d91c783b */ /* 0x000f6e0000004200 */
[----:B------:R-:W-:Y:S01]  /*3db0*/  HMMA.16816.F32 R52, R4, R34, R152 ;  /* 0x000000220434723c */ /* 0x000fe20000001898 */
[----:B------:R-:W3:Y:S04]  /*3dc0*/  LDSM.16.MT88.4 R32, [R218+0x2900] ;  /* 0x00290000da20783b */ /* 0x000ee80000004200 */
[----:B------:R-:W-:Y:S01]  /*3dd0*/  LDSM.16.MT88.4 R152, [R217+0x1d00] ;  /* 0x001d0000d998783b */ /* 0x000fe20000004200 */
[----:B-1----:R-:W-:-:S02]  /*3de0*/  FFMA.FTZ R14, R185, c[0x0][0x2d0], -R3 ;  /* 0x0000b400b90e7a23 */ /* 0x002fc40000010803 */
[C---:B------:R-:W-:Y:S01]  /*3df0*/  HMMA.16816.F32 R56, R4.reuse, R26, R144 ;  /* 0x0000001a0438723c */ /* 0x040fe20000001890 */
[----:B------:R-:W-:Y:S01]  /*3e00*/  LDSM.16.MT88.4 R24, [R218+0x1900] ;  /* 0x00190000da18783b */ /* 0x000fe20000004200 */
[----:B------:R1:W-:Y:S06]  /*3e10*/  MUFU.EX2 R101, R14 ;  /* 0x0000000e00657308 */ /* 0x0003ec0000000800 */
[C---:B------:R-:W-:Y:S01]  /*3e20*/  HMMA.16816.F32 R48, R4.reuse, R22, R140 ;  /* 0x000000160430723c */ /* 0x040fe2000000188c */
[----:B------:R-:W-:Y:S07]  /*3e30*/  LDSM.16.MT88.4 R20, [R217+0x1900] ;  /* 0x00190000d914783b */ /* 0x000fee0000004200 */
[----:B------:R-:W-:Y:S01]  /*3e40*/  HMMA.16816.F32 R44, R4, R18, R136 ;  /* 0x00000012042c723c */ /* 0x000fe20000001888 */
[----:B------:R-:W3:Y:S01]  /*3e50*/  LDSM.16.MT88.4 R16, [R217+0x900] ;  /* 0x00090000d910783b */ /* 0x000ee20000004200 */
[----:B-1----:R-:W-:-:S03]  /*3e60*/  FFMA.FTZ R14, R188, c[0x0][0x2d0], -R3 ;  /* 0x0000b400bc0e7a23 */ /* 0x002fc60000010803 */
[----:B------:R-:W1:Y:S01]  /*3e70*/  LDSM.16.MT88.4 R136, [R218+0xd00] ;  /* 0x000d0000da88783b */ /* 0x000e620000004200 */
[----:B------:R-:W1:Y:S02]  /*3e80*/  MUFU.EX2 R100, R14 ;  /* 0x0000000e00647308 */ /* 0x000e640000000800 */
[----:B------:R-:W-:Y:S07]  /*3e90*/  HMMA.16816.F32 R36, R4, R38, R156 ;  /* 0x000000260424723c */ /* 0x000fee000000189c */
[----:B--2---:R-:W-:-:S02]  /*3ea0*/  F2FP.PACK_AB R4, R193, R194 ;  /* 0x000000c2c104723e */ /* 0x004fc400000000ff */
[----:B----4-:R-:W-:Y:S02]  /*3eb0*/  F2FP.PACK_AB R5, R181, R182 ;  /* 0x000000b6b505723e */ /* 0x010fe400000000ff */
[----:B------:R-:W-:Y:S02]  /*3ec0*/  F2FP.PACK_AB R6, R183, R192 ;  /* 0x000000c0b706723e */ /* 0x000fe400000000ff */
[----:B------:R-:W-:-:S07]  /*3ed0*/  F2FP.PACK_AB R7, R180, R175 ;  /* 0x000000afb407723e */ /* 0x000fce00000000ff */
[C---:B-----5:R-:W-:Y:S08]  /*3ee0*/  HMMA.16816.F32 R184, R4.reuse, R28, R112 ;  /* 0x0000001c04b8723c */ /* 0x060ff00000001870 */
[C---:B---3--:R-:W-:Y:S08]  /*3ef0*/  HMMA.16816.F32 R188, R4.reuse, R32, R96 ;  /* 0x0000002004bc723c */ /* 0x048ff00000001860 */
[C---:B------:R-:W-:Y:S01]  /*3f00*/  HMMA.16816.F32 R108, R4.reuse, R16, R168 ;  /* 0x00000010046c723c */ /* 0x040fe200000018a8 */
[----:B------:R-:W2:Y:S07]  /*3f10*/  LDSM.16.MT88.4 R168, [R218+0x1d00] ;  /* 0x001d0000daa8783b */ /* 0x000eae0000004200 */
[C---:B------:R-:W-:Y:S08]  /*3f20*/  HMMA.16816.F32 R160, R4.reuse, R8, R160 ;  /* 0x0000000804a0723c */ /* 0x040ff000000018a0 */
[C---:B------:R-:W-:Y:S08]  /*3f30*/  HMMA.16816.F32 R144, R4.reuse, R20, R124 ;  /* 0x000000140490723c */ /* 0x040ff0000000187c */
[C---:B------:R-:W-:Y:S01]  /*3f40*/  HMMA.16816.F32 R164, R4.reuse, R24, R120 ;  /* 0x0000001804a4723c */ /* 0x040fe20000001878 */
[----:B------:R-:W3:Y:S07]  /*3f50*/  LDSM.16.MT88.4 R120, [R217+0xd00] ;  /* 0x000d0000d978783b */ /* 0x000eee0000004200 */
[C---:B------:R-:W-:Y:S08]  /*3f60*/  HMMA.16816.F32 R116, R4.reuse, R18, R116 ;  /* 0x000000120474723c */ /* 0x040ff00000001874 */
[C---:B------:R-:W-:Y:S08]  /*3f70*/  HMMA.16816.F32 R132, R4.reuse, R10, R132 ;  /* 0x0000000a0484723c */ /* 0x040ff00000001884 */
[C---:B------:R-:W-:Y:S08]  /*3f80*/  HMMA.16816.F32 R148, R4.reuse, R22, R92 ;  /* 0x000000160494723c */ /* 0x040ff0000000185c */
[C---:B------:R-:W-:Y:S08]  /*3f90*/  HMMA.16816.F32 R88, R4.reuse, R26, R88 ;  /* 0x0000001a0458723c */ /* 0x040ff00000001858 */
[C---:B------:R-:W-:Y:S08]  /*3fa0*/  HMMA.16816.F32 R112, R4.reuse, R30, R84 ;  /* 0x0000001e0470723c */ /* 0x040ff00000001854 */
[----:B------:R-:W-:Y:S01]  /*3fb0*/  HMMA.16816.F32 R96, R4, R34, R80 ;  /* 0x000000220460723c */ /* 0x000fe20000001850 */
[----:B------:R-:W4:Y:S06]  /*3fc0*/  LDSM.16.MT88.4 R80, [R217+0x2d00] ;  /* 0x002d0000d950783b */ /* 0x000f2c0000004200 */
[----:B------:R-:W-:-:S02]  /*3fd0*/  F2FP.PACK_AB R4, R107, R174 ;  /* 0x000000ae6b04723e */ /* 0x000fc400000000ff */
[----:B------:R-:W-:Y:S02]  /*3fe0*/  F2FP.PACK_AB R5, R102, R106 ;  /* 0x0000006a6605723e */ /* 0x000fe400000000ff */
[----:B------:R-:W-:Y:S02]  /*3ff0*/  F2FP.PACK_AB R6, R173, R172 ;  /* 0x000000acad06723e */ /* 0x000fe400000000ff */
[----:B-1----:R-:W-:-:S07]  /*4000*/  F2FP.PACK_AB R7, R100, R101 ;  /* 0x000000656407723e */ /* 0x002fce00000000ff */
[C---:B------:R-:W-:Y:S07]  /*4010*/  HMMA.16816.F32 R124, R4.reuse, R8, R72 ;  /* 0x00000008047c723c */ /* 0x040fee0000001848 */
[--C-:B------:R-:W-:Y:S01]  /*4020*/  FFMA.FTZ R8, R203, c[0x0][0x2d0], -R13.reuse ;  /* 0x0000b400cb087a23 */ /* 0x100fe2000001080d */
[C---:B------:R-:W-:Y:S03]  /*4030*/  HMMA.16816.F32 R140, R4.reuse, R10, R48 ;  /* 0x0000000a048c723c */ /* 0x040fe60000001830 */
[----:B------:R1:W-:Y:S05]  /*4040*/  MUFU.EX2 R49, R8 ;  /* 0x0000000800317308 */ /* 0x0003ea0000000800 */
[C---:B------:R-:W-:Y:S08]  /*4050*/  HMMA.16816.F32 R156, R4.reuse, R18, R56 ;  /* 0x00000012049c723c */ /* 0x040ff00000001838 */
[----:B------:R-:W-:Y:S01]  /*4060*/  HMMA.16816.F32 R56, R4, R22, R44 ;  /* 0x000000160438723c */ /* 0x000fe2000000182c */
[----:B-1----:R-:W-:-:S04]  /*4070*/  FFMA.FTZ R8, R199, c[0x0][0x2d0], -R13 ;  /* 0x0000b400c7087a23 */ /* 0x002fc8000001080d */
[----:B------:R1:W5:Y:S03]  /*4080*/  MUFU.EX2 R48, R8 ;  /* 0x0000000800307308 */ /* 0x0003660000000800 */
[C---:B------:R-:W-:Y:S08]  /*4090*/  HMMA.16816.F32 R64, R4.reuse, R24, R64 ;  /* 0x000000180440723c */ /* 0x040ff00000001840 */
[----:B------:R-:W-:Y:S01]  /*40a0*/  HMMA.16816.F32 R68, R4, R20, R68 ;  /* 0x000000140444723c */ /* 0x000fe20000001844 */
[----:B-1----:R-:W-:-:S07]  /*40b0*/  FFMA.FTZ R8, R200, c[0x0][0x2d0], -R13 ;  /* 0x0000b400c8087a23 */ /* 0x002fce000001080d */
[C---:B------:R-:W-:Y:S01]  /*40c0*/  HMMA.16816.F32 R176, R4.reuse, R16, R76 ;  /* 0x0000001004b0723c */ /* 0x040fe2000000184c */
[----:B-----5:R-:W-:Y:S01]  /*40d0*/  F2FP.PACK_AB R92, R48, R49 ;  /* 0x00000031305c723e */ /* 0x020fe200000000ff */
[----:B------:R1:W-:Y:S06]  /*40e0*/  MUFU.EX2 R44, R8 ;  /* 0x00000008002c7308 */ /* 0x0003ec0000000800 */
[C---:B------:R-:W-:Y:S08]  /*40f0*/  HMMA.16816.F32 R40, R4.reuse, R26, R40 ;  /* 0x0000001a0428723c */ /* 0x040ff00000001828 */
[----:B------:R-:W-:Y:S01]  /*4100*/  HMMA.16816.F32 R60, R4, R28, R60 ;  /* 0x0000001c043c723c */ /* 0x000fe2000000183c */
[----:B-1----:R-:W-:-:S04]  /*4110*/  FFMA.FTZ R8, R204, c[0x0][0x2d0], -R13 ;  /* 0x0000b400cc087a23 */ /* 0x002fc8000001080d */
[----:B------:R1:W5:Y:S03]  /*4120*/  MUFU.EX2 R25, R8 ;  /* 0x0000000800197308 */ /* 0x0003660000000800 */
[C---:B------:R-:W-:Y:S08]  /*4130*/  HMMA.16816.F32 R52, R4.reuse, R30, R52 ;  /* 0x0000001e0434723c */ /* 0x040ff00000001834 */
[----:B------:R-:W-:Y:S01]  /*4140*/  HMMA.16816.F32 R84, R4, R32, R128 ;  /* 0x000000200454723c */ /* 0x000fe20000001880 */
[----:B-1----:R-:W-:-:S07]  /*4150*/  FFMA.FTZ R8, R222, c[0x0][0x2d0], -R12 ;  /* 0x0000b400de087a23 */ /* 0x002fce000001080c */
[----:B------:R-:W-:Y:S01]  /*4160*/  HMMA.16816.F32 R36, R4, R34, R36 ;  /* 0x000000220424723c */ /* 0x000fe20000001824 */
[----:B-----5:R-:W-:Y:S01]  /*4170*/  F2FP.PACK_AB R94, R25, R44 ;  /* 0x0000002c195e723e */ /* 0x020fe200000000ff */
[----:B------:R1:W-:Y:S05]  /*4180*/  MUFU.EX2 R24, R8 ;  /* 0x0000000800187308 */ /* 0x0003ea0000000800 */
[----:B------:R-:W-:Y:S02]  /*4190*/  FFMA.FTZ R4, R211, c[0x0][0x2d0], -R0 ;  /* 0x0000b400d3047a23 */ /* 0x000fe40000010800 */
[----:B------:R-:W-:Y:S02]  /*41a0*/  FADD.FTZ R5, R228, R227 ;  /* 0x000000e3e4057221 */ /* 0x000fe40000010000 */
[----:B------:R5:W-:Y:S01]  /*41b0*/  MUFU.EX2 R18, R4 ;  /* 0x0000000400127308 */ /* 0x000be20000000800 */
[----:B-1----:R-:W-:-:S07]  /*41c0*/  FFMA.FTZ R8, R205, c[0x0][0x2d0], -R12 ;  /* 0x0000b400cd087a23 */ /* 0x002fce000001080c */
[----:B------:R1:W1:Y:S01]  /*41d0*/  MUFU.EX2 R23, R8 ;  /* 0x0000000800177308 */ /* 0x0002620000000800 */
[----:B-----5:R-:W-:-:S04]  /*41e0*/  FADD.FTZ R4, R252, R249 ;  /* 0x000000f9fc047221 */ /* 0x020fc80000010000 */
[----:B------:R-:W-:Y:S02]  /*41f0*/  FADD.FTZ R7, R248, R4 ;  /* 0x00000004f8077221 */ /* 0x000fe40000010000 */
[----:B-1----:R-:W-:Y:S01]  /*4200*/  FFMA.FTZ R8, R201, c[0x0][0x2d0], -R12 ;  /* 0x0000b400c9087a23 */ /* 0x002fe2000001080c */
[----:B------:R-:W-:-:S03]  /*4210*/  F2FP.PACK_AB R93, R23, R24 ;  /* 0x00000018175d723e */ /* 0x000fc600000000ff */
[----:B------:R1:W-:Y:S02]  /*4220*/  MUFU.EX2 R21, R8 ;  /* 0x0000000800157308 */ /* 0x0003e40000000800 */
[----:B-1----:R-:W-:Y:S02]  /*4230*/  FFMA.FTZ R8, R206, c[0x0][0x2d0], -R12 ;  /* 0x0000b400ce087a23 */ /* 0x002fe4000001080c */
[----:B------:R-:W-:-:S04]  /*4240*/  FADD.FTZ R12, R233, R5 ;  /* 0x00000005e90c7221 */ /* 0x000fc80000010000 */
[----:B------:R1:W5:Y:S01]  /*4250*/  MUFU.EX2 R22, R8 ;  /* 0x0000000800167308 */ /* 0x0003620000000800 */
[----:B------:R-:W-:Y:S02]  /*4260*/  FADD.FTZ R4, R240, R12 ;  /* 0x0000000cf0047221 */ /* 0x000fe40000010000 */
[----:B-1----:R-:W-:Y:S01]  /*4270*/  FFMA.FTZ R8, R236, c[0x0][0x2d0], -R0 ;  /* 0x0000b400ec087a23 */ /* 0x002fe20000010800 */
[----:B-----5:R-:W-:-:S04]  /*4280*/  F2FP.PACK_AB R95, R22, R21 ;  /* 0x00000015165f723e */ /* 0x020fc800000000ff */
[----:B------:R1:W-:Y:S03]  /*4290*/  MUFU.EX2 R20, R8 ;  /* 0x0000000800147308 */ /* 0x0003e60000000800 */
[C---:B------:R-:W-:Y:S08]  /*42a0*/  HMMA.16816.F32 R128, R92.reuse, R136, R160 ;  /* 0x000000885c80723c */ /* 0x040ff000000018a0 */
[----:B--2---:R-:W-:Y:S01]  /*42b0*/  HMMA.16816.F32 R160, R92, R168, R164 ;  /* 0x000000a85ca0723c */ /* 0x004fe200000018a4 */
[----:B-1----:R-:W-:-:S02]  /*42c0*/  FFMA.FTZ R8, R202, c[0x0][0x2d0], -R0 ;  /* 0x0000b400ca087a23 */ /* 0x002fc40000010800 */
[----:B------:R-:W-:Y:S02]  /*42d0*/  FFMA.FTZ R0, R212, c[0x0][0x2d0], -R0 ;  /* 0x0000b400d4007a23 */ /* 0x000fe40000010800 */
[----:B------:R1:W2:Y:S03]  /*42e0*/  MUFU.EX2 R19, R8 ;  /* 0x0000000800137308 */ /* 0x0002a60000000800 */
[C---:B------:R-:W-:Y:S05]  /*42f0*/  HMMA.16816.F32 R164, R92.reuse, R170, R88 ;  /* 0x000000aa5ca4723c */ /* 0x040fea0000001858 */
[----:B------:R5:W-:Y:S03]  /*4300*/  MUFU.EX2 R17, R0 ;  /* 0x0000000000117308 */ /* 0x000be60000000800 */
[C---:B---3--:R-:W-:Y:S01]  /*4310*/  HMMA.16816.F32 R108, R92.reuse, R120, R108 ;  /* 0x000000785c6c723c */ /* 0x048fe2000000186c */
[----:B-1----:R-:W1:Y:S07]  /*4320*/  LDSM.16.MT88.4 R8, [R218+0x2d00] ;  /* 0x002d0000da08783b */ /* 0x002e6e0000004200 */
[----:B------:R-:W-:Y:S01]  /*4330*/  HMMA.16816.F32 R116, R92, R122, R116 ;  /* 0x0000007a5c74723c */ /* 0x000fe20000001874 */
[----:B-----5:R-:W-:-:S07]  /*4340*/  FFMA.FTZ R0, R250, c[0x0][0x2d0], -R3 ;  /* 0x0000b400fa007a23 */ /* 0x020fce0000010803 */
[C---:B------:R-:W-:Y:S01]  /*4350*/  HMMA.16816.F32 R132, R92.reuse, R138, R132 ;  /* 0x0000008a5c84723c */ /* 0x040fe20000001884 */
[----:B------:R3:W-:Y:S07]  /*4360*/  MUFU.EX2 R13, R0 ;  /* 0x00000000000d7308 */ /* 0x0007ee0000000800 */
[C---:B------:R-:W-:Y:S08]  /*4370*/  HMMA.16816.F32 R144, R92.reuse, R152, R144 ;  /* 0x000000985c90723c */ /* 0x040ff00000001890 */
[----:B------:R-:W-:Y:S01]  /*4380*/  HMMA.16816.F32 R148, R92, R154, R148 ;  /* 0x0000009a5c94723c */ /* 0x000fe20000001894 */
[----:B---3--:R-:W-:-:S04]  /*4390*/  FFMA.FTZ R0, R213, c[0x0][0x2d0], -R3 ;  /* 0x0000b400d5007a23 */ /* 0x008fc80000010803 */
[----:B------:R3:W5:Y:S03]  /*43a0*/  MUFU.EX2 R14, R0 ;  /* 0x00000000000e7308 */ /* 0x0007660000000800 */
[C---:B----4-:R-:W-:Y:S08]  /*43b0*/  HMMA.16816.F32 R72, R92.reuse, R80, R184 ;  /* 0x000000505c48723c */ /* 0x050ff000000018b8 */
[----:B------:R-:W-:Y:S01]  /*43c0*/  HMMA.16816.F32 R76, R92, R82, R112 ;  /* 0x000000525c4c723c */ /* 0x000fe20000001870 */
[----:B---3--:R-:W-:-:S07]  /*43d0*/  FFMA.FTZ R0, R214, c[0x0][0x2d0], -R3 ;  /* 0x0000b400d6007a23 */ /* 0x008fce0000010803 */
[C---:B-1----:R-:W-:Y:S01]  /*43e0*/  HMMA.16816.F32 R88, R92.reuse, R8, R188 ;  /* 0x000000085c58723c */ /* 0x042fe200000018bc */
[----:B------:R-:W-:Y:S01]  /*43f0*/  FFMA.FTZ R3, R215, c[0x0][0x2d0], -R3 ;  /* 0x0000b400d7037a23 */ /* 0x000fe20000010803 */
[----:B------:R1:W-:Y:S06]  /*4400*/  MUFU.EX2 R15, R0 ;  /* 0x00000000000f7308 */ /* 0x0003ec0000000800 */
[----:B------:R-:W-:Y:S02]  /*4410*/  HMMA.16816.F32 R92, R92, R10, R96 ;  /* 0x0000000a5c5c723c */ /* 0x000fe40000001860 */
[----:B------:R3:W4:Y:S05]  /*4420*/  MUFU.EX2 R16, R3 ;  /* 0x0000000300107308 */ /* 0x00072a0000000800 */
[----:B--2---:R-:W-:-:S02]  /*4430*/  F2FP.PACK_AB R96, R19, R20 ;  /* 0x000000141360723e */ /* 0x004fc400000000ff */
[----:B-----5:R-:W-:Y:S01]  /*4440*/  F2FP.PACK_AB R97, R14, R13 ;  /* 0x0000000d0e61723e */ /* 0x020fe200000000ff */
[----:B-1----:R-:W-:Y:S01]  /*4450*/  FADD.FTZ R0, R241, R235 ;  /* 0x000000ebf1007221 */ /* 0x002fe20000010000 */
[----:B------:R-:W-:-:S03]  /*4460*/  F2FP.PACK_AB R98, R17, R18 ;  /* 0x000000121162723e */ /* 0x000fc600000000ff */
[----:B------:R-:W-:Y:S02]  /*4470*/  FADD.FTZ R0, R242, R0 ;  /* 0x00000000f2007221 */ /* 0x000fe40000010000 */
[----:B---3--:R-:W-:Y:S01]  /*4480*/  FADD.FTZ R3, R247, R245 ;  /* 0x000000f5f7037221 */ /* 0x008fe20000010000 */
[----:B----4-:R-:W-:Y:S01]  /*4490*/  F2FP.PACK_AB R99, R16, R15 ;  /* 0x0000000f1063723e */ /* 0x010fe200000000ff */
[----:B------:R-:W-:Y:S02]  /*44a0*/  FADD.FTZ R5, R243, R0 ;  /* 0x00000000f3057221 */ /* 0x000fe40000010000 */
[----:B------:R-:W-:Y:S02]  /*44b0*/  FADD.FTZ R6, R244, R3 ;  /* 0x00000003f4067221 */ /* 0x000fe40000010000 */
[----:B------:R-:W-:Y:S02]  /*44c0*/  FADD.FTZ R3, R251, R7 ;  /* 0x00000007fb037221 */ /* 0x000fe40000010000 */
[----:B------:R-:W-:Y:S01]  /*44d0*/  FADD.FTZ R0, R246, R6 ;  /* 0x00000006f6007221 */ /* 0x000fe20000010000 */
[----:B------:R-:W-:Y:S01]  /*44e0*/  HMMA.16816.F32 R124, R96, R136, R124 ;  /* 0x00000088607c723c */ /* 0x000fe2000000187c */
[----:B------:R-:W-:-:S02]  /*44f0*/  FADD.FTZ R7, R210, R5 ;  /* 0x00000005d2077221 */ /* 0x000fc40000010000 */
[----:B------:R-:W-:Y:S02]  /*4500*/  FADD.FTZ R5, R223, R0 ;  /* 0x00000000df057221 */ /* 0x000fe40000010000 */
[----:B------:R-:W-:Y:S02]  /*4510*/  FADD.FTZ R0, R209, R7 ;  /* 0x00000007d1007221 */ /* 0x000fe40000010000 */
[----:B------:R-:W-:Y:S01]  /*4520*/  FADD.FTZ R6, R197, R4 ;  /* 0x00000004c5067221 */ /* 0x000fe20000010000 */
[----:B------:R-:W-:Y:S01]  /*4530*/  HMMA.16816.F32 R112, R96, R120, R176 ;  /* 0x000000786070723c */ /* 0x000fe200000018b0 */
[----:B------:R-:W-:Y:S02]  /*4540*/  FADD.FTZ R4, R229, R3 ;  /* 0x00000003e5047221 */ /* 0x000fe40000010000 */
[----:B------:R-:W-:Y:S02]  /*4550*/  FADD.FTZ R0, R208, R0 ;  /* 0x00000000d0007221 */ /* 0x000fe40000010000 */
[----:B------:R-:W-:-:S02]  /*4560*/  FADD.FTZ R3, R198, R6 ;  /* 0x00000006c6037221 */ /* 0x000fc40000010000 */
[----:B------:R-:W-:Y:S01]  /*4570*/  FADD.FTZ R5, R226, R5 ;  /* 0x00000005e2057221 */ /* 0x000fe20000010000 */
[C---:B------:R-:W-:Y:S01]  /*4580*/  HMMA.16816.F32 R136, R96.reuse, R138, R140 ;  /* 0x0000008a6088723c */ /* 0x040fe2000000188c */
        /* <DEDUP_REMOVED lines=44> */
[----:B------:R1:W-:Y:S01]  /*4850*/  STL [R1+0x10], R0 ;  /* 0x0000100001007387 */ /* 0x0003e20000100800 */
[----:B------:R-:W-:Y:S01]  /*4860*/  FADD.FTZ R4, R44, R4 ;  /* 0x000000042c047221 */ /* 0x000fe20000010000 */
[----:B------:R-:W-:Y:S01]  /*4870*/  HMMA.16816.F32 R96, R96, R10, R36 ;  /* 0x0000000a6060723c */ /* 0x000fe20000001824 */
[----:B------:R-:W-:Y:S02]  /*4880*/  FADD.FTZ R6, R16, R3 ;  /* 0x0000000310067221 */ /* 0x000fe40000010000 */
[----:B------:R-:W-:-:S03]  /*4890*/  FADD.FTZ R3, R25, R4 ;  /* 0x0000000419037221 */ /* 0x000fc60000010000 */
[----:B------:R2:W-:Y:S01]  /*48a0*/  STL [R1+0x14], R6 ;  /* 0x0000140601007387 */ /* 0x0005e20000100800 */
[----:B-1----:R-:W-:-:S05]  /*48b0*/  FADD.FTZ R0, R22, R5 ;  /* 0x0000000516007221 */ /* 0x002fca0000010000 */
[----:B------:R2:W-:Y:S04]  /*48c0*/  STL [R1+0x1c], R0 ;  /* 0x00001c0001007387 */ /* 0x0005e80000100800 */
[----:B------:R2:W-:Y:S01]  /*48d0*/  STL [R1+0x18], R3 ;  /* 0x0000180301007387 */ /* 0x0005e20000100800 */
[----:B------:R-:W-:Y:S05]  /*48e0*/  @!P0 BRA `(.L_x_1) ;  /* 0x00003ca000008947 */ /* 0x000fea0003800000 */
[----:B------:R-:W-:Y:S01]  /*48f0*/  IMAD.MOV.U32 R100, RZ, RZ, R104 ;  /* 0x000000ffff647224 */ /* 0x000fe200078e0068 */
[C---:B------:R-:W-:Y:S01]  /*4900*/  IADD3 R229, R221.reuse, 0x1000, RZ ;  /* 0x00001000dde57810 */ /* 0x040fe20007ffe0ff */
[----:B--2---:R-:W-:Y:S01]  /*4910*/  IMAD.MOV.U32 R3, RZ, RZ, R105 ;  /* 0x000000ffff037224 */ /* 0x004fe200078e0069 */
[C---:B------:R-:W-:Y:S01]  /*4920*/  IADD3 R228, R221.reuse, 0x1400, RZ ;  /* 0x00001400dde47810 */ /* 0x040fe20007ffe0ff */
[----:B------:R-:W-:Y:S01]  /*4930*/  IMAD.MOV.U32 R107, RZ, RZ, R2 ;  /* 0x000000ffff6b7224 */ /* 0x000fe200078e0002 */
[C---:B------:R-:W-:Y:S01]  /*4940*/  IADD3 R227, R221.reuse, 0x1800, RZ ;  /* 0x00001800dde37810 */ /* 0x040fe20007ffe0ff */
[----:B------:R-:W-:Y:S01]  /*4950*/  IMAD.MOV.U32 R106, RZ, RZ, R103 ;  /* 0x000000ffff6a7224 */ /* 0x000fe200078e0067 */
[C---:B------:R-:W-:Y:S01]  /*4960*/  IADD3 R226, R221.reuse, 0x1c00, RZ ;  /* 0x00001c00dde27810 */ /* 0x040fe20007ffe0ff */
[----:B------:R-:W-:Y:S01]  /*4970*/  ULEA.HI.SX32 UR25, UR21, 0xfffffffe, 0x1a ;  /* 0xfffffffe15197891 */ /* 0x000fe2000f8fd23f */
[C---:B------:R-:W-:Y:S01]  /*4980*/  IADD3 R225, R221.reuse, 0x2000, RZ ;  /* 0x00002000dde17810 */ /* 0x040fe20007ffe0ff */
[----:B------:R-:W-:Y:S01]  /*4990*/  ULDC.64 UR6, c[0x0][0x208] ;  /* 0x0000820000067ab9 */ /* 0x000fe20000000a00 */
[C---:B------:R-:W-:Y:S01]  /*49a0*/  IADD3 R224, R221.reuse, 0x2400, RZ ;  /* 0x00002400dde07810 */ /* 0x040fe20007ffe0ff */
[----:B------:R-:W-:Y:S01]  /*49b0*/  ULDC.64 UR4, c[0x0][0x1e0] ;  /* 0x0000780000047ab9 */ /* 0x000fe20000000a00 */
[----:B------:R-:W-:-:S02]  /*49c0*/  IADD3 R223, R221, 0x2800, RZ ;  /* 0x00002800dddf7810 */ /* 0x000fc40007ffe0ff */
[----:B------:R-:W-:Y:S02]  /*49d0*/  IADD3 R222, R221, 0x2c00, RZ ;  /* 0x00002c00ddde7810 */ /* 0x000fe40007ffe0ff */
[----:B------:R-:W2:Y:S02]  /*49e0*/  LDL R51, [R1+0x44] ;  /* 0x0000440001337983 */ /* 0x000ea40000100800 */
[----:B--2---:R-:W-:-:S03]  /*49f0*/  SHF.L.U32 R233, R51, 0x1, RZ ;  /* 0x0000000133e97819 */ /* 0x004fc600000006ff */
.L_x_2:
[----:B--2---:R-:W2:Y:S01]  /*4a00*/  LDL.64 R200, [R1] ;  /* 0x0000000001c87983 */ /* 0x004ea20000100a00 */
[----:B------:R-:W-:Y:S04]  /*4a10*/  DEPBAR.LE SB0, 0x0 ;  /* 0x000080000000791a */ /* 0x000fe80000000000 */
[----:B------:R-:W-:Y:S01]  /*4a20*/  USHF.R.S32.HI UR18, URZ, 0x1f, UR25 ;  /* 0x0000001f3f127899 */ /* 0x000fe20008011419 */
[----:B------:R-:W3:Y:S01]  /*4a30*/  LDL.64 R198, [R1+0x28] ;  /* 0x0000280001c67983 */ /* 0x000ee20000100a00 */
[----:B------:R-:W-:Y:S01]  /*4a40*/  UIMAD.WIDE.U32 UR30, UR25, UR6, URZ ;  /* 0x00000006191e72a5 */ /* 0x000fe2000f8e003f */
[----:B------:R-:W-:Y:S01]  /*4a50*/  SHF.R.S32.HI R251, RZ, 0x1f, R234 ;  /* 0x0000001ffffb7819 */ /* 0x000fe200000114ea */
[----:B------:R-:W-:Y:S02]  /*4a60*/  UIMAD UR18, UR18, UR6, URZ ;  /* 0x00000006121272a4 */ /* 0x000fe4000f8e023f */
[----:B------:R-:W-:Y:S01]  /*4a70*/  USHF.L.U32 UR21, UR30, 0x6, URZ ;  /* 0x000000061e157899 */ /* 0x000fe2000800063f */
[----:B------:R-:W4:Y:S01]  /*4a80*/  LDL R196, [R1+0x20] ;  /* 0x0000200001c47983 */ /* 0x000f220000100800 */
[----:B------:R-:W-:Y:S02]  /*4a90*/  UIMAD UR18, UR25, UR7, UR18 ;  /* 0x00000007191272a4 */ /* 0x000fe4000f8e0212 */
[----:B------:R-:W-:Y:S01]  /*4aa0*/  UIADD3 UR20, UP1, UP0, UR26, UR21, UR28 ;  /* 0x000000151a147290 */ /* 0x000fe2000f83e01c */
[----:B------:R-:W-:Y:S01]  /*4ab0*/  BAR.SYNC.DEFER_BLOCKING 0x0 ;  /* 0x0000000000007b1d */ /* 0x000fe20000010000 */
[----:B------:R-:W-:Y:S04]  /*4ac0*/  UIADD3 UR18, UR31, UR18, URZ ;  /* 0x000000121f127290 */ /* 0x000fe8000fffe03f */
[----:B------:R-:W-:Y:S04]  /*4ad0*/  USHF.L.U64.HI UR18, UR30, 0x6, UR18 ;  /* 0x000000061e127899 */ /* 0x000fe80008010212 */
[----:B------:R-:W-:Y:S01]  /*4ae0*/  UIADD3.X UR19, UR24, UR18, UR23, UP1, UP0 ;  /* 0x0000001218137290 */ /* 0x000fe20008fe0417 */
[----:B------:R-:W-:Y:S08]  /*4af0*/  LDSM.16.M88.4 R64, [R219+0x6100] ;  /* 0x00610000db40783b */ /* 0x000ff00000000200 */
[----:B------:R-:W1:Y:S08]  /*4b00*/  LDSM.16.M88.4 R16, [R216+0x3100] ;  /* 0x00310000d810783b */ /* 0x000e700000000200 */
[----:B------:R-:W5:Y:S08]  /*4b10*/  LDSM.16.M88.4 R60, [R219+0x7100] ;  /* 0x00710000db3c783b */ /* 0x000f700000000200 */
[----:B------:R-:W5:Y:S08]  /*4b20*/  LDSM.16.M88.4 R32, [R216+0x3500] ;  /* 0x00350000d820783b */ /* 0x000f700000000200 */
[----:B------:R-:W5:Y:S08]  /*4b30*/  LDSM.16.M88.4 R48, [R216+0x3900] ;  /* 0x00390000d830783b */ /* 0x000f700000000200 */
[----:B------:R-:W5:Y:S01]  /*4b40*/  LDSM.16.M88.4 R172, [R216+0x3d00] ;  /* 0x003d0000d8ac783b */ /* 0x000f620000000200 */
[-C--:B-1----:R-:W-:Y:S07]  /*4b50*/  HMMA.16816.F32 R4, R64, R16.reuse, RZ ;  /* 0x000000104004723c */ /* 0x082fee00000018ff */
[----:B------:R-:W-:Y:S01]  /*4b60*/  LDSM.16.M88.4 R176, [R220+0x6100] ;  /* 0x00610000dcb0783b */ /* 0x000fe20000000200 */
[C---:B-----5:R-:W-:Y:S07]  /*4b70*/  HMMA.16816.F32 R8, R60.reuse, R16, RZ ;  /* 0x000000103c08723c */ /* 0x060fee00000018ff */
[----:B------:R-:W1:Y:S01]  /*4b80*/  LDSM.16.M88.4 R180, [R221] ;  /* 0x00000000ddb4783b */ /* 0x000e620000000200 */
[-C--:B------:R-:W-:Y:S07]  /*4b90*/  HMMA.16816.F32 R12, R60, R18.reuse, RZ ;  /* 0x000000123c0c723c */ /* 0x080fee00000018ff */
[----:B------:R-:W5:Y:S01]  /*4ba0*/  LDSM.16.M88.4 R184, [R220+0x7100] ;  /* 0x00710000dcb8783b */ /* 0x000f620000000200 */
[C---:B------:R-:W-:Y:S07]  /*4bb0*/  HMMA.16816.F32 R16, R64.reuse, R18, RZ ;  /* 0x000000124010723c */ /* 0x040fee00000018ff */
[----:B------:R-:W-:Y:S01]  /*4bc0*/  LDSM.16.M88.4 R188, [R230] ;  /* 0x00000000e6bc783b */ /* 0x000fe20000000200 */
[-C--:B------:R-:W-:Y:S08]  /*4bd0*/  HMMA.16816.F32 R20, R64, R32.reuse, RZ ;  /* 0x000000204014723c */ /* 0x080ff000000018ff */
[C---:B------:R-:W-:Y:S08]  /*4be0*/  HMMA.16816.F32 R24, R60.reuse, R32, RZ ;  /* 0x000000203c18723c */ /* 0x040ff000000018ff */
        /* <DEDUP_REMOVED lines=9> */
[----:B------:R-:W-:Y:S01]  /*4c80*/  HMMA.16816.F32 R64, R64, R174, RZ ;  /* 0x000000ae4040723c */ /* 0x000fe200000018ff */
[----:B------:R-:W5:Y:S07]  /*4c90*/  LDSM.16.M88.4 R172, [R232] ;  /* 0x00000000e8ac783b */ /* 0x000f6e0000000200 */
[-C--:B-1----:R-:W-:Y:S08]  /*4ca0*/  HMMA.16816.F32 R4, R176, R180.reuse, R4 ;  /* 0x000000b4b004723c */ /* 0x082ff00000001804 */
[C---:B-----5:R-:W-:Y:S08]  /*4cb0*/  HMMA.16816.F32 R8, R184.reuse, R180, R8 ;  /* 0x000000b4b808723c */ /* 0x060ff00000001808 */
[-C--:B------:R-:W-:Y:S08]  /*4cc0*/  HMMA.16816.F32 R12, R184, R182.reuse, R12 ;  /* 0x000000b6b80c723c */ /* 0x080ff0000000180c */
[C---:B------:R-:W-:Y:S01]  /*4cd0*/  HMMA.16816.F32 R16, R176.reuse, R182, R16 ;  /* 0x000000b6b010723c */ /* 0x040fe20000001810 */
[----:B------:R-:W1:Y:S07]  /*4ce0*/  LDSM.16.M88.4 R180, [R231] ;  /* 0x00000000e7b4783b */ /* 0x000e6e0000000200 */
[-C--:B------:R-:W-:Y:S08]  /*4cf0*/  HMMA.16816.F32 R20, R176, R172.reuse, R20 ;  /* 0x000000acb014723c */ /* 0x080ff00000001814 */
[C---:B------:R-:W-:Y:S08]  /*4d00*/  HMMA.16816.F32 R24, R184.reuse, R172, R24 ;  /* 0x000000acb818723c */ /* 0x040ff00000001818 */
[-C--:B------:R-:W-:Y:S08]  /*4d10*/  HMMA.16816.F32 R28, R184, R174.reuse, R28 ;  /* 0x000000aeb81c723c */ /* 0x080ff0000000181c */
[C---:B------:R-:W-:Y:S08]  /*4d20*/  HMMA.16816.F32 R32, R176.reuse, R174, R32 ;  /* 0x000000aeb020723c */ /* 0x040ff00000001820 */
[-C--:B-1----:R-:W-:Y:S08]  /*4d30*/  HMMA.16816.F32 R36, R176, R180.reuse, R36 ;  /* 0x000000b4b024723c */ /* 0x082ff00000001824 */
[C---:B------:R-:W-:Y:S08]  /*4d40*/  HMMA.16816.F32 R40, R184.reuse, R180, R40 ;  /* 0x000000b4b828723c */ /* 0x040ff00000001828 */
[-C--:B------:R-:W-:Y:S04]  /*4d50*/  HMMA.16816.F32 R44, R184, R182.reuse, R44 ;  /* 0x000000b6b82c723c */ /* 0x080fe8000000182c */
[----:B--2---:R-:W-:Y:S01]  /*4d60*/  IADD3 R0, P1, R200, UR21, RZ ;  /* 0x00000015c8007c10 */ /* 0x004fe2000ff3e0ff */
[----:B------:R-:W-:Y:S03]  /*4d70*/  ULEA UR21, UP2, UR6, UR21, 0x5 ;  /* 0x0000001506157291 */ /* 0x000fe6000f84283f */
[C---:B------:R-:W-:Y:S01]  /*4d80*/  LEA R194, P0, R0.reuse, c[0x0][0x1f8], 0x1 ;  /* 0x00007e0000c27a11 */ /* 0x040fe200078008ff */
[C---:B------:R-:W-:Y:S04]  /*4d90*/  HMMA.16816.F32 R48, R176.reuse, R182, R48 ;  /* 0x000000b6b030723c */ /* 0x040fe80000001830 */
[C---:B------:R-:W-:Y:S01]  /*4da0*/  IADD3.X R2, R201.reuse, UR18, RZ, P1, !PT ;  /* 0x00000012c9027c10 */ /* 0x040fe20008ffe4ff */
[----:B------:R-:W-:Y:S03]  /*4db0*/  ULEA.HI.X UR18, UR6, UR18, UR7, 0x5, UP2 ;  /* 0x0000001206127291 */ /* 0x000fe600090f2c07 */
[----:B------:R-:W-:Y:S01]  /*4dc0*/  LEA.HI.X R195, R0, c[0x0][0x1fc], R2, 0x1, P0 ;  /* 0x00007f0000c37a11 */ /* 0x000fe200000f0c02 */
[-C--:B------:R-:W-:Y:S03]  /*4dd0*/  HMMA.16816.F32 R52, R176, R188.reuse, R52 ;  /* 0x000000bcb034723c */ /* 0x080fe60000001834 */
[--C-:B---3--:R-:W-:Y:S01]  /*4de0*/  IADD3 R0, P2, P1, R198, UR20, R234.reuse ;  /* 0x00000014c6007c10 */ /* 0x108fe2000f95e0ea */
[----:B------:R-:W-:Y:S01]  /*4df0*/  @!PT LDS RZ, [RZ] ;  /* 0x00000000fffff984 */ /* 0x000fe20000000800 */
[----:B------:R-:W-:Y:S01]  /*4e00*/  @!PT LDS RZ, [RZ] ;  /* 0x00000000fffff984 */ /* 0x000fe20000000800 */
[----:B------:R-:W-:Y:S01]  /*4e10*/  @!PT LDS RZ, [RZ] ;  /* 0x00000000fffff984 */ /* 0x000fe20000000800 */
[----:B------:R1:W-:Y:S01]  /*4e20*/  LDGSTS.E.BYPASS.LTC128B.128 [R233+0x100], [R194.64], !P6 ;  /* 0x00100000c2e97fae */ /* 0x0003e2000f101d50 */
[----:B------:R-:W-:Y:S01]  /*4e30*/  IADD3 R2, P0, R200, UR21, RZ ;  /* 0x00000015c8027c10 */ /* 0x000fe2000ff1e0ff */
[----:B------:R-:W-:Y:S01]  /*4e40*/  UIADD3 UR20, UP1, UP0, UR26, UR21, UR28 ;  /* 0x000000151a147290 */ /* 0x000fe2000f83e01c */
[----:B------:R-:W-:Y:S01]  /*4e50*/  LEA R104, P3, R0, c[0x0][0x1f8], 0x1 ;  /* 0x00007e0000687a11 */ /* 0x000fe200078608ff */
[C---:B------:R-:W-:Y:S04]  /*4e60*/  HMMA.16816.F32 R56, R184.reuse, R188, R56 ;  /* 0x000000bcb838723c */ /* 0x040fe80000001838 */
[----:B----4-:R-:W-:Y:S01]  /*4e70*/  IADD3.X R103, R196, UR19, R251, P2, P1 ;  /* 0x00000013c4677c10 */ /* 0x010fe200097e24fb */
[----:B------:R-:W-:Y:S01]  /*4e80*/  UIADD3.X UR19, UR24, UR18, UR23, UP1, UP0 ;  /* 0x0000001218137290 */ /* 0x000fe20008fe0417 */
[----:B------:R-:W-:Y:S01]  /*4e90*/  LEA R192, P2, R2, c[0x0][0x1f8], 0x1 ;  /* 0x00007e0002c07a11 */ /* 0x000fe200078408ff */
[----:B------:R-:W-:Y:S01]  /*4ea0*/  UISETP.GT.AND UP0, UPT, UR25, URZ, UPT ;  /* 0x0000003f1900728c */ /* 0x000fe2000bf04270 */
[----:B------:R-:W-:Y:S01]  /*4eb0*/  LEA.HI.X R105, R0, c[0x0][0x1fc], R103, 0x1, P3 ;  /* 0x00007f0000697a11 */ /* 0x000fe200018f0c67 */
[-C--:B------:R-:W-:Y:S01]  /*4ec0*/  HMMA.16816.F32 R60, R184, R190.reuse, R60 ;  /* 0x000000beb83c723c */ /* 0x080fe2000000183c */
[----:B------:R-:W-:Y:S02]  /*4ed0*/  UIADD3 UR25, UR25, -0x1, URZ ;  /* 0xffffffff19197890 */ /* 0x000fe4000fffe03f */
[----:B------:R-:W-:Y:S01]  /*4ee0*/  IADD3.X R102, R201, UR18, RZ, P0, !PT ;  /* 0x00000012c9667c10 */ /* 0x000fe200087fe4ff */
[----:B------:R2:W-:Y:S01]  /*4ef0*/  LDGSTS.E.BYPASS.LTC128B.128 [R233+0x1100], [R104.64+0x40], !P5 ;  /* 0x0110004068e97fae */ /* 0x0005e2000e901d50 */
[----:B------:R-:W-:Y:S02]  /*4f00*/  IADD3 R101, P1, P0, R198, UR20, R234 ;  /* 0x00000014c6657c10 */ /* 0x000fe4000f83e0ea */
[----:B------:R-:W-:Y:S01]  /*4f10*/  LEA.HI.X R193, R2, c[0x0][0x1fc], R102, 0x1, P2 ;  /* 0x00007f0002c17a11 */ /* 0x000fe200010f0c66 */
[----:B------:R-:W-:Y:S01]  /*4f20*/  HMMA.16816.F32 R64, R176, R190, R64 ;  /* 0x000000beb040723c */ /* 0x000fe20000001840 */
[----:B------:R-:W-:Y:S02]  /*4f30*/  @UP0 USHF.R.S32.HI UR18, URZ, 0x1f, UR25 ;  /* 0x0000001f3f120899 */ /* 0x000fe40008011419 */
[----:B------:R-:W-:Y:S01]  /*4f40*/  @UP0 UIMAD.WIDE.U32 UR30, UR25, UR4, URZ ;  /* 0x00000004191e02a5 */ /* 0x000fe2000f8e003f */
[----:B------:R2:W-:Y:S01]  /*4f50*/  LDGSTS.E.BYPASS.LTC128B.128 [R233+0x2100], [R104.64+0x80], !P4 ;  /* 0x0210008068e97fae */ /* 0x0005e2000e101d50 */
[----:B------:R-:W-:Y:S01]  /*4f60*/  IADD3.X R0, R196, UR19, R251, P1, P0 ;  /* 0x00000013c4007c10 */ /* 0x000fe20008fe04fb */
[----:B------:R-:W-:Y:S01]  /*4f70*/  @UP0 UIMAD UR18, UR18, UR4, URZ ;  /* 0x00000004121202a4 */ /* 0x000fe2000f8e023f */
[C---:B------:R-:W-:Y:S01]  /*4f80*/  LEA R102, P2, R101.reuse, c[0x0][0x1f8], 0x1 ;  /* 0x00007e0065667a11 */ /* 0x040fe200078408ff */
[----:B------:R-:W-:Y:S01]  /*4f90*/  @UP0 USHF.L.U32 UR19, UR30, 0x6, URZ ;  /* 0x000000061e130899 */ /* 0x000fe2000800063f */
[----:B------:R-:W-:Y:S01]  /*4fa0*/  PLOP3.LUT P0, PT, PT, PT, UP0, 0x80, 0x0 ;  /* 0x000000000000781c */ /* 0x000fe20003f0f008 */
[----:B------:R-:W-:Y:S02]  /*4fb0*/  @UP0 UIMAD UR18, UR25, UR5, UR18 ;  /* 0x00000005191202a4 */ /* 0x000fe4000f8e0212 */
[----:B------:R1:W-:Y:S01]  /*4fc0*/  LDGSTS.E.BYPASS.LTC128B.128 [R233+0x900], [R192.64], !P6 ;  /* 0x00900000c0e97fae */ /* 0x0003e2000f101d50 */
[----:B------:R-:W-:Y:S01]  /*4fd0*/  LEA.HI.X R103, R101, c[0x0][0x1fc], R0, 0x1, P2 ;  /* 0x00007f0065677a11 */ /* 0x000fe200010f0c00 */
[----:B------:R-:W-:Y:S02]  /*4fe0*/  @UP0 UIADD3 UR18, UR31, UR18, URZ ;  /* 0x000000121f120290 */ /* 0x000fe4000fffe03f */
[----:B------:R-:W-:Y:S02]  /*4ff0*/  @UP0 UIADD3 UR21, UP3, UR11, UR19, URZ ;  /* 0x000000130b150290 */ /* 0x000fe4000ff7e03f */
[----:B------:R-:W-:Y:S02]  /*5000*/  @UP0 USHF.L.U64.HI UR18, UR30, 0x6, UR18 ;  /* 0x000000061e120899 */ /* 0x000fe40008010212 */
[----:B------:R3:W-:Y:S01]  /*5010*/  LDGSTS.E.BYPASS.LTC128B.128 [R233+0x1900], [R102.64+0x40], !P5 ;  /* 0x0190004066e97fae */ /* 0x0007e2000e901d50 */
[----:B------:R-:W-:Y:S02]  /*5020*/  @UP0 UIADD3 UR20, UP5, UP4, UR14, UR19, UR12 ;  /* 0x000000130e140290 */ /* 0x000fe4000fcbe00c */
[----:B------:R-:W-:Y:S05]  /*5030*/  @UP0 UIADD3 UR22, UP2, UP1, UR14, UR21, UR12 ;  /* 0x000000150e160290 */ /* 0x000fea000f95e00c */
[----:B------:R3:W-:Y:S08]  /*5040*/  LDGSTS.E.BYPASS.LTC128B.128 [R233+0x2900], [R102.64+0x80], !P4 ;  /* 0x0290008066e97fae */ /* 0x0007f0000e101d50 */
[----:B------:R-:W-:Y:S08]  /*5050*/  LDSM.16.M88.4 R196, [R216+0x4100] ;  /* 0x00410000d8c4783b */ /* 0x000ff00000000200 */
[----:B-1----:R-:W1:Y:S08]  /*5060*/  LDSM.16.M88.4 R192, [R219+0x8100] ;  /* 0x00810000dbc0783b */ /* 0x002e700000000200 */
[----:B------:R-:W4:Y:S08]  /*5070*/  LDSM.16.M88.4 R200, [R219+0x9100] ;  /* 0x00910000dbc8783b */ /* 0x000f300000000200 */
[----:B------:R-:W5:Y:S08]  /*5080*/  LDSM.16.M88.4 R172, [R216+0x4500] ;  /* 0x00450000d8ac783b */ /* 0x000f700000000200 */
[----:B------:R-:W2:Y:S08]  /*5090*/  LDSM.16.M88.4 R180, [R216+0x4900] ;  /* 0x00490000d8b4783b */ /* 0x000eb00000000200 */
[----:B------:R-:W2:Y:S01]  /*50a0*/  LDSM.16.M88.4 R184, [R216+0x4d00] ;  /* 0x004d0000d8b8783b */ /* 0x000ea20000000200 */
[-C--:B-1----:R-:W-:Y:S07]  /*50b0*/  HMMA.16816.F32 R4, R192, R196.reuse, R4 ;  /* 0x000000c4c004723c */ /* 0x082fee0000001804 */
[----:B------:R-:W-:Y:S01]  /*50c0*/  LDSM.16.M88.4 R204, [R220+0x8100] ;  /* 0x00810000dccc783b */ /* 0x000fe20000000200 */
[C---:B----4-:R-:W-:Y:S07]  /*50d0*/  HMMA.16816.F32 R8, R200.reuse, R196, R8 ;  /* 0x000000c4c808723c */ /* 0x050fee0000001808 */
[----:B------:R-:W1:Y:S01]  /*50e0*/  LDSM.16.M88.4 R208, [R229] ;  /* 0x00000000e5d0783b */ /* 0x000e620000000200 */
[-C--:B------:R-:W-:Y:S07]  /*50f0*/  HMMA.16816.F32 R12, R200, R198.reuse, R12 ;  /* 0x000000c6c80c723c */ /* 0x080fee000000180c */
[----:B------:R-:W4:Y:S01]  /*5100*/  LDSM.16.M88.4 R212, [R220+0x9100] ;  /* 0x00910000dcd4783b */ /* 0x000f220000000200 */
[C---:B------:R-:W-:Y:S07]  /*5110*/  HMMA.16816.F32 R16, R192.reuse, R198, R16 ;  /* 0x000000c6c010723c */ /* 0x040fee0000001810 */
[----:B------:R-:W1:Y:S01]  /*5120*/  LDSM.16.M88.4 R176, [R228] ;  /* 0x00000000e4b0783b */ /* 0x000e620000000200 */
[-C--:B-----5:R-:W-:Y:S07]  /*5130*/  HMMA.16816.F32 R20, R192, R172.reuse, R20 ;  /* 0x000000acc014723c */ /* 0x0a0fee0000001814 */
[----:B------:R-:W5:Y:S01]  /*5140*/  LDSM.16.M88.4 R188, [R227] ;  /* 0x00000000e3bc783b */ /* 0x000f620000000200 */
[C---:B------:R-:W-:Y:S07]  /*5150*/  HMMA.16816.F32 R24, R200.reuse, R172, R24 ;  /* 0x000000acc818723c */ /* 0x040fee0000001818 */
[----:B------:R-:W-:Y:S01]  /*5160*/  LDSM.16.M88.4 R196, [R216+0x5900] ;  /* 0x00590000d8c4783b */ /* 0x000fe20000000200 */
[-C--:B------:R-:W-:Y:S07]  /*5170*/  HMMA.16816.F32 R28, R200, R174.reuse, R28 ;  /* 0x000000aec81c723c */ /* 0x080fee000000181c */
[----:B------:R-:W0:Y:S01]  /*5180*/  LDGDEPBAR ;  /* 0x00000000000079af */ /* 0x000e220000000000 */
[C---:B------:R-:W-:Y:S07]  /*5190*/  HMMA.16816.F32 R32, R192.reuse, R174, R32 ;  /* 0x000000aec020723c */ /* 0x040fee0000001820 */
[----:B------:R-:W1:Y:S01]  /*51a0*/  LDSM.16.M88.4 R172, [R226] ;  /* 0x00000000e2ac783b */ /* 0x000e620000000200 */
[-C--:B--2---:R-:W-:Y:S08]  /*51b0*/  HMMA.16816.F32 R36, R192, R180.reuse, R36 ;  /* 0x000000b4c024723c */ /* 0x084ff00000001824 */
[C---:B------:R-:W-:Y:S08]  /*51c0*/  HMMA.16816.F32 R40, R200.reuse, R180, R40 ;  /* 0x000000b4c828723c */ /* 0x040ff00000001828 */
[-C--:B------:R-:W-:Y:S08]  /*51d0*/  HMMA.16816.F32 R44, R200, R182.reuse, R44 ;  /* 0x000000b6c82c723c */ /* 0x080ff0000000182c */
[C---:B------:R-:W-:Y:S01]  /*51e0*/  HMMA.16816.F32 R48, R192.reuse, R182, R48 ;  /* 0x000000b6c030723c */ /* 0x040fe20000001830 */
[----:B------:R-:W-:Y:S07]  /*51f0*/  LDSM.16.M88.4 R180, [R219+0xa100] ;  /* 0x00a10000dbb4783b */ /* 0x000fee0000000200 */
[-C--:B------:R-:W-:Y:S08]  /*5200*/  HMMA.16816.F32 R52, R192, R184.reuse, R52 ;  /* 0x000000b8c034723c */ /* 0x080ff00000001834 */
[C---:B------:R-:W-:Y:S08]  /*5210*/  HMMA.16816.F32 R56, R200.reuse, R184, R56 ;  /* 0x000000b8c838723c */ /* 0x040ff00000001838 */
[-C--:B------:R-:W-:Y:S01]  /*5220*/  HMMA.16816.F32 R60, R200, R186.reuse, R60 ;  /* 0x000000bac83c723c */ /* 0x080fe2000000183c */
[----:B------:R-:W-:Y:S07]  /*5230*/  LDSM.16.M88.4 R200, [R216+0x5d00] ;  /* 0x005d0000d8c8783b */ /* 0x000fee0000000200 */
[----:B------:R-:W-:Y:S01]  /*5240*/  HMMA.16816.F32 R64, R192, R186, R64 ;  /* 0x000000bac040723c */ /* 0x000fe20000001840 */
[----:B------:R-:W2:Y:S07]  /*5250*/  LDSM.16.M88.4 R184, [R216+0x5100] ;  /* 0x00510000d8b8783b */ /* 0x000eae0000000200 */
[-C--:B-1----:R-:W-:Y:S01]  /*5260*/  HMMA.16816.F32 R4, R204, R208.reuse, R4 ;  /* 0x000000d0cc04723c */ /* 0x082fe20000001804 */
[----:B------:R-:W1:Y:S07]  /*5270*/  LDSM.16.M88.4 R192, [R219+0xb100] ;  /* 0x00b10000dbc0783b */ /* 0x000e6e0000000200 */
[C---:B----4-:R-:W-:Y:S08]  /*5280*/  HMMA.16816.F32 R8, R212.reuse, R208, R8 ;  /* 0x000000d0d408723c */ /* 0x050ff00000001808 */
[-C--:B------:R-:W-:Y:S08]  /*5290*/  HMMA.16816.F32 R12, R212, R210.reuse, R12 ;  /* 0x000000d2d40c723c */ /* 0x080ff0000000180c */
[C---:B------:R-:W-:Y:S01]  /*52a0*/  HMMA.16816.F32 R16, R204.reuse, R210, R16 ;  /* 0x000000d2cc10723c */ /* 0x040fe20000001810 */
[----:B------:R-:W-:Y:S07]  /*52b0*/  LDSM.16.M88.4 R208, [R225] ;  /* 0x00000000e1d0783b */ /* 0x000fee0000000200 */
[-C--:B------:R-:W-:Y:S08]  /*52c0*/  HMMA.16816.F32 R20, R204, R176.reuse, R20 ;  /* 0x000000b0cc14723c */ /* 0x080ff00000001814 */
[C---:B------:R-:W-:Y:S08]  /*52d0*/  HMMA.16816.F32 R24, R212.reuse, R176, R24 ;  /* 0x000000b0d418723c */ /* 0x040ff00000001818 */
[-C--:B------:R-:W-:Y:S08]  /*52e0*/  HMMA.16816.F32 R28, R212, R178.reuse, R28 ;  /* 0x000000b2d41c723c */ /* 0x080ff0000000181c */
[C---:B------:R-:W-:Y:S01]  /*52f0*/  HMMA.16816.F32 R32, R204.reuse, R178, R32 ;  /* 0x000000b2cc20723c */ /* 0x040fe20000001820 */
[----:B------:R-:W4:Y:S07]  /*5300*/  LDSM.16.M88.4 R176, [R216+0x5500] ;  /* 0x00550000d8b0783b */ /* 0x000f2e0000000200 */
[-C--:B-----5:R-:W-:Y:S08]  /*5310*/  HMMA.16816.F32 R36, R204, R188.reuse, R36 ;  /* 0x000000bccc24723c */ /* 0x0a0ff00000001824 */
[C---:B------:R-:W-:Y:S08]  /*5320*/  HMMA.16816.F32 R40, R212.reuse, R188, R40 ;  /* 0x000000bcd428723c */ /* 0x040ff00000001828 */
[-C--:B------:R-:W-:Y:S08]  /*5330*/  HMMA.16816.F32 R44, R212, R190.reuse, R44 ;  /* 0x000000bed42c723c */ /* 0x080ff0000000182c */
[C---:B------:R-:W-:Y:S01]  /*5340*/  HMMA.16816.F32 R48, R204.reuse, R190, R48 ;  /* 0x000000becc30723c */ /* 0x040fe20000001830 */
[----:B------:R-:W5:Y:S07]  /*5350*/  LDSM.16.M88.4 R188, [R220+0xa100] ;  /* 0x00a10000dcbc783b */ /* 0x000f6e0000000200 */
[-C--:B------:R-:W-:Y:S08]  /*5360*/  HMMA.16816.F32 R52, R204, R172.reuse, R52 ;  /* 0x000000accc34723c */ /* 0x080ff00000001834 */
[C---:B------:R-:W-:Y:S08]  /*5370*/  HMMA.16816.F32 R56, R212.reuse, R172, R56 ;  /* 0x000000acd438723c */ /* 0x040ff00000001838 */
[-C--:B------:R-:W-:Y:S08]  /*5380*/  HMMA.16816.F32 R60, R212, R174.reuse, R60 ;  /* 0x000000aed43c723c */ /* 0x080ff0000000183c */
[----:B------:R-:W-:Y:S01]  /*5390*/  HMMA.16816.F32 R64, R204, R174, R64 ;  /* 0x000000aecc40723c */ /* 0x000fe20000001840 */
[----:B------:R-:W3:Y:S07]  /*53a0*/  LDSM.16.M88.4 R172, [R220+0xb100] ;  /* 0x00b10000dcac783b */ /* 0x000eee0000000200 */
[-C--:B--2---:R-:W-:Y:S08]  /*53b0*/  HMMA.16816.F32 R4, R180, R184.reuse, R4 ;  /* 0x000000b8b404723c */ /* 0x084ff00000001804 */
[C---:B-1----:R-:W-:Y:S08]  /*53c0*/  HMMA.16816.F32 R8, R192.reuse, R184, R8 ;  /* 0x000000b8c008723c */ /* 0x042ff00000001808 */
[-C--:B------:R-:W-:Y:S08]  /*53d0*/  HMMA.16816.F32 R12, R192, R186.reuse, R12 ;  /* 0x000000bac00c723c */ /* 0x080ff0000000180c */
[C---:B------:R-:W-:Y:S08]  /*53e0*/  HMMA.16816.F32 R16, R180.reuse, R186, R16 ;  /* 0x000000bab410723c */ /* 0x040ff00000001810 */
[-C--:B----4-:R-:W-:Y:S08]  /*53f0*/  HMMA.16816.F32 R20, R180, R176.reuse, R20 ;  /* 0x000000b0b414723c */ /* 0x090ff00000001814 */
[C---:B------:R-:W-:Y:S08]  /*5400*/  HMMA.16816.F32 R24, R192.reuse, R176, R24 ;  /* 0x000000b0c018723c */ /* 0x040ff00000001818 */
[-C--:B------:R-:W-:Y:S08]  /*5410*/  HMMA.16816.F32 R28, R192, R178.reuse, R28 ;  /* 0x000000b2c01c723c */ /* 0x080ff0000000181c */
        /* <DEDUP_REMOVED lines=8> */
[----:B------:R-:W-:Y:S08]  /*54a0*/  HMMA.16816.F32 R64, R180, R202, R64 ;  /* 0x000000cab440723c */ /* 0x000ff00000001840 */
[-C--:B-----5:R-:W-:Y:S08]  /*54b0*/  HMMA.16816.F32 R4, R188, R208.reuse, R4 ;  /* 0x000000d0bc04723c */ /* 0x0a0ff00000001804 */
[C---:B---3--:R-:W-:Y:S08]  /*54c0*/  HMMA.16816.F32 R8, R172.reuse, R208, R8 ;  /* 0x000000d0ac08723c */ /* 0x048ff00000001808 */
[-C--:B------:R-:W-:Y:S08]  /*54d0*/  HMMA.16816.F32 R12, R172, R210.reuse, R12 ;  /* 0x000000d2ac0c723c */ /* 0x080ff0000000180c */
[----:B------:R-:W-:Y:S01]  /*54e0*/  FMUL.FTZ R4, R4, c[0x0][0x320] ;  /* 0x0000c80004047a20 */ /* 0x000fe20000410000 */
[C---:B------:R-:W-:Y:S03]  /*54f0*/  HMMA.16816.F32 R16, R188.reuse, R210, R16 ;  /* 0x000000d2bc10723c */ /* 0x040fe60000001810 */
[----:B------:R-:W-:Y:S01]  /*5500*/  MUFU.TANH R177, R4 ;  /* 0x0000000400b17308 */ /* 0x000fe20000002400 */
[----:B------:R-:W-:Y:S02]  /*5510*/  FMUL.FTZ R5, R5, c[0x0][0x320] ;  /* 0x0000c80005057a20 */ /* 0x000fe40000410000 */
[----:B------:R-:W-:Y:S02]  /*5520*/  FMUL.FTZ R6, R6, c[0x0][0x320] ;  /* 0x0000c80006067a20 */ /* 0x000fe40000410000 */
[----:B------:R-:W-:Y:S04]  /*5530*/  FMUL.FTZ R7, R7, c[0x0][0x320] ;  /* 0x0000c80007077a20 */ /* 0x000fe80000410000 */
[----:B------:R-:W-:Y:S01]  /*5540*/  FMUL.FTZ R8, R8, c[0x0][0x320] ;  /* 0x0000c80008087a20 */ /* 0x000fe20000410000 */
[----:B------:R-:W-:Y:S01]  /*5550*/  MUFU.TANH R176, R5 ;  /* 0x0000000500b07308 */ /* 0x000fe20000002400 */
[----:B------:R-:W-:Y:S02]  /*5560*/  FMUL.FTZ R9, R9, c[0x0][0x320] ;  /* 0x0000c80009097a20 */ /* 0x000fe40000410000 */
[----:B------:R-:W-:Y:S02]  /*5570*/  FMUL.FTZ R10, R10, c[0x0][0x320] ;  /* 0x0000c8000a0a7a20 */ /* 0x000fe40000410000 */
[----:B------:R-:W-:Y:S02]  /*5580*/  FMUL.FTZ R11, R11, c[0x0][0x320] ;  /* 0x0000c8000b0b7a20 */ /* 0x000fe40000410000 */
[----:B------:R-:W-:Y:S02]  /*5590*/  FMUL.FTZ R13, R13, c[0x0][0x320] ;  /* 0x0000c8000d0d7a20 */ /* 0x000fe40000410000 */
[----:B------:R-:W-:Y:S01]  /*55a0*/  FMUL.FTZ R12, R12, c[0x0][0x320] ;  /* 0x0000c8000c0c7a20 */ /* 0x000fe20000410000 */
[----:B------:R-:W-:Y:S01]  /*55b0*/  MUFU.TANH R179, R6 ;  /* 0x0000000600b37308 */ /* 0x000fe20000002400 */
[----:B------:R-:W-:Y:S02]  /*55c0*/  FMUL.FTZ R18, R18, c[0x0][0x320] ;  /* 0x0000c80012127a20 */ /* 0x000fe40000410000 */
[----:B------:R-:W-:Y:S02]  /*55d0*/  FMUL.FTZ R16, R16, c[0x0][0x320] ;  /* 0x0000c80010107a20 */ /* 0x000fe40000410000 */
[----:B------:R-:W-:Y:S02]  /*55e0*/  FMUL.FTZ R19, R19, c[0x0][0x320] ;  /* 0x0000c80013137a20 */ /* 0x000fe40000410000 */
[----:B------:R-:W-:Y:S02]  /*55f0*/  FMUL.FTZ R17, R17, c[0x0][0x320] ;  /* 0x0000c80011117a20 */ /* 0x000fe40000410000 */
[----:B------:R-:W-:Y:S01]  /*5600*/  FMUL.FTZ R14, R14, c[0x0][0x320] ;  /* 0x0000c8000e0e7a20 */ /* 0x000fe20000410000 */
[----:B------:R1:W-:Y:S01]  /*5610*/  MUFU.TANH R178, R7 ;  /* 0x0000000700b27308 */ /* 0x0003e20000002400 */
[----:B------:R-:W-:Y:S09]  /*5620*/  FMUL.FTZ R15, R15, c[0x0][0x320] ;  /* 0x0000c8000f0f7a20 */ /* 0x000ff20000410000 */
[----:B------:R-:W2:Y:S10]  /*5630*/  MUFU.TANH R182, R8 ;  /* 0x0000000800b67308 */ /* 0x000eb40000002400 */
[----:B------:R-:W-:Y:S01]  /*5640*/  MUFU.TANH R181, R9 ;  /* 0x0000000900b57308 */ /* 0x000fe20000002400 */
[----:B-1----:R-:W1:Y:S09]  /*5650*/  LDSM.16.M88.4 R4, [R224] ;  /* 0x00000000e004783b */ /* 0x002e720000000200 */
[----:B------:R-:W-:Y:S01]  /*5660*/  MUFU.TANH R184, R10 ;  /* 0x0000000a00b87308 */ /* 0x000fe20000002400 */
[----:B--2---:R-:W-:Y:S09]  /*5670*/  FMNMX.FTZ R0, R182, R106, !PT ;  /* 0x0000006ab6007209 */ /* 0x004ff20007810000 */
[----:B------:R2:W-:Y:S10]  /*5680*/  MUFU.TANH R185, R11 ;  /* 0x0000000b00b97308 */ /* 0x0005f40000002400 */
[----:B------:R-:W-:Y:S10]  /*5690*/  MUFU.TANH R18, R18 ;  /* 0x0000001200127308 */ /* 0x000ff40000002400 */
[----:B------:R-:W3:Y:S01]  /*56a0*/  MUFU.TANH R16, R16 ;  /* 0x0000001000107308 */ /* 0x000ee20000002400 */
[----:B--2---:R-:W2:Y:S01]  /*56b0*/  LDSM.16.M88.4 R8, [R223] ;  /* 0x00000000df08783b */ /* 0x004ea20000000200 */
[-C--:B-1----:R-:W-:Y:S08]  /*56c0*/  HMMA.16816.F32 R20, R188, R4.reuse, R20 ;  /* 0x00000004bc14723c */ /* 0x082ff00000001814 */
[----:B------:R-:W-:Y:S01]  /*56d0*/  MUFU.TANH R12, R12 ;  /* 0x0000000c000c7308 */ /* 0x000fe20000002400 */
[C---:B------:R-:W-:Y:S09]  /*56e0*/  HMMA.16816.F32 R24, R172.reuse, R4, R24 ;  /* 0x00000004ac18723c */ /* 0x040ff20000001818 */
[----:B------:R-:W-:Y:S01]  /*56f0*/  MUFU.TANH R19, R19 ;  /* 0x0000001300137308 */ /* 0x000fe20000002400 */
[-C--:B------:R-:W-:Y:S08]  /*5700*/  HMMA.16816.F32 R28, R172, R6.reuse, R28 ;  /* 0x00000006ac1c723c */ /* 0x080ff0000000181c */
[C---:B------:R-:W-:Y:S01]  /*5710*/  HMMA.16816.F32 R32, R188.reuse, R6, R32 ;  /* 0x00000006bc20723c */ /* 0x040fe20000001820 */
[----:B------:R-:W1:Y:S01]  /*5720*/  MUFU.TANH R17, R17 ;  /* 0x0000001100117308 */ /* 0x000e620000002400 */
[----:B------:R-:W4:Y:S01]  /*5730*/  LDSM.16.M88.4 R4, [R222] ;  /* 0x00000000de04783b */ /* 0x000f220000000200 */
[----:B------:R-:W-:Y:S04]  /*5740*/  DEPBAR.LE SB0, 0x0 ;  /* 0x000080000000791a */ /* 0x000fe80000000000 */
[----:B------:R-:W-:Y:S02]  /*5750*/  FMUL.FTZ R22, R22, c[0x0][0x320] ;  /* 0x0000c80016167a20 */ /* 0x000fe40000410000 */
[----:B------:R-:W-:Y:S02]  /*5760*/  FMUL.FTZ R23, R23, c[0x0][0x320] ;  /* 0x0000c80017177a20 */ /* 0x000fe40000410000 */
[----:B------:R-:W-:Y:S01]  /*5770*/  MUFU.TANH R196, R22 ;  /* 0x0000001600c47308 */ /* 0x000fe20000002400 */
[----:B------:R-:W-:Y:S01]  /*5780*/  BAR.SYNC.DEFER_BLOCKING 0x0 ;  /* 0x0000000000007b1d */ /* 0x000fe20000010000 */
[----:B------:R-:W-:Y:S01]  /*5790*/  FMUL.FTZ R26, R26, c[0x0][0x320] ;  /* 0x0000c8001a1a7a20 */ /* 0x000fe20000410000 */
[-C--:B--2---:R-:W-:Y:S05]  /*57a0*/  HMMA.16816.F32 R36, R188, R8.reuse, R36 ;  /* 0x00000008bc24723c */ /* 0x084fea0000001824 */
[----:B------:R-:W-:Y:S02]  /*57b0*/  FMUL.FTZ R27, R27, c[0x0][0x320] ;  /* 0x0000c8001b1b7a20 */ /* 0x000fe40000410000 */
[----:B------:R-:W-:Y:S01]  /*57c0*/  MUFU.TANH R202, R26 ;  /* 0x0000001a00ca7308 */ /* 0x000fe20000002400 */
[----:B------:R-:W-:Y:S01]  /*57d0*/  FMUL.FTZ R20, R20, c[0x0][0x320] ;  /* 0x0000c80014147a20 */ /* 0x000fe20000410000 */
[C---:B------:R-:W-:Y:S01]  /*57e0*/  HMMA.16816.F32 R40, R172.reuse, R8, R40 ;  /* 0x00000008ac28723c */ /* 0x040fe20000001828 */
[----:B------:R-:W2:Y:S03]  /*57f0*/  LDL R8, [R1+0x30] ;  /* 0x0000300001087983 */ /* 0x000ea60000100800 */
[----:B------:R-:W-:Y:S02]  /*5800*/  FMUL.FTZ R21, R21, c[0x0][0x320] ;  /* 0x0000c80015157a20 */ /* 0x000fe40000410000 */
[----:B------:R-:W-:Y:S02]  /*5810*/  FMUL.FTZ R24, R24, c[0x0][0x320] ;  /* 0x0000c80018187a20 */ /* 0x000fe40000410000 */
[----:B------:R5:W-:Y:S01]  /*5820*/  MUFU.TANH R197, R23 ;  /* 0x0000001700c57308 */ /* 0x000be20000002400 */
[-C--:B------:R-:W-:Y:S03]  /*5830*/  HMMA.16816.F32 R44, R172, R10.reuse, R44 ;  /* 0x0000000aac2c723c */ /* 0x080fe6000000182c */
[----:B------:R-:W-:Y:S02]  /*5840*/  FMUL.FTZ R25, R25, c[0x0][0x320] ;  /* 0x0000c80019197a20 */ /* 0x000fe40000410000 */
[----:B------:R-:W-:Y:S02]  /*5850*/  FMUL.FTZ R34, R34, c[0x0][0x320] ;  /* 0x0000c80022227a20 */ /* 0x000fe40000410000 */
[----:B------:R-:W-:Y:S01]  /*5860*/  FMUL.FTZ R38, R38, c[0x0][0x320] ;  /* 0x0000c80026267a20 */ /* 0x000fe20000410000 */
[C---:B------:R-:W-:Y:S01]  /*5870*/  HMMA.16816.F32 R48, R188.reuse, R10, R48 ;  /* 0x0000000abc30723c */ /* 0x040fe20000001830 */
[----:B------:R1:W-:Y:S03]  /*5880*/  MUFU.TANH R204, R27 ;  /* 0x0000001b00cc7308 */ /* 0x0003e60000002400 */
[----:B------:R-:W-:Y:S02]  /*5890*/  FMUL.FTZ R36, R36, c[0x0][0x320] ;  /* 0x0000c80024247a20 */ /* 0x000fe40000410000 */
[----:B------:R-:W-:Y:S02]  /*58a0*/  FMUL.FTZ R39, R39, c[0x0][0x320] ;  /* 0x0000c80027277a20 */ /* 0x000fe40000410000 */
[-C--:B----4-:R-:W-:Y:S03]  /*58b0*/  HMMA.16816.F32 R52, R188, R4.reuse, R52 ;  /* 0x00000004bc34723c */ /* 0x090fe60000001834 */
[----:B------:R-:W-:Y:S01]  /*58c0*/  MUFU.TANH R180, R13 ;  /* 0x0000000d00b47308 */ /* 0x000fe20000002400 */
[----:B------:R-:W-:Y:S02]  /*58d0*/  FMUL.FTZ R41, R41, c[0x0][0x320] ;  /* 0x0000c80029297a20 */ /* 0x000fe40000410000 */
[----:B------:R-:W-:Y:S01]  /*58e0*/  FMUL.FTZ R37, R37, c[0x0][0x320] ;  /* 0x0000c80025257a20 */ /* 0x000fe20000410000 */
[----:B-----5:R-:W4:Y:S01]  /*58f0*/  LDL.64 R22, [R1+0x8] ;  /* 0x0000080001167983 */ /* 0x020f220000100a00 */
[C---:B------:R-:W-:Y:S04]  /*5900*/  HMMA.16816.F32 R56, R172.reuse, R4, R56 ;  /* 0x00000004ac38723c */ /* 0x040fe80000001838 */
[----:B------:R-:W-:Y:S01]  /*5910*/  FMUL.FTZ R32, R32, c[0x0][0x320] ;  /* 0x0000c80020207a20 */ /* 0x000fe20000410000 */
[----:B------:R-:W-:Y:S01]  /*5920*/  MUFU.TANH R2, R41 ;  /* 0x0000002900027308 */ /* 0x000fe20000002400 */
[----:B------:R-:W-:Y:S01]  /*5930*/  FMUL.FTZ R40, R40, c[0x0][0x320] ;  /* 0x0000c80028287a20 */ /* 0x000fe20000410000 */
[----:B------:R-:W-:Y:S01]  /*5940*/  FMNMX.FTZ R4, R177, R3, !PT ;  /* 0x00000003b1047209 */ /* 0x000fe20007810000 */
[----:B------:R-:W-:Y:S01]  /*5950*/  FMUL.FTZ R48, R48, c[0x0][0x320] ;  /* 0x0000c80030307a20 */ /* 0x000fe20000410000 */
[----:B-1----:R-:W5:Y:S01]  /*5960*/  LDL.64 R26, [R1+0x38] ;  /* 0x00003800011a7983 */ /* 0x002f620000100a00 */
[-C--:B------:R-:W-:Y:S03]  /*5970*/  HMMA.16816.F32 R60, R172, R6.reuse, R60 ;  /* 0x00000006ac3c723c */ /* 0x080fe6000000183c */
[----:B------:R-:W-:Y:S01]  /*5980*/  FMUL.FTZ R49, R49, c[0x0][0x320] ;  /* 0x0000c80031317a20 */ /* 0x000fe20000410000 */
[----:B------:R-:W-:Y:S01]  /*5990*/  FMNMX.FTZ R4, R176, R4, !PT ;  /* 0x00000004b0047209 */ /* 0x000fe20007810000 */
[----:B------:R-:W-:Y:S01]  /*59a0*/  MUFU.TANH R203, R48 ;  /* 0x0000003000cb7308 */ /* 0x000fe20000002400 */
[----:B------:R-:W-:Y:S02]  /*59b0*/  FMUL.FTZ R54, R54, c[0x0][0x320] ;  /* 0x0000c80036367a20 */ /* 0x000fe40000410000 */
[----:B------:R-:W-:Y:S01]  /*59c0*/  FMUL.FTZ R52, R52, c[0x0][0x320] ;  /* 0x0000c80034347a20 */ /* 0x000fe20000410000 */
[----:B---3--:R-:W-:Y:S01]  /*59d0*/  FMNMX.FTZ R4, R16, R4, !PT ;  /* 0x0000000410047209 */ /* 0x008fe20007810000 */
[----:B------:R-:W-:Y:S04]  /*59e0*/  HMMA.16816.F32 R64, R188, R6, R64 ;  /* 0x00000006bc40723c */ /* 0x000fe80000001840 */
[----:B------:R-:W-:Y:S01]  /*59f0*/  FMUL.FTZ R56, R56, c[0x0][0x320] ;  /* 0x0000c80038387a20 */ /* 0x000fe20000410000 */
[----:B------:R-:W1:Y:S01]  /*5a00*/  MUFU.TANH R192, R20 ;  /* 0x0000001400c07308 */ /* 0x000e620000002400 */
[----:B------:R-:W-:Y:S01]  /*5a10*/  FMUL.FTZ R55, R55, c[0x0][0x320] ;  /* 0x0000c80037377a20 */ /* 0x000fe20000410000 */
[----:B------:R-:W-:Y:S01]  /*5a20*/  FMNMX.FTZ R4, R17, R4, !PT ;  /* 0x0000000411047209 */ /* 0x000fe20007810000 */
[----:B------:R-:W-:Y:S04]  /*5a30*/  FMUL.FTZ R53, R53, c[0x0][0x320] ;  /* 0x0000c80035357a20 */ /* 0x000fe80000410000 */
[----:B------:R-:W-:Y:S02]  /*5a40*/  FMUL.FTZ R35, R35, c[0x0][0x320] ;  /* 0x0000c80023237a20 */ /* 0x000fe40000410000 */
[----:B------:R-:W-:Y:S01]  /*5a50*/  FMUL.FTZ R33, R33, c[0x0][0x320] ;  /* 0x0000c80021217a20 */ /* 0x000fe20000410000 */
[----:B------:R3:W-:Y:S01]  /*5a60*/  MUFU.TANH R48, R56 ;  /* 0x0000003800307308 */ /* 0x0007e20000002400 */
[----:B------:R-:W-:Y:S02]  /*5a70*/  FMUL.FTZ R50, R50, c[0x0][0x320] ;  /* 0x0000c80032327a20 */ /* 0x000fe40000410000 */
[----:B------:R-:W-:Y:S02]  /*5a80*/  FMUL.FTZ R44, R44, c[0x0][0x320] ;  /* 0x0000c8002c2c7a20 */ /* 0x000fe40000410000 */
[----:B------:R-:W-:Y:S02]  /*5a90*/  FMUL.FTZ R51, R51, c[0x0][0x320] ;  /* 0x0000c80033337a20 */ /* 0x000fe40000410000 */
[----:B------:R-:W-:Y:S02]  /*5aa0*/  FMUL.FTZ R57, R57, c[0x0][0x320] ;  /* 0x0000c80039397a20 */ /* 0x000fe40000410000 */
[----:B------:R-:W-:Y:S01]  /*5ab0*/  FMUL.FTZ R65, R65, c[0x0][0x320] ;  /* 0x0000c80041417a20 */ /* 0x000fe20000410000 */
[----:B------:R-:W-:Y:S01]  /*5ac0*/  MUFU.TANH R199, R24 ;  /* 0x0000001800c77308 */ /* 0x000fe20000002400 */
[----:B------:R-:W-:Y:S02]  /*5ad0*/  FMUL.FTZ R66, R66, c[0x0][0x320] ;  /* 0x0000c80042427a20 */ /* 0x000fe40000410000 */
[----:B------:R-:W-:Y:S01]  /*5ae0*/  FMUL.FTZ R67, R67, c[0x0][0x320] ;  /* 0x0000c80043437a20 */ /* 0x000fe20000410000 */
[----:B-1----:R-:W-:Y:S01]  /*5af0*/  FMNMX.FTZ R4, R192, R4, !PT ;  /* 0x00000004c0047209 */ /* 0x002fe20007810000 */
[----:B------:R-:W-:Y:S02]  /*5b00*/  FMUL.FTZ R64, R64, c[0x0][0x320] ;  /* 0x0000c80040407a20 */ /* 0x000fe40000410000 */
[----:B------:R-:W-:Y:S02]  /*5b10*/  FMUL.FTZ R60, R60, c[0x0][0x320] ;  /* 0x0000c8003c3c7a20 */ /* 0x000fe40000410000 */
[----:B------:R-:W-:Y:S01]  /*5b20*/  FMUL.FTZ R61, R61, c[0x0][0x320] ;  /* 0x0000c8003d3d7a20 */ /* 0x000fe20000410000 */
[----:B------:R-:W1:Y:S01]  /*5b30*/  MUFU.TANH R193, R21 ;  /* 0x0000001500c17308 */ /* 0x000e620000002400 */
[----:B------:R-:W-:Y:S02]  /*5b40*/  FMUL.FTZ R58, R58, c[0x0][0x320] ;  /* 0x0000c8003a3a7a20 */ /* 0x000fe40000410000 */
[----:B------:R-:W-:Y:S01]  /*5b50*/  FMUL.FTZ R59, R59, c[0x0][0x320] ;  /* 0x0000c8003b3b7a20 */ /* 0x000fe20000410000 */
[----:B---3--:R-:W-:Y:S01]  /*5b60*/  MOV R56, R2 ;  /* 0x0000000200387202 */ /* 0x008fe20000000f00 */
[----:B------:R-:W-:Y:S01]  /*5b70*/  FMUL.FTZ R62, R62, c[0x0][0x320] ;  /* 0x0000c8003e3e7a20 */ /* 0x000fe20000410000 */
[----:B------:R-:W-:Y:S01]  /*5b80*/  FMNMX.FTZ R2, R179, R100, !PT ;  /* 0x00000064b3027209 */ /* 0x000fe20007810000 */
[----:B------:R-:W-:Y:S02]  /*5b90*/  FMUL.FTZ R28, R28, c[0x0][0x320] ;  /* 0x0000c8001c1c7a20 */ /* 0x000fe40000410000 */
[----:B------:R-:W-:Y:S01]  /*5ba0*/  FMUL.FTZ R29, R29, c[0x0][0x320] ;  /* 0x0000c8001d1d7a20 */ /* 0x000fe20000410000 */
[----:B------:R-:W3:Y:S01]  /*5bb0*/  MUFU.TANH R198, R25 ;  /* 0x0000001900c67308 */ /* 0x000ee20000002400 */
[----:B------:R-:W-:Y:S01]  /*5bc0*/  FMNMX.FTZ R5, R178, R2, !PT ;  /* 0x00000002b2057209 */ /* 0x000fe20007810000 */
[----:B------:R-:W-:Y:S01]  /*5bd0*/  FMUL.FTZ R45, R45, c[0x0][0x320] ;  /* 0x0000c8002d2d7a20 */ /* 0x000fe20000410000 */
[----:B------:R-:W-:Y:S01]  /*5be0*/  FMNMX.FTZ R2, R181, R0, !PT ;  /* 0x00000000b5027209 */ /* 0x000fe20007810000 */
[----:B------:R-:W-:Y:S01]  /*5bf0*/  FMUL.FTZ R30, R30, c[0x0][0x320] ;  /* 0x0000c8001e1e7a20 */ /* 0x000fe20000410000 */
[----:B------:R-:W-:Y:S01]  /*5c00*/  FMNMX.FTZ R0, R18, R5, !PT ;  /* 0x0000000512007209 */ /* 0x000fe20007810000 */
[----:B------:R-:W-:Y:S01]  /*5c10*/  FMUL.FTZ R31, R31, c[0x0][0x320] ;  /* 0x0000c8001f1f7a20 */ /* 0x000fe20000410000 */
[----:B------:R-:W-:Y:S01]  /*5c20*/  FMNMX.FTZ R2, R12, R2, !PT ;  /* 0x000000020c027209 */ /* 0x000fe20007810000 */
[----:B------:R-:W-:Y:S01]  /*5c30*/  FMUL.FTZ R42, R42, c[0x0][0x320] ;  /* 0x0000c8002a2a7a20 */ /* 0x000fe20000410000 */
[----:B------:R-:W-:Y:S01]  /*5c40*/  FMNMX.FTZ R0, R19, R0, !PT ;  /* 0x0000000013007209 */ /* 0x000fe20007810000 */
[----:B------:R-:W3:Y:S01]  /*5c50*/  MUFU.TANH R194, R34 ;  /* 0x0000002200c27308 */ /* 0x000ee20000002400 */
[----:B------:R-:W-:Y:S01]  /*5c60*/  FMNMX.FTZ R5, R180, R2, !PT ;  /* 0x00000002b4057209 */ /* 0x000fe20007810000 */
[----:B------:R-:W-:Y:S01]  /*5c70*/  FMUL.FTZ R43, R43, c[0x0][0x320] ;  /* 0x0000c8002b2b7a20 */ /* 0x000fe20000410000 */
[----:B------:R-:W-:Y:S01]  /*5c80*/  FMNMX.FTZ R0, R196, R0, !PT ;  /* 0x00000000c4007209 */ /* 0x000fe20007810000 */
[----:B------:R-:W-:Y:S01]  /*5c90*/  FMUL.FTZ R46, R46, c[0x0][0x320] ;  /* 0x0000c8002e2e7a20 */ /* 0x000fe20000410000 */
[----:B-1----:R-:W-:Y:S01]  /*5ca0*/  FMNMX.FTZ R4, R193, R4, !PT ;  /* 0x00000004c1047209 */ /* 0x002fe20007810000 */
[----:B------:R-:W-:Y:S01]  /*5cb0*/  FMUL.FTZ R47, R47, c[0x0][0x320] ;  /* 0x0000c8002f2f7a20 */ /* 0x000fe20000410000 */
[----:B------:R-:W-:Y:S02]  /*5cc0*/  FMNMX.FTZ R5, R199, R5, !PT ;  /* 0x00000005c7057209 */ /* 0x000fe40007810000 */
[----:B------:R-:W-:Y:S01]  /*5cd0*/  FMNMX.FTZ R0, R197, R0, !PT ;  /* 0x00000000c5007209 */ /* 0x000fe20007810000 */
[----:B------:R-:W-:Y:S01]  /*5ce0*/  MUFU.TANH R188, R43 ;  /* 0x0000002b00bc7308 */ /* 0x000fe20000002400 */
[----:B---3--:R-:W-:Y:S09]  /*5cf0*/  FMNMX.FTZ R5, R198, R5, !PT ;  /* 0x00000005c6057209 */ /* 0x008ff20007810000 */
[----:B------:R-:W1:Y:S01]  /*5d00*/  MUFU.TANH R186, R32 ;  /* 0x0000002000ba7308 */ /* 0x000e620000002400 */
[----:B------:R-:W-:Y:S09]  /*5d10*/  FMNMX.FTZ R0, R194, R0, !PT ;  /* 0x00000000c2007209 */ /* 0x000ff20007810000 */
[----:B------:R-:W-:Y:S10]  /*5d20*/  MUFU.TANH R190, R46 ;  /* 0x0000002e00be7308 */ /* 0x000ff40000002400 */
[----:B------:R-:W3:Y:S01]  /*5d30*/  MUFU.TANH R240, R40 ;  /* 0x0000002800f07308 */ /* 0x000ee20000002400 */
[----:B-1----:R-:W-:Y:S09]  /*5d40*/  FMNMX.FTZ R4, R186, R4, !PT ;  /* 0x00000004ba047209 */ /* 0x002ff20007810000 */
[----:B------:R-:W1:Y:S10]  /*5d50*/  MUFU.TANH R201, R28 ;  /* 0x0000001c00c97308 */ /* 0x000e740000002400 */
[----:B------:R-:W1:Y:S01]  /*5d60*/  MUFU.TANH R195, R35 ;  /* 0x0000002300c37308 */ /* 0x000e620000002400 */
[----:B---3--:R-:W-:Y:S09]  /*5d70*/  MOV R191, R240 ;  /* 0x000000f000bf7202 */ /* 0x008ff20000000f00 */
[----:B------:R-:W3:Y:S01]  /*5d80*/  MUFU.TANH R187, R33 ;  /* 0x0000002100bb7308 */ /* 0x000ee20000002400 */
[----:B-1----:R-:W-:Y:S09]  /*5d90*/  FMNMX.FTZ R5, R201, R5, !PT ;  /* 0x00000005c9057209 */ /* 0x002ff20007810000 */
[----:B------:R-:W1:Y:S01]  /*5da0*/  MUFU.TANH R200, R29 ;  /* 0x0000001d00c87308 */ /* 0x000e620000002400 */
[----:B------:R-:W-:Y:S09]  /*5db0*/  FMNMX.FTZ R0, R195, R0, !PT ;  /* 0x00000000c3007209 */ /* 0x000ff20007810000 */
[----:B------:R-:W1:Y:S01]  /*5dc0*/  MUFU.TANH R236, R38 ;  /* 0x0000002600ec7308 */ /* 0x000e620000002400 */
[----:B---3--:R-:W-:Y:S09]  /*5dd0*/  FMNMX.FTZ R4, R187, R4, !PT ;  /* 0x00000004bb047209 */ /* 0x008ff20007810000 */
[----:B------:R-:W3:Y:S01]  /*5de0*/  MUFU.TANH R212, R36 ;  /* 0x0000002400d47308 */ /* 0x000ee20000002400 */
[----:B-1----:R-:W-:Y:S04]  /*5df0*/  FMNMX.FTZ R5, R200, R5, !PT ;  /* 0x00000005c8057209 */ /* 0x002fe80007810000 */
[----:B------:R-:W-:Y:S05]  /*5e00*/  FMNMX.FTZ R5, R191, R5, !PT ;  /* 0x00000005bf057209 */ /* 0x000fea0007810000 */
[----:B------:R-:W1:Y:S01]  /*5e10*/  MUFU.TANH R235, R39 ;  /* 0x0000002700eb7308 */ /* 0x000e620000002400 */
[----:B------:R-:W-:Y:S02]  /*5e20*/  FMNMX.FTZ R5, R56, R5, !PT ;  /* 0x0000000538057209 */ /* 0x000fe40007810000 */
[----:B------:R-:W-:Y:S07]  /*5e30*/  FMNMX.FTZ R0, R236, R0, !PT ;  /* 0x00000000ec007209 */ /* 0x000fee0007810000 */
[----:B------:R-:W1:Y:S01]  /*5e40*/  MUFU.TANH R213, R37 ;  /* 0x0000002500d57308 */ /* 0x000e620000002400 */
[----:B---3--:R-:W-:Y:S09]  /*5e50*/  FMNMX.FTZ R4, R212, R4, !PT ;  /* 0x00000004d4047209 */ /* 0x008ff20007810000 */
[----:B------:R-:W3:Y:S01]  /*5e60*/  MUFU.TANH R215, R50 ;  /* 0x0000003200d77308 */ /* 0x000ee20000002400 */
[----:B-1----:R-:W-:Y:S09]  /*5e70*/  FMNMX.FTZ R0, R235, R0, !PT ;  /* 0x00000000eb007209 */ /* 0x002ff20007810000 */
[----:B------:R-:W1:Y:S01]  /*5e80*/  MUFU.TANH R41, R44 ;  /* 0x0000002c00297308 */ /* 0x000e620000002400 */
[----:B------:R-:W-:Y:S04]  /*5e90*/  FMNMX.FTZ R4, R213, R4, !PT ;  /* 0x00000004d5047209 */ /* 0x000fe80007810000 */
[----:B------:R-:W-:Y:S05]  /*5ea0*/  FMNMX.FTZ R4, R203, R4, !PT ;  /* 0x00000004cb047209 */ /* 0x000fea0007810000 */
[----:B------:R-:W1:Y:S01]  /*5eb0*/  MUFU.TANH R237, R51 ;  /* 0x0000003300ed7308 */ /* 0x000e620000002400 */
[----:B---3--:R-:W-:Y:S09]  /*5ec0*/  FMNMX.FTZ R0, R215, R0, !PT ;  /* 0x00000000d7007209 */ /* 0x008ff20007810000 */
[----:B------:R-:W3:Y:S01]  /*5ed0*/  MUFU.TANH R210, R49 ;  /* 0x0000003100d27308 */ /* 0x000ee20000002400 */
[----:B-1----:R-:W-:Y:S09]  /*5ee0*/  FMNMX.FTZ R5, R41, R5, !PT ;  /* 0x0000000529057209 */ /* 0x002ff20007810000 */
[----:B------:R-:W1:Y:S01]  /*5ef0*/  MUFU.TANH R239, R45 ;  /* 0x0000002d00ef7308 */ /* 0x000e620000002400 */
[----:B------:R-:W-:Y:S09]  /*5f00*/  FMNMX.FTZ R0, R237, R0, !PT ;  /* 0x00000000ed007209 */ /* 0x000ff20007810000 */
[----:B------:R-:W2:Y:S01]  /*5f10*/  MUFU.TANH R247, R54 ;  /* 0x0000003600f77308 */ /* 0x000ea20000002400 */
[----:B---3--:R-:W-:Y:S09]  /*5f20*/  FMNMX.FTZ R4, R210, R4, !PT ;  /* 0x00000004d2047209 */ /* 0x008ff20007810000 */
[----:B------:R-:W3:Y:S01]  /*5f30*/  MUFU.TANH R238, R52 ;  /* 0x0000003400ee7308 */ /* 0x000ee20000002400 */
[----:B-1----:R-:W-:Y:S09]  /*5f40*/  FMNMX.FTZ R5, R239, R5, !PT ;  /* 0x00000005ef057209 */ /* 0x002ff20007810000 */
[----:B------:R-:W1:Y:S01]  /*5f50*/  MUFU.TANH R240, R55 ;  /* 0x0000003700f07308 */ /* 0x000e620000002400 */
[----:B--2---:R-:W-:Y:S09]  /*5f60*/  FMNMX.FTZ R0, R247, R0, !PT ;  /* 0x00000000f7007209 */ /* 0x004ff20007810000 */
[----:B------:R-:W2:Y:S01]  /*5f70*/  MUFU.TANH R49, R53 ;  /* 0x0000003500317308 */ /* 0x000ea20000002400 */
[----:B---3--:R-:W-:Y:S09]  /*5f80*/  FMNMX.FTZ R4, R238, R4, !PT ;  /* 0x00000004ee047209 */ /* 0x008ff20007810000 */
[----:B------:R-:W3:Y:S01]  /*5f90*/  MUFU.TANH R44, R57 ;  /* 0x00000039002c7308 */ /* 0x000ee20000002400 */
[----:B-1----:R-:W-:Y:S02]  /*5fa0*/  FMNMX.FTZ R2, R240, R0, !PT ;  /* 0x00000000f0027209 */ /* 0x002fe40007810000 */
[----:B------:R-:W-:Y:S02]  /*5fb0*/  FMNMX.FTZ R0, R48, R5, !PT ;  /* 0x0000000530007209 */ /* 0x000fe40007810000 */
[----:B------:R-:W-:Y:S05]  /*5fc0*/  FMNMX.FTZ R5, R184, R107, !PT ;  /* 0x0000006bb8057209 */ /* 0x000fea0007810000 */
[----:B------:R-:W1:Y:S01]  /*5fd0*/  MUFU.TANH R45, R64 ;  /* 0x00000040002d7308 */ /* 0x000e620000002400 */
[----:B------:R-:W-:Y:S02]  /*5fe0*/  FMNMX.FTZ R5, R185, R5, !PT ;  /* 0x00000005b9057209 */ /* 0x000fe40007810000 */
[----:B--2---:R-:W-:Y:S07]  /*5ff0*/  FMNMX.FTZ R4, R49, R4, !PT ;  /* 0x0000000431047209 */ /* 0x004fee0007810000 */
[----:B------:R-:W2:Y:S01]  /*6000*/  MUFU.TANH R250, R60 ;  /* 0x0000003c00fa7308 */ /* 0x000ea20000002400 */
[----:B---3--:R-:W-:Y:S09]  /*6010*/  FMNMX.FTZ R0, R44, R0, !PT ;  /* 0x000000002c007209 */ /* 0x008ff20007810000 */
[----:B------:R-:W3:Y:S01]  /*6020*/  MUFU.TANH R249, R65 ;  /* 0x0000004100f97308 */ /* 0x000ee20000002400 */
[----:B-1----:R-:W-:Y:S09]  /*6030*/  FMNMX.FTZ R4, R45, R4, !PT ;  /* 0x000000042d047209 */ /* 0x002ff20007810000 */
[----:B------:R-:W1:Y:S01]  /*6040*/  MUFU.TANH R248, R61 ;  /* 0x0000003d00f87308 */ /* 0x000e620000002400 */
[----:B--2---:R-:W-:Y:S09]  /*6050*/  FMNMX.FTZ R0, R250, R0, !PT ;  /* 0x00000000fa007209 */ /* 0x004ff20007810000 */
[----:B------:R-:W2:Y:S01]  /*6060*/  MUFU.TANH R183, R14 ;  /* 0x0000000e00b77308 */ /* 0x000ea20000002400 */
[----:B---3--:R-:W-:Y:S05]  /*6070*/  FMNMX.FTZ R4, R249, R4, !PT ;  /* 0x00000004f9047209 */ /* 0x008fea0007810000 */
[----:B------:R-:W3:Y:S04]  /*6080*/  SHFL.BFLY PT, R7, R4, 0x2, 0x1f ;  /* 0x0c401f0004077f89 */ /* 0x000ee800000e0000 */
[----:B------:R-:W4:Y:S01]  /*6090*/  MUFU.TANH R15, R15 ;  /* 0x0000000f000f7308 */ /* 0x000f220000002400 */
[----:B-1----:R-:W-:Y:S05]  /*60a0*/  FMNMX.FTZ R0, R248, R0, !PT ;  /* 0x00000000f8007209 */ /* 0x002fea0007810000 */
[----:B------:R-:W1:Y:S04]  /*60b0*/  SHFL.BFLY PT, R103, R0, 0x2, 0x1f ;  /* 0x0c401f0000677f89 */ /* 0x000e6800000e0000 */
[----:B------:R-:W1:Y:S01]  /*60c0*/  MUFU.TANH R211, R30 ;  /* 0x0000001e00d37308 */ /* 0x000e620000002400 */
[----:B--2---:R-:W-:Y:S09]  /*60d0*/  FMNMX.FTZ R5, R183, R5, !PT ;  /* 0x00000005b7057209 */ /* 0x004ff20007810000 */
[----:B------:R-:W2:Y:S01]  /*60e0*/  MUFU.TANH R51, R66 ;  /* 0x0000004200337308 */ /* 0x000ea20000002400 */
[----:B---3--:R-:W-:Y:S02]  /*60f0*/  FMNMX.FTZ R4, R4, R7, !PT ;  /* 0x0000000704047209 */ /* 0x008fe40007810000 */
[----:B----4-:R-:W-:Y:S03]  /*6100*/  FMNMX.FTZ R5, R15, R5, !PT ;  /* 0x000000050f057209 */ /* 0x010fe60007810000 */
[----:B------:R-:W3:Y:S01]  /*6110*/  SHFL.BFLY PT, R105, R4, 0x1, 0x1f ;  /* 0x0c201f0004697f89 */ /* 0x000ee200000e0000 */
[----:B------:R-:W-:Y:S03]  /*6120*/  FMNMX.FTZ R5, R202, R5, !PT ;  /* 0x00000005ca057209 */ /* 0x000fe60007810000 */
[----:B------:R-:W4:Y:S01]  /*6130*/  MUFU.TANH R214, R31 ;  /* 0x0000001f00d67308 */ /* 0x000f220000002400 */
[----:B------:R-:W-:Y:S02]  /*6140*/  FMNMX.FTZ R5, R204, R5, !PT ;  /* 0x00000005cc057209 */ /* 0x000fe40007810000 */
[----:B-1----:R-:W-:Y:S02]  /*6150*/  FMNMX.FTZ R103, R0, R103, !PT ;  /* 0x0000006700677209 */ /* 0x002fe40007810000 */
[----:B------:R-:W-:Y:S05]  /*6160*/  FMNMX.FTZ R5, R211, R5, !PT ;  /* 0x00000005d3057209 */ /* 0x000fea0007810000 */
[----:B------:R-:W1:Y:S01]  /*6170*/  MUFU.TANH R50, R67 ;  /* 0x0000004300327308 */ /* 0x000e620000002400 */
[----:B--2---:R-:W-:Y:S09]  /*6180*/  FMNMX.FTZ R2, R51, R2, !PT ;  /* 0x0000000233027209 */ /* 0x004ff20007810000 */
[----:B------:R-:W2:Y:S01]  /*6190*/  MUFU.TANH R189, R42 ;  /* 0x0000002a00bd7308 */ /* 0x000ea20000002400 */
[----:B---3--:R-:W-:Y:S02]  /*61a0*/  FMNMX.FTZ R105, R4, R105, !PT ;  /* 0x0000006904697209 */ /* 0x008fe40007810000 */
[----:B----4-:R-:W-:Y:S03]  /*61b0*/  FMNMX.FTZ R0, R214, R5, !PT ;  /* 0x00000005d6007209 */ /* 0x010fe60007810000 */
[----:B------:R-:W-:Y:S04]  /*61c0*/  FMUL.FTZ R174, R105, c[0x0][0x2d0] ;  /* 0x0000b40069ae7a20 */ /* 0x000fe80000410000 */
[----:B------:R-:W3:Y:S01]  /*61d0*/  MUFU.TANH R205, R47 ;  /* 0x0000002f00cd7308 */ /* 0x000ee20000002400 */
[--C-:B------:R-:W-:Y:S01]  /*61e0*/  FFMA.FTZ R40, R193, c[0x0][0x2d0], -R174.reuse ;  /* 0x0000b400c1287a23 */ /* 0x100fe200000108ae */
[----:B------:R-:W-:Y:S02]  /*61f0*/  MOV R193, R45 ;  /* 0x0000002d00c17202 */ /* 0x000fe40000000f00 */
[----:B-1----:R-:W-:Y:S05]  /*6200*/  FMNMX.FTZ R2, R50, R2, !PT ;  /* 0x0000000232027209 */ /* 0x002fea0007810000 */
[----:B------:R-:W1:Y:S01]  /*6210*/  SHFL.BFLY PT, R6, R2, 0x2, 0x1f ;  /* 0x0c401f0002067f89 */ /* 0x000e6200000e0000 */
[----:B------:R-:W4:Y:S01]  /*6220*/  MUFU.TANH R246, R58 ;  /* 0x0000003a00f67308 */ /* 0x000f220000002400 */
[----:B--2---:R-:W-:Y:S01]  /*6230*/  FMNMX.FTZ R5, R189, R0, !PT ;  /* 0x00000000bd057209 */ /* 0x004fe20007810000 */
[----:B------:R-:W-:Y:S03]  /*6240*/  FMUL.FTZ R0, R63, c[0x0][0x320] ;  /* 0x0000c8003f007a20 */ /* 0x000fe60000410000 */
[----:B------:R-:W-:Y:S05]  /*6250*/  FMNMX.FTZ R5, R188, R5, !PT ;  /* 0x00000005bc057209 */ /* 0x000fea0007810000 */
[----:B------:R2:W-:Y:S01]  /*6260*/  MUFU.TANH R173, R0 ;  /* 0x0000000000ad7308 */ /* 0x0005e20000002400 */
[----:B------:R-:W-:Y:S04]  /*6270*/  FMNMX.FTZ R4, R190, R5, !PT ;  /* 0x00000005be047209 */ /* 0x000fe80007810000 */
[----:B---3--:R-:W-:Y:S05]  /*6280*/  FMNMX.FTZ R4, R205, R4, !PT ;  /* 0x00000004cd047209 */ /* 0x008fea0007810000 */
[----:B------:R-:W3:Y:S01]  /*6290*/  MUFU.TANH R243, R59 ;  /* 0x0000003b00f37308 */ /* 0x000ee20000002400 */
[----:B-1----:R-:W-:Y:S02]  /*62a0*/  FMNMX.FTZ R2, R2, R6, !PT ;  /* 0x0000000602027209 */ /* 0x002fe40007810000 */
[----:B------:R-:W1:Y:S07]  /*62b0*/  SHFL.BFLY PT, R6, R103, 0x1, 0x1f ;  /* 0x0c201f0067067f89 */ /* 0x000e6e00000e0000 */
[----:B------:R-:W-:Y:S01]  /*62c0*/  MUFU.TANH R172, R62 ;  /* 0x0000003e00ac7308 */ /* 0x000fe20000002400 */
[----:B------:R-:W3:Y:S01]  /*62d0*/  SHFL.BFLY PT, R104, R2, 0x1, 0x1f ;  /* 0x0c201f0002687f89 */ /* 0x000ee200000e0000 */
[----:B--2---:R-:W-:Y:S04]  /*62e0*/  FADD.FTZ R0, -R105, R3 ;  /* 0x0000000369007221 */ /* 0x004fe80000010100 */
[----:B------:R-:W-:Y:S04]  /*62f0*/  FMUL.FTZ R0, R0, c[0x0][0x2d0] ;  /* 0x0000b40000007a20 */ /* 0x000fe80000410000 */
[----:B------:R2:W2:Y:S01]  /*6300*/  MUFU.EX2 R102, R0 ;  /* 0x0000000000667308 */ /* 0x0004a20000000800 */
[----:B-1----:R-:W-:Y:S02]  /*6310*/  FMNMX.FTZ R103, R103, R6, !PT ;  /* 0x0000000667677209 */ /* 0x002fe40007810000 */
[----:B---3--:R-:W-:Y:S02]  /*6320*/  FMNMX.FTZ R104, R2, R104, !PT ;  /* 0x0000006802687209 */ /* 0x008fe40007810000 */
[----:B----4-:R-:W-:Y:S01]  /*6330*/  FMNMX.FTZ R2, R246, R4, !PT ;  /* 0x00000004f6027209 */ /* 0x010fe20007810000 */
[----:B------:R-:W-:Y:S02]  /*6340*/  FFMA.FTZ R4, R177, c[0x0][0x2d0], -R174 ;  /* 0x0000b400b1047a23 */ /* 0x000fe400000108ae */
[C---:B------:R-:W-:Y:S02]  /*6350*/  FMUL.FTZ R175, R104.reuse, c[0x0][0x2d0] ;  /* 0x0000b40068af7a20 */ /* 0x040fe40000410000 */
[----:B------:R-:W-:Y:S01]  /*6360*/  MUFU.EX2 R177, R4 ;  /* 0x0000000400b17308 */ /* 0x000fe20000000800 */
[----:B--2---:R-:W-:Y:S01]  /*6370*/  FMNMX.FTZ R0, R243, R2, !PT ;  /* 0x00000002f3007209 */ /* 0x004fe20007810000 */
[----:B------:R-:W-:Y:S02]  /*6380*/  FADD.FTZ R2, -R104, R100 ;  /* 0x0000006468027221 */ /* 0x000fe40000010100 */
[----:B------:R-:W-:Y:S01]  /*6390*/  FMUL.FTZ R32, R102, R136 ;  /* 0x0000008866207220 */ /* 0x000fe20000410000 */
[----:B------:R-:W-:Y:S01]  /*63a0*/  FMNMX.FTZ R0, R172, R0, !PT ;  /* 0x00000000ac007209 */ /* 0x000fe20007810000 */
[----:B------:R-:W-:Y:S01]  /*63b0*/  FMUL.FTZ R2, R2, c[0x0][0x2d0] ;  /* 0x0000b40002027a20 */ /* 0x000fe20000410000 */
[----:B------:R-:W-:Y:S01]  /*63c0*/  MOV R136, R243 ;  /* 0x000000f300887202 */ /* 0x000fe20000000f00 */
[----:B------:R-:W-:Y:S01]  /*63d0*/  FMUL.FTZ R33, R102, R137 ;  /* 0x0000008966217220 */ /* 0x000fe20000410000 */
[----:B------:R-:W-:Y:S01]  /*63e0*/  FMNMX.FTZ R0, R173, R0, !PT ;  /* 0x00000000ad007209 */ /* 0x000fe20007810000 */
[----:B------:R1:W2:Y:S01]  /*63f0*/  MUFU.EX2 R101, R2 ;  /* 0x0000000200657308 */ /* 0x0002a20000000800 */
[--C-:B------:R-:W-:Y:S01]  /*6400*/  FFMA.FTZ R60, R194, c[0x0][0x2d0], -R175.reuse ;  /* 0x0000b400c23c7a23 */ /* 0x100fe200000108af */
[----:B------:R-:W-:Y:S01]  /*6410*/  MOV R137, R248 ;  /* 0x000000f800897202 */ /* 0x000fe20000000f00 */
[--C-:B------:R-:W-:Y:S01]  /*6420*/  FFMA.FTZ R64, R195, c[0x0][0x2d0], -R175.reuse ;  /* 0x0000b400c3407a23 */ /* 0x100fe200000108af */
[----:B------:R-:W3:Y:S01]  /*6430*/  SHFL.BFLY PT, R3, R0, 0x2, 0x1f ;  /* 0x0c401f0000037f89 */ /* 0x000ee200000e0000 */
[C---:B------:R-:W-:Y:S02]  /*6440*/  FMUL.FTZ R65, R102.reuse, R169 ;  /* 0x000000a966417220 */ /* 0x040fe40000410000 */
[C---:B------:R-:W-:Y:S02]  /*6450*/  FMUL.FTZ R68, R102.reuse, R68 ;  /* 0x0000004466447220 */ /* 0x040fe40000410000 */
[C---:B------:R-:W-:Y:S02]  /*6460*/  FMUL.FTZ R69, R102.reuse, R69 ;  /* 0x0000004566457220 */ /* 0x040fe40000410000 */
[C---:B------:R-:W-:Y:S02]  /*6470*/  FMUL.FTZ R80, R102.reuse, R80 ;  /* 0x0000005066507220 */ /* 0x040fe40000410000 */
[C---:B------:R-:W-:Y:S02]  /*6480*/  FMUL.FTZ R81, R102.reuse, R81 ;  /* 0x0000005166517220 */ /* 0x040fe40000410000 */
[C---:B------:R-:W-:Y:S02]  /*6490*/  FMUL.FTZ R84, R102.reuse, R84 ;  /* 0x0000005466547220 */ /* 0x040fe40000410000 */
[C---:B------:R-:W-:Y:S02]  /*64a0*/  FMUL.FTZ R85, R102.reuse, R85 ;  /* 0x0000005566557220 */ /* 0x040fe40000410000 */
[C---:B------:R-:W-:Y:S02]  /*64b0*/  FMUL.FTZ R96, R102.reuse, R96 ;  /* 0x0000006066607220 */ /* 0x040fe40000410000 */
[----:B------:R-:W-:Y:S02]  /*64c0*/  FMUL.FTZ R97, R102, R97 ;  /* 0x0000006166617220 */ /* 0x000fe40000410000 */
[----:B-1----:R-:W-:Y:S02]  /*64d0*/  FADD.FTZ R2, -R103, R106 ;  /* 0x0000006a67027221 */ /* 0x002fe40000010100 */
[----:B--2---:R-:W-:Y:S01]  /*64e0*/  FMUL.FTZ R34, R101, R138 ;  /* 0x0000008a65227220 */ /* 0x004fe20000410000 */
[----:B------:R-:W-:Y:S01]  /*64f0*/  MOV R138, R250 ;  /* 0x000000fa008a7202 */ /* 0x000fe20000000f00 */
[----:B------:R-:W-:Y:S01]  /*6500*/  FMUL.FTZ R2, R2, c[0x0][0x2d0] ;  /* 0x0000b40002027a20 */ /* 0x000fe20000410000 */
[----:B---3--:R-:W-:Y:S01]  /*6510*/  FMNMX.FTZ R0, R0, R3, !PT ;  /* 0x0000000300007209 */ /* 0x008fe20007810000 */
[--C-:B------:R-:W-:Y:S02]  /*6520*/  FFMA.FTZ R3, R179, c[0x0][0x2d0], -R175.reuse ;  /* 0x0000b400b3037a23 */ /* 0x100fe400000108af */
[----:B------:R1:W2:Y:S01]  /*6530*/  MUFU.EX2 R100, R2 ;  /* 0x0000000200647308 */ /* 0x0002a20000000800 */
[C---:B------:R-:W-:Y:S01]  /*6540*/  FMUL.FTZ R35, R101.reuse, R139 ;  /* 0x0000008b65237220 */ /* 0x040fe20000410000 */
[----:B------:R-:W-:Y:S01]  /*6550*/  MOV R139, R44 ;  /* 0x0000002c008b7202 */ /* 0x000fe20000000f00 */
[--C-:B------:R-:W-:Y:S02]  /*6560*/  FFMA.FTZ R44, R186, c[0x0][0x2d0], -R174.reuse ;  /* 0x0000b400ba2c7a23 */ /* 0x100fe400000108ae */
[C---:B------:R-:W-:Y:S02]  /*6570*/  FMUL.FTZ R66, R101.reuse, R170 ;  /* 0x000000aa65427220 */ /* 0x040fe40000410000 */
[C---:B------:R-:W-:Y:S02]  /*6580*/  FMUL.FTZ R67, R101.reuse, R171 ;  /* 0x000000ab65437220 */ /* 0x040fe40000410000 */
[C---:B------:R-:W-:Y:S01]  /*6590*/  FMUL.FTZ R70, R101.reuse, R70 ;  /* 0x0000004665467220 */ /* 0x040fe20000410000 */
[----:B------:R3:W-:Y:S01]  /*65a0*/  MUFU.EX2 R179, R3 ;  /* 0x0000000300b37308 */ /* 0x0007e20000000800 */
[C---:B------:R-:W-:Y:S02]  /*65b0*/  FMUL.FTZ R71, R101.reuse, R71 ;  /* 0x0000004765477220 */ /* 0x040fe40000410000 */
[C---:B------:R-:W-:Y:S02]  /*65c0*/  FMUL.FTZ R82, R101.reuse, R82 ;  /* 0x0000005265527220 */ /* 0x040fe40000410000 */
[C---:B------:R-:W-:Y:S02]  /*65d0*/  FMUL.FTZ R83, R101.reuse, R83 ;  /* 0x0000005365537220 */ /* 0x040fe40000410000 */
[C---:B------:R-:W-:Y:S02]  /*65e0*/  FMUL.FTZ R86, R101.reuse, R86 ;  /* 0x0000005665567220 */ /* 0x040fe40000410000 */
[C---:B------:R-:W-:Y:S01]  /*65f0*/  FMUL.FTZ R87, R101.reuse, R87 ;  /* 0x0000005765577220 */ /* 0x040fe20000410000 */
[----:B------:R4:W-:Y:S01]  /*6600*/  MUFU.EX2 R250, R44 ;  /* 0x0000002c00fa7308 */ /* 0x0009e20000000800 */
[C---:B------:R-:W-:Y:S02]  /*6610*/  FMUL.FTZ R98, R101.reuse, R98 ;  /* 0x0000006265627220 */ /* 0x040fe40000410000 */
[----:B------:R-:W-:Y:S02]  /*6620*/  FMUL.FTZ R99, R101, R99 ;  /* 0x0000006365637220 */ /* 0x000fe40000410000 */
[----:B-1----:R-:W-:Y:S02]  /*6630*/  FFMA.FTZ R2, R176, c[0x0][0x2d0], -R174 ;  /* 0x0000b400b0027a23 */ /* 0x002fe400000108ae */
[----:B------:R-:W-:Y:S02]  /*6640*/  FMUL.FTZ R176, R103, c[0x0][0x2d0] ;  /* 0x0000b40067b07a20 */ /* 0x000fe40000410000 */
[----:B--2---:R-:W-:Y:S01]  /*6650*/  FMUL.FTZ R29, R100, R133 ;  /* 0x00000085641d7220 */ /* 0x004fe20000410000 */
[----:B------:R-:W1:Y:S01]  /*6660*/  MUFU.EX2 R21, R2 ;  /* 0x0000000200157308 */ /* 0x000e620000000800 */
[--C-:B------:R-:W-:Y:S02]  /*6670*/  FFMA.FTZ R4, R182, c[0x0][0x2d0], -R176.reuse ;  /* 0x0000b400b6047a23 */ /* 0x100fe400000108b0 */
[--C-:B------:R-:W-:Y:S02]  /*6680*/  FFMA.FTZ R14, R12, c[0x0][0x2d0], -R176.reuse ;  /* 0x0000b4000c0e7a23 */ /* 0x100fe400000108b0 */
[--C-:B---3--:R-:W-:Y:S02]  /*6690*/  FFMA.FTZ R3, R178, c[0x0][0x2d0], -R175.reuse ;  /* 0x0000b400b2037a23 */ /* 0x108fe400000108af */
[----:B------:R-:W-:Y:S02]  /*66a0*/  FFMA.FTZ R106, R199, c[0x0][0x2d0], -R176 ;  /* 0x0000b400c76a7a23 */ /* 0x000fe400000108b0 */
[C---:B------:R-:W-:Y:S01]  /*66b0*/  FMUL.FTZ R25, R100.reuse, R129 ;  /* 0x0000008164197220 */ /* 0x040fe20000410000 */
[----:B------:R2:W-:Y:S01]  /*66c0*/  MUFU.EX2 R24, R3 ;  /* 0x0000000300187308 */ /* 0x0005e20000000800 */
[C---:B------:R-:W-:Y:S01]  /*66d0*/  FMUL.FTZ R28, R100.reuse, R132 ;  /* 0x00000084641c7220 */ /* 0x040fe20000410000 */
[----:B------:R-:W-:Y:S01]  /*66e0*/  MOV R129, R51 ;  /* 0x0000003300817202 */ /* 0x000fe20000000f00 */
[C---:B------:R-:W-:Y:S02]  /*66f0*/  FMUL.FTZ R45, R100.reuse, R149 ;  /* 0x00000095642d7220 */ /* 0x040fe40000410000 */
[C---:B----4-:R-:W-:Y:S02]  /*6700*/  FMUL.FTZ R44, R100.reuse, R148 ;  /* 0x00000094642c7220 */ /* 0x050fe40000410000 */
[C---:B------:R-:W-:Y:S02]  /*6710*/  FMUL.FTZ R51, R101.reuse, R155 ;  /* 0x0000009b65337220 */ /* 0x040fe40000410000 */
[C---:B------:R-:W-:Y:S01]  /*6720*/  FMUL.FTZ R57, R100.reuse, R161 ;  /* 0x000000a164397220 */ /* 0x040fe20000410000 */
[----:B------:R-:W-:Y:S01]  /*6730*/  MUFU.EX2 R242, R4 ;  /* 0x0000000400f27308 */ /* 0x000fe20000000800 */
[C---:B------:R-:W-:Y:S02]  /*6740*/  FMUL.FTZ R61, R100.reuse, R165 ;  /* 0x000000a5643d7220 */ /* 0x040fe40000410000 */
[----:B------:R-:W-:Y:S01]  /*6750*/  FMUL.FTZ R72, R100, R72 ;  /* 0x0000004864487220 */ /* 0x000fe20000410000 */
[----:B-1----:R-:W-:Y:S01]  /*6760*/  MOV R182, R21 ;  /* 0x0000001500b67202 */ /* 0x002fe20000000f00 */
[--C-:B------:R-:W-:Y:S02]  /*6770*/  FFMA.FTZ R2, R16, c[0x0][0x2d0], -R174.reuse ;  /* 0x0000b40010027a23 */ /* 0x100fe400000108ae */
[----:B------:R-:W-:Y:S02]  /*6780*/  FMUL.FTZ R16, R102, R120 ;  /* 0x0000007866107220 */ /* 0x000fe40000410000 */
[C---:B------:R-:W-:Y:S01]  /*6790*/  FMUL.FTZ R73, R100.reuse, R73 ;  /* 0x0000004964497220 */ /* 0x040fe20000410000 */
[----:B------:R1:W3:Y:S01]  /*67a0*/  MUFU.EX2 R245, R2 ;  /* 0x0000000200f57308 */ /* 0x0002e20000000800 */
[C---:B------:R-:W-:Y:S02]  /*67b0*/  FMUL.FTZ R76, R100.reuse, R76 ;  /* 0x0000004c644c7220 */ /* 0x040fe40000410000 */
[----:B------:R-:W-:Y:S02]  /*67c0*/  FMUL.FTZ R77, R100, R77 ;  /* 0x0000004d644d7220 */ /* 0x000fe40000410000 */
[--C-:B--2---:R-:W-:Y:S02]  /*67d0*/  FFMA.FTZ R3, R18, c[0x0][0x2d0], -R175.reuse ;  /* 0x0000b40012037a23 */ /* 0x104fe400000108af */
[----:B------:R-:W-:Y:S02]  /*67e0*/  FMUL.FTZ R18, R101, R122 ;  /* 0x0000007a65127220 */ /* 0x000fe40000410000 */
[C---:B------:R-:W-:Y:S01]  /*67f0*/  FMUL.FTZ R88, R100.reuse, R88 ;  /* 0x0000005864587220 */ /* 0x040fe20000410000 */
[----:B------:R2:W4:Y:S01]  /*6800*/  MUFU.EX2 R244, R3 ;  /* 0x0000000300f47308 */ /* 0x0005220000000800 */
[C---:B------:R-:W-:Y:S02]  /*6810*/  FMUL.FTZ R89, R100.reuse, R89 ;  /* 0x0000005964597220 */ /* 0x040fe40000410000 */
[C---:B------:R-:W-:Y:S02]  /*6820*/  FMUL.FTZ R92, R100.reuse, R92 ;  /* 0x0000005c645c7220 */ /* 0x040fe40000410000 */
[----:B------:R-:W-:Y:S05]  /*6830*/  FMUL.FTZ R93, R100, R93 ;  /* 0x0000005d645d7220 */ /* 0x000fea0000410000 */
[----:B------:R-:W-:Y:S01]  /*6840*/  MUFU.EX2 R178, R14 ;  /* 0x0000000e00b27308 */ /* 0x000fe20000000800 */
[----:B-1----:R-:W-:Y:S01]  /*6850*/  FFMA.FTZ R2, R17, c[0x0][0x2d0], -R174 ;  /* 0x0000b40011027a23 */ /* 0x002fe200000108ae */
[----:B---3--:R-:W-:Y:S01]  /*6860*/  MOV R132, R245 ;  /* 0x000000f500847202 */ /* 0x008fe20000000f00 */
[----:B------:R-:W-:Y:S07]  /*6870*/  FMUL.FTZ R17, R102, R121 ;  /* 0x0000007966117220 */ /* 0x000fee0000410000 */
[----:B------:R1:W-:Y:S01]  /*6880*/  MUFU.EX2 R241, R2 ;  /* 0x0000000200f17308 */ /* 0x0003e20000000800 */
[----:B--2---:R-:W-:Y:S01]  /*6890*/  FFMA.FTZ R3, R19, c[0x0][0x2d0], -R175 ;  /* 0x0000b40013037a23 */ /* 0x004fe200000108af */
[----:B----4-:R-:W-:Y:S01]  /*68a0*/  MOV R133, R244 ;  /* 0x000000f400857202 */ /* 0x010fe20000000f00 */
[----:B------:R-:W-:Y:S07]  /*68b0*/  FMUL.FTZ R19, R101, R123 ;  /* 0x0000007b65137220 */ /* 0x000fee0000410000 */
[----:B------:R2:W-:Y:S01]  /*68c0*/  MUFU.EX2 R20, R3 ;  /* 0x0000000300147308 */ /* 0x0005e20000000800 */
[----:B-1----:R-:W1:Y:S01]  /*68d0*/  SHFL.BFLY PT, R2, R0, 0x1, 0x1f ;  /* 0x0c201f0000027f89 */ /* 0x002e6200000e0000 */
[----:B--2---:R-:W-:Y:S01]  /*68e0*/  @P0 IADD3 R3, P1, R22, UR19, RZ ;  /* 0x0000001316030c10 */ /* 0x004fe2000ff3e0ff */
[----:B------:R-:W-:Y:S03]  /*68f0*/  @UP0 UIADD3.X UR19, UR9, UR18, UR8, UP5, UP4 ;  /* 0x0000001209130290 */ /* 0x000fe6000afe8408 */
[----:B------:R-:W-:Y:S02]  /*6900*/  @P0 LEA R10, P3, R3, c[0x0][0x1c8], 0x1 ;  /* 0x00007200030a0a11 */ /* 0x000fe400078608ff */
[----:B------:R-:W-:Y:S01]  /*6910*/  @P0 IADD3.X R4, R23, UR18, RZ, P1, !PT ;  /* 0x0000001217040c10 */ /* 0x000fe20008ffe4ff */
[----:B------:R-:W-:Y:S01]  /*6920*/  @UP0 UIADD3.X UR18, UR10, UR18, URZ, UP3, !UPT ;  /* 0x000000120a120290 */ /* 0x000fe20009ffe43f */
[----:B-----5:R-:W-:Y:S02]  /*6930*/  @P0 IADD3 R7, P2, P1, R26, UR20, R234 ;  /* 0x000000141a070c10 */ /* 0x020fe4000f95e0ea */
[----:B------:R-:W-:Y:S01]  /*6940*/  @P0 LEA.HI.X R11, R3, c[0x0][0x1cc], R4, 0x1, P3 ;  /* 0x00007300030b0a11 */ /* 0x000fe200018f0c04 */
[----:B------:R-:W-:Y:S01]  /*6950*/  FFMA.FTZ R3, R181, c[0x0][0x2d0], -R176 ;  /* 0x0000b400b5037a23 */ /* 0x000fe200000108b0 */
[----:B------:R-:W-:Y:S01]  /*6960*/  @UP0 UIADD3.X UR20, UR9, UR18, UR8, UP2, UP1 ;  /* 0x0000001209140290 */ /* 0x000fe200097e2408 */
[--C-:B------:R-:W-:Y:S02]  /*6970*/  @P0 IADD3.X R9, R8, UR19, R251.reuse, P2, P1 ;  /* 0x0000001308090c10 */ /* 0x100fe400097e24fb */
[----:B------:R2:W-:Y:S01]  /*6980*/  MUFU.EX2 R181, R3 ;  /* 0x0000000300b57308 */ /* 0x0005e20000000800 */
[----:B------:R-:W-:Y:S01]  /*6990*/  @P0 IADD3 R5, P3, P2, R26, UR22, R234 ;  /* 0x000000161a050c10 */ /* 0x000fe2000fa7e0ea */
[----:B------:R3:W-:Y:S01]  /*69a0*/  @P0 LDGSTS.E.BYPASS.LTC128B.128 [R233+0x3100], [R10.64], !P6 ;  /* 0x031000000ae90fae */ /* 0x0007e2000f101d50 */
[----:B-1----:R-:W-:Y:S02]  /*69b0*/  FMNMX.FTZ R2, R0, R2, !PT ;  /* 0x0000000200027209 */ /* 0x002fe40007810000 */
[----:B------:R-:W-:Y:S02]  /*69c0*/  @P0 IADD3.X R13, R8, UR20, R251, P3, P2 ;  /* 0x00000014080d0c10 */ /* 0x000fe40009fe44fb */
[C---:B------:R-:W-:Y:S01]  /*69d0*/  @P0 LEA R6, P3, R7.reuse, c[0x0][0x1c8], 0x1 ;  /* 0x0000720007060a11 */ /* 0x040fe200078608ff */
[----:B------:R-:W-:Y:S02]  /*69e0*/  FADD.FTZ R0, -R2, R107 ;  /* 0x0000006b02007221 */ /* 0x000fe40000010100 */
[----:B------:R1:W-:Y:S01]  /*69f0*/  MUFU.EX2 R251, R40 ;  /* 0x0000002800fb7308 */ /* 0x0003e20000000800 */
[----:B------:R-:W-:Y:S01]  /*6a00*/  @P0 LEA.HI.X R7, R7, c[0x0][0x1cc], R9, 0x1, P3 ;  /* 0x0000730007070a11 */ /* 0x000fe200018f0c09 */
[----:B------:R-:W-:Y:S02]  /*6a10*/  FMUL.FTZ R0, R0, c[0x0][0x2d0] ;  /* 0x0000b40000007a20 */ /* 0x000fe40000410000 */
[----:B------:R-:W-:Y:S02]  /*6a20*/  FFMA.FTZ R107, R215, c[0x0][0x2d0], -R175 ;  /* 0x0000b400d76b7a23 */ /* 0x000fe400000108af */
[----:B------:R4:W-:Y:S04]  /*6a30*/  @P0 LDGSTS.E.BYPASS.LTC128B.128 [R233+0x4100], [R6.64+0x40], !P5 ;  /* 0x0410004006e90fae */ /* 0x0009e8000e901d50 */
[----:B------:R-:W3:Y:S01]  /*6a40*/  MUFU.EX2 R0, R0 ;  /* 0x0000000000007308 */ /* 0x000ee20000000800 */
[----:B--2---:R-:W-:Y:S03]  /*6a50*/  @P0 IADD3 R3, P1, R22, UR21, RZ ;  /* 0x0000001516030c10 */ /* 0x004fe6000ff3e0ff */
[----:B------:R4:W-:Y:S01]  /*6a60*/  @P0 LDGSTS.E.BYPASS.LTC128B.128 [R233+0x5100], [R6.64+0x80], !P4 ;  /* 0x0510008006e90fae */ /* 0x0009e2000e101d50 */
[----:B------:R-:W-:Y:S02]  /*6a70*/  @P0 LEA R8, P2, R3, c[0x0][0x1c8], 0x1 ;  /* 0x0000720003080a11 */ /* 0x000fe400078408ff */
[----:B------:R-:W-:Y:S02]  /*6a80*/  @P0 IADD3.X R12, R23, UR18, RZ, P1, !PT ;  /* 0x00000012170c0c10 */ /* 0x000fe40008ffe4ff */
[----:B------:R-:W-:Y:S02]  /*6a90*/  @P0 LEA R4, P1, R5, c[0x0][0x1c8], 0x1 ;  /* 0x0000720005040a11 */ /* 0x000fe400078208ff */
[----:B------:R-:W-:Y:S01]  /*6aa0*/  @P0 LEA.HI.X R9, R3, c[0x0][0x1cc], R12, 0x1, P2 ;  /* 0x0000730003090a11 */ /* 0x000fe200010f0c0c */
[--C-:B------:R-:W-:Y:S01]  /*6ab0*/  FFMA.FTZ R3, R180, c[0x0][0x2d0], -R176.reuse ;  /* 0x0000b400b4037a23 */ /* 0x100fe200000108b0 */
[----:B------:R-:W-:Y:S01]  /*6ac0*/  @P0 LEA.HI.X R5, R5, c[0x0][0x1cc], R13, 0x1, P1 ;  /* 0x0000730005050a11 */ /* 0x000fe200008f0c0d */
[C---:B------:R-:W-:Y:S02]  /*6ad0*/  FMUL.FTZ R12, R100.reuse, R116 ;  /* 0x00000074640c7220 */ /* 0x040fe40000410000 */
[----:B------:R2:W-:Y:S01]  /*6ae0*/  @P0 LDGSTS.E.BYPASS.LTC128B.128 [R233+0x3900], [R8.64], !P6 ;  /* 0x0390000008e90fae */ /* 0x0005e2000f101d50 */
[----:B------:R5:W5:Y:S01]  /*6af0*/  MUFU.EX2 R180, R3 ;  /* 0x0000000300b47308 */ /* 0x000b620000000800 */
[C---:B------:R-:W-:Y:S02]  /*6b00*/  FMUL.FTZ R13, R100.reuse, R117 ;  /* 0x00000075640d7220 */ /* 0x040fe40000410000 */
[----:B-1----:R-:W-:Y:S01]  /*6b10*/  FMUL.FTZ R40, R100, R144 ;  /* 0x0000009064287220 */ /* 0x002fe20000410000 */
[----:B------:R-:W-:Y:S01]  /*6b20*/  MOV R144, R41 ;  /* 0x0000002900907202 */ /* 0x000fe20000000f00 */
[C---:B---3--:R-:W-:Y:S02]  /*6b30*/  FMUL.FTZ R10, R0.reuse, R110 ;  /* 0x0000006e000a7220 */ /* 0x048fe40000410000 */
[----:B------:R1:W-:Y:S01]  /*6b40*/  @P0 LDGSTS.E.BYPASS.LTC128B.128 [R233+0x4900], [R4.64+0x40], !P5 ;  /* 0x0490004004e90fae */ /* 0x0003e2000e901d50 */
[C---:B------:R-:W-:Y:S02]  /*6b50*/  FMUL.FTZ R11, R0.reuse, R111 ;  /* 0x0000006f000b7220 */ /* 0x040fe40000410000 */
[C---:B------:R-:W-:Y:S02]  /*6b60*/  FMUL.FTZ R14, R0.reuse, R118 ;  /* 0x00000076000e7220 */ /* 0x040fe40000410000 */
[----:B----4-:R-:W-:Y:S02]  /*6b70*/  FMUL.FTZ R7, R101, R115 ;  /* 0x0000007365077220 */ /* 0x010fe40000410000 */
[C---:B------:R-:W-:Y:S01]  /*6b80*/  FMUL.FTZ R30, R0.reuse, R134 ;  /* 0x00000086001e7220 */ /* 0x040fe20000410000 */
[----:B------:R1:W-:Y:S01]  /*6b90*/  @P0 LDGSTS.E.BYPASS.LTC128B.128 [R233+0x5900], [R4.64+0x80], !P4 ;  /* 0x0590008004e90fae */ /* 0x0003e2000e101d50 */
[----:B------:R-:W-:Y:S01]  /*6ba0*/  MOV R134, R242 ;  /* 0x000000f200867202 */ /* 0x000fe20000000f00 */
[C---:B------:R-:W-:Y:S01]  /*6bb0*/  FMUL.FTZ R26, R0.reuse, R130 ;  /* 0x00000082001a7220 */ /* 0x040fe20000410000 */
[----:B------:R-:W-:Y:S01]  /*6bc0*/  MOV R130, R50 ;  /* 0x0000003200827202 */ /* 0x000fe20000000f00 */
[C---:B------:R-:W-:Y:S01]  /*6bd0*/  FMUL.FTZ R27, R0.reuse, R131 ;  /* 0x00000083001b7220 */ /* 0x040fe20000410000 */
[----:B------:R-:W-:Y:S01]  /*6be0*/  MOV R131, R49 ;  /* 0x0000003100837202 */ /* 0x000fe20000000f00 */
[----:B------:R-:W-:Y:S01]  /*6bf0*/  FMUL.FTZ R31, R0, R135 ;  /* 0x00000087001f7220 */ /* 0x000fe20000410000 */
[----:B------:R-:W-:Y:S01]  /*6c00*/  MOV R135, R241 ;  /* 0x000000f100877202 */ /* 0x000fe20000000f00 */
[----:B------:R-:W-:Y:S01]  /*6c10*/  LDSM.16.MT88.4 R36, [R218+0x100] ;  /* 0x00010000da24783b */ /* 0x000fe20000004200 */
[----:B-----5:R-:W-:Y:S01]  /*6c20*/  FMUL.FTZ R3, R2, c[0x0][0x2d0] ;  /* 0x0000b40002037a20 */ /* 0x020fe20000410000 */
[----:B------:R-:W-:Y:S01]  /*6c30*/  F2FP.PACK_AB R110, R180, R178 ;  /* 0x000000b2b46e723e */ /* 0x000fe200000000ff */
[----:B--2---:R-:W-:Y:S01]  /*6c40*/  FMUL.FTZ R8, R100, R108 ;  /* 0x0000006c64087220 */ /* 0x004fe20000410000 */
[----:B------:R-:W-:Y:S01]  /*6c50*/  F2FP.PACK_AB R108, R181, R242 ;  /* 0x000000f2b56c723e */ /* 0x000fe200000000ff */
[----:B------:R-:W-:Y:S01]  /*6c60*/  FFMA.FTZ R6, R184, c[0x0][0x2d0], -R3 ;  /* 0x0000b400b8067a23 */ /* 0x000fe20000010803 */
[----:B------:R-:W-:Y:S01]  /*6c70*/  MOV R184, R20 ;  /* 0x0000001400b87202 */ /* 0x000fe20000000f00 */
[----:B------:R-:W-:Y:S01]  /*6c80*/  FMUL.FTZ R9, R100, R109 ;  /* 0x0000006d64097220 */ /* 0x000fe20000410000 */
[----:B------:R-:W2:Y:S01]  /*6c90*/  LDSM.16.MT88.4 R20, [R217+0x100] ;  /* 0x00010000d914783b */ /* 0x000ea20000004200 */
[----:B------:R3:W-:Y:S01]  /*6ca0*/  MUFU.EX2 R206, R6 ;  /* 0x0000000600ce7308 */ /* 0x0007e20000000800 */
[----:B------:R-:W-:Y:S01]  /*6cb0*/  F2FP.PACK_AB R115, R184, R244 ;  /* 0x000000f4b873723e */ /* 0x000fe200000000ff */
[----:B------:R-:W-:Y:S01]  /*6cc0*/  FMUL.FTZ R41, R100, R145 ;  /* 0x0000009164297220 */ /* 0x000fe20000410000 */
[----:B------:R-:W-:Y:S01]  /*6cd0*/  MOV R145, R56 ;  /* 0x0000003800917202 */ /* 0x000fe20000000f00 */
[----:B------:R-:W-:Y:S02]  /*6ce0*/  FFMA.FTZ R56, R197, c[0x0][0x2d0], -R175 ;  /* 0x0000b400c5387a23 */ /* 0x000fe400000108af */
[C---:B------:R-:W-:Y:S01]  /*6cf0*/  FMUL.FTZ R42, R0.reuse, R146 ;  /* 0x00000092002a7220 */ /* 0x040fe20000410000 */
[----:B------:R-:W4:Y:S01]  /*6d00*/  LDSM.16.MT88.4 R52, [R217+0x1100] ;  /* 0x00110000d934783b */ /* 0x000f220000004200 */
[----:B------:R-:W-:Y:S01]  /*6d10*/  FMUL.FTZ R43, R0, R147 ;  /* 0x00000093002b7220 */ /* 0x000fe20000410000 */
[----:B------:R-:W-:Y:S01]  /*6d20*/  MOV R146, R191 ;  /* 0x000000bf00927202 */ /* 0x000fe20000000f00 */
[--C-:B-1----:R-:W-:Y:S01]  /*6d30*/  FFMA.FTZ R4, R185, c[0x0][0x2d0], -R3.reuse ;  /* 0x0000b400b9047a23 */ /* 0x102fe20000010803 */
[----:B------:R1:W-:Y:S01]  /*6d40*/  MUFU.EX2 R244, R106 ;  /* 0x0000006a00f47308 */ /* 0x0003e20000000800 */
[----:B------:R-:W-:Y:S01]  /*6d50*/  FMUL.FTZ R5, R102, R113 ;  /* 0x0000007166057220 */ /* 0x000fe20000410000 */
[----:B------:R-:W-:Y:S01]  /*6d60*/  MOV R147, R237 ;  /* 0x000000ed00937202 */ /* 0x000fe20000000f00 */
[C---:B------:R-:W-:Y:S01]  /*6d70*/  FMUL.FTZ R46, R0.reuse, R150 ;  /* 0x00000096002e7220 */ /* 0x040fe20000410000 */
[----:B------:R-:W-:Y:S01]  /*6d80*/  MOV R185, R246 ;  /* 0x000000f600b97202 */ /* 0x000fe20000000f00 */
[----:B------:R-:W-:Y:S01]  /*6d90*/  FMUL.FTZ R47, R0, R151 ;  /* 0x00000097002f7220 */ /* 0x000fe20000410000 */
[----:B------:R-:W-:Y:S01]  /*6da0*/  LDSM.16.MT88.4 R120, [R217+0x2100] ;  /* 0x00210000d978783b */ /* 0x000fe20000004200 */
[----:B------:R-:W-:Y:S02]  /*6db0*/  FMUL.FTZ R49, R102, R153 ;  /* 0x0000009966317220 */ /* 0x000fe40000410000 */
[C---:B------:R-:W-:Y:S01]  /*6dc0*/  FMUL.FTZ R50, R101.reuse, R154 ;  /* 0x0000009a65327220 */ /* 0x040fe20000410000 */
[----:B------:R-:W5:Y:S01]  /*6dd0*/  MUFU.EX2 R207, R4 ;  /* 0x0000000400cf7308 */ /* 0x000f620000000800 */
[C---:B------:R-:W-:Y:S02]  /*6de0*/  FMUL.FTZ R58, R0.reuse, R162 ;  /* 0x000000a2003a7220 */ /* 0x040fe40000410000 */
[----:B---3--:R-:W-:Y:S01]  /*6df0*/  FMUL.FTZ R6, R101, R114 ;  /* 0x0000007265067220 */ /* 0x008fe20000410000 */
[----:B------:R-:W-:Y:S01]  /*6e00*/  F2FP.PACK_AB R114, R241, R245 ;  /* 0x000000f5f172723e */ /* 0x000fe200000000ff */
[C---:B------:R-:W-:Y:S01]  /*6e10*/  FMUL.FTZ R59, R0.reuse, R163 ;  /* 0x000000a3003b7220 */ /* 0x040fe20000410000 */
[----:B------:R-:W0:Y:S01]  /*6e20*/  LDGDEPBAR ;  /* 0x00000000000079af */ /* 0x000e220000000000 */
[C---:B------:R-:W-:Y:S02]  /*6e30*/  FMUL.FTZ R62, R0.reuse, R166 ;  /* 0x000000a6003e7220 */ /* 0x040fe40000410000 */
[C---:B------:R-:W-:Y:S01]  /*6e40*/  FMUL.FTZ R63, R0.reuse, R167 ;  /* 0x000000a7003f7220 */ /* 0x040fe20000410000 */
[----:B------:R3:W-:Y:S01]  /*6e50*/  MUFU.EX2 R246, R60 ;  /* 0x0000003c00f67308 */ /* 0x0007e20000000800 */
[C---:B------:R-:W-:Y:S02]  /*6e60*/  FMUL.FTZ R74, R0.reuse, R74 ;  /* 0x0000004a004a7220 */ /* 0x040fe40000410000 */
[----:B------:R-:W-:Y:S02]  /*6e70*/  FMUL.FTZ R75, R0, R75 ;  /* 0x0000004b004b7220 */ /* 0x000fe40000410000 */
[--C-:B-1----:R-:W-:Y:S02]  /*6e80*/  FFMA.FTZ R106, R198, c[0x0][0x2d0], -R176.reuse ;  /* 0x0000b400c66a7a23 */ /* 0x102fe400000108b0 */
[C---:B------:R-:W-:Y:S02]  /*6e90*/  FMUL.FTZ R78, R0.reuse, R78 ;  /* 0x0000004e004e7220 */ /* 0x040fe40000410000 */
[C---:B------:R-:W-:Y:S01]  /*6ea0*/  FMUL.FTZ R79, R0.reuse, R79 ;  /* 0x0000004f004f7220 */ /* 0x040fe20000410000 */
[----:B------:R1:W-:Y:S01]  /*6eb0*/  MUFU.EX2 R243, R106 ;  /* 0x0000006a00f37308 */ /* 0x0003e20000000800 */
[C---:B------:R-:W-:Y:S02]  /*6ec0*/  FMUL.FTZ R90, R0.reuse, R90 ;  /* 0x0000005a005a7220 */ /* 0x040fe40000410000 */
[----:B------:R-:W-:Y:S01]  /*6ed0*/  FMUL.FTZ R91, R0, R91 ;  /* 0x0000005b005b7220 */ /* 0x000fe20000410000 */
[----:B-----5:R-:W-:Y:S01]  /*6ee0*/  F2FP.PACK_AB R109, R207, R206 ;  /* 0x000000cecf6d723e */ /* 0x020fe200000000ff */
[--C-:B------:R-:W-:Y:S01]  /*6ef0*/  FFMA.FTZ R4, R183, c[0x0][0x2d0], -R3.reuse ;  /* 0x0000b400b7047a23 */ /* 0x100fe20000010803 */
[----:B------:R-:W-:Y:S01]  /*6f00*/  MOV R183, R24 ;  /* 0x0000001800b77202 */ /* 0x000fe20000000f00 */
[----:B------:R-:W-:Y:S01]  /*6f10*/  FMUL.FTZ R24, R100, R128 ;  /* 0x0000008064187220 */ /* 0x000fe20000410000 */
[----:B------:R-:W-:Y:S01]  /*6f20*/  MOV R128, R238 ;  /* 0x000000ee00807202 */ /* 0x000fe20000000f00 */
[C---:B------:R-:W-:Y:S01]  /*6f30*/  FMUL.FTZ R94, R0.reuse, R94 ;  /* 0x0000005e005e7220 */ /* 0x040fe20000410000 */
[----:B------:R5:W-:Y:S01]  /*6f40*/  MUFU.EX2 R208, R4 ;  /* 0x0000000400d07308 */ /* 0x000be20000000800 */
[----:B------:R-:W-:Y:S01]  /*6f50*/  F2FP.PACK_AB R113, R183, R179 ;  /* 0x000000b3b771723e */ /* 0x000fe200000000ff */
[----:B------:R-:W-:Y:S02]  /*6f60*/  FMUL.FTZ R95, R0, R95 ;  /* 0x0000005f005f7220 */ /* 0x000fe40000410000 */
[----:B---3--:R-:W-:Y:S02]  /*6f70*/  FMUL.FTZ R60, R100, R164 ;  /* 0x000000a4643c7220 */ /* 0x008fe40000410000 */
[--C-:B------:R-:W-:Y:S04]  /*6f80*/  FFMA.FTZ R172, R172, c[0x0][0x2d0], -R3.reuse ;  /* 0x0000b400acac7a23 */ /* 0x100fe80000010803 */
[----:B------:R3:W-:Y:S01]  /*6f90*/  MUFU.EX2 R245, R64 ;  /* 0x0000004000f57308 */ /* 0x0007e20000000800 */
[--C-:B-1----:R-:W-:Y:S09]  /*6fa0*/  FFMA.FTZ R106, R201, c[0x0][0x2d0], -R176.reuse ;  /* 0x0000b400c96a7a23 */ /* 0x102ff200000108b0 */
[----:B------:R1:W-:Y:S01]  /*6fb0*/  MUFU.EX2 R242, R106 ;  /* 0x0000006a00f27308 */ /* 0x0003e20000000800 */
[--C-:B-----5:R-:W-:Y:S02]  /*6fc0*/  FFMA.FTZ R4, R15, c[0x0][0x2d0], -R3.reuse ;  /* 0x0000b4000f047a23 */ /* 0x120fe40000010803 */
[----:B------:R-:W-:Y:S02]  /*6fd0*/  FMUL.FTZ R15, R0, R119 ;  /* 0x00000077000f7220 */ /* 0x000fe40000410000 */
[----:B------:R-:W5:Y:S05]  /*6fe0*/  LDSM.16.MT88.4 R116, [R218+0x1100] ;  /* 0x00110000da74783b */ /* 0x000f6a0000004200 */
[----:B------:R2:W2:Y:S01]  /*6ff0*/  MUFU.EX2 R209, R4 ;  /* 0x0000000400d17308 */ /* 0x0004a20000000800 */
[----:B---3--:R-:W-:Y:S02]  /*7000*/  FMUL.FTZ R64, R102, R168 ;  /* 0x000000a866407220 */ /* 0x008fe40000410000 */
[----:B------:R-:W-:Y:S01]  /*7010*/  LDSM.16.MT88.4 R168, [R218+0x1d00] ;  /* 0x001d0000daa8783b */ /* 0x000fe20000004200 */
[----:B-1----:R-:W-:Y:S06]  /*7020*/  FFMA.FTZ R106, R200, c[0x0][0x2d0], -R176 ;  /* 0x0000b400c86a7a23 */ /* 0x002fec00000108b0 */
[----:B------:R1:W-:Y:S01]  /*7030*/  MUFU.EX2 R241, R106 ;  /* 0x0000006a00f17308 */ /* 0x0003e20000000800 */
[----:B--2---:R-:W-:Y:S01]  /*7040*/  FMUL.FTZ R4, R102, R112 ;  /* 0x0000007066047220 */ /* 0x004fe20000410000 */
[----:B------:R-:W-:Y:S02]  /*7050*/  F2FP.PACK_AB R112, R182, R177 ;  /* 0x000000b1b670723e */ /* 0x000fe400000000ff */
[----:B------:R-:W-:Y:S05]  /*7060*/  F2FP.PACK_AB R111, R209, R208 ;  /* 0x000000d0d16f723e */ /* 0x000fea00000000ff */
[-C--:B------:R-:W-:Y:S08]  /*7070*/  HMMA.16816.F32 R4, R112, R20.reuse, R4 ;  /* 0x000000147004723c */ /* 0x080ff00000001804 */
[C---:B------:R-:W-:Y:S04]  /*7080*/  HMMA.16816.F32 R8, R108.reuse, R20, R8 ;  /* 0x000000146c08723c */ /* 0x040fe80000001808 */
[--C-:B-1----:R-:W-:Y:S03]  /*7090*/  FFMA.FTZ R106, R202, c[0x0][0x2d0], -R3.reuse ;  /* 0x0000b400ca6a7a23 */ /* 0x102fe60000010803 */
[C---:B------:R-:W-:Y:S01]  /*70a0*/  FMUL.FTZ R20, R102.reuse, R124 ;  /* 0x0000007c66147220 */ /* 0x040fe20000410000 */
[-C--:B------:R-:W-:Y:S01]  /*70b0*/  HMMA.16816.F32 R12, R108, R22.reuse, R12 ;  /* 0x000000166c0c723c */ /* 0x080fe2000000180c */
[----:B------:R1:W-:Y:S03]  /*70c0*/  MUFU.EX2 R197, R106 ;  /* 0x0000006a00c57308 */ /* 0x0003e60000000800 */
[----:B------:R-:W-:Y:S04]  /*70d0*/  FMUL.FTZ R21, R102, R125 ;  /* 0x0000007d66157220 */ /* 0x000fe80000410000 */
[C---:B------:R-:W-:Y:S07]  /*70e0*/  HMMA.16816.F32 R16, R112.reuse, R22, R16 ;  /* 0x000000167010723c */ /* 0x040fee0000001810 */
[C---:B------:R-:W-:Y:S02]  /*70f0*/  FMUL.FTZ R22, R101.reuse, R126 ;  /* 0x0000007e65167220 */ /* 0x040fe40000410000 */
[----:B------:R-:W-:Y:S02]  /*7100*/  FMUL.FTZ R23, R101, R127 ;  /* 0x0000007f65177220 */ /* 0x000fe40000410000 */
[----:B------:R-:W-:Y:S05]  /*7110*/  LDSM.16.MT88.4 R124, [R218+0x500] ;  /* 0x00050000da7c783b */ /* 0x000fea0000004200 */
[-C--:B------:R-:W-:Y:S03]  /*7120*/  HMMA.16816.F32 R20, R112, R36.reuse, R20 ;  /* 0x000000247014723c */ /* 0x080fe60000001814 */
[----:B-1----:R-:W-:Y:S05]  /*7130*/  FFMA.FTZ R106, R204, c[0x0][0x2d0], -R3 ;  /* 0x0000b400cc6a7a23 */ /* 0x002fea0000010803 */
[C---:B------:R-:W-:Y:S07]  /*7140*/  HMMA.16816.F32 R24, R108.reuse, R36, R24 ;  /* 0x000000246c18723c */ /* 0x040fee0000001818 */
[--C-:B------:R-:W-:Y:S01]  /*7150*/  FFMA.FTZ R36, R192, c[0x0][0x2d0], -R174.reuse ;  /* 0x0000b400c0247a23 */ /* 0x100fe200000108ae */
[-C--:B------:R-:W-:Y:S03]  /*7160*/  HMMA.16816.F32 R28, R108, R38.reuse, R28 ;  /* 0x000000266c1c723c */ /* 0x080fe6000000181c */
[----:B------:R1:W2:Y:S01]  /*7170*/  MUFU.EX2 R252, R36 ;  /* 0x0000002400fc7308 */ /* 0x0002a20000000800 */
[C---:B------:R-:W-:Y:S01]  /*7180*/  FMUL.FTZ R37, R102.reuse, R141 ;  /* 0x0000008d66257220 */ /* 0x040fe20000410000 */
[----:B------:R-:W-:Y:S01]  /*7190*/  MOV R192, R48 ;  /* 0x0000003000c07202 */ /* 0x000fe20000000f00 */
[--C-:B------:R-:W-:Y:S01]  /*71a0*/  FFMA.FTZ R48, R187, c[0x0][0x2d0], -R174.reuse ;  /* 0x0000b400bb307a23 */ /* 0x100fe200000108ae */
[----:B------:R-:W-:Y:S01]  /*71b0*/  MOV R141, R240 ;  /* 0x000000f0008d7202 */ /* 0x000fe20000000f00 */
[C---:B------:R-:W-:Y:S07]  /*71c0*/  HMMA.16816.F32 R32, R112.reuse, R38, R32 ;  /* 0x000000267020723c */ /* 0x040fee0000001820 */
[C---:B------:R-:W-:Y:S01]  /*71d0*/  FMUL.FTZ R38, R101.reuse, R142 ;  /* 0x0000008e65267220 */ /* 0x040fe20000410000 */
[----:B------:R-:W-:Y:S01]  /*71e0*/  MOV R142, R247 ;  /* 0x000000f7008e7202 */ /* 0x000fe20000000f00 */
[C---:B------:R-:W-:Y:S01]  /*71f0*/  FMUL.FTZ R39, R101.reuse, R143 ;  /* 0x0000008f65277220 */ /* 0x040fe20000410000 */
[----:B------:R3:W-:Y:S02]  /*7200*/  MUFU.EX2 R247, R56 ;  /* 0x0000003800f77308 */ /* 0x0007e40000000800 */
[----:B------:R-:W-:Y:S01]  /*7210*/  MOV R143, R239 ;  /* 0x000000ef008f7202 */ /* 0x000fe20000000f00 */
[----:B-1----:R-:W-:Y:S01]  /*7220*/  FMUL.FTZ R36, R102, R140 ;  /* 0x0000008c66247220 */ /* 0x002fe20000410000 */
[----:B------:R-:W-:Y:S06]  /*7230*/  MOV R140, R249 ;  /* 0x000000f9008c7202 */ /* 0x000fec0000000f00 */
[----:B------:R1:W1:Y:S01]  /*7240*/  MUFU.EX2 R249, R48 ;  /* 0x0000003000f97308 */ /* 0x0002620000000800 */
[-C--:B----4-:R-:W-:Y:S08]  /*7250*/  HMMA.16816.F32 R36, R112, R52.reuse, R36 ;  /* 0x000000347024723c */ /* 0x090ff00000001824 */
[C---:B------:R-:W-:Y:S04]  /*7260*/  HMMA.16816.F32 R40, R108.reuse, R52, R40 ;  /* 0x000000346c28723c */ /* 0x040fe80000001828 */
[----:B---3--:R-:W-:Y:S03]  /*7270*/  FMUL.FTZ R56, R100, R160 ;  /* 0x000000a064387220 */ /* 0x008fe60000410000 */
[----:B------:R-:W-:Y:S01]  /*7280*/  FFMA.FTZ R52, R196, c[0x0][0x2d0], -R175 ;  /* 0x0000b400c4347a23 */ /* 0x000fe200000108af */
[-C--:B------:R-:W-:Y:S01]  /*7290*/  HMMA.16816.F32 R44, R108, R54.reuse, R44 ;  /* 0x000000366c2c723c */ /* 0x080fe2000000182c */
[----:B------:R3:W-:Y:S03]  /*72a0*/  MUFU.EX2 R196, R106 ;  /* 0x0000006a00c47308 */ /* 0x0007e60000000800 */
[C---:B-1----:R-:W-:Y:S02]  /*72b0*/  FMUL.FTZ R48, R102.reuse, R152 ;  /* 0x0000009866307220 */ /* 0x042fe40000410000 */
[----:B------:R-:W-:Y:S01]  /*72c0*/  LDSM.16.MT88.4 R152, [R217+0x1d00] ;  /* 0x001d0000d998783b */ /* 0x000fe20000004200 */
[C---:B------:R-:W-:Y:S04]  /*72d0*/  FMUL.FTZ R53, R102.reuse, R157 ;  /* 0x0000009d66357220 */ /* 0x040fe80000410000 */
[C---:B------:R-:W-:Y:S01]  /*72e0*/  HMMA.16816.F32 R48, R112.reuse, R54, R48 ;  /* 0x000000367030723c */ /* 0x040fe20000001830 */
[----:B------:R1:W4:Y:S06]  /*72f0*/  MUFU.EX2 R248, R52 ;  /* 0x0000003400f87308 */ /* 0x00032c0000000800 */
[C---:B------:R-:W-:Y:S02]  /*7300*/  FMUL.FTZ R54, R101.reuse, R158 ;  /* 0x0000009e65367220 */ /* 0x040fe40000410000 */
[----:B------:R-:W-:Y:S03]  /*7310*/  FMUL.FTZ R55, R101, R159 ;  /* 0x0000009f65377220 */ /* 0x000fe60000410000 */
[--C-:B---3--:R-:W-:Y:S04]  /*7320*/  FFMA.FTZ R106, R211, c[0x0][0x2d0], -R3.reuse ;  /* 0x0000b400d36a7a23 */ /* 0x108fe80000010803 */
[----:B------:R3:W-:Y:S01]  /*7330*/  MUFU.EX2 R191, R106 ;  /* 0x0000006a00bf7308 */ /* 0x0007e20000000800 */
[----:B-1----:R-:W-:Y:S07]  /*7340*/  FMUL.FTZ R52, R102, R156 ;  /* 0x0000009c66347220 */ /* 0x002fee0000410000 */
[-C--:B-----5:R-:W-:Y:S08]  /*7350*/  HMMA.16816.F32 R52, R112, R116.reuse, R52 ;  /* 0x000000747034723c */ /* 0x0a0ff00000001834 */
[C---:B------:R-:W-:Y:S04]  /*7360*/  HMMA.16816.F32 R56, R108.reuse, R116, R56 ;  /* 0x000000746c38723c */ /* 0x040fe80000001838 */
[----:B---3--:R-:W-:Y:S02]  /*7370*/  FFMA.FTZ R106, R214, c[0x0][0x2d0], -R3 ;  /* 0x0000b400d66a7a23 */ /* 0x008fe40000010803 */
[----:B------:R-:W-:Y:S02]  /*7380*/  MUFU.EX2 R214, R107 ;  /* 0x0000006b00d67308 */ /* 0x000fe40000000800 */
[-C--:B------:R-:W-:Y:S08]  /*7390*/  HMMA.16816.F32 R60, R108, R118.reuse, R60 ;  /* 0x000000766c3c723c */ /* 0x080ff0000000183c */
[C---:B------:R-:W-:Y:S01]  /*73a0*/  HMMA.16816.F32 R64, R112.reuse, R118, R64 ;  /* 0x000000767040723c */ /* 0x040fe20000001840 */
[----:B------:R1:W3:Y:S01]  /*73b0*/  MUFU.EX2 R194, R106 ;  /* 0x0000006a00c27308 */ /* 0x0002e20000000800 */
[----:B------:R-:W5:Y:S06]  /*73c0*/  LDSM.16.MT88.4 R116, [R218+0x2100] ;  /* 0x00210000da74783b */ /* 0x000f6c0000004200 */
[-C--:B------:R-:W-:Y:S08]  /*73d0*/  HMMA.16816.F32 R68, R112, R120.reuse, R68 ;  /* 0x000000787044723c */ /* 0x080ff00000001844 */
[C---:B------:R-:W-:Y:S08]  /*73e0*/  HMMA.16816.F32 R72, R108.reuse, R120, R72 ;  /* 0x000000786c48723c */ /* 0x040ff00000001848 */
[-C--:B------:R-:W-:Y:S04]  /*73f0*/  HMMA.16816.F32 R76, R108, R122.reuse, R76 ;  /* 0x0000007a6c4c723c */ /* 0x080fe8000000184c */
[--C-:B-1----:R-:W-:Y:S04]  /*7400*/  FFMA.FTZ R106, R212, c[0x0][0x2d0], -R174.reuse ;  /* 0x0000b400d46a7a23 */ /* 0x102fe800000108ae */
[C---:B------:R-:W-:Y:S01]  /*7410*/  HMMA.16816.F32 R80, R112.reuse, R122, R80 ;  /* 0x0000007a7050723c */ /* 0x040fe20000001850 */
[----:B------:R1:W-:Y:S01]  /*7420*/  MUFU.EX2 R240, R106 ;  /* 0x0000006a00f07308 */ /* 0x0003e20000000800 */
[----:B------:R-:W3:Y:S06]  /*7430*/  LDSM.16.MT88.4 R120, [R217+0x500] ;  /* 0x00050000d978783b */ /* 0x000eec0000004200 */
[-C--:B-----5:R-:W-:Y:S08]  /*7440*/  HMMA.16816.F32 R84, R112, R116.reuse, R84 ;  /* 0x000000747054723c */ /* 0x0a0ff00000001854 */
[C---:B------:R-:W-:Y:S04]  /*7450*/  HMMA.16816.F32 R88, R108.reuse, R116, R88 ;  /* 0x000000746c58723c */ /* 0x040fe80000001858 */
[--C-:B-1----:R-:W-:Y:S04]  /*7460*/  FFMA.FTZ R106, R213, c[0x0][0x2d0], -R174.reuse ;  /* 0x0000b400d56a7a23 */ /* 0x102fe800000108ae */
[-C--:B------:R-:W-:Y:S01]  /*7470*/  HMMA.16816.F32 R92, R108, R118.reuse, R92 ;  /* 0x000000766c5c723c */ /* 0x080fe2000000185c */
[----:B------:R1:W5:Y:S06]  /*7480*/  MUFU.EX2 R238, R106 ;  /* 0x0000006a00ee7308 */ /* 0x00036c0000000800 */
[----:B--2---:R-:W-:Y:S01]  /*7490*/  F2FP.PACK_AB R108, R251, R252 ;  /* 0x000000fcfb6c723e */ /* 0x004fe200000000ff */
[----:B------:R-:W-:Y:S01]  /*74a0*/  HMMA.16816.F32 R96, R112, R118, R96 ;  /* 0x000000767060723c */ /* 0x000fe20000001860 */
[----:B------:R-:W2:Y:S03]  /*74b0*/  LDSM.16.MT88.4 R116, [R217+0x1500] ;  /* 0x00150000d974783b */ /* 0x000ea60000004200 */
[----:B------:R-:W-:Y:S02]  /*74c0*/  F2FP.PACK_AB R110, R249, R250 ;  /* 0x000000faf96e723e */ /* 0x000fe400000000ff */
[----:B----4-:R-:W-:Y:S02]  /*74d0*/  F2FP.PACK_AB R109, R247, R248 ;  /* 0x000000f8f76d723e */ /* 0x010fe400000000ff */
[----:B------:R-:W-:Y:S04]  /*74e0*/  F2FP.PACK_AB R111, R245, R246 ;  /* 0x000000f6f56f723e */ /* 0x000fe800000000ff */
[----:B------:R-:W-:Y:S02]  /*74f0*/  F2FP.PACK_AB R112, R243, R244 ;  /* 0x000000f4f370723e */ /* 0x000fe400000000ff */
[----:B------:R-:W-:Y:S01]  /*7500*/  F2FP.PACK_AB R114, R241, R242 ;  /* 0x000000f2f172723e */ /* 0x000fe200000000ff */
[-C--:B---3--:R-:W-:Y:S05]  /*7510*/  HMMA.16816.F32 R4, R108, R120.reuse, R4 ;  /* 0x000000786c04723c */ /* 0x088fea0000001804 */
[--C-:B-1----:R-:W-:Y:S01]  /*7520*/  FFMA.FTZ R106, R203, c[0x0][0x2d0], -R174.reuse ;  /* 0x0000b400cb6a7a23 */ /* 0x102fe200000108ae */
[----:B------:R-:W-:Y:S02]  /*7530*/  F2FP.PACK_AB R113, R196, R197 ;  /* 0x000000c5c471723e */ /* 0x000fe400000000ff */
[----:B------:R-:W-:Y:S01]  /*7540*/  F2FP.PACK_AB R115, R194, R191 ;  /* 0x000000bfc273723e */ /* 0x000fe200000000ff */
[----:B------:R1:W-:Y:S06]  /*7550*/  MUFU.EX2 R239, R106 ;  /* 0x0000006a00ef7308 */ /* 0x0003ec0000000800 */
[C---:B------:R-:W-:Y:S08]  /*7560*/  HMMA.16816.F32 R8, R112.reuse, R120, R8 ;  /* 0x000000787008723c */ /* 0x040ff00000001808 */
[-C--:B------:R-:W-:Y:S08]  /*7570*/  HMMA.16816.F32 R12, R112, R122.reuse, R12 ;  /* 0x0000007a700c723c */ /* 0x080ff0000000180c */
[C---:B------:R-:W-:Y:S01]  /*7580*/  HMMA.16816.F32 R16, R108.reuse, R122, R16 ;  /* 0x0000007a6c10723c */ /* 0x040fe20000001810 */
[----:B------:R-:W3:Y:S03]  /*7590*/  LDSM.16.MT88.4 R120, [R218+0x1500] ;  /* 0x00150000da78783b */ /* 0x000ee60000004200 */
[----:B-1----:R-:W-:Y:S04]  /*75a0*/  FFMA.FTZ R106, R210, c[0x0][0x2d0], -R174 ;  /* 0x0000b400d26a7a23 */ /* 0x002fe800000108ae */
[-C--:B------:R-:W-:Y:S01]  /*75b0*/  HMMA.16816.F32 R20, R108, R124.reuse, R20 ;  /* 0x0000007c6c14723c */ /* 0x080fe20000001814 */
[----:B------:R1:W4:Y:S07]  /*75c0*/  MUFU.EX2 R237, R106 ;  /* 0x0000006a00ed7308 */ /* 0x00032e0000000800 */
[C---:B------:R-:W-:Y:S08]  /*75d0*/  HMMA.16816.F32 R24, R112.reuse, R124, R24 ;  /* 0x0000007c7018723c */ /* 0x040ff00000001818 */
[-C--:B------:R-:W-:Y:S08]  /*75e0*/  HMMA.16816.F32 R28, R112, R126.reuse, R28 ;  /* 0x0000007e701c723c */ /* 0x080ff0000000181c */
[C---:B------:R-:W-:Y:S01]  /*75f0*/  HMMA.16816.F32 R32, R108.reuse, R126, R32 ;  /* 0x0000007e6c20723c */ /* 0x040fe20000001820 */
[----:B------:R-:W4:Y:S03]  /*7600*/  LDSM.16.MT88.4 R124, [R217+0x2500] ;  /* 0x00250000d97c783b */ /* 0x000f260000004200 */
[--C-:B-1----:R-:W-:Y:S04]  /*7610*/  FFMA.FTZ R106, R236, c[0x0][0x2d0], -R175.reuse ;  /* 0x0000b400ec6a7a23 */ /* 0x102fe800000108af */
[-C--:B--2---:R-:W-:Y:S01]  /*7620*/  HMMA.16816.F32 R36, R108, R116.reuse, R36 ;  /* 0x000000746c24723c */ /* 0x084fe20000001824 */
[----:B------:R1:W-:Y:S07]  /*7630*/  MUFU.EX2 R236, R106 ;  /* 0x0000006a00ec7308 */ /* 0x0003ee0000000800 */
[C---:B------:R-:W-:Y:S08]  /*7640*/  HMMA.16816.F32 R40, R112.reuse, R116, R40 ;  /* 0x000000747028723c */ /* 0x040ff00000001828 */
[-C--:B------:R-:W-:Y:S08]  /*7650*/  HMMA.16816.F32 R44, R112, R118.reuse, R44 ;  /* 0x00000076702c723c */ /* 0x080ff0000000182c */
[C---:B------:R-:W-:Y:S01]  /*7660*/  HMMA.16816.F32 R48, R108.reuse, R118, R48 ;  /* 0x000000766c30723c */ /* 0x040fe20000001830 */
[----:B------:R-:W2:Y:S03]  /*7670*/  LDSM.16.MT88.4 R116, [R218+0x2500] ;  /* 0x00250000da74783b */ /* 0x000ea60000004200 */
[--C-:B-1----:R-:W-:Y:S04]  /*7680*/  FFMA.FTZ R106, R235, c[0x0][0x2d0], -R175.reuse ;  /* 0x0000b400eb6a7a23 */ /* 0x102fe800000108af */
[-C--:B---3--:R-:W-:Y:S01]  /*7690*/  HMMA.16816.F32 R52, R108, R120.reuse, R52 ;  /* 0x000000786c34723c */ /* 0x088fe20000001834 */
[----:B------:R1:W3:Y:S07]  /*76a0*/  MUFU.EX2 R235, R106 ;  /* 0x0000006a00eb7308 */ /* 0x0002ee0000000800 */
[C---:B------:R-:W-:Y:S08]  /*76b0*/  HMMA.16816.F32 R56, R112.reuse, R120, R56 ;  /* 0x000000787038723c */ /* 0x040ff00000001838 */
[-C--:B------:R-:W-:Y:S08]  /*76c0*/  HMMA.16816.F32 R60, R112, R122.reuse, R60 ;  /* 0x0000007a703c723c */ /* 0x080ff0000000183c */
[C---:B------:R-:W-:Y:S01]  /*76d0*/  HMMA.16816.F32 R64, R108.reuse, R122, R64 ;  /* 0x0000007a6c40723c */ /* 0x040fe20000001840 */
[----:B------:R-:W-:Y:S03]  /*76e0*/  LDSM.16.MT88.4 R120, [R218+0x900] ;  /* 0x00090000da78783b */ /* 0x000fe60000004200 */
[----:B-1----:R-:W-:Y:S04]  /*76f0*/  FFMA.FTZ R106, R147, c[0x0][0x2d0], -R175 ;  /* 0x0000b400936a7a23 */ /* 0x002fe800000108af */
[-C--:B----4-:R-:W-:Y:S01]  /*7700*/  HMMA.16816.F32 R68, R108, R124.reuse, R68 ;  /* 0x0000007c6c44723c */ /* 0x090fe20000001844 */
[----:B------:R1:W4:Y:S07]  /*7710*/  MUFU.EX2 R215, R106 ;  /* 0x0000006a00d77308 */ /* 0x00032e0000000800 */
[C---:B------:R-:W-:Y:S08]  /*7720*/  HMMA.16816.F32 R72, R112.reuse, R124, R72 ;  /* 0x0000007c7048723c */ /* 0x040ff00000001848 */
[-C--:B------:R-:W-:Y:S08]  /*7730*/  HMMA.16816.F32 R76, R112, R126.reuse, R76 ;  /* 0x0000007e704c723c */ /* 0x080ff0000000184c */
[C---:B------:R-:W-:Y:S01]  /*7740*/  HMMA.16816.F32 R80, R108.reuse, R126, R80 ;  /* 0x0000007e6c50723c */ /* 0x040fe20000001850 */
[----:B------:R-:W-:Y:S03]  /*7750*/  LDSM.16.MT88.4 R124, [R218+0x1900] ;  /* 0x00190000da7c783b */ /* 0x000fe60000004200 */
[--C-:B-1----:R-:W-:Y:S01]  /*7760*/  FFMA.FTZ R106, R146, c[0x0][0x2d0], -R176.reuse ;  /* 0x0000b400926a7a23 */ /* 0x102fe200000108b0 */
[----:B------:R-:W-:Y:S03]  /*7770*/  MOV R146, R128 ;  /* 0x0000008000927202 */ /* 0x000fe60000000f00 */
[-C--:B--2---:R-:W-:Y:S01]  /*7780*/  HMMA.16816.F32 R84, R108, R116.reuse, R84 ;  /* 0x000000746c54723c */ /* 0x084fe20000001854 */
[----:B------:R1:W-:Y:S07]  /*7790*/  MUFU.EX2 R213, R106 ;  /* 0x0000006a00d57308 */ /* 0x0003ee0000000800 */
[C---:B------:R-:W-:Y:S08]  /*77a0*/  HMMA.16816.F32 R88, R112.reuse, R116, R88 ;  /* 0x000000747058723c */ /* 0x040ff00000001858 */
[-C--:B------:R-:W-:Y:S08]  /*77b0*/  HMMA.16816.F32 R92, R112, R118.reuse, R92 ;  /* 0x00000076705c723c */ /* 0x080ff0000000185c */
[----:B------:R-:W-:Y:S01]  /*77c0*/  HMMA.16816.F32 R96, R108, R118, R96 ;  /* 0x000000766c60723c */ /* 0x000fe20000001860 */
[----:B------:R-:W-:Y:S03]  /*77d0*/  LDSM.16.MT88.4 R116, [R217+0x1900] ;  /* 0x00190000d974783b */ /* 0x000fe60000004200 */
[--C-:B-1----:R-:W-:Y:S01]  /*77e0*/  FFMA.FTZ R106, R145, c[0x0][0x2d0], -R176.reuse ;  /* 0x0000b400916a7a23 */ /* 0x102fe200000108b0 */
[----:B------:R-:W-:Y:S02]  /*77f0*/  MOV R145, R131 ;  /* 0x0000008300917202 */ /* 0x000fe40000000f00 */
[----:B-----5:R-:W-:Y:S01]  /*7800*/  F2FP.PACK_AB R108, R238, R240 ;  /* 0x000000f0ee6c723e */ /* 0x020fe200000000ff */
[----:B------:R1:W2:Y:S01]  /*7810*/  MUFU.EX2 R212, R106 ;  /* 0x0000006a00d47308 */ /* 0x0002a20000000800 */
[----:B------:R-:W-:Y:S03]  /*7820*/  F2FP.PACK_AB R110, R237, R239 ;  /* 0x000000efed6e723e */ /* 0x000fe600000000ff */
[----:B---3--:R-:W-:Y:S02]  /*7830*/  F2FP.PACK_AB R109, R235, R236 ;  /* 0x000000eceb6d723e */ /* 0x008fe400000000ff */
[----:B----4-:R-:W-:Y:S01]  /*7840*/  F2FP.PACK_AB R111, R215, R214 ;  /* 0x000000d6d76f723e */ /* 0x010fe200000000ff */
[----:B-1----:R-:W-:Y:S01]  /*7850*/  FFMA.FTZ R106, R144, c[0x0][0x2d0], -R176 ;  /* 0x0000b400906a7a23 */ /* 0x002fe200000108b0 */
[----:B------:R-:W-:Y:S02]  /*7860*/  MOV R144, R193 ;  /* 0x000000c100907202 */ /* 0x000fe40000000f00 */
[----:B------:R-:W-:Y:S01]  /*7870*/  MOV R193, R130 ;  /* 0x0000008200c17202 */ /* 0x000fe20000000f00 */
[----:B------:R1:W-:Y:S01]  /*7880*/  MUFU.EX2 R210, R106 ;  /* 0x0000006a00d27308 */ /* 0x0003e20000000800 */
[----:B--2---:R-:W-:Y:S01]  /*7890*/  F2FP.PACK_AB R112, R212, R213 ;  /* 0x000000d5d470723e */ /* 0x004fe200000000ff */
[----:B------:R-:W-:Y:S01]  /*78a0*/  FFMA.FTZ R107, R144, c[0x0][0x2d0], -R174 ;  /* 0x0000b400906b7a23 */ /* 0x000fe200000108ae */
[----:B------:R-:W-:Y:S07]  /*78b0*/  MOV R144, R180 ;  /* 0x000000b400907202 */ /* 0x000fee0000000f00 */
[----:B------:R2:W-:Y:S01]  /*78c0*/  MUFU.EX2 R203, R107 ;  /* 0x0000006b00cb7308 */ /* 0x0005e20000000800 */
[--C-:B-1----:R-:W-:Y:S01]  /*78d0*/  FFMA.FTZ R106, R143, c[0x0][0x2d0], -R176.reuse ;  /* 0x0000b4008f6a7a23 */ /* 0x102fe200000108b0 */
[----:B------:R-:W-:Y:S02]  /*78e0*/  MOV R143, R140 ;  /* 0x0000008c008f7202 */ /* 0x000fe40000000f00 */
[----:B------:R-:W-:Y:S06]  /*78f0*/  MOV R140, R129 ;  /* 0x00000081008c7202 */ /* 0x000fec0000000f00 */
[----:B------:R1:W3:Y:S01]  /*7900*/  MUFU.EX2 R211, R106 ;  /* 0x0000006a00d37308 */ /* 0x0002e20000000800 */
[----:B------:R-:W4:Y:S01]  /*7910*/  LDSM.16.MT88.4 R128, [R217+0x900] ;  /* 0x00090000d980783b */ /* 0x000f220000004200 */
[----:B--2---:R-:W-:Y:S08]  /*7920*/  FFMA.FTZ R107, R139, c[0x0][0x2d0], -R176 ;  /* 0x0000b4008b6b7a23 */ /* 0x004ff000000108b0 */
[----:B------:R-:W-:Y:S10]  /*7930*/  MUFU.EX2 R195, R107 ;  /* 0x0000006b00c37308 */ /* 0x000ff40000000800 */
[----:B------:R-:W-:Y:S01]  /*7940*/  MUFU.EX2 R107, R172 ;  /* 0x000000ac006b7308 */ /* 0x000fe20000000800 */
[--C-:B-1----:R-:W-:Y:S01]  /*7950*/  FFMA.FTZ R106, R189, c[0x0][0x2d0], -R3.reuse ;  /* 0x0000b400bd6a7a23 */ /* 0x102fe20000010803 */
[----:B---3--:R-:W-:Y:S08]  /*7960*/  F2FP.PACK_AB R114, R211, R210 ;  /* 0x000000d2d372723e */ /* 0x008ff000000000ff */
[----:B------:R1:W-:Y:S01]  /*7970*/  MUFU.EX2 R189, R106 ;  /* 0x0000006a00bd7308 */ /* 0x0003e20000000800 */
[-C--:B----4-:R-:W-:Y:S03]  /*7980*/  HMMA.16816.F32 R4, R108, R128.reuse, R4 ;  /* 0x000000806c04723c */ /* 0x090fe60000001804 */
[--C-:B-1----:R-:W-:Y:S06]  /*7990*/  FFMA.FTZ R106, R188, c[0x0][0x2d0], -R3.reuse ;  /* 0x0000b400bc6a7a23 */ /* 0x102fec0000010803 */
[----:B------:R1:W2:Y:S03]  /*79a0*/  MUFU.EX2 R188, R106 ;  /* 0x0000006a00bc7308 */ /* 0x0002a60000000800 */
[--C-:B-1----:R-:W-:Y:S01]  /*79b0*/  FFMA.FTZ R106, R190, c[0x0][0x2d0], -R3.reuse ;  /* 0x0000b400be6a7a23 */ /* 0x102fe20000010803 */
[----:B--2---:R-:W-:Y:S06]  /*79c0*/  F2FP.PACK_AB R113, R188, R189 ;  /* 0x000000bdbc71723e */ /* 0x004fec00000000ff */
[----:B------:R1:W-:Y:S02]  /*79d0*/  MUFU.EX2 R187, R106 ;  /* 0x0000006a00bb7308 */ /* 0x0003e40000000800 */
[----:B-1----:R-:W-:Y:S08]  /*79e0*/  FFMA.FTZ R106, R205, c[0x0][0x2d0], -R3 ;  /* 0x0000b400cd6a7a23 */ /* 0x002ff00000010803 */
[----:B------:R1:W2:Y:S02]  /*79f0*/  MUFU.EX2 R186, R106 ;  /* 0x0000006a00ba7308 */ /* 0x0002a40000000800 */
[--C-:B-1----:R-:W-:Y:S01]  /*7a00*/  FFMA.FTZ R106, R146, c[0x0][0x2d0], -R174.reuse ;  /* 0x0000b400926a7a23 */ /* 0x102fe200000108ae */
[----:B--2---:R-:W-:Y:S02]  /*7a10*/  F2FP.PACK_AB R115, R186, R187 ;  /* 0x000000bbba73723e */ /* 0x004fe400000000ff */
[----:B------:R-:W-:Y:S05]  /*7a20*/  MOV R146, R182 ;  /* 0x000000b600927202 */ /* 0x000fea0000000f00 */
[----:B------:R1:W-:Y:S01]  /*7a30*/  MUFU.EX2 R204, R106 ;  /* 0x0000006a00cc7308 */ /* 0x0003e20000000800 */
[C---:B------:R-:W-:Y:S08]  /*7a40*/  HMMA.16816.F32 R8, R112.reuse, R128, R8 ;  /* 0x000000807008723c */ /* 0x040ff00000001808 */
[-C--:B------:R-:W-:Y:S08]  /*7a50*/  HMMA.16816.F32 R12, R112, R130.reuse, R12 ;  /* 0x00000082700c723c */ /* 0x080ff0000000180c */
[C---:B------:R-:W-:Y:S04]  /*7a60*/  HMMA.16816.F32 R16, R108.reuse, R130, R16 ;  /* 0x000000826c10723c */ /* 0x040fe80000001810 */
[--C-:B-1----:R-:W-:Y:S01]  /*7a70*/  FFMA.FTZ R106, R145, c[0x0][0x2d0], -R174.reuse ;  /* 0x0000b400916a7a23 */ /* 0x102fe200000108ae */
[----:B------:R-:W-:Y:S03]  /*7a80*/  MOV R145, R181 ;  /* 0x000000b500917202 */ /* 0x000fe60000000f00 */
[-C--:B------:R-:W-:Y:S01]  /*7a90*/  HMMA.16816.F32 R20, R108, R120.reuse, R20 ;  /* 0x000000786c14723c */ /* 0x080fe20000001814 */
[----:B------:R1:W2:Y:S07]  /*7aa0*/  MUFU.EX2 R205, R106 ;  /* 0x0000006a00cd7308 */ /* 0x0002ae0000000800 */
[C---:B------:R-:W-:Y:S08]  /*7ab0*/  HMMA.16816.F32 R24, R112.reuse, R120, R24 ;  /* 0x000000787018723c */ /* 0x040ff00000001818 */
[-C--:B------:R-:W-:Y:S08]  /*7ac0*/  HMMA.16816.F32 R28, R112, R122.reuse, R28 ;  /* 0x0000007a701c723c */ /* 0x080ff0000000181c */
[C---:B------:R-:W-:Y:S01]  /*7ad0*/  HMMA.16816.F32 R32, R108.reuse, R122, R32 ;  /* 0x0000007a6c20723c */ /* 0x040fe20000001820 */
[----:B------:R-:W3:Y:S03]  /*7ae0*/  LDSM.16.MT88.4 R120, [R217+0x2900] ;  /* 0x00290000d978783b */ /* 0x000ee60000004200 */
[----:B-1----:R-:W-:Y:S01]  /*7af0*/  FFMA.FTZ R106, R143, c[0x0][0x2d0], -R174 ;  /* 0x0000b4008f6a7a23 */ /* 0x002fe200000108ae */
[----:B--2---:R-:W-:Y:S02]  /*7b00*/  F2FP.PACK_AB R172, R205, R204 ;  /* 0x000000cccdac723e */ /* 0x004fe400000000ff */
[----:B------:R-:W-:Y:S01]  /*7b10*/  MOV R143, R184 ;  /* 0x000000b8008f7202 */ /* 0x000fe20000000f00 */
[-C--:B------:R-:W-:Y:S01]  /*7b20*/  HMMA.16816.F32 R36, R108, R116.reuse, R36 ;  /* 0x000000746c24723c */ /* 0x080fe20000001824 */
[----:B------:R1:W2:Y:S07]  /*7b30*/  MUFU.EX2 R202, R106 ;  /* 0x0000006a00ca7308 */ /* 0x0002ae0000000800 */
[C---:B------:R-:W-:Y:S08]  /*7b40*/  HMMA.16816.F32 R40, R112.reuse, R116, R40 ;  /* 0x000000747028723c */ /* 0x040ff00000001828 */
[-C--:B------:R-:W-:Y:S08]  /*7b50*/  HMMA.16816.F32 R44, R112, R118.reuse, R44 ;  /* 0x00000076702c723c */ /* 0x080ff0000000182c */
[C---:B------:R-:W-:Y:S01]  /*7b60*/  HMMA.16816.F32 R48, R108.reuse, R118, R48 ;  /* 0x000000766c30723c */ /* 0x040fe20000001830 */
[----:B------:R-:W4:Y:S03]  /*7b70*/  LDSM.16.MT88.4 R116, [R218+0x2900] ;  /* 0x00290000da74783b */ /* 0x000f260000004200 */
[--C-:B-1----:R-:W-:Y:S01]  /*7b80*/  FFMA.FTZ R106, R142, c[0x0][0x2d0], -R175.reuse ;  /* 0x0000b4008e6a7a23 */ /* 0x102fe200000108af */
[----:B------:R-:W-:Y:S02]  /*7b90*/  MOV R142, R183 ;  /* 0x000000b7008e7202 */ /* 0x000fe40000000f00 */
[----:B--2---:R-:W-:Y:S01]  /*7ba0*/  F2FP.PACK_AB R174, R202, R203 ;  /* 0x000000cbcaae723e */ /* 0x004fe200000000ff */
[-C--:B------:R-:W-:Y:S01]  /*7bb0*/  HMMA.16816.F32 R52, R108, R124.reuse, R52 ;  /* 0x0000007c6c34723c */ /* 0x080fe20000001834 */
[----:B------:R1:W-:Y:S01]  /*7bc0*/  MUFU.EX2 R200, R106 ;  /* 0x0000006a00c87308 */ /* 0x0003e20000000800 */
[----:B------:R-:W-:Y:S06]  /*7bd0*/  LDSM.16.MT88.4 R180, [R217+0x2d00] ;  /* 0x002d0000d9b4783b */ /* 0x000fec0000004200 */
[C---:B------:R-:W-:Y:S08]  /*7be0*/  HMMA.16816.F32 R56, R112.reuse, R124, R56 ;  /* 0x0000007c7038723c */ /* 0x040ff00000001838 */
[-C--:B------:R-:W-:Y:S08]  /*7bf0*/  HMMA.16816.F32 R60, R112, R126.reuse, R60 ;  /* 0x0000007e703c723c */ /* 0x080ff0000000183c */
[C---:B------:R-:W-:Y:S01]  /*7c00*/  HMMA.16816.F32 R64, R108.reuse, R126, R64 ;  /* 0x0000007e6c40723c */ /* 0x040fe20000001840 */
[----:B------:R-:W2:Y:S03]  /*7c10*/  LDSM.16.MT88.4 R124, [R217+0xd00] ;  /* 0x000d0000d97c783b */ /* 0x000ea60000004200 */
[--C-:B-1----:R-:W-:Y:S01]  /*7c20*/  FFMA.FTZ R106, R141, c[0x0][0x2d0], -R175.reuse ;  /* 0x0000b4008d6a7a23 */ /* 0x102fe200000108af */
[----:B------:R-:W-:Y:S02]  /*7c30*/  MOV R141, R132 ;  /* 0x00000084008d7202 */ /* 0x000fe40000000f00 */
[----:B------:R-:W-:Y:S01]  /*7c40*/  MOV R132, R179 ;  /* 0x000000b300847202 */ /* 0x000fe20000000f00 */
[-C--:B---3--:R-:W-:Y:S01]  /*7c50*/  HMMA.16816.F32 R68, R108, R120.reuse, R68 ;  /* 0x000000786c44723c */ /* 0x088fe20000001844 */
[----:B------:R1:W-:Y:S07]  /*7c60*/  MUFU.EX2 R201, R106 ;  /* 0x0000006a00c97308 */ /* 0x0003ee0000000800 */
[C---:B------:R-:W-:Y:S08]  /*7c70*/  HMMA.16816.F32 R72, R112.reuse, R120, R72 ;  /* 0x000000787048723c */ /* 0x040ff00000001848 */
[-C--:B------:R-:W-:Y:S08]  /*7c80*/  HMMA.16816.F32 R76, R112, R122.reuse, R76 ;  /* 0x0000007a704c723c */ /* 0x080ff0000000184c */
[C---:B------:R-:W-:Y:S04]  /*7c90*/  HMMA.16816.F32 R80, R108.reuse, R122, R80 ;  /* 0x0000007a6c50723c */ /* 0x040fe80000001850 */
[--C-:B-1----:R-:W-:Y:S01]  /*7ca0*/  FFMA.FTZ R106, R140, c[0x0][0x2d0], -R175.reuse ;  /* 0x0000b4008c6a7a23 */ /* 0x102fe200000108af */
[----:B------:R-:W-:Y:S02]  /*7cb0*/  MOV R140, R133 ;  /* 0x00000085008c7202 */ /* 0x000fe40000000f00 */
[----:B------:R-:W-:Y:S01]  /*7cc0*/  MOV R133, R177 ;  /* 0x000000b100857202 */ /* 0x000fe20000000f00 */
[-C--:B----4-:R-:W-:Y:S01]  /*7cd0*/  HMMA.16816.F32 R84, R108, R116.reuse, R84 ;  /* 0x000000746c54723c */ /* 0x090fe20000001854 */
[----:B------:R1:W-:Y:S07]  /*7ce0*/  MUFU.EX2 R199, R106 ;  /* 0x0000006a00c77308 */ /* 0x0003ee0000000800 */
[C---:B------:R-:W-:Y:S08]  /*7cf0*/  HMMA.16816.F32 R88, R112.reuse, R116, R88 ;  /* 0x000000747058723c */ /* 0x040ff00000001858 */
[-C--:B------:R-:W-:Y:S08]  /*7d00*/  HMMA.16816.F32 R92, R112, R118.reuse, R92 ;  /* 0x00000076705c723c */ /* 0x080ff0000000185c */
[----:B------:R-:W-:Y:S04]  /*7d10*/  HMMA.16816.F32 R96, R108, R118, R96 ;  /* 0x000000766c60723c */ /* 0x000fe80000001860 */
[----:B-1----:R-:W-:Y:S04]  /*7d20*/  FFMA.FTZ R106, R193, c[0x0][0x2d0], -R175 ;  /* 0x0000b400c16a7a23 */ /* 0x002fe800000108af */
[----:B------:R1:W3:Y:S04]  /*7d30*/  MUFU.EX2 R198, R106 ;  /* 0x0000006a00c67308 */ /* 0x0002e80000000800 */
[--C-:B-1----:R-:W-:Y:S01]  /*7d40*/  FFMA.FTZ R106, R192, c[0x0][0x2d0], -R176.reuse ;  /* 0x0000b400c06a7a23 */ /* 0x102fe200000108b0 */
[----:B---3--:R-:W-:Y:S05]  /*7d50*/  F2FP.PACK_AB R175, R198, R199 ;  /* 0x000000c7c6af723e */ /* 0x008fea00000000ff */
[----:B------:R1:W3:Y:S02]  /*7d60*/  MUFU.EX2 R193, R106 ;  /* 0x0000006a00c17308 */ /* 0x0002e40000000800 */
[--C-:B-1----:R-:W-:Y:S08]  /*7d70*/  FFMA.FTZ R106, R138, c[0x0][0x2d0], -R176.reuse ;  /* 0x0000b4008a6a7a23 */ /* 0x102ff000000108b0 */
[----:B------:R1:W-:Y:S02]  /*7d80*/  MUFU.EX2 R192, R106 ;  /* 0x0000006a00c07308 */ /* 0x0003e40000000800 */
[----:B-1----:R-:W-:Y:S01]  /*7d90*/  FFMA.FTZ R106, R137, c[0x0][0x2d0], -R176 ;  /* 0x0000b400896a7a23 */ /* 0x002fe200000108b0 */
[----:B---3--:R-:W-:Y:S07]  /*7da0*/  F2FP.PACK_AB R176, R195, R193 ;  /* 0x000000c1c3b0723e */ /* 0x008fee00000000ff */
[----:B------:R1:W-:Y:S02]  /*7db0*/  MUFU.EX2 R190, R106 ;  /* 0x0000006a00be7308 */ /* 0x0003e40000000800 */
[--C-:B-1----:R-:W-:Y:S08]  /*7dc0*/  FFMA.FTZ R106, R185, c[0x0][0x2d0], -R3.reuse ;  /* 0x0000b400b96a7a23 */ /* 0x102ff00000010803 */
[----:B------:R1:W-:Y:S02]  /*7dd0*/  MUFU.EX2 R185, R106 ;  /* 0x0000006a00b97308 */ /* 0x0003e40000000800 */
[--C-:B-1----:R-:W-:Y:S02]  /*7de0*/  FFMA.FTZ R106, R136, c[0x0][0x2d0], -R3.reuse ;  /* 0x0000b400886a7a23 */ /* 0x102fe40000010803 */
[----:B------:R-:W-:Y:S01]  /*7df0*/  FFMA.FTZ R3, R173, c[0x0][0x2d0], -R3 ;  /* 0x0000b400ad037a23 */ /* 0x000fe20000010803 */
[----:B------:R-:W-:Y:S05]  /*7e00*/  F2FP.PACK_AB R173, R201, R200 ;  /* 0x000000c8c9ad723e */ /* 0x000fea00000000ff */
[----:B------:R-:W1:Y:S01]  /*7e10*/  MUFU.EX2 R184, R106 ;  /* 0x0000006a00b87308 */ /* 0x000e620000000800 */
[----:B------:R-:W3:Y:S01]  /*7e20*/  LDSM.16.MT88.4 R136, [R218+0xd00] ;  /* 0x000d0000da88783b */ /* 0x000ee20000004200 */
[-C--:B--2---:R-:W-:Y:S07]  /*7e30*/  HMMA.16816.F32 R112, R172, R124.reuse, R4 ;  /* 0x0000007cac70723c */ /* 0x084fee0000001804 */
[----:B------:R-:W2:Y:S01]  /*7e40*/  LDSM.16.MT88.4 R4, [R218+0x2d00] ;  /* 0x002d0000da04783b */ /* 0x000ea20000004200 */
[----:B------:R-:W4:Y:S01]  /*7e50*/  MUFU.EX2 R106, R3 ;  /* 0x00000003006a7308 */ /* 0x000f220000000800 */
[----:B-1----:R-:W-:Y:S03]  /*7e60*/  F2FP.PACK_AB R177, R184, R185 ;  /* 0x000000b9b8b1723e */ /* 0x002fe600000000ff */
[----:B----4-:R-:W-:Y:S02]  /*7e70*/  F2FP.PACK_AB R179, R106, R107 ;  /* 0x0000006b6ab3723e */ /* 0x010fe400000000ff */
[----:B------:R-:W-:Y:S02]  /*7e80*/  MOV R3, R178 ;  /* 0x000000b200037202 */ /* 0x000fe40000000f00 */
[----:B------:R-:W-:Y:S07]  /*7e90*/  F2FP.PACK_AB R178, R190, R192 ;  /* 0x000000c0beb2723e */ /* 0x000fee00000000ff */
[C---:B------:R-:W-:Y:S07]  /*7ea0*/  HMMA.16816.F32 R108, R176.reuse, R124, R8 ;  /* 0x0000007cb06c723c */ /* 0x040fee0000001808 */
[----:B------:R-:W-:Y:S01]  /*7eb0*/  MOV R10, R143 ;  /* 0x0000008f000a7202 */ /* 0x000fe20000000f00 */
[-C--:B------:R-:W-:Y:S04]  /*7ec0*/  HMMA.16816.F32 R116, R176, R126.reuse, R12 ;  /* 0x0000007eb074723c */ /* 0x080fe8000000180c */
[----:B------:R-:W-:Y:S02]  /*7ed0*/  MOV R11, R144 ;  /* 0x00000090000b7202 */ /* 0x000fe40000000f00 */
[----:B------:R-:W-:Y:S02]  /*7ee0*/  MOV R9, R146 ;  /* 0x0000009200097202 */ /* 0x000fe40000000f00 */
[C---:B------:R-:W-:Y:S01]  /*7ef0*/  HMMA.16816.F32 R120, R172.reuse, R126, R16 ;  /* 0x0000007eac78723c */ /* 0x040fe20000001810 */
[----:B------:R-:W4:Y:S03]  /*7f00*/  LDL.LU R16, [R1+0x14] ;  /* 0x0000140001107983 */ /* 0x000f260000300800 */
[----:B------:R-:W-:Y:S01]  /*7f10*/  MOV R15, R135 ;  /* 0x00000087000f7202 */ /* 0x000fe20000000f00 */
[----:B------:R-:W5:Y:S01]  /*7f20*/  LDL.LU R18, [R1+0x18] ;  /* 0x0000180001127983 */ /* 0x000f620000300800 */
[----:B------:R-:W-:Y:S02]  /*7f30*/  MOV R13, R141 ;  /* 0x0000008d000d7202 */ /* 0x000fe40000000f00 */
[-C--:B---3--:R-:W-:Y:S01]  /*7f40*/  HMMA.16816.F32 R124, R172, R136.reuse, R20 ;  /* 0x00000088ac7c723c */ /* 0x088fe20000001814 */
[----:B------:R-:W3:Y:S03]  /*7f50*/  LDL.LU R19, [R1+0x1c] ;  /* 0x00001c0001137983 */ /* 0x000ee60000300800 */
[----:B------:R-:W-:Y:S01]  /*7f60*/  MOV R14, R140 ;  /* 0x0000008c000e7202 */ /* 0x000fe20000000f00 */
[----:B------:R-:W3:Y:S01]  /*7f70*/  LDL.LU R22, [R1+0x10] ;  /* 0x0000100001167983 */ /* 0x000ee20000300800 */
[----:B------:R-:W-:Y:S02]  /*7f80*/  MOV R8, R145 ;  /* 0x0000009100087202 */ /* 0x000fe40000000f00 */
[C---:B------:R-:W-:Y:S04]  /*7f90*/  HMMA.16816.F32 R128, R176.reuse, R136, R24 ;  /* 0x00000088b080723c */ /* 0x040fe80000001818 */
[----:B------:R-:W-:Y:S02]  /*7fa0*/  MOV R17, R134 ;  /* 0x0000008600117202 */ /* 0x000fe40000000f00 */
[----:B------:R-:W-:Y:S02]  /*7fb0*/  MOV R21, R133 ;  /* 0x0000008500157202 */ /* 0x000fe40000000f00 */
[----:B------:R-:W-:Y:S02]  /*7fc0*/  MOV R23, R132 ;  /* 0x0000008400177202 */ /* 0x000fe40000000f00 */
[-C--:B------:R-:W-:Y:S03]  /*7fd0*/  HMMA.16816.F32 R132, R176, R138.reuse, R28 ;  /* 0x0000008ab084723c */ /* 0x080fe6000000181c */
[----:B------:R-:W-:Y:S05]  /*7fe0*/  MOV R12, R142 ;  /* 0x0000008e000c7202 */ /* 0x000fea0000000f00 */
        /* <DEDUP_REMOVED lines=13> */
[-C--:B--2---:R-:W-:Y:S08]  /*80c0*/  HMMA.16816.F32 R84, R172, R4.reuse, R84 ;  /* 0x00000004ac54723c */ /* 0x084ff00000001854 */
[C---:B------:R-:W-:Y:S08]  /*80d0*/  HMMA.16816.F32 R88, R176.reuse, R4, R88 ;  /* 0x00000004b058723c */ /* 0x040ff00000001858 */
[-C--:B------:R-:W-:Y:S08]  /*80e0*/  HMMA.16816.F32 R92, R176, R6.reuse, R92 ;  /* 0x00000006b05c723c */ /* 0x080ff0000000185c */
[----:B------:R-:W-:Y:S04]  /*80f0*/  HMMA.16816.F32 R96, R172, R6, R96 ;  /* 0x00000006ac60723c */ /* 0x000fe80000001860 */
[----:B----4-:R-:W-:Y:S02]  /*8100*/  FFMA.FTZ R101, R101, R16, R23 ;  /* 0x0000001065657223 */ /* 0x010fe40000010017 */
[----:B-----5:R-:W-:Y:S02]  /*8110*/  FFMA.FTZ R100, R100, R18, R17 ;  /* 0x0000001264647223 */ /* 0x020fe40000010011 */
[----:B------:R-:W-:Y:S04]  /*8120*/  FADD.FTZ R12, R12, R101 ;  /* 0x000000650c0c7221 */ /* 0x000fe80000010000 */
[----:B---3--:R-:W-:Y:S02]  /*8130*/  FFMA.FTZ R0, R0, R19, R206 ;  /* 0x0000001300007223 */ /* 0x008fe400000100ce */
[----:B------:R-:W-:Y:S01]  /*8140*/  FADD.FTZ R8, R8, R100 ;  /* 0x0000006408087221 */ /* 0x000fe20000010000 */
[----:B------:R-:W-:Y:S01]  /*8150*/  MOV R100, R104 ;  /* 0x0000006800647202 */ /* 0x000fe20000000f00 */
[----:B------:R-:W-:Y:S02]  /*8160*/  FFMA.FTZ R102, R102, R22, R21 ;  /* 0x0000001666667223 */ /* 0x000fe40000010015 */
[----:B------:R-:W-:Y:S02]  /*8170*/  FADD.FTZ R0, R207, R0 ;  /* 0x00000000cf007221 */ /* 0x000fe40000010000 */
        /* <DEDUP_REMOVED lines=52> */
[----:B------:R-:W-:Y:S01]  /*84c0*/  FADD.FTZ R4, R199, R0 ;  /* 0x00000000c7047221 */ /* 0x000fe20000010000 */
[----:B------:R-:W-:Y:S01]  /*84d0*/  STL [R1+0x10], R5 ;  /* 0x0000100501007387 */ /* 0x000fe20000100800 */
[----:B------:R-:W-:Y:S02]  /*84e0*/  FADD.FTZ R3, R190, R3 ;  /* 0x00000003be037221 */ /* 0x000fe40000010000 */
[----:B------:R-:W-:Y:S02]  /*84f0*/  FADD.FTZ R4, R198, R4 ;  /* 0x00000004c6047221 */ /* 0x000fe40000010000 */
[----:B------:R-:W-:Y:S01]  /*8500*/  FADD.FTZ R0, R107, R7 ;  /* 0x000000076b007221 */ /* 0x000fe20000010000 */
[----:B------:R-:W-:Y:S02]  /*8510*/  MOV R107, R2 ;  /* 0x00000002006b7202 */ /* 0x000fe40000000f00 */
[----:B------:R-:W-:Y:S01]  /*8520*/  STL [R1+0x14], R4 ;  /* 0x0000140401007387 */ /* 0x000fe20000100800 */
[----:B------:R-:W-:Y:S01]  /*8530*/  FADD.FTZ R0, R106, R0 ;  /* 0x000000006a007221 */ /* 0x000fe20000010000 */
[----:B------:R-:W-:Y:S02]  /*8540*/  MOV R106, R103 ;  /* 0x00000067006a7202 */ /* 0x000fe40000000f00 */
[----:B------:R1:W-:Y:S04]  /*8550*/  STL [R1+0x18], R3 ;  /* 0x0000180301007387 */ /* 0x0003e80000100800 */
[----:B------:R2:W-:Y:S01]  /*8560*/  STL [R1+0x1c], R0 ;  /* 0x00001c0001007387 */ /* 0x0005e20000100800 */
[----:B-1----:R-:W-:Y:S01]  /*8570*/  MOV R3, R105 ;  /* 0x0000006900037202 */ /* 0x002fe20000000f00 */
[----:B------:R-:W-:-:S05]  /*8580*/  @P0 BRA `(.L_x_2) ;  /* 0xffffc47000000947 */ /* 0x000fca000383ffff */
.L_x_1:
[----:B------:R-:W3:Y:S04]  /*8590*/  LDL.LU R8, [R1+0x10] ;  /* 0x0000100001087983 */ /* 0x000ee80000300800 */
[----:B------:R-:W4:Y:S04]  /*85a0*/  LDL.LU R5, [R1+0x14] ;  /* 0x0000140001057983 */ /* 0x000f280000300800 */
[----:B------:R-:W5:Y:S04]  /*85b0*/  LDL.LU R4, [R1+0x18] ;  /* 0x0000180001047983 */ /* 0x000f680000300800 */
[----:B--2---:R-:W2:Y:S04]  /*85c0*/  LDL.LU R0, [R1+0x1c] ;  /* 0x00001c0001007983 */ /* 0x004ea80000300800 */
[----:B------:R-:W2:Y:S01]  /*85d0*/  LDL.LU R22, [R1+0x48] ;  /* 0x0000480001167983 */ /* 0x000ea20000300800 */
[----:B------:R-:W-:-:S03]  /*85e0*/  MOV R66, c[0x0][0x4e8] ;  /* 0x00013a0000427a02 */ /* 0x000fc60000000f00 */
[----:B------:R-:W2:Y:S01]  /*85f0*/  LDL.LU R67, [R1+0x4c] ;  /* 0x00004c0001437983 */ /* 0x000ea20000300800 */
[----:B------:R-:W-:-:S03]  /*8600*/  ISETP.NE.AND P0, PT, R66, 0x1, PT ;  /* 0x000000014200780c */ /* 0x000fc60003f05270 */
[----:B------:R-:W1:Y:S02]  /*8610*/  S2R R10, SR_CTAID.Y ;  /* 0x00000000000a7919 */ /* 0x000e640000002600 */
[----:B-1----:R-:W-:-:S04]  /*8620*/  IMAD.WIDE.U32 R18, R10, c[0x0][0x490], RZ ;  /* 0x000124000a127a25 */ /* 0x002fc800078e00ff */
[----:B------:R-:W-:Y:S01]  /*8630*/  IMAD.WIDE.U32 R20, R10, c[0x0][0x3e8], RZ ;  /* 0x0000fa000a147a25 */ /* 0x000fe200078e00ff */
[----:B------:R-:W-:Y:S02]  /*8640*/  MOV R62, 0xff800000 ;  /* 0xff800000003e7802 */ /* 0x000fe40000000f00 */
[----:B------:R-:W-:Y:S02]  /*8650*/  MOV R61, 0xff800000 ;  /* 0xff800000003d7802 */ /* 0x000fe40000000f00 */
[----:B------:R-:W-:Y:S01]  /*8660*/  MOV R58, 0xff800000 ;  /* 0xff800000003a7802 */ /* 0x000fe20000000f00 */
[----:B------:R-:W-:Y:S01]  /*8670*/  IMAD.MOV.U32 R59, RZ, RZ, -0x800000 ;  /* 0xff800000ff3b7424 */ /* 0x000fe200078e00ff */
[----:B------:R-:W-:Y:S06]  /*8680*/  BAR.SYNC.DEFER_BLOCKING 0x1, 0x80 ;  /* 0x0042000000007b1d */ /* 0x000fec0000010000 */
[----:B---3--:R-:W1:Y:S04]  /*8690*/  SHFL.BFLY PT, R11, R8, 0x2, 0x1f ;  /* 0x0c401f00080b7f89 */ /* 0x008e6800000e0000 */
[----:B----4-:R-:W3:Y:S04]  /*86a0*/  SHFL.BFLY PT, R9, R5, 0x2, 0x1f ;  /* 0x0c401f0005097f89 */ /* 0x010ee800000e0000 */
[----:B-----5:R-:W4:Y:S04]  /*86b0*/  SHFL.BFLY PT, R7, R4, 0x2, 0x1f ;  /* 0x0c401f0004077f89 */ /* 0x020f2800000e0000 */
[----:B--2---:R-:W2:Y:S01]  /*86c0*/  SHFL.BFLY PT, R6, R0, 0x2, 0x1f ;  /* 0x0c401f0000067f89 */ /* 0x004ea200000e0000 */
[----:B------:R-:W-:Y:S01]  /*86d0*/  MOV R14, R22 ;  /* 0x00000016000e7202 */ /* 0x000fe20000000f00 */
[----:B-1----:R-:W-:-:S02]  /*86e0*/  FADD.FTZ R11, R11, R8 ;  /* 0x000000080b0b7221 */ /* 0x002fc40000010000 */
[----:B------:R-:W1:Y:S01]  /*86f0*/  S2R R8, SR_TID.X ;  /* 0x0000000000087919 */ /* 0x000e620000002100 */
[----:B---3--:R-:W-:Y:S02]  /*8700*/  FADD.FTZ R9, R9, R5 ;  /* 0x0000000509097221 */ /* 0x008fe40000010000 */
[----:B----4-:R-:W-:-:S03]  /*8710*/  FADD.FTZ R7, R7, R4 ;  /* 0x0000000407077221 */ /* 0x010fc60000010000 */
[----:B------:R-:W3:Y:S01]  /*8720*/  SHFL.BFLY PT, R3, R9, 0x1, 0x1f ;  /* 0x0c201f0009037f89 */ /* 0x000ee200000e0000 */
[----:B--2---:R-:W-:-:S03]  /*8730*/  FADD.FTZ R6, R6, R0 ;  /* 0x0000000006067221 */ /* 0x004fc60000010000 */
[----:B------:R-:W2:Y:S04]  /*8740*/  SHFL.BFLY PT, R4, R7, 0x1, 0x1f ;  /* 0x0c201f0007047f89 */ /* 0x000ea800000e0000 */
[----:B------:R-:W4:Y:S04]  /*8750*/  SHFL.BFLY PT, R0, R11, 0x1, 0x1f ;  /* 0x0c201f000b007f89 */ /* 0x000f2800000e0000 */
[----:B------:R-:W5:Y:S01]  /*8760*/  SHFL.BFLY PT, R5, R6, 0x1, 0x1f ;  /* 0x0c201f0006057f89 */ /* 0x000f6200000e0000 */
[----:B-1----:R-:W-:-:S04]  /*8770*/  SHF.R.S32.HI R65, RZ, 0x1f, R8 ;  /* 0x0000001fff417819 */ /* 0x002fc80000011408 */
[CC--:B------:R-:W-:Y:S02]  /*8780*/  LEA.HI R31, R65.reuse, R8.reuse, RZ, 0x2 ;  /* 0x00000008411f7211 */ /* 0x0c0fe400078f10ff */
[-C--:B------:R-:W-:Y:S01]  /*8790*/  LEA.HI R65, R65, R8.reuse, RZ, 0x5 ;  /* 0x0000000841417211 */ /* 0x080fe200078f28ff */
[----:B---3--:R-:W-:Y:S01]  /*87a0*/  FADD.FTZ R9, R9, R3 ;  /* 0x0000000309097221 */ /* 0x008fe20000010000 */
[----:B------:R-:W-:Y:S02]  /*87b0*/  SHF.R.S32.HI R3, RZ, 0x1f, R10 ;  /* 0x0000001fff037819 */ /* 0x000fe4000001140a */
[----:B------:R-:W-:Y:S01]  /*87c0*/  LOP3.LUT R15, R31, 0xfffffffc, RZ, 0xc0, !PT ;  /* 0xfffffffc1f0f7812 */ /* 0x000fe200078ec0ff */
[----:B--2---:R-:W-:Y:S01]  /*87d0*/  FADD.FTZ R7, R7, R4 ;  /* 0x0000000407077221 */ /* 0x004fe20000010000 */
[----:B------:R-:W-:Y:S01]  /*87e0*/  FSETP.NE.FTZ.AND P4, PT, R9, RZ, PT ;  /* 0x000000ff0900720b */ /* 0x000fe20003f95000 */
[----:B------:R-:W-:Y:S01]  /*87f0*/  IMAD R16, R3, c[0x0][0x490], RZ ;  /* 0x0001240003107a24 */ /* 0x000fe200078e02ff */
[----:B------:R-:W-:Y:S01]  /*8800*/  MOV R4, RZ ;  /* 0x000000ff00047202 */ /* 0x000fe20000000f00 */
[----:B----4-:R-:W-:Y:S01]  /*8810*/  FADD.FTZ R11, R11, R0 ;  /* 0x000000000b0b7221 */ /* 0x010fe20000010000 */
[----:B------:R-:W-:Y:S01]  /*8820*/  MOV R0, RZ ;  /* 0x000000ff00007202 */ /* 0x000fe20000000f00 */
[----:B------:R-:W-:Y:S01]  /*8830*/  IMAD R12, R3, c[0x0][0x3e8], RZ ;  /* 0x0000fa00030c7a24 */ /* 0x000fe200078e02ff */
[----:B------:R-:W-:Y:S01]  /*8840*/  IADD3 R15, -R15, R8, RZ ;  /* 0x000000080f0f7210 */ /* 0x000fe20007ffe1ff */
[----:B------:R-:W-:Y:S01]  /*8850*/  @P0 IMAD.HI.U32 R3, R22, c[0x0][0x4ec], RZ ;  /* 0x00013b0016030a27 */ /* 0x000fe200078e00ff */
[----:B------:R-:W-:-:S02]  /*8860*/  FSETP.NE.FTZ.AND P5, PT, R11, RZ, PT ;  /* 0x000000ff0b00720b */ /* 0x000fc40003fb5000 */
[----:B------:R-:W-:Y:S01]  /*8870*/  FSETP.NE.FTZ.AND P2, PT, R7, RZ, PT ;  /* 0x000000ff0700720b */ /* 0x000fe20003f55000 */
[----:B------:R-:W-:Y:S01]  /*8880*/  IMAD R16, R10, c[0x0][0x494], R16 ;  /* 0x000125000a107a24 */ /* 0x000fe200078e0210 */
[----:B------:R-:W-:Y:S01]  /*8890*/  @P0 SHF.R.U32.HI R14, RZ, c[0x0][0x4f0], R3 ;  /* 0x00013c00ff0e0a19 */ /* 0x000fe20000011603 */
[----:B------:R-:W1:Y:S01]  /*88a0*/  @P4 MUFU.RCP R4, R9 ;  /* 0x0000000900044308 */ /* 0x000e620000001000 */
[----:B-----5:R-:W-:Y:S01]  /*88b0*/  FADD.FTZ R6, R6, R5 ;  /* 0x0000000506067221 */ /* 0x020fe20000010000 */
[----:B------:R-:W-:Y:S01]  /*88c0*/  LOP3.LUT R5, R65, 0xffffffe0, RZ, 0xc0, !PT ;  /* 0xffffffe041057812 */ /* 0x000fe200078ec0ff */
[----:B------:R-:W-:Y:S01]  /*88d0*/  IMAD R12, R10, c[0x0][0x3ec], R12 ;  /* 0x0000fb000a0c7a24 */ /* 0x000fe200078e020c */
[----:B------:R-:W-:Y:S01]  /*88e0*/  IADD3 R17, R19, R16, RZ ;  /* 0x0000001013117210 */ /* 0x000fe20007ffe0ff */
[----:B------:R-:W-:-:S03]  /*88f0*/  IMAD.MOV R3, RZ, RZ, -R14 ;  /* 0x000000ffff037224 */ /* 0x000fc600078e0a0e */
[----:B------:R-:W2:Y:S01]  /*8900*/  @P5 MUFU.RCP R0, R11 ;  /* 0x0000000b00005308 */ /* 0x000ea20000001000 */
[----:B------:R-:W-:Y:S01]  /*8910*/  IMAD R63, R3, c[0x0][0x4e8], R22 ;  /* 0x00013a00033f7a24 */ /* 0x000fe200078e0216 */
[----:B------:R-:W-:Y:S02]  /*8920*/  MOV R3, RZ ;  /* 0x000000ff00037202 */ /* 0x000fe40000000f00 */
[----:B------:R-:W-:Y:S02]  /*8930*/  FSETP.NE.FTZ.AND P1, PT, R6, RZ, PT ;  /* 0x000000ff0600720b */ /* 0x000fe40003f35000 */
[----:B------:R-:W-:Y:S01]  /*8940*/  IADD3 R13, R21, R12, RZ ;  /* 0x0000000c150d7210 */ /* 0x000fe20007ffe0ff */
[C---:B-1----:R-:W-:Y:S01]  /*8950*/  FMUL.FTZ R115, R4.reuse, R115 ;  /* 0x0000007304737220 */ /* 0x042fe20000410000 */
[----:B------:R-:W-:Y:S01]  /*8960*/  MOV R12, R20 ;  /* 0x00000014000c7202 */ /* 0x000fe20000000f00 */
[C---:B------:R-:W-:Y:S01]  /*8970*/  FMUL.FTZ R114, R4.reuse, R114 ;  /* 0x0000007204727220 */ /* 0x040fe20000410000 */
[----:B------:R-:W-:Y:S01]  /*8980*/  MOV R16, R18 ;  /* 0x0000001200107202 */ /* 0x000fe20000000f00 */
[C---:B------:R-:W-:Y:S01]  /*8990*/  FMUL.FTZ R123, R4.reuse, R123 ;  /* 0x0000007b047b7220 */ /* 0x040fe20000410000 */
[----:B------:R-:W-:Y:S01]  /*89a0*/  IADD3 R5, -R5, R8, RZ ;  /* 0x0000000805057210 */ /* 0x000fe20007ffe1ff */
[----:B------:R-:W-:-:S02]  /*89b0*/  FMUL.FTZ R46, R4, R122 ;  /* 0x0000007a042e7220 */ /* 0x000fc40000410000 */
[C---:B------:R-:W-:Y:S02]  /*89c0*/  FMUL.FTZ R127, R4.reuse, R127 ;  /* 0x0000007f047f7220 */ /* 0x040fe40000410000 */
[C---:B------:R-:W-:Y:S02]  /*89d0*/  FMUL.FTZ R52, R4.reuse, R126 ;  /* 0x0000007e04347220 */ /* 0x040fe40000410000 */
[C---:B------:R-:W-:Y:S02]  /*89e0*/  FMUL.FTZ R139, R4.reuse, R139 ;  /* 0x0000008b048b7220 */ /* 0x040fe40000410000 */
[C---:B------:R-:W-:Y:S02]  /*89f0*/  FMUL.FTZ R49, R4.reuse, R138 ;  /* 0x0000008a04317220 */ /* 0x040fe40000410000 */
[C---:B------:R-:W-:Y:S02]  /*8a00*/  FMUL.FTZ R143, R4.reuse, R143 ;  /* 0x0000008f048f7220 */ /* 0x040fe40000410000 */
        /* <DEDUP_REMOVED lines=14> */
[----:B------:R-:W-:Y:S01]  /*8af0*/  FMUL.FTZ R30, R4, R98 ;  /* 0x00000062041e7220 */ /* 0x000fe20000410000 */
[----:B------:R-:W1:Y:S01]  /*8b00*/  @P2 MUFU.RCP R3, R7 ;  /* 0x0000000700032308 */ /* 0x000e620000001000 */
[----:B------:R-:W3:Y:S01]  /*8b10*/  S2R R4, SR_CTAID.Z ;  /* 0x0000000000047919 */ /* 0x000ee20000002700 */
[C---:B--2---:R-:W-:Y:S01]  /*8b20*/  FMUL.FTZ R113, R0.reuse, R113 ;  /* 0x0000007100717220 */ /* 0x044fe20000410000 */
[----:B------:R-:W-:Y:S01]  /*8b30*/  LOP3.LUT P3, RZ, R5, 0x3, RZ, 0xc0, !PT ;  /* 0x0000000305ff7812 */ /* 0x000fe2000786c0ff */
        /* <DEDUP_REMOVED lines=23> */
[----:B------:R-:W-:-:S06]  /*8cb0*/  MOV R0, RZ ;  /* 0x000000ff00007202 */ /* 0x000fcc0000000f00 */
[----:B------:R-:W2:Y:S01]  /*8cc0*/  @P1 MUFU.RCP R0, R6 ;  /* 0x0000000600001308 */ /* 0x000ea20000001000 */
[C---:B-1----:R-:W-:Y:S02]  /*8cd0*/  FMUL.FTZ R109, R3.reuse, R109 ;  /* 0x0000006d036d7220 */ /* 0x042fe40000410000 */
[C---:B------:R-:W-:Y:S02]  /*8ce0*/  FMUL.FTZ R54, R3.reuse, R108 ;  /* 0x0000006c03367220 */ /* 0x040fe40000410000 */
[----:B------:R-:W-:-:S03]  /*8cf0*/  FMUL.FTZ R117, R3, R117 ;  /* 0x0000007503757220 */ /* 0x000fc60000410000 */
[----:B------:R-:W1:Y:S01]  /*8d00*/  @P2 MUFU.LG2 R7, R7 ;  /* 0x0000000700072308 */ /* 0x000e620000000c00 */
        /* <DEDUP_REMOVED lines=20> */
[----:B------:R-:W-:Y:S01]  /*8e50*/  FMUL.FTZ R29, R3, R92 ;  /* 0x0000005c031d7220 */ /* 0x000fe20000410000 */
[----:B---3--:R-:W-:Y:S01]  /*8e60*/  SHF.R.S32.HI R3, RZ, 0x1f, R4 ;  /* 0x0000001fff037819 */ /* 0x008fe20000011404 */
[C---:B--2---:R-:W-:Y:S02]  /*8e70*/  FMUL.FTZ R111, R0.reuse, R111 ;  /* 0x0000006f006f7220 */ /* 0x044fe40000410000 */
[----:B------:R-:W-:Y:S02]  /*8e80*/  FMUL.FTZ R110, R0, R110 ;  /* 0x0000006e006e7220 */ /* 0x000fe40000410000 */
[----:B------:R-:W-:-:S02]  /*8e90*/  IMAD R64, R3, c[0x0][0x498], RZ ;  /* 0x0001260003407a24 */ /* 0x000fc400078e02ff */
[----:B------:R-:W-:Y:S01]  /*8ea0*/  IMAD R60, R3, c[0x0][0x3f0], RZ ;  /* 0x0000fc00033c7a24 */ /* 0x000fe200078e02ff */
[----:B------:R-:W-:Y:S01]  /*8eb0*/  @P4 MOV R3, 0x3f317218 ;  /* 0x3f31721800034802 */ /* 0x000fe20000000f00 */
        /* <DEDUP_REMOVED lines=21> */
[----:B------:R-:W-:Y:S01]  /*9010*/  FMUL.FTZ R28, R0, R94 ;  /* 0x0000005e001c7220 */ /* 0x000fe20000410000 */
[----:B------:R-:W-:Y:S01]  /*9020*/  @P2 MOV R0, 0x3f317218 ;  /* 0x3f31721800002802 */ /* 0x000fe20000000f00 */
[----:B------:R-:W-:-:S02]  /*9030*/  @P4 FMUL.FTZ R5, R3, c[0x0][0x2d0] ;  /* 0x0000b40003054a20 */ /* 0x000fc40000410000 */
[----:B-1----:R-:W-:Y:S02]  /*9040*/  @P2 FMUL.FTZ R7, R7, 0.69314718246459960938 ;  /* 0x3f31721807072820 */ /* 0x002fe40000410000 */
[----:B------:R-:W-:-:S04]  /*9050*/  @P2 FMUL.FTZ R3, R0, c[0x0][0x2d0] ;  /* 0x0000b40000032a20 */ /* 0x000fc80000410000 */
[----:B------:R-:W-:Y:S01]  /*9060*/  @P2 FFMA.FTZ R62, R3, R103, R7 ;  /* 0x00000067033e2223 */ /* 0x000fe20000010007 */
[----:B------:R-:W-:Y:S02]  /*9070*/  SHF.R.S32.HI R7, RZ, 0x2, R67 ;  /* 0x00000002ff077819 */ /* 0x000fe40000011443 */
[----:B------:R-:W2:Y:S01]  /*9080*/  LDL.LU R67, [R1+0x44] ;  /* 0x0000440001437983 */ /* 0x000ea20000300800 */
[----:B------:R-:W-:-:S03]  /*9090*/  F2FP.PACK_AB R24, R69, R24 ;  /* 0x000000184518723e */ /* 0x000fc600000000ff */
[----:B------:R-:W3:Y:S01]  /*90a0*/  LDL R69, [R1+0x40] ;  /* 0x0000400001457983 */ /* 0x000ee20000100800 */
[----:B------:R-:W1:Y:S01]  /*90b0*/  @P1 MUFU.LG2 R6, R6 ;  /* 0x0000000600061308 */ /* 0x000e620000000c00 */
[C---:B------:R-:W-:Y:S02]  /*90c0*/  IMAD R64, R4.reuse, c[0x0][0x49c], R64 ;  /* 0x0001270004407a24 */ /* 0x040fe400078e0240 */
[C---:B------:R-:W-:Y:S02]  /*90d0*/  IMAD R60, R4.reuse, c[0x0][0x3f4], R60 ;  /* 0x0000fd00043c7a24 */ /* 0x040fe400078e023c */
[----:B------:R-:W-:-:S04]  /*90e0*/  IMAD.WIDE.U32 R56, R4, c[0x0][0x498], R16 ;  /* 0x0001260004387a25 */ /* 0x000fc800078e0010 */
[----:B------:R-:W-:Y:S01]  /*90f0*/  IMAD.WIDE.U32 R12, R4, c[0x0][0x3f0], R12 ;  /* 0x0000fc00040c7a25 */ /* 0x000fe200078e000c */
[----:B------:R-:W-:-:S03]  /*9100*/  @P5 MOV R4, 0x3f317218 ;  /* 0x3f31721800045802 */ /* 0x000fc60000000f00 */
[----:B------:R-:W-:Y:S02]  /*9110*/  @P1 IMAD.MOV.U32 R8, RZ, RZ, 0x3f317218 ;  /* 0x3f317218ff081424 */ /* 0x000fe400078e00ff */
[----:B------:R-:W-:Y:S02]  /*9120*/  @P5 FMUL.FTZ R10, R4, c[0x0][0x2d0] ;  /* 0x0000b400040a5a20 */ /* 0x000fe40000410000 */
[----:B-1----:R-:W-:Y:S02]  /*9130*/  @P1 FMUL.FTZ R4, R6, 0.69314718246459960938 ;  /* 0x3f31721806041820 */ /* 0x002fe40000410000 */
[----:B------:R-:W-:-:S04]  /*9140*/  @P1 FMUL.FTZ R0, R8, c[0x0][0x2d0] ;  /* 0x0000b40008001a20 */ /* 0x000fc80000410000 */
[----:B------:R-:W-:Y:S01]  /*9150*/  @P1 FFMA.FTZ R61, R0, R2, R4 ;  /* 0x00000002003d1223 */ /* 0x000fe20000010004 */
[----:B------:R-:W-:Y:S01]  /*9160*/  SHF.R.S32.HI R2, RZ, 0x2, R31 ;  /* 0x00000002ff027819 */ /* 0x000fe2000001141f */
[----:B------:R-:W1:Y:S03]  /*9170*/  @P4 MUFU.LG2 R9, R9 ;  /* 0x0000000900094308 */ /* 0x000e660000000c00 */
[----:B------:R-:W-:Y:S02]  /*9180*/  SHF.R.S32.HI R3, RZ, 0x1f, R2 ;  /* 0x0000001fff037819 */ /* 0x000fe40000011402 */
[----:B------:R-:W-:Y:S02]  /*9190*/  SHF.R.S32.HI R0, RZ, 0x5, R65 ;  /* 0x00000005ff007819 */ /* 0x000fe40000011441 */
[----:B------:R-:W-:Y:S02]  /*91a0*/  LEA.HI R3, R3, R2, RZ, 0x3 ;  /* 0x0000000203037211 */ /* 0x000fe400078f18ff */
[----:B------:R-:W-:-:S02]  /*91b0*/  SHF.R.S32.HI R4, RZ, 0x1f, R0 ;  /* 0x0000001fff047819 */ /* 0x000fc40000011400 */
[----:B------:R-:W-:Y:S01]  /*91c0*/  LOP3.LUT R3, R3, 0xfffffff8, RZ, 0xc0, !PT ;  /* 0xfffffff803037812 */ /* 0x000fe200078ec0ff */
[----:B------:R-:W4:Y:S01]  /*91d0*/  @P5 MUFU.LG2 R11, R11 ;  /* 0x0000000b000b5308 */ /* 0x000f220000000c00 */
[----:B------:R-:W5:Y:S02]  /*91e0*/  S2R R65, SR_CTAID.X ;  /* 0x0000000000417919 */ /* 0x000f640000002500 */
[----:B------:R-:W-:Y:S02]  /*91f0*/  IADD3 R8, R2, -R3, RZ ;  /* 0x8000000302087210 */ /* 0x000fe40007ffe0ff */
[----:B------:R-:W-:Y:S02]  /*9200*/  LEA.HI R3, R4, R0, RZ, 0x2 ;  /* 0x0000000004037211 */ /* 0x000fe400078f10ff */
[----:B------:R-:W-:Y:S01]  /*9210*/  LEA.HI R2, R15, R15, RZ, 0x1 ;  /* 0x0000000f0f027211 */ /* 0x000fe200078f08ff */
[----:B-1----:R-:W-:Y:S01]  /*9220*/  @P4 FMUL.FTZ R9, R9, 0.69314718246459960938 ;  /* 0x3f31721809094820 */ /* 0x002fe20000410000 */
[----:B------:R-:W-:-:S02]  /*9230*/  LOP3.LUT R4, R3, 0xffffffc, RZ, 0xc0, !PT ;  /* 0x0ffffffc03047812 */ /* 0x000fc400078ec0ff */
[C---:B------:R-:W-:Y:S02]  /*9240*/  LOP3.LUT R3, R2.reuse, 0x1ffffffe, RZ, 0xc0, !PT ;  /* 0x1ffffffe02037812 */ /* 0x040fe400078ec0ff */
[----:B------:R-:W-:Y:S01]  /*9250*/  SHF.L.U32 R2, R2, 0x5, RZ ;  /* 0x0000000502027819 */ /* 0x000fe200000006ff */
[----:B------:R-:W-:Y:S01]  /*9260*/  @P4 FFMA.FTZ R58, R5, R104, R9 ;  /* 0x00000068053a4223 */ /* 0x000fe20000010009 */
[----:B------:R-:W-:Y:S02]  /*9270*/  IADD3 R4, R0, -R4, RZ ;  /* 0x8000000400047210 */ /* 0x000fe40007ffe0ff */
[----:B------:R-:W-:Y:S02]  /*9280*/  SHF.R.S32.HI R5, RZ, 0x1f, R14 ;  /* 0x0000001fff057819 */ /* 0x000fe4000001140e */
[----:B------:R-:W-:Y:S02]  /*9290*/  IADD3 R6, R15, -R3, RZ ;  /* 0x800000030f067210 */ /* 0x000fe40007ffe0ff */
[----:B------:R-:W-:Y:S01]  /*92a0*/  LOP3.LUT R2, R2, 0xffffffc0, RZ, 0xc0, !PT ;  /* 0xffffffc002027812 */ /* 0x000fe200078ec0ff */
[----:B------:R-:W-:Y:S01]  /*92b0*/  IMAD R7, R4, 0x10, R7 ;  /* 0x0000001004077824 */ /* 0x000fe200078e0207 */
[----:B------:R-:W-:Y:S01]  /*92c0*/  LEA R9, R0, R15, 0x8 ;  /* 0x0000000f00097211 */ /* 0x000fe200078e40ff */
[----:B----4-:R-:W-:Y:S01]  /*92d0*/  @P5 FMUL.FTZ R11, R11, 0.69314718246459960938 ;  /* 0x3f3172180b0b5820 */ /* 0x010fe20000410000 */
[----:B------:R-:W-:Y:S01]  /*92e0*/  LEA R6, R6, R2, 0x3 ;  /* 0x0000000206067211 */ /* 0x000fe200078e18ff */
[----:B------:R-:W-:Y:S01]  /*92f0*/  IMAD R4, R5, c[0x0][0x3e0], RZ ;  /* 0x0000f80005047a24 */ /* 0x000fe200078e02ff */
[----:B------:R-:W-:-:S02]  /*9300*/  IADD3 R3, R13, R60, RZ ;  /* 0x0000003c0d037210 */ /* 0x000fc40007ffe0ff */
[----:B------:R-:W-:Y:S02]  /*9310*/  MOV R2, R12 ;  /* 0x0000000c00027202 */ /* 0x000fe40000000f00 */
[----:B------:R-:W-:Y:S01]  /*9320*/  LEA.HI R0, R8, R8, RZ, 0x1 ;  /* 0x0000000808007211 */ /* 0x000fe200078f08ff */
[----:B------:R-:W-:Y:S02]  /*9330*/  @P5 FFMA.FTZ R59, R10, R105, R11 ;  /* 0x000000690a3b5223 */ /* 0x000fe4000001000b */
[----:B------:R-:W-:Y:S01]  /*9340*/  IMAD R12, R14, c[0x0][0x3e4], R4 ;  /* 0x0000f9000e0c7a24 */ /* 0x000fe200078e0204 */
[----:B------:R-:W-:Y:S01]  /*9350*/  LOP3.LUT R4, R0, 0x3fffffe, RZ, 0xc0, !PT ;  /* 0x03fffffe00047812 */ /* 0x000fe200078ec0ff */
[----:B------:R-:W-:Y:S01]  /*9360*/  IMAD.WIDE.U32 R10, R14, c[0x0][0x3e0], R2 ;  /* 0x0000f8000e0a7a25 */ /* 0x000fe200078e0002 */
[----:B------:R-:W-:Y:S02]  /*9370*/  IADD3 R2, R7, R6, RZ ;  /* 0x0000000607027210 */ /* 0x000fe40007ffe0ff */
[----:B------:R-:W-:-:S02]  /*9380*/  IADD3 R4, R8, -R4, RZ ;  /* 0x8000000408047210 */ /* 0x000fc40007ffe0ff */
[C---:B-----5:R-:W-:Y:S02]  /*9390*/  LEA R8, R65.reuse, R2, 0x7 ;  /* 0x0000000241087211 */ /* 0x060fe400078e38ff */
[----:B------:R-:W-:Y:S02]  /*93a0*/  SHF.R.S32.HI R5, RZ, 0x1, R0 ;  /* 0x00000001ff057819 */ /* 0x000fe40000011400 */
[----:B------:R-:W-:Y:S01]  /*93b0*/  LEA R0, R65, R7, 0x7 ;  /* 0x0000000741007211 */ /* 0x000fe200078e38ff */
[----:B------:R-:W-:Y:S01]  /*93c0*/  @P0 IMAD.HI.U32 R7, R8, c[0x0][0x4ec], RZ ;  /* 0x00013b0008070a27 */ /* 0x000fe200078e00ff */
[C---:B------:R-:W-:Y:S02]  /*93d0*/  SHF.L.U32 R2, R5.reuse, 0x6, RZ ;  /* 0x0000000605027819 */ /* 0x040fe400000006ff */
[----:B------:R-:W-:Y:S01]  /*93e0*/  LOP3.LUT R3, R5, 0x1, RZ, 0xc0, !PT ;  /* 0x0000000105037812 */ /* 0x000fe200078ec0ff */
[----:B------:R-:W-:Y:S01]  /*93f0*/  IMAD R65, R66, c[0x0][0x388], RZ ;  /* 0x0000e20042417a24 */ /* 0x000fe200078e02ff */
[----:B------:R-:W-:Y:S01]  /*9400*/  IADD3 R6, R0, 0x8, RZ ;  /* 0x0000000800067810 */ /* 0x000fe20007ffe0ff */
[----:B------:R-:W-:Y:S01]  /*9410*/  IMAD R9, R4, 0x10, R9 ;  /* 0x0000001004097824 */ /* 0x000fe200078e0209 */
[----:B------:R-:W-:-:S02]  /*9420*/  MOV R4, R8 ;  /* 0x0000000800047202 */ /* 0x000fc40000000f00 */
[----:B------:R-:W-:Y:S02]  /*9430*/  @P0 SHF.R.U32.HI R4, RZ, c[0x0][0x4f0], R7 ;  /* 0x00013c00ff040a19 */ /* 0x000fe40000011607 */
[----:B------:R-:W-:Y:S02]  /*9440*/  LOP3.LUT R2, R2, 0xc0, RZ, 0xc0, !PT ;  /* 0x000000c002027812 */ /* 0x000fe400078ec0ff */
[----:B------:R-:W-:Y:S02]  /*9450*/  ISETP.NE.U32.AND P2, PT, R3, 0x1, PT ;  /* 0x000000010300780c */ /* 0x000fe40003f45070 */
[-C--:B------:R-:W-:Y:S02]  /*9460*/  ISETP.GE.OR P5, PT, R6, R65.reuse, P3 ;  /* 0x000000410600720c */ /* 0x080fe40001fa6670 */
[C---:B------:R-:W-:Y:S02]  /*9470*/  IADD3 R3, R0.reuse, 0x40, RZ ;  /* 0x0000004000037810 */ /* 0x040fe40007ffe0ff */
[----:B------:R-:W-:-:S02]  /*9480*/  ISETP.GE.OR P6, PT, R0, R65, P3 ;  /* 0x000000410000720c */ /* 0x000fc40001fc6670 */
[----:B------:R-:W-:Y:S02]  /*9490*/  IADD3 R6, R0, 0x48, RZ ;  /* 0x0000004800067810 */ /* 0x000fe40007ffe0ff */
[----:B------:R-:W-:Y:S02]  /*94a0*/  LOP3.LUT P1, RZ, R5, 0x2, RZ, 0xc0, !PT ;  /* 0x0000000205ff7812 */ /* 0x000fe4000782c0ff */
[----:B------:R-:W-:Y:S02]  /*94b0*/  IADD3 R0, -R4, RZ, RZ ;  /* 0x000000ff04007210 */ /* 0x000fe40007ffe1ff */
[----:B------:R-:W-:Y:S02]  /*94c0*/  LEA.HI R5, R2, R2, RZ, 0x1d ;  /* 0x0000000202057211 */ /* 0x000fe400078fe8ff */
[----:B------:R-:W-:Y:S02]  /*94d0*/  ISETP.GE.OR P4, PT, R3, R65, P3 ;  /* 0x000000410300720c */ /* 0x000fe40001f86670 */
[----:B------:R-:W-:-:S02]  /*94e0*/  IADD3 R3, R11, R12, RZ ;  /* 0x0000000c0b037210 */ /* 0x000fc40007ffe0ff */
[----:B------:R-:W-:Y:S01]  /*94f0*/  ISETP.GE.OR P3, PT, R6, R65, P3 ;  /* 0x000000410600720c */ /* 0x000fe20001f66670 */
[----:B------:R-:W-:Y:S01]  /*9500*/  IMAD R6, R0, c[0x0][0x4e8], R8 ;  /* 0x00013a0000067a24 */ /* 0x000fe200078e0208 */
[----:B------:R-:W-:Y:S02]  /*9510*/  MOV R2, R10 ;  /* 0x0000000a00027202 */ /* 0x000fe40000000f00 */
[----:B------:R-:W-:Y:S02]  /*9520*/  SHF.R.S32.HI R7, RZ, 0x1f, R63 ;  /* 0x0000001fff077819 */ /* 0x000fe4000001143f */
[----:B------:R-:W-:Y:S01]  /*9530*/  LEA R9, R9, R5, 0x1 ;  /* 0x0000000509097211 */ /* 0x000fe200078e08ff */
[----:B------:R-:W-:Y:S01]  /*9540*/  IMAD.WIDE.U32 R14, R63, c[0x0][0x3d8], R2 ;  /* 0x0000f6003f0e7a25 */ /* 0x000fe200078e0002 */
[----:B------:R-:W-:Y:S02]  /*9550*/  SHF.R.S32.HI R5, RZ, 0x1f, R4 ;  /* 0x0000001fff057819 */ /* 0x000fe40000011404 */
[----:B------:R-:W-:Y:S01]  /*9560*/  IADD3 R4, P0, R4, R56, RZ ;  /* 0x0000003804047210 */ /* 0x000fe20007f1e0ff */
[----:B------:R-:W-:Y:S01]  /*9570*/  IMAD R7, R7, c[0x0][0x3d8], RZ ;  /* 0x0000f60007077a24 */ /* 0x000fe200078e02ff */
[----:B------:R-:W-:Y:S01]  /*9580*/  SHF.R.S32.HI R3, RZ, 0x1f, R6 ;  /* 0x0000001fff037819 */ /* 0x000fe20000011406 */
[----:B------:R-:W-:Y:S01]  /*9590*/  IMAD.SHL.U32 R0, R9, 0x2, RZ ;  /* 0x0000000209007824 */ /* 0x000fe200078e00ff */
[----:B------:R-:W-:Y:S01]  /*95a0*/  IADD3.X R5, R5, R57, R64, P0, !PT ;  /* 0x0000003905057210 */ /* 0x000fe200007fe440 */
[----:B------:R-:W-:-:S02]  /*95b0*/  IMAD R60, R63, c[0x0][0x3dc], R7 ;  /* 0x0000f7003f3c7a24 */ /* 0x000fc400078e0207 */
[----:B------:R-:W-:Y:S01]  /*95c0*/  IMAD R3, R3, c[0x0][0x488], RZ ;  /* 0x0001220003037a24 */ /* 0x000fe200078e02ff */
[----:B------:R-:W-:Y:S01]  /*95d0*/  IADD3 R7, R0, 0x80, RZ ;  /* 0x0000008000077810 */ /* 0x000fe20007ffe0ff */
[----:B------:R-:W-:Y:S01]  /*95e0*/  IMAD.WIDE.U32 R4, R6, c[0x0][0x488], R4 ;  /* 0x0001220006047a25 */ /* 0x000fe200078e0004 */
[----:B------:R-:W-:Y:S02]  /*95f0*/  IADD3 R2, R0, 0x70, RZ ;  /* 0x0000007000027810 */ /* 0x000fe40007ffe0ff */
[----:B------:R-:W-:Y:S01]  /*9600*/  @P2 IADD3 R2, R7, 0x10, RZ ;  /* 0x0000001007022810 */ /* 0x000fe20007ffe0ff */
[----:B------:R-:W-:Y:S01]  /*9610*/  IMAD R3, R6, c[0x0][0x48c], R3 ;  /* 0x0001230006037a24 */ /* 0x000fe200078e0203 */
[----:B------:R-:W-:Y:S02]  /*9620*/  MOV R7, 0x20 ;  /* 0x0000002000077802 */ /* 0x000fe40000000f00 */
[----:B------:R-:W-:Y:S02]  /*9630*/  F2FP.PACK_AB R17, R113, R112 ;  /* 0x000000707111723e */ /* 0x000fe400000000ff */
[----:B------:R-:W-:-:S02]  /*9640*/  F2FP.PACK_AB R16, R115, R114 ;  /* 0x000000727310723e */ /* 0x000fc400000000ff */
[----:B------:R-:W-:Y:S02]  /*9650*/  SEL R7, R7, 0xffffffe0, !P1 ;  /* 0xffffffe007077807 */ /* 0x000fe40004800000 */
[----:B------:R-:W-:Y:S02]  /*9660*/  LEA R6, P0, R4, c[0x0][0x450], 0x2 ;  /* 0x0001140004067a11 */ /* 0x000fe400078010ff */
[----:B------:R-:W-:Y:S02]  /*9670*/  IADD3 R5, R5, R3, RZ ;  /* 0x0000000305057210 */ /* 0x000fe40007ffe0ff */
[----:B------:R-:W-:Y:S02]  /*9680*/  F2FP.PACK_AB R47, R121, R47 ;  /* 0x0000002f792f723e */ /* 0x000fe400000000ff */
[----:B------:R-:W-:Y:S02]  /*9690*/  F2FP.PACK_AB R46, R123, R46 ;  /* 0x0000002e7b2e723e */ /* 0x000fe400000000ff */
[----:B------:R-:W-:-:S02]  /*96a0*/  F2FP.PACK_AB R54, R109, R54 ;  /* 0x000000366d36723e */ /* 0x000fc400000000ff */
[----:B------:R-:W-:Y:S02]  /*96b0*/  F2FP.PACK_AB R110, R111, R110 ;  /* 0x0000006e6f6e723e */ /* 0x000fe400000000ff */
[----:B------:R-:W-:Y:S02]  /*96c0*/  F2FP.PACK_AB R55, R117, R55 ;  /* 0x000000377537723e */ /* 0x000fe400000000ff */
[----:B------:R-:W-:Y:S01]  /*96d0*/  F2FP.PACK_AB R118, R119, R118 ;  /* 0x000000767776723e */ /* 0x000fe200000000ff */
[----:B------:R-:W-:Y:S01]  /*96e0*/  STS [R0+0x80], R17 ;  /* 0x0000801100007388 */ /* 0x000fe20000000800 */
[----:B------:R-:W-:Y:S02]  /*96f0*/  F2FP.PACK_AB R53, R125, R53 ;  /* 0x000000357d35723e */ /* 0x000fe400000000ff */
[----:B------:R-:W-:Y:S01]  /*9700*/  F2FP.PACK_AB R52, R127, R52 ;  /* 0x000000347f34723e */ /* 0x000fe200000000ff */
[----:B------:R-:W-:Y:S01]  /*9710*/  STS [R0+0x280], R16 ;  /* 0x0002801000007388 */ /* 0x000fe20000000800 */
[----:B------:R-:W-:-:S02]  /*9720*/  IADD3 R3, R0, R7, RZ ;  /* 0x0000000700037210 */ /* 0x000fc40007ffe0ff */
[----:B------:R-:W-:Y:S01]  /*9730*/  LEA.HI.X R5, R4, c[0x0][0x454], R5, 0x2, P0 ;  /* 0x0001150004057a11 */ /* 0x000fe200000f1405 */
[----:B------:R-:W-:Y:S01]  /*9740*/  STS [R2], R47 ;  /* 0x0000002f02007388 */ /* 0x000fe20000000800 */
[----:B------:R-:W-:Y:S02]  /*9750*/  F2FP.PACK_AB R50, R137, R50 ;  /* 0x000000328932723e */ /* 0x000fe400000000ff */
[----:B------:R-:W-:Y:S01]  /*9760*/  F2FP.PACK_AB R49, R139, R49 ;  /* 0x000000318b31723e */ /* 0x000fe200000000ff */
[----:B------:R-:W-:Y:S01]  /*9770*/  STS [R2+0x200], R46 ;  /* 0x0002002e02007388 */ /* 0x000fe20000000800 */
[----:B------:R-:W-:Y:S02]  /*9780*/  IADD3 R4, R7, R2, RZ ;  /* 0x0000000207047210 */ /* 0x000fe40007ffe0ff */
[----:B------:R-:W-:Y:S01]  /*9790*/  F2FP.PACK_AB R51, R129, R51 ;  /* 0x000000338133723e */ /* 0x000fe200000000ff */
[----:B------:R-:W-:Y:S01]  /*97a0*/  STS [R0+0x1080], R54 ;  /* 0x0010803600007388 */ /* 0x000fe20000000800 */
[----:B------:R-:W-:-:S02]  /*97b0*/  F2FP.PACK_AB R130, R131, R130 ;  /* 0x000000828382723e */ /* 0x000fc400000000ff */
[----:B------:R-:W-:Y:S01]  /*97c0*/  F2FP.PACK_AB R48, R133, R48 ;  /* 0x000000308530723e */ /* 0x000fe200000000ff */
[----:B------:R-:W-:Y:S01]  /*97d0*/  STS [R0+0x1280], R110 ;  /* 0x0012806e00007388 */ /* 0x000fe20000000800 */
[----:B------:R-:W-:Y:S02]  /*97e0*/  F2FP.PACK_AB R134, R135, R134 ;  /* 0x000000868786723e */ /* 0x000fe400000000ff */
[----:B------:R-:W-:Y:S01]  /*97f0*/  F2FP.PACK_AB R45, R141, R45 ;  /* 0x0000002d8d2d723e */ /* 0x000fe200000000ff */
[----:B------:R-:W-:Y:S01]  /*9800*/  STS [R2+0x1000], R55 ;  /* 0x0010003702007388 */ /* 0x000fe20000000800 */
[----:B------:R-:W-:Y:S02]  /*9810*/  F2FP.PACK_AB R44, R143, R44 ;  /* 0x0000002c8f2c723e */ /* 0x000fe400000000ff */
[----:B------:R-:W-:Y:S01]  /*9820*/  F2FP.PACK_AB R27, R153, R27 ;  /* 0x0000001b991b723e */ /* 0x000fe200000000ff */
[----:B------:R-:W-:Y:S01]  /*9830*/  STS [R2+0x1200], R118 ;  /* 0x0012007602007388 */ /* 0x000fe20000000800 */
[----:B------:R-:W-:-:S02]  /*9840*/  F2FP.PACK_AB R26, R155, R26 ;  /* 0x0000001a9b1a723e */ /* 0x000fc400000000ff */
[----:B------:R-:W-:Y:S01]  /*9850*/  F2FP.PACK_AB R43, R145, R43 ;  /* 0x0000002b912b723e */ /* 0x000fe200000000ff */
[----:B------:R-:W-:Y:S01]  /*9860*/  STS [R3+0x80], R53 ;  /* 0x0000803503007388 */ /* 0x000fe20000000800 */
[----:B------:R-:W-:-:S03]  /*9870*/  F2FP.PACK_AB R146, R147, R146 ;  /* 0x000000929392723e */ /* 0x000fc600000000ff */
[----:B------:R-:W-:Y:S01]  /*9880*/  STS [R3+0x280], R52 ;  /* 0x0002803403007388 */ /* 0x000fe20000000800 */
[----:B------:R-:W-:Y:S02]  /*9890*/  F2FP.PACK_AB R25, R149, R25 ;  /* 0x000000199519723e */ /* 0x000fe400000000ff */
[----:B------:R-:W-:Y:S01]  /*98a0*/  F2FP.PACK_AB R150, R151, R150 ;  /* 0x000000969796723e */ /* 0x000fe200000000ff */
[----:B------:R-:W-:Y:S01]  /*98b0*/  STS [R4], R50 ;  /* 0x0000003204007388 */ /* 0x000fe20000000800 */
[----:B------:R-:W-:-:S03]  /*98c0*/  F2FP.PACK_AB R23, R157, R23 ;  /* 0x000000179d17723e */ /* 0x000fc600000000ff */
[----:B------:R-:W-:Y:S01]  /*98d0*/  STS [R4+0x200], R49 ;  /* 0x0002003104007388 */ /* 0x000fe20000000800 */
        /* <DEDUP_REMOVED lines=43> */
[----:B------:R-:W-:Y:S04]  /*9b90*/  STS [R0+0x4280], R42 ;  /* 0x0042802a00007388 */ /* 0x000fe80000000800 */
[----:B------:R-:W-:Y:S04]  /*9ba0*/  STS [R2+0x4000], R39 ;  /* 0x0040002702007388 */ /* 0x000fe80000000800 */
[----:B------:R-:W-:Y:S04]  /*9bb0*/  STS [R2+0x4200], R38 ;  /* 0x0042002602007388 */ /* 0x000fe80000000800 */
[----:B------:R-:W-:Y:S04]  /*9bc0*/  STS [R0+0x5080], R41 ;  /* 0x0050802900007388 */ /* 0x000fe80000000800 */
[----:B------:R2:W-:Y:S04]  /*9bd0*/  STS [R0+0x5280], R40 ;  /* 0x0052802800007388 */ /* 0x0005e80000000800 */
[----:B------:R-:W-:Y:S04]  /*9be0*/  STS [R2+0x5000], R37 ;  /* 0x0050002502007388 */ /* 0x000fe80000000800 */
        /* <DEDUP_REMOVED lines=9> */
[----:B------:R-:W-:Y:S04]  /*9c80*/  SHFL.IDX PT, R10, R6, RZ, 0x1c1f ;  /* 0x001c1fff060a7589 */ /* 0x000fe800000e0000 */
[----:B------:R-:W1:Y:S04]  /*9c90*/  SHFL.IDX PT, R11, R5, RZ, 0x1c1f ;  /* 0x001c1fff050b7589 */ /* 0x000e6800000e0000 */
[----:B------:R-:W-:Y:S06]  /*9ca0*/  BAR.SYNC.DEFER_BLOCKING 0x1, 0x80 ;  /* 0x0042000000007b1d */ /* 0x000fec0000010000 */
[----:B------:R-:W-:Y:S04]  /*9cb0*/  SHFL.IDX PT, R8, R6, 0x1, 0x1c1f ;  /* 0x003c1f0006087f89 */ /* 0x000fe800000e0000 */
[----:B------:R-:W4:Y:S04]  /*9cc0*/  SHFL.IDX PT, R9, R5, 0x1, 0x1c1f ;  /* 0x003c1f0005097f89 */ /* 0x000f2800000e0000 */
[----:B------:R-:W-:Y:S04]  /*9cd0*/  SHFL.IDX PT, R12, R6, 0x2, 0x1c1f ;  /* 0x005c1f00060c7f89 */ /* 0x000fe800000e0000 */
[----:B------:R-:W5:Y:S04]  /*9ce0*/  SHFL.IDX PT, R13, R5, 0x2, 0x1c1f ;  /* 0x005c1f00050d7f89 */ /* 0x000f6800000e0000 */
[----:B------:R-:W-:Y:S04]  /*9cf0*/  SHFL.IDX PT, R6, R6, 0x3, 0x1c1f ;  /* 0x007c1f0006067f89 */ /* 0x000fe800000e0000 */
[----:B------:R-:W3:Y:S01]  /*9d00*/  SHFL.IDX PT, R7, R5, 0x3, 0x1c1f ;  /* 0x007c1f0005077f89 */ /* 0x000ee200000e0000 */
[----:B--2---:R-:W-:-:S03]  /*9d10*/  SHF.L.U32 R0, R67, 0x1, RZ ;  /* 0x0000000143007819 */ /* 0x004fc600000006ff */
[----:B-1----:R1:W-:Y:S04]  /*9d20*/  @!P6 ST.E [R10.64], R59 ;  /* 0x0000003b0a00e985 */ /* 0x0023e8000c101910 */
[----:B----4-:R1:W-:Y:S04]  /*9d30*/  @!P5 ST.E [R8.64], R58 ;  /* 0x0000003a0800d985 */ /* 0x0103e8000c101910 */
[----:B-----5:R1:W-:Y:S04]  /*9d40*/  @!P4 ST.E [R12.64], R62 ;  /* 0x0000003e0c00c985 */ /* 0x0203e8000c101910 */
[----:B---3--:R1:W-:Y:S04]  /*9d50*/  @!P3 ST.E [R6.64], R61 ;  /* 0x0000003d0600b985 */ /* 0x0083e8000c101910 */
[----:B------:R1:W2:Y:S04]  /*9d60*/  LDS.128 R32, [R0+0x880] ;  /* 0x0008800000207984 */ /* 0x0002a80000000c00 */
[----:B------:R1:W3:Y:S04]  /*9d70*/  LDS.128 R44, [R0+0x1080] ;  /* 0x00108000002c7984 */ /* 0x0002e80000000c00 */
[----:B------:R1:W4:Y:S04]  /*9d80*/  LDS.128 R52, [R0+0x1880] ;  /* 0x0018800000347984 */ /* 0x0003280000000c00 */
[----:B------:R1:W1:Y:S04]  /*9d90*/  LDS.128 R28, [R0+0x2880] ;  /* 0x00288000001c7984 */ /* 0x0002680000000c00 */
[----:B------:R1:W1:Y:S04]  /*9da0*/  LDS.128 R40, [R0+0x3080] ;  /* 0x0030800000287984 */ /* 0x0002680000000c00 */
[----:B------:R1:W1:Y:S04]  /*9db0*/  LDS.128 R48, [R0+0x3880] ;  /* 0x0038800000307984 */ /* 0x0002680000000c00 */
[----:B------:R1:W1:Y:S04]  /*9dc0*/  LDS.128 R24, [R0+0x4880] ;  /* 0x0048800000187984 */ /* 0x0002680000000c00 */
[----:B------:R1:W1:Y:S04]  /*9dd0*/  LDS.128 R36, [R0+0x5080] ;  /* 0x0050800000247984 */ /* 0x0002680000000c00 */
[----:B------:R1:W1:Y:S01]  /*9de0*/  LDS.128 R56, [R0+0x5880] ;  /* 0x0058800000387984 */ /* 0x0002620000000c00 */
[----:B------:R-:W-:-:S02]  /*9df0*/  IADD3 R2, R15, R60, RZ ;  /* 0x0000003c0f027210 */ /* 0x000fc40007ffe0ff */
[----:B------:R-:W-:-:S04]  /*9e00*/  LEA R21, P0, R14, c[0x0][0x380], 0x1 ;  /* 0x0000e0000e157a11 */ /* 0x000fc800078008ff */
[----:B------:R-:W-:Y:S02]  /*9e10*/  LEA.HI.X R20, R14, c[0x0][0x384], R2, 0x1, P0 ;  /* 0x0000e1000e147a11 */ /* 0x000fe400000f0c02 */
[----:B------:R-:W-:Y:S01]  /*9e20*/  ISETP.GE.AND P0, PT, R69, R65, PT ;  /* 0x000000414500720c */ /* 0x000fe20003f06270 */
[----:B------:R1:W1:Y:S01]  /*9e30*/  SHFL.IDX PT, R2, R21, RZ, 0x1c1f ;  /* 0x001c1fff15027589 */ /* 0x00026200000e0000 */
[----:B------:R-:W-:Y:S03]  /*9e40*/  BSSY B0, `(.L_x_3) ;  /* 0x0000017000007945 */ /* 0x000fe60003800000 */
[----:B------:R1:W1:Y:S01]  /*9e50*/  SHFL.IDX PT, R3, R20, RZ, 0x1c1f ;  /* 0x001c1fff14037589 */ /* 0x00026200000e0000 */
[C---:B------:R-:W-:Y:S02]  /*9e60*/  IADD3 R67, R234.reuse, 0x40, RZ ;  /* 0x00000040ea437810 */ /* 0x040fe40007ffe0ff */
[----:B------:R-:W-:-:S05]  /*9e70*/  IADD3 R68, R234, 0x20, RZ ;  /* 0x00000020ea447810 */ /* 0x000fca0007ffe0ff */
[----:B------:R-:W-:Y:S05]  /*9e80*/  @P0 BRA `(.L_x_4) ;  /* 0x0000012000000947 */ /* 0x000fea0003800000 */
[----:B--234-:R-:W2:Y:S01]  /*9e90*/  LDS.128 R16, [R0+0x80] ;  /* 0x0000800000107984 */ /* 0x01cea20000000c00 */
[----:B------:R-:W-:Y:S02]  /*9ea0*/  ISETP.GE.AND P1, PT, R68, c[0x0][0x3c8], PT ;  /* 0x0000f20044007a0c */ /* 0x000fe40003f26270 */
[----:B------:R-:W-:Y:S01]  /*9eb0*/  ISETP.GE.AND P0, PT, R67, c[0x0][0x3c8], PT ;  /* 0x0000f20043007a0c */ /* 0x000fe20003f06270 */
[----:B-1----:R-:W1:Y:S01]  /*9ec0*/  LDS.128 R12, [R0+0x2080] ;  /* 0x00208000000c7984 */ /* 0x002e620000000c00 */
[----:B------:R-:W-:-:S03]  /*9ed0*/  ISETP.GE.AND P2, PT, R234, c[0x0][0x3c8], PT ;  /* 0x0000f200ea007a0c */ /* 0x000fc60003f46270 */
[----:B------:R3:W4:Y:S06]  /*9ee0*/  LDS.128 R8, [R0+0x4080] ;  /* 0x0040800000087984 */ /* 0x00072c0000000c00 */
[----:B------:R-:W-:-:S04]  /*9ef0*/  @!P1 SHF.R.S32.HI R4, RZ, 0x1f, R68 ;  /* 0x0000001fff049819 */ /* 0x000fc80000011444 */
[----:B------:R-:W-:Y:S01]  /*9f00*/  @!P1 LEA.HI R4, R4, R68, RZ, 0x3 ;  /* 0x0000004404049211 */ /* 0x000fe200078f18ff */
[----:B------:R-:W-:-:S03]  /*9f10*/  @!P2 IMAD.WIDE R6, R234, 0x2, R2 ;  /* 0x00000002ea06a825 */ /* 0x000fc600078e0202 */
[----:B------:R-:W-:-:S05]  /*9f20*/  @!P1 LOP3.LUT R4, R4, 0xfffffff8, RZ, 0xc0, !PT ;  /* 0xfffffff804049812 */ /* 0x000fca00078ec0ff */
[----:B------:R-:W-:Y:S01]  /*9f30*/  @!P1 IMAD.WIDE R4, R4, 0x2, R2 ;  /* 0x0000000204049825 */ /* 0x000fe200078e0202 */
[----:B---3--:R-:W-:-:S04]  /*9f40*/  @!P0 SHF.R.S32.HI R0, RZ, 0x1f, R67 ;  /* 0x0000001fff008819 */ /* 0x008fc80000011443 */
[----:B------:R-:W-:-:S04]  /*9f50*/  @!P0 LEA.HI R0, R0, R67, RZ, 0x3 ;  /* 0x0000004300008211 */ /* 0x000fc800078f18ff */
[----:B------:R-:W-:Y:S01]  /*9f60*/  @!P0 LOP3.LUT R0, R0, 0xfffffff8, RZ, 0xc0, !PT ;  /* 0xfffffff800008812 */ /* 0x000fe200078ec0ff */
[----:B--2---:R2:W-:Y:S04]  /*9f70*/  @!P2 ST.E.128 [R6.64], R16 ;  /* 0x000000100600a985 */ /* 0x0045e8000c101d10 */
[----:B------:R-:W-:Y:S01]  /*9f80*/  @!P0 IMAD.WIDE R2, R0, 0x2, R2 ;  /* 0x0000000200028825 */ /* 0x000fe200078e0202 */
[----:B-1----:R2:W-:Y:S04]  /*9f90*/  @!P1 ST.E.128 [R4.64], R12 ;  /* 0x0000000c04009985 */ /* 0x0025e8000c101d10 */
[----:B----4-:R2:W-:Y:S02]  /*9fa0*/  @!P0 ST.E.128 [R2.64], R8 ;  /* 0x0000000802008985 */ /* 0x0105e4000c101d10 */
.L_x_4:
[----:B--234-:R-:W-:Y:S05]  /*9fb0*/  BSYNC B0 ;  /* 0x0000000000007941 */ /* 0x01cfea0003800000 */
.L_x_3:
[----:B-1----:R-:W-:Y:S01]  /*9fc0*/  IADD3 R0, R69, 0x20, RZ ;  /* 0x0000002045007810 */ /* 0x002fe20007ffe0ff */
[----:B------:R1:W2:Y:S01]  /*9fd0*/  SHFL.IDX PT, R3, R20, 0x1, 0x1c1f ;  /* 0x003c1f0014037f89 */ /* 0x0002a200000e0000 */
[----:B------:R-:W-:Y:S02]  /*9fe0*/  BSSY B0, `(.L_x_5) ;  /* 0x0000013000007945 */ /* 0x000fe40003800000 */
[----:B------:R-:W-:Y:S01]  /*9ff0*/  ISETP.GE.AND P0, PT, R0, R65, PT ;  /* 0x000000410000720c */ /* 0x000fe20003f06270 */
[----:B------:R1:W3:-:S12]  /*a000*/  SHFL.IDX PT, R2, R21, 0x1, 0x1c1f ;  /* 0x003c1f0015027f89 */ /* 0x0002d800000e0000 */
[----:B------:R-:W-:Y:S05]  /*a010*/  @P0 BRA `(.L_x_6) ;  /* 0x000000f000000947 */ /* 0x000fea0003800000 */
[----:B------:R-:W-:Y:S02]  /*a020*/  ISETP.GE.AND P1, PT, R68, c[0x0][0x3c8], PT ;  /* 0x0000f20044007a0c */ /* 0x000fe40003f26270 */
[----:B------:R-:W-:Y:S02]  /*a030*/  ISETP.GE.AND P0, PT, R67, c[0x0][0x3c8], PT ;  /* 0x0000f20043007a0c */ /* 0x000fe40003f06270 */
[----:B------:R-:W-:-:S09]  /*a040*/  ISETP.GE.AND P2, PT, R234, c[0x0][0x3c8], PT ;  /* 0x0000f200ea007a0c */ /* 0x000fd20003f46270 */
[----:B------:R-:W-:Y:S02]  /*a050*/  @!P1 SHF.R.S32.HI R4, RZ, 0x1f, R68 ;  /* 0x0000001fff049819 */ /* 0x000fe40000011444 */
[----:B------:R-:W-:Y:S02]  /*a060*/  @!P0 SHF.R.S32.HI R0, RZ, 0x1f, R67 ;  /* 0x0000001fff008819 */ /* 0x000fe40000011443 */
[----:B------:R-:W-:Y:S01]  /*a070*/  @!P1 LEA.HI R4, R4, R68, RZ, 0x3 ;  /* 0x0000004404049211 */ /* 0x000fe200078f18ff */
[--C-:B--23--:R-:W-:Y:S01]  /*a080*/  @!P2 IMAD.WIDE R6, R234, 0x2, R2.reuse ;  /* 0x00000002ea06a825 */ /* 0x10cfe200078e0202 */
[----:B------:R-:W-:Y:S02]  /*a090*/  @!P0 LEA.HI R0, R0, R67, RZ, 0x3 ;  /* 0x0000004300008211 */ /* 0x000fe400078f18ff */
[----:B------:R-:W-:Y:S02]  /*a0a0*/  @!P1 LOP3.LUT R4, R4, 0xfffffff8, RZ, 0xc0, !PT ;  /* 0xfffffff804049812 */ /* 0x000fe400078ec0ff */
[----:B------:R-:W-:Y:S01]  /*a0b0*/  @!P0 LOP3.LUT R0, R0, 0xfffffff8, RZ, 0xc0, !PT ;  /* 0xfffffff800008812 */ /* 0x000fe200078ec0ff */
[----:B------:R2:W-:Y:S02]  /*a0c0*/  @!P2 ST.E.128 [R6.64], R32 ;  /* 0x000000200600a985 */ /* 0x0005e4000c101d10 */
[----:B------:R-:W-:-:S04]  /*a0d0*/  @!P1 IMAD.WIDE R4, R4, 0x2, R2 ;  /* 0x0000000204049825 */ /* 0x000fc800078e0202 */
[----:B------:R-:W-:Y:S01]  /*a0e0*/  @!P0 IMAD.WIDE R2, R0, 0x2, R2 ;  /* 0x0000000200028825 */ /* 0x000fe200078e0202 */
[----:B------:R2:W-:Y:S04]  /*a0f0*/  @!P1 ST.E.128 [R4.64], R28 ;  /* 0x0000001c04009985 */ /* 0x0005e8000c101d10 */
[----:B------:R2:W-:Y:S02]  /*a100*/  @!P0 ST.E.128 [R2.64], R24 ;  /* 0x0000001802008985 */ /* 0x0005e4000c101d10 */
.L_x_6:
[----:B------:R-:W-:Y:S05]  /*a110*/  BSYNC B0 ;  /* 0x0000000000007941 */ /* 0x000fea0003800000 */
.L_x_5:
[----:B------:R-:W-:Y:S01]  /*a120*/  IADD3 R0, R69, 0x40, RZ ;  /* 0x0000004045007810 */ /* 0x000fe20007ffe0ff */
[----:B--2---:R2:W4:Y:S01]  /*a130*/  SHFL.IDX PT, R3, R20, 0x2, 0x1c1f ;  /* 0x005c1f0014037f89 */ /* 0x00452200000e0000 */
[----:B------:R-:W-:Y:S02]  /*a140*/  BSSY B0, `(.L_x_7) ;  /* 0x0000013000007945 */ /* 0x000fe40003800000 */
[----:B------:R-:W-:Y:S01]  /*a150*/  ISETP.GE.AND P0, PT, R0, R65, PT ;  /* 0x000000410000720c */ /* 0x000fe20003f06270 */
[----:B---3--:R2:W3:-:S12]  /*a160*/  SHFL.IDX PT, R2, R21, 0x2, 0x1c1f ;  /* 0x005c1f0015027f89 */ /* 0x0084d800000e0000 */
[----:B------:R-:W-:Y:S05]  /*a170*/  @P0 BRA `(.L_x_8) ;  /* 0x000000f000000947 */ /* 0x000fea0003800000 */
[----:B------:R-:W-:Y:S02]  /*a180*/  ISETP.GE.AND P1, PT, R68, c[0x0][0x3c8], PT ;  /* 0x0000f20044007a0c */ /* 0x000fe40003f26270 */
[----:B------:R-:W-:Y:S02]  /*a190*/  ISETP.GE.AND P0, PT, R67, c[0x0][0x3c8], PT ;  /* 0x0000f20043007a0c */ /* 0x000fe40003f06270 */
[----:B------:R-:W-:-:S09]  /*a1a0*/  ISETP.GE.AND P2, PT, R234, c[0x0][0x3c8], PT ;  /* 0x0000f200ea007a0c */ /* 0x000fd20003f46270 */
[----:B------:R-:W-:Y:S02]  /*a1b0*/  @!P1 SHF.R.S32.HI R4, RZ, 0x1f, R68 ;  /* 0x0000001fff049819 */ /* 0x000fe40000011444 */
[----:B------:R-:W-:Y:S02]  /*a1c0*/  @!P0 SHF.R.S32.HI R0, RZ, 0x1f, R67 ;  /* 0x0000001fff008819 */ /* 0x000fe40000011443 */
[----:B------:R-:W-:Y:S01]  /*a1d0*/  @!P1 LEA.HI R4, R4, R68, RZ, 0x3 ;  /* 0x0000004404049211 */ /* 0x000fe200078f18ff */
[--C-:B---34-:R-:W-:Y:S01]  /*a1e0*/  @!P2 IMAD.WIDE R6, R234, 0x2, R2.reuse ;  /* 0x00000002ea06a825 */ /* 0x118fe200078e0202 */
        /* <DEDUP_REMOVED lines=8> */
.L_x_8:
[----:B------:R-:W-:Y:S05]  /*a270*/  BSYNC B0 ;  /* 0x0000000000007941 */ /* 0x000fea0003800000 */
.L_x_7:
[----:B------:R-:W-:Y:S01]  /*a280*/  IADD3 R0, R69, 0x60, RZ ;  /* 0x0000006045007810 */ /* 0x000fe20007ffe0ff */
[----:B---34-:R3:W4:Y:S03]  /*a290*/  SHFL.IDX PT, R3, R20, 0x3, 0x1c1f ;  /* 0x007c1f0014037f89 */ /* 0x01872600000e0000 */
[----:B------:R-:W-:Y:S01]  /*a2a0*/  ISETP.GE.AND P0, PT, R0, R65, PT ;  /* 0x000000410000720c */ /* 0x000fe20003f06270 */
[----:B------:R3:W1:-:S12]  /*a2b0*/  SHFL.IDX PT, R2, R21, 0x3, 0x1c1f ;  /* 0x007c1f0015027f89 */ /* 0x00065800000e0000 */
[----:B------:R-:W-:Y:S05]  /*a2c0*/  @P0 EXIT ;  /* 0x000000000000094d */ /* 0x000fea0003800000 */
[----:B------:R-:W-:Y:S02]  /*a2d0*/  ISETP.GE.AND P0, PT, R68, c[0x0][0x3c8], PT ;  /* 0x0000f20044007a0c */ /* 0x000fe40003f06270 */
[----:B------:R-:W-:-:S11]  /*a2e0*/  ISETP.GE.AND P1, PT, R234, c[0x0][0x3c8], PT ;  /* 0x0000f200ea007a0c */ /* 0x000fd60003f26270 */
[----:B------:R-:W-:Y:S02]  /*a2f0*/  @!P0 SHF.R.S32.HI R0, RZ, 0x1f, R68 ;  /* 0x0000001fff008819 */ /* 0x000fe40000011444 */
[----:B-1--4-:R-:W-:Y:S02]  /*a300*/  @!P1 IMAD.WIDE R6, R234, 0x2, R2 ;  /* 0x00000002ea069825 */ /* 0x012fe400078e0202 */
[----:B------:R-:W-:-:S03]  /*a310*/  @!P0 LEA.HI R0, R0, R68, RZ, 0x3 ;  /* 0x0000004400008211 */ /* 0x000fc600078f18ff */
[----:B------:R1:W-:Y:S01]  /*a320*/  @!P1 ST.E.128 [R6.64], R52 ;  /* 0x0000003406009985 */ /* 0x0003e2000c101d10 */
[----:B------:R-:W-:-:S05]  /*a330*/  @!P0 LOP3.LUT R0, R0, 0xfffffff8, RZ, 0xc0, !PT ;  /* 0xfffffff800008812 */ /* 0x000fca00078ec0ff */
[----:B------:R-:W-:-:S05]  /*a340*/  @!P0 IMAD.WIDE R4, R0, 0x2, R2 ;  /* 0x0000000200048825 */ /* 0x000fca00078e0202 */
[----:B------:R1:W-:Y:S01]  /*a350*/  @!P0 ST.E.128 [R4.64], R48 ;  /* 0x0000003004008985 */ /* 0x0003e2000c101d10 */
[----:B------:R-:W-:-:S13]  /*a360*/  ISETP.GE.AND P0, PT, R67, c[0x0][0x3c8], PT ;  /* 0x0000f20043007a0c */ /* 0x000fda0003f06270 */
[----:B------:R-:W-:Y:S05]  /*a370*/  @P0 EXIT ;  /* 0x000000000000094d */ /* 0x000fea0003800000 */
[----:B------:R-:W-:-:S04]  /*a380*/  SHF.R.S32.HI R0, RZ, 0x1f, R67 ;  /* 0x0000001fff007819 */ /* 0x000fc80000011443 */
[----:B------:R-:W-:-:S04]  /*a390*/  LEA.HI R0, R0, R67, RZ, 0x3 ;  /* 0x0000004300007211 */ /* 0x000fc800078f18ff */
[----:B------:R-:W-:-:S05]  /*a3a0*/  LOP3.LUT R0, R0, 0xfffffff8, RZ, 0xc0, !PT ;  /* 0xfffffff800007812 */ /* 0x000fca00078ec0ff */
[----:B------:R-:W-:-:S05]  /*a3b0*/  IMAD.WIDE R2, R0, 0x2, R2 ;  /* 0x0000000200027825 */ /* 0x000fca00078e0202 */
[----:B------:R-:W-:Y:S01]  /*a3c0*/  ST.E.128 [R2.64], R56 ;  /* 0x0000003802007985 */ /* 0x000fe2000c101d10 */
[----:B------:R-:W-:Y:S05]  /*a3d0*/  EXIT ;  /* 0x000000000000794d */ /* 0x000fea0003800000 */
.L_x_9:
[----:B------:R-:W-:-:S00]  /*a3e0*/  BRA `(.L_x_9) ;  /* 0xfffffff000007947 */ /* 0x000fc0000383ffff */
[----:B------:R-:W-:-:S00]  /*a3f0*/  NOP ;  /* 0x0000000000007918 */ /* 0x000fc00000000000 */
        /* <DEDUP_REMOVED lines=8> */
.L_x_1508:


//--------------------- .text._ZN7cutlass13device_kernelIN5flash19enable_sm80_to_sm89INS1_16FlashAttnFwdSm80INS1_25CollectiveMainloopFwdSm80ILi4ELi1ELb0EN4cute5tupleIJNS5_1CILi128EEENS7_ILi64EEENS7_ILi96EEEEEELi96ENS_6half_tEfNS_4arch4Sm80ELb0ELb0ELb1ELb1ELb0ELb0ELb1ELb0EEENS1_21CollectiveEpilogueFwdINS6_IJS8_SA_S9_EEENS6_IJNS7_ILi1EEESI_SI_EEESC_SE_Li128ELb1ELb1ELb0ELb0EEENS1_19SingleTileSchedulerILb1ELb0ELb1ELi128EEEEEEEEEvNT_6ParamsE --------------------------
	.section	.text._ZN7cutlass13device_kernelIN5flash19enable_sm80_to_sm89INS1_16FlashAttnFwdSm80INS1_25CollectiveMainloopFwdSm80ILi4ELi1ELb0EN4cute5tupleIJNS5_1CILi128EEENS7_ILi64EEENS7_ILi96EEEEEELi96ENS_6half_tEfNS_4arch4Sm80ELb0ELb0ELb1ELb1ELb0ELb0ELb1ELb0EEENS1_21CollectiveEpilogueFwdINS6_IJS8_SA_S9_EEENS6_IJNS7_ILi1EEESI_SI_EEESC_SE_Li128ELb1ELb1ELb0ELb0EEENS1_19SingleTileSchedulerILb1ELb0ELb1ELi128EEEEEEEEEvNT_6ParamsE,"ax",@progbits
	.sectioninfo	@"SHI_REGISTERS=255"
	.align	128
.text._ZN7cutlass13device_kernelIN5flash19enable_sm80_to_sm89INS1_16FlashAttnFwdSm80INS1_25CollectiveMainloopFwdSm80ILi4ELi1ELb0EN4cute5tupleIJNS5_1CILi128EEENS7_ILi64EEENS7_ILi96EEEEEELi96ENS_6half_tEfNS_4arch4Sm80ELb0ELb0ELb1ELb1ELb0ELb0ELb1ELb0EEENS1_21CollectiveEpilogueFwdINS6_IJS8_SA_S9_EEENS6_IJNS7_ILi1EEESI_SI_EEESC_SE_Li128ELb1ELb1ELb0ELb0EEENS1_19SingleTileSchedulerILb1ELb0ELb1ELi128EEEEEEEEEvNT_6ParamsE:
        .type           _ZN7cutlass13device_kernelIN5flash19enable_sm80_to_sm89INS1_16FlashAttnFwdSm80INS1_25CollectiveMainloopFwdSm80ILi4ELi1ELb0EN4cute5tupleIJNS5_1CILi128EEENS7_ILi64EEENS7_ILi96EEEEEELi96ENS_6half_tEfNS_4arch4Sm80ELb0ELb0ELb1ELb1ELb0ELb0ELb1ELb0EEENS1_21CollectiveEpilogueFwdINS6_IJS8_SA_S9_EEENS6_IJNS7_ILi1EEESI_SI_EEESC_SE_Li128ELb1ELb1ELb0ELb0EEENS1_19SingleTileSchedulerILb1ELb0ELb1ELi128EEEEEEEEEvNT_6ParamsE,@function
        .size           _ZN7cutlass13device_kernelIN5flash19enable_sm80_to_sm89INS1_16FlashAttnFwdSm80INS1_25CollectiveMainloopFwdSm80ILi4ELi1ELb0EN4cute5tupleIJNS5_1CILi128EEENS7_ILi64EEENS7_ILi96EEEEEELi96ENS_6half_tEfNS_4arch4Sm80ELb0ELb0ELb1ELb1ELb0ELb0ELb1ELb0EEENS1_21CollectiveEpilogueFwdINS6_IJS8_SA_S9_EEENS6_IJNS7_ILi1EEESI_SI_EEESC_SE_Li128ELb1ELb1ELb0ELb0EEENS1_19SingleTileSchedulerILb1ELb0ELb1ELi128EEEEEEEEEvNT_6ParamsE,(.L_x_1509 - _ZN7cutlass13device_kernelIN5flash19enable_sm80_to_sm89INS1_16FlashAttnFwdSm80INS1_25CollectiveMainloopFwdSm80ILi4ELi1ELb0EN4cute5tupleIJNS5_1CILi128EEENS7_ILi64EEENS7_ILi96EEEEEELi96ENS_6half_tEfNS_4arch4Sm80ELb0ELb0ELb1ELb1ELb0ELb0ELb1ELb0EEENS1_21CollectiveEpilogueFwdINS6_IJS8_SA_S9_EEENS6_IJNS7_ILi1EEESI_SI_EEESC_SE_Li128ELb1ELb1ELb0ELb0EEENS1_19SingleTileSchedulerILb1ELb0ELb1ELi128EEEEEEEEEvNT_6ParamsE)
        .other          _ZN7cutlass13device_kernelIN5flash19enable_sm80_to_sm89INS1_16FlashAttnFwdSm80INS1_25CollectiveMainloopFwdSm80ILi4ELi1ELb0EN4cute5tupleIJNS5_1CILi128EEENS7_ILi64EEENS7_ILi96EEEEEELi96ENS_6half_tEfNS_4arch4Sm80ELb0ELb0ELb1ELb1ELb0ELb0ELb1ELb0EEENS1_21CollectiveEpilogueFwdINS6_IJS8_SA_S9_EEENS6_IJNS7_ILi1EEESI_SI_EEESC_SE_Li128ELb1ELb1ELb0ELb0EEENS1_19SingleTileSchedulerILb1ELb0ELb1ELi128EEEEEEEEEvNT_6ParamsE,@"STO_CUDA_ENTRY STV_DEFAULT"
_ZN7cutlass13device_kernelIN5flash19enable_sm80_to_sm89INS1_16FlashAttnFwdSm80INS1_25CollectiveMainloopFwdSm80ILi4ELi1ELb0EN4cute5tupleIJNS5_1CILi128EEENS7_ILi64EEENS7_ILi96EEEEEELi96ENS_6half_tEfNS_4arch4Sm80ELb0ELb0ELb1ELb1ELb0ELb0ELb1ELb0EEENS1_21CollectiveEpilogueFwdINS6_IJS8_SA_S9_EEENS6_IJNS7_ILi1EEESI_SI_EEESC_SE_Li128ELb1ELb1ELb0ELb0EEENS1_19SingleTileSchedulerILb1ELb0ELb1ELi128EEEEEEEEEvNT_6ParamsE:
[----:B------:R-:W-:Y:S02]  /*0000*/  MOV R1, c[0x0][0x28] ;  /* 0x00000a0000017a02 */ /* 0x000fe40000000f00 */
[----:B------:R-:W1:Y:S01]  /*0010*/  S2R R155, SR_TID.X ;  /* 0x00000000009b7919 */ /* 0x000e620000002100 */
[----:B------:R-:W-:Y:S01]  /*0020*/  IMAD.MOV.U32 R13, RZ, RZ, 0x4 ;  /* 0x00000004ff0d7424 */ /* 0x000fe200078e00ff */
[----:B------:R-:W-:Y:S01]  /*0030*/  ULDC.64 UR4, c[0x0][0x118] ;  /* 0x0000460000047ab9 */ /* 0x000fe20000000a00 */
[----:B------:R-:W-:Y:S01]  /*0040*/  IADD3 R1, R1, -0x60, RZ ;  /* 0xffffffa001017810 */ /* 0x000fe20007ffe0ff */
[----:B------:R-:W2:Y:S04]  /*0050*/  S2R R5, SR_CTAID.Z ;  /* 0x0000000000057919 */ /* 0x000ea80000002700 */
[----:B------:R-:W3:Y:S01]  /*0060*/  S2R R48, SR_CTAID.X ;  /* 0x0000000000307919 */ /* 0x000ee20000002500 */
[----:B-1----:R-:W-:Y:S01]  /*0070*/  SHF.R.U32.HI R0, RZ, 0x5, R155 ;  /* 0x00000005ff007819 */ /* 0x002fe2000001169b */
[----:B--2---:R-:W-:-:S05]  /*0080*/  IMAD.WIDE R2, R5, R13, c[0x0][0x568] ;  /* 0x00015a0005027625 */ /* 0x004fca00078e020d */
[----:B------:R-:W1:Y:S02]  /*0090*/  SHFL.IDX PT, R0, R0, RZ, 0x1f ;  /* 0x00001fff00007589 */ /* 0x000e6400000e0000 */
[----:B-1----:R-:W-:-:S13]  /*00a0*/  ISETP.NE.AND P0, PT, R0, RZ, PT ;  /* 0x000000ff0000720c */ /* 0x002fda0003f05270 */
[----:B------:R-:W-:Y:S05]  /*00b0*/  @!P0 BRA `(.L_x_10) ;  /* 0x0000014000008947 */ /* 0x000fea0003800000 */
[----:B---3--:R-:W-:-:S04]  /*00c0*/  ISETP.NE.U32.AND P0, PT, RZ, c[0x0][0x568], PT ;  /* 0x00015a00ff007a0c */ /* 0x008fc80003f05070 */
[----:B------:R-:W-:-:S13]  /*00d0*/  ISETP.NE.AND.EX P0, PT, RZ, c[0x0][0x56c], PT, P0 ;  /* 0x00015b00ff007a0c */ /* 0x000fda0003f05300 */
[----:B------:R-:W-:Y:S05]  /*00e0*/  @!P0 BRA `(.L_x_11) ;  /* 0x0000002000008947 */ /* 0x000fea0003800000 */
[----:B------:R1:W5:Y:S01]  /*00f0*/  LDG.E R0, [R2.64] ;  /* 0x0000000402007981 */ /* 0x000362000c1e1900 */
[----:B------:R-:W-:Y:S05]  /*0100*/  BRA `(.L_x_12) ;  /* 0x0000009000007947 */ /* 0x000fea0003800000 */
.L_x_11:
[----:B------:R-:W-:-:S04]  /*0110*/  ISETP.NE.U32.AND P0, PT, RZ, c[0x0][0x560], PT ;  /* 0x00015800ff007a0c */ /* 0x000fc80003f05070 */
[----:B------:R-:W-:-:S13]  /*0120*/  ISETP.NE.AND.EX P0, PT, RZ, c[0x0][0x564], PT, P0 ;  /* 0x00015900ff007a0c */ /* 0x000fda0003f05300 */
[----:B------:R-:W-:Y:S05]  /*0130*/  @!P0 BRA `(.L_x_13) ;  /* 0x0000005000008947 */ /* 0x000fea0003800000 */
[----:B------:R-:W-:-:S05]  /*0140*/  IMAD.WIDE R2, R5, R13, c[0x0][0x560] ;  /* 0x0001580005027625 */ /* 0x000fca00078e020d */
[----:B------:R-:W2:Y:S04]  /*0150*/  LDG.E R4, [R2.64] ;  /* 0x0000000402047981 */ /* 0x000ea8000c1e1900 */
[----:B------:R-:W2:Y:S02]  /*0160*/  LDG.E R0, [R2.64+0x4] ;  /* 0x0000040402007981 */ /* 0x000ea4000c1e1900 */
[----:B--2---:R-:W-:Y:S01]  /*0170*/  IADD3 R0, -R4, R0, RZ ;  /* 0x0000000004007210 */ /* 0x004fe20007ffe1ff */
[----:B------:R-:W-:Y:S05]  /*0180*/  BRA `(.L_x_12) ;  /* 0x0000001000007947 */ /* 0x000fea0003800000 */
.L_x_13:
[----:B------:R-:W-:-:S05]  /*0190*/  MOV R0, c[0x0][0x54c] ;  /* 0x0001530000007a02 */ /* 0x000fca0000000f00 */
.L_x_12:
[----:B-----5:R-:W-:Y:S01]  /*01a0*/  IMAD R0, R0, c[0x0][0x548], RZ ;  /* 0x0001520000007a24 */ /* 0x020fe200078e02ff */
[----:B-1----:R-:W-:-:S04]  /*01b0*/  SHF.L.U32 R2, R48, 0x7, RZ ;  /* 0x0000000730027819 */ /* 0x002fc800000006ff */
[----:B------:R-:W-:-:S04]  /*01c0*/  ISETP.GE.AND P0, PT, R2, R0, PT ;  /* 0x000000000200720c */ /* 0x000fc80003f06270 */
[----:B------:R-:W-:-:S05]  /*01d0*/  SEL R0, R5, 0xffffffff, !P0 ;  /* 0xffffffff05007807 */ /* 0x000fca0004000000 */
[----:B------:R1:W-:Y:S01]  /*01e0*/  STL [R1+0x30], R0 ;  /* 0x0000300001007387 */ /* 0x0003e20000100800 */
[----:B------:R-:W-:Y:S05]  /*01f0*/  BRA `(.L_x_14) ;  /* 0x0000013000007947 */ /* 0x000fea0003800000 */
.L_x_10:
[----:B---3--:R-:W-:-:S04]  /*0200*/  ISETP.NE.U32.AND P0, PT, RZ, c[0x0][0x568], PT ;  /* 0x00015a00ff007a0c */ /* 0x008fc80003f05070 */
[----:B------:R-:W-:-:S13]  /*0210*/  ISETP.NE.AND.EX P0, PT, RZ, c[0x0][0x56c], PT, P0 ;  /* 0x00015b00ff007a0c */ /* 0x000fda0003f05300 */
[----:B------:R-:W-:Y:S05]  /*0220*/  @!P0 BRA `(.L_x_15) ;  /* 0x0000002000008947 */ /* 0x000fea0003800000 */
[----:B------:R1:W5:Y:S01]  /*0230*/  LDG.E R0, [R2.64] ;  /* 0x0000000402007981 */ /* 0x000362000c1e1900 */
[----:B------:R-:W-:Y:S05]  /*0240*/  BRA `(.L_x_16) ;  /* 0x0000009000007947 */ /* 0x000fea0003800000 */
.L_x_15:
        /* <DEDUP_REMOVED lines=8> */
.L_x_17:
[----:B------:R-:W-:-:S05]  /*02d0*/  MOV R0, c[0x0][0x54c] ;  /* 0x0001530000007a02 */ /* 0x000fca0000000f00 */
.L_x_16:
[----:B-----5:R-:W-:Y:S01]  /*02e0*/  IMAD R0, R0, c[0x0][0x548], RZ ;  /* 0x0001520000007a24 */ /* 0x020fe200078e02ff */
[----:B-1----:R-:W-:-:S04]  /*02f0*/  SHF.L.U32 R2, R48, 0x7, RZ ;  /* 0x0000000730027819 */ /* 0x002fc800000006ff */
[----:B------:R-:W-:-:S04]  /*0300*/  ISETP.GE.AND P0, PT, R2, R0, PT ;  /* 0x000000000200720c */ /* 0x000fc80003f06270 */
[----:B------:R-:W-:-:S05]  /*0310*/  SEL R0, R5, 0xffffffff, !P0 ;  /* 0xffffffff05007807 */ /* 0x000fca0004000000 */
[----:B------:R1:W-:Y:S04]  /*0320*/  STL [R1+0x30], R0 ;  /* 0x0000300001007387 */ /* 0x0003e80000100800 */
.L_x_14:
[----:B------:R-:W2:Y:S02]  /*0330*/  LDL R49, [R1+0x30] ;  /* 0x0000300001317983 */ /* 0x000ea40000100800 */
[----:B--2---:R-:W-:-:S13]  /*0340*/  ISETP.GE.AND P0, PT, R49, RZ, PT ;  /* 0x000000ff3100720c */ /* 0x004fda0003f06270 */
[----:B------:R-:W-:Y:S05]  /*0350*/  @!P0 EXIT ;  /* 0x000000000000894d */ /* 0x000fea0003800000 */
[----:B------:R-:W-:Y:S01]  /*0360*/  ISETP.NE.U32.AND P2, PT, RZ, c[0x0][0x370], PT ;  /* 0x0000dc00ff007a0c */ /* 0x000fe20003f45070 */
[----:B------:R-:W-:Y:S01]  /*0370*/  CS2R R10, SRZ ;  /* 0x00000000000a7805 */ /* 0x000fe2000001ff00 */
[----:B------:R-:W-:Y:S01]  /*0380*/  ISETP.NE.U32.AND P1, PT, RZ, c[0x0][0x360], PT ;  /* 0x0000d800ff007a0c */ /* 0x000fe20003f25070 */
[----:B------:R-:W-:Y:S01]  /*0390*/  IMAD.MOV.U32 R28, RZ, RZ, c[0x0][0x168] ;  /* 0x00005a00ff1c7624 */ /* 0x000fe200078e00ff */
[----:B------:R-:W-:Y:S01]  /*03a0*/  ISETP.NE.AND.EX P2, PT, RZ, c[0x0][0x374], PT, P2 ;  /* 0x0000dd00ff007a0c */ /* 0x000fe20003f45320 */
[----:B------:R-:W-:Y:S01]  /*03b0*/  IMAD.MOV.U32 R12, RZ, RZ, RZ ;  /* 0x000000ffff0c7224 */ /* 0x000fe200078e00ff */
[----:B------:R-:W-:Y:S01]  /*03c0*/  ISETP.NE.AND.EX P1, PT, RZ, c[0x0][0x364], PT, P1 ;  /* 0x0000d900ff007a0c */ /* 0x000fe20003f25310 */
[CC--:B------:R-:W-:Y:S01]  /*03d0*/  IMAD.WIDE R4, R49.reuse, R13.reuse, c[0x0][0x348] ;  /* 0x0000d20031047625 */ /* 0x0c0fe200078e020d */
[----:B------:R-:W-:Y:S02]  /*03e0*/  ISETP.NE.U32.AND P4, PT, RZ, c[0x0][0x348], PT ;  /* 0x0000d200ff007a0c */ /* 0x000fe40003f85070 */
[----:B------:R-:W-:Y:S01]  /*03f0*/  ISETP.NE.U32.AND P0, PT, RZ, c[0x0][0x350], PT ;  /* 0x0000d400ff007a0c */ /* 0x000fe20003f05070 */
[----:B------:R-:W-:Y:S01]  /*0400*/  IMAD.WIDE R2, R49, R13, c[0x0][0x350] ;  /* 0x0000d40031027625 */ /* 0x000fe200078e020d */
[----:B------:R-:W-:-:S02]  /*0410*/  ISETP.NE.AND.EX P4, PT, RZ, c[0x0][0x34c], PT, P4 ;  /* 0x0000d300ff007a0c */ /* 0x000fc40003f85340 */
[----:B------:R-:W-:-:S03]  /*0420*/  ISETP.NE.AND.EX P0, PT, RZ, c[0x0][0x354], PT, P0 ;  /* 0x0000d500ff007a0c */ /* 0x000fc60003f05300 */
[----:B------:R-:W-:-:S04]  /*0430*/  @P2 IMAD.WIDE R8, R49, R13, c[0x0][0x370] ;  /* 0x0000dc0031082625 */ /* 0x000fc800078e020d */
[----:B------:R-:W-:Y:S01]  /*0440*/  @P1 IMAD.WIDE R6, R49, R13, c[0x0][0x360] ;  /* 0x0000d80031061625 */ /* 0x000fe200078e020d */
[----:B------:R2:W5:Y:S04]  /*0450*/  @P2 LDG.E R11, [R8.64] ;  /* 0x00000004080b2981 */ /* 0x000568000c1e1900 */
[----:B------:R2:W5:Y:S04]  /*0460*/  @P1 LDG.E R28, [R6.64] ;  /* 0x00000004061c1981 */ /* 0x000568000c1e1900 */
[----:B------:R2:W5:Y:S04]  /*0470*/  @P4 LDG.E R10, [R4.64] ;  /* 0x00000004040a4981 */ /* 0x000568000c1e1900 */
[----:B------:R2:W5:Y:S01]  /*0480*/  @P0 LDG.E R12, [R2.64] ;  /* 0x00000004020c0981 */ /* 0x000562000c1e1900 */
[----:B-1----:R-:W-:Y:S01]  /*0490*/  IMAD.MOV.U32 R0, RZ, RZ, c[0x0][0x1d0] ;  /* 0x00007400ff007624 */ /* 0x002fe200078e00ff */
[----:B------:R-:W-:Y:S05]  /*04a0*/  @P1 BRA `(.L_x_18) ;  /* 0x0000004000001947 */ /* 0x000fea0003800000 */
[----:B------:R-:W-:Y:S05]  /*04b0*/  @!P4 BRA `(.L_x_18) ;  /* 0x000000300000c947 */ /* 0x000fea0003800000 */
[----:B--2---:R1:W2:Y:S04]  /*04c0*/  LDG.E R6, [R4.64] ;  /* 0x0000000404067981 */ /* 0x0042a8000c1e1900 */
[----:B-1----:R-:W2:Y:S02]  /*04d0*/  LDG.E R4, [R4.64+0x4] ;  /* 0x0000040404047981 */ /* 0x002ea4000c1e1900 */
[----:B--2--5:R-:W-:-:S02]  /*04e0*/  IADD3 R28, -R6, R4, RZ ;  /* 0x00000004061c7210 */ /* 0x024fc40007ffe1ff */
.L_x_18:
[----:B------:R-:W-:-:S04]  /*04f0*/  ISETP.NE.U32.AND P1, PT, RZ, c[0x0][0x368], PT ;  /* 0x0000da00ff007a0c */ /* 0x000fc80003f25070 */
[----:B------:R-:W-:-:S13]  /*0500*/  ISETP.NE.AND.EX P1, PT, RZ, c[0x0][0x36c], PT, P1 ;  /* 0x0000db00ff007a0c */ /* 0x000fda0003f25310 */
[----:B------:R-:W-:Y:S05]  /*0510*/  @!P1 BRA `(.L_x_19) ;  /* 0x0000003000009947 */ /* 0x000fea0003800000 */
[----:B--2---:R-:W-:-:S05]  /*0520*/  IMAD.WIDE R2, R49, R13, c[0x0][0x368] ;  /* 0x0000da0031027625 */ /* 0x004fca00078e020d */
[----:B------:R1:W5:Y:S01]  /*0530*/  LDG.E R0, [R2.64] ;  /* 0x0000000402007981 */ /* 0x000362000c1e1900 */
[----:B------:R-:W-:Y:S05]  /*0540*/  BRA `(.L_x_20) ;  /* 0x0000004000007947 */ /* 0x000fea0003800000 */
.L_x_19:
[----:B------:R-:W-:Y:S05]  /*0550*/  @!P0 BRA `(.L_x_20) ;  /* 0x0000003000008947 */ /* 0x000fea0003800000 */
[----:B------:R1:W3:Y:S04]  /*0560*/  LDG.E R0, [R2.64] ;  /* 0x0000000402007981 */ /* 0x0002e8000c1e1900 */
[----:B-12---:R-:W3:Y:S02]  /*0570*/  LDG.E R2, [R2.64+0x4] ;  /* 0x0000040402027981 */ /* 0x006ee4000c1e1900 */
[----:B---3--:R-:W-:-:S05]  /*0580*/  IADD3 R0, -R0, R2, RZ ;  /* 0x0000000200007210 */ /* 0x008fca0007ffe1ff */
.L_x_20:
[--C-:B-----5:R-:W-:Y:S01]  /*0590*/  IMAD.IADD R145, R0, 0x1, -R11.reuse ;  /* 0x0000000100917824 */ /* 0x120fe200078e0a0b */
[----:B------:R-:W-:Y:S01]  /*05a0*/  PLOP3.LUT P1, PT, PT, PT, PT, 0x80, 0x0 ;  /* 0x000000000000781c */ /* 0x000fe20003f2f070 */
[----:B------:R-:W-:Y:S01]  /*05b0*/  IMAD.IADD R11, R12, 0x1, R11 ;  /* 0x000000010c0b7824 */ /* 0x000fe200078e020b */
[----:B------:R-:W-:Y:S01]  /*05c0*/  CS2R R94, SRZ ;  /* 0x00000000005e7805 */ /* 0x000fe2000001ff00 */
[----:B------:R-:W-:Y:S01]  /*05d0*/  CS2R R92, SRZ ;  /* 0x00000000005c7805 */ /* 0x000fe2000001ff00 */
[C---:B------:R-:W-:Y:S01]  /*05e0*/  ISETP.GE.AND P2, PT, R145.reuse, 0x1, PT ;  /* 0x000000019100780c */ /* 0x040fe20003f46270 */
[----:B------:R-:W-:Y:S01]  /*05f0*/  CS2R R98, SRZ ;  /* 0x0000000000627805 */ /* 0x000fe2000001ff00 */
[----:B------:R-:W-:Y:S01]  /*0600*/  IADD3 R0, R145, 0x3f, RZ ;  /* 0x0000003f91007810 */ /* 0x000fe20007ffe0ff */
[----:B------:R-:W-:Y:S01]  /*0610*/  CS2R R96, SRZ ;  /* 0x0000000000607805 */ /* 0x000fe2000001ff00 */
[----:B------:R-:W-:Y:S01]  /*0620*/  MOV R12, RZ ;  /* 0x000000ff000c7202 */ /* 0x000fe20000000f00 */
[----:B------:R-:W-:Y:S01]  /*0630*/  IMAD.MOV.U32 R90, RZ, RZ, RZ ;  /* 0x000000ffff5a7224 */ /* 0x000fe200078e00ff */
[----:B-12---:R-:W-:Y:S01]  /*0640*/  SHF.R.S32.HI R2, RZ, 0x1f, R0 ;  /* 0x0000001fff027819 */ /* 0x006fe20000011400 */
[----:B------:R-:W-:Y:S01]  /*0650*/  CS2R R88, SRZ ;  /* 0x0000000000587805 */ /* 0x000fe2000001ff00 */
[----:B------:R-:W-:Y:S01]  /*0660*/  CS2R R86, SRZ ;  /* 0x0000000000567805 */ /* 0x000fe2000001ff00 */
[----:B------:R-:W-:Y:S01]  /*0670*/  CS2R R84, SRZ ;  /* 0x0000000000547805 */ /* 0x000fe2000001ff00 */
[----:B------:R-:W-:Y:S01]  /*0680*/  LEA.HI R250, R2, R0, RZ, 0x6 ;  /* 0x0000000002fa7211 */ /* 0x000fe200078f30ff */
[----:B------:R-:W-:Y:S01]  /*0690*/  CS2R R14, SRZ ;  /* 0x00000000000e7805 */ /* 0x000fe2000001ff00 */
[----:B------:R-:W-:Y:S01]  /*06a0*/  IMAD.MOV.U32 R78, RZ, RZ, RZ ;  /* 0x000000ffff4e7224 */ /* 0x000fe200078e00ff */
[----:B------:R-:W-:Y:S01]  /*06b0*/  MOV R76, RZ ;  /* 0x000000ff004c7202 */ /* 0x000fe20000000f00 */
        /* <DEDUP_REMOVED lines=16> */
[----:B------:R-:W-:Y:S01]  /*07c0*/  CS2R R26, SRZ ;  /* 0x00000000001a7805 */ /* 0x000fe2000001ff00 */
[----:B------:R-:W-:Y:S01]  /*07d0*/  IMAD.MOV.U32 R160, RZ, RZ, RZ ;  /* 0x000000ffffa07224 */ /* 0x000fe200078e00ff */
[----:B------:R-:W-:Y:S01]  /*07e0*/  MOV R158, RZ ;  /* 0x000000ff009e7202 */ /* 0x000fe20000000f00 */
[----:B------:R-:W-:Y:S01]  /*07f0*/  CS2R R156, SRZ ;  /* 0x00000000009c7805 */ /* 0x000fe2000001ff00 */
[----:B------:R-:W-:Y:S01]  /*0800*/  CS2R R150, SRZ ;  /* 0x0000000000967805 */ /* 0x000fe2000001ff00 */
[----:B------:R-:W-:Y:S01]  /*0810*/  CS2R R30, SRZ ;  /* 0x00000000001e7805 */ /* 0x000fe2000001ff00 */
[----:B------:R-:W-:Y:S01]  /*0820*/  IMAD.MOV.U32 R148, RZ, RZ, RZ ;  /* 0x000000ffff947224 */ /* 0x000fe200078e00ff */
[----:B------:R-:W-:Y:S01]  /*0830*/  MOV R154, RZ ;  /* 0x000000ff009a7202 */ /* 0x000fe20000000f00 */
[----:B------:R-:W-:Y:S01]  /*0840*/  CS2R R32, SRZ ;  /* 0x0000000000207805 */ /* 0x000fe2000001ff00 */
[----:B------:R-:W-:Y:S01]  /*0850*/  IMAD.MOV.U32 R152, RZ, RZ, RZ ;  /* 0x000000ffff987224 */ /* 0x000fe200078e00ff */
[----:B------:R-:W-:Y:S01]  /*0860*/  CS2R R146, SRZ ;  /* 0x0000000000927805 */ /* 0x000fe2000001ff00 */
        /* <DEDUP_REMOVED lines=18> */
[----:B------:R-:W-:Y:S01]  /*0990*/  CS2R R42, SRZ ;  /* 0x00000000002a7805 */ /* 0x000fe2000001ff00 */
[----:B------:R-:W-:Y:S01]  /*09a0*/  MOV R122, RZ ;  /* 0x000000ff007a7202 */ /* 0x000fe20000000f00 */
[----:B------:R-:W-:Y:S01]  /*09b0*/  IMAD.MOV.U32 R120, RZ, RZ, RZ ;  /* 0x000000ffff787224 */ /* 0x000fe200078e00ff */
[----:B------:R-:W-:Y:S01]  /*09c0*/  CS2R R110, SRZ ;  /* 0x00000000006e7805 */ /* 0x000fe2000001ff00 */
[----:B------:R-:W-:Y:S01]  /*09d0*/  MOV R108, RZ ;  /* 0x000000ff006c7202 */ /* 0x000fe20000000f00 */
[----:B------:R-:W-:Y:S01]  /*09e0*/  CS2R R44, SRZ ;  /* 0x00000000002c7805 */ /* 0x000fe2000001ff00 */
[----:B------:R-:W-:Y:S01]  /*09f0*/  IMAD.MOV.U32 R114, RZ, RZ, RZ ;  /* 0x000000ffff727224 */ /* 0x000fe200078e00ff */
[----:B------:R-:W-:Y:S01]  /*0a00*/  MOV R112, RZ ;  /* 0x000000ff00707202 */ /* 0x000fe20000000f00 */
[----:B------:R-:W-:Y:S01]  /*0a10*/  IMAD.MOV.U32 R54, RZ, RZ, RZ ;  /* 0x000000ffff367224 */ /* 0x000fe200078e00ff */
[----:B------:R-:W-:Y:S01]  /*0a20*/  MOV R53, RZ ;  /* 0x000000ff00357202 */ /* 0x000fe20000000f00 */
[----:B------:R-:W-:Y:S01]  /*0a30*/  CS2R R50, SRZ ;  /* 0x0000000000327805 */ /* 0x000fe2000001ff00 */
[----:B------:R-:W-:Y:S05]  /*0a40*/  @!P2 BRA `(.L_x_21) ;  /* 0x000091000000a947 */ /* 0x000fea0003800000 */
[----:B------:R-:W-:-:S04]  /*0a50*/  ISETP.NE.U32.AND P1, PT, RZ, c[0x0][0x340], PT ;  /* 0x0000d000ff007a0c */ /* 0x000fc80003f25070 */
[----:B------:R-:W-:-:S13]  /*0a60*/  ISETP.NE.AND.EX P1, PT, RZ, c[0x0][0x344], PT, P1 ;  /* 0x0000d100ff007a0c */ /* 0x000fda0003f25310 */
[----:B------:R-:W-:-:S05]  /*0a70*/  @P1 IMAD.WIDE R2, R49, R13, c[0x0][0x340] ;  /* 0x0000d00031021625 */ /* 0x000fca00078e020d */
[----:B------:R1:W2:Y:S01]  /*0a80*/  @P1 LDG.E R26, [R2.64] ;  /* 0x00000004021a1981 */ /* 0x0002a2000c1e1900 */
[----:B------:R-:W-:Y:S01]  /*0a90*/  SHF.R.S32.HI R14, RZ, 0x1f, R155 ;  /* 0x0000001fff0e7819 */ /* 0x000fe2000001149b */
[----:B------:R-:W-:Y:S01]  /*0aa0*/  IMAD.MOV.U32 R7, RZ, RZ, c[0x0][0x2c4] ;  /* 0x0000b100ff077624 */ /* 0x000fe200078e00ff */
[----:B------:R-:W-:Y:S01]  /*0ab0*/  SHF.R.S32.HI R0, RZ, 0x1f, R10 ;  /* 0x0000001fff007819 */ /* 0x000fe2000001140a */
[----:B------:R-:W3:Y:S01]  /*0ac0*/  S2R R31, SR_CTAID.Y ;  /* 0x00000000001f7919 */ /* 0x000ee20000002600 */
[CC--:B------:R-:W-:Y:S01]  /*0ad0*/  LEA.HI R5, R14.reuse, R155.reuse, RZ, 0x4 ;  /* 0x0000009b0e057211 */ /* 0x0c0fe200078f20ff */
[----:B------:R-:W-:Y:S01]  /*0ae0*/  BSSY B0, `(.L_x_22) ;  /* 0x00000b5000007945 */ /* 0x000fe20003800000 */
[-C--:B------:R-:W-:Y:S01]  /*0af0*/  LEA.HI R13, R14, R155.reuse, RZ, 0x2 ;  /* 0x0000009b0e0d7211 */ /* 0x080fe200078f10ff */
[----:B------:R-:W-:Y:S01]  /*0b00*/  IMAD R0, R0, c[0x0][0x178], RZ ;  /* 0x00005e0000007a24 */ /* 0x000fe200078e02ff */
[----:B------:R-:W-:Y:S02]  /*0b10*/  SHF.R.S32.HI R6, RZ, 0x4, R5 ;  /* 0x00000004ff067819 */ /* 0x000fe40000011405 */
[----:B------:R-:W-:Y:S01]  /*0b20*/  LEA.HI R29, R14, R155, RZ, 0x3 ;  /* 0x0000009b0e1d7211 */ /* 0x000fe200078f18ff */
[----:B------:R-:W-:Y:S01]  /*0b30*/  IMAD R0, R10, c[0x0][0x17c], R0 ;  /* 0x00005f000a007a24 */ /* 0x000fe200078e0200 */
[----:B------:R-:W-:-:S02]  /*0b40*/  LEA.HI R4, R5, R6, RZ, 0x1 ;  /* 0x0000000605047211 */ /* 0x000fc400078f08ff */
[----:B------:R-:W-:Y:S02]  /*0b50*/  LOP3.LUT R5, R5, 0xfffffff0, RZ, 0xc0, !PT ;  /* 0xfffffff005057812 */ /* 0x000fe400078ec0ff */
[----:B------:R-:W-:Y:S02]  /*0b60*/  LOP3.LUT R4, R4, 0xfffffffe, RZ, 0xc0, !PT ;  /* 0xfffffffe04047812 */ /* 0x000fe400078ec0ff */
[----:B------:R-:W-:Y:S02]  /*0b70*/  ISETP.NE.AND P2, PT, R7, 0x1, PT ;  /* 0x000000010700780c */ /* 0x000fe40003f45270 */
[----:B------:R-:W-:Y:S01]  /*0b80*/  LOP3.LUT R7, R13, 0xfffffffc, RZ, 0xc0, !PT ;  /* 0xfffffffc0d077812 */ /* 0x000fe200078ec0ff */
[----:B------:R-:W-:Y:S01]  /*0b90*/  IMAD.IADD R25, R6, 0x1, -R4 ;  /* 0x0000000106197824 */ /* 0x000fe200078e0a04 */
[----:B------:R-:W-:Y:S01]  /*0ba0*/  SHF.R.S32.HI R6, RZ, 0x3, R29 ;  /* 0x00000003ff067819 */ /* 0x000fe2000001141d */
[----:B-1----:R-:W-:Y:S01]  /*0bb0*/  IMAD.WIDE.U32 R2, R10, c[0x0][0x178], RZ ;  /* 0x00005e000a027a25 */ /* 0x002fe200078e00ff */
[----:B------:R-:W-:-:S02]  /*0bc0*/  SHF.R.S32.HI R36, RZ, 0x2, R13 ;  /* 0x00000002ff247819 */ /* 0x000fc4000001140d */
[----:B------:R-:W-:Y:S01]  /*0bd0*/  SHF.R.S32.HI R9, RZ, 0x1f, R11 ;  /* 0x0000001fff097819 */ /* 0x000fe2000001140b */
[----:B------:R-:W-:Y:S01]  /*0be0*/  IMAD.IADD R3, R3, 0x1, R0 ;  /* 0x0000000103037824 */ /* 0x000fe200078e0200 */
[----:B---3--:R-:W-:Y:S01]  /*0bf0*/  SHF.R.S32.HI R30, RZ, 0x1f, R31 ;  /* 0x0000001fff1e7819 */ /* 0x008fe2000001141f */
[C---:B------:R-:W-:Y:S01]  /*0c00*/  IMAD.IADD R0, R155.reuse, 0x1, -R5 ;  /* 0x000000019b007824 */ /* 0x040fe200078e0a05 */
[----:B------:R-:W-:Y:S01]  /*0c10*/  LEA.HI R156, R14, R155, RZ, 0x5 ;  /* 0x0000009b0e9c7211 */ /* 0x000fe200078f28ff */
[----:B------:R-:W-:Y:S01]  /*0c20*/  IMAD.IADD R12, R155, 0x1, -R7 ;  /* 0x000000019b0c7824 */ /* 0x000fe200078e0a07 */
[----:B------:R-:W-:Y:S01]  /*0c30*/  SHF.R.S32.HI R21, RZ, 0x1f, R49 ;  /* 0x0000001fff157819 */ /* 0x000fe20000011431 */
[----:B------:R-:W-:Y:S01]  /*0c40*/  IMAD R10, R30, c[0x0][0x1b8], RZ ;  /* 0x00006e001e0a7a24 */ /* 0x000fe200078e02ff */
[----:B------:R-:W-:Y:S01]  /*0c50*/  LEA.HI R15, R0, R0, RZ, 0x1 ;  /* 0x00000000000f7211 */ /* 0x000fe200078f08ff */
[----:B------:R-:W-:Y:S01]  /*0c60*/  IMAD.WIDE.U32 R2, R31, c[0x0][0x1b8], R2 ;  /* 0x00006e001f027a25 */ /* 0x000fe200078e0002 */
[----:B------:R-:W-:-:S02]  /*0c70*/  SHF.R.S32.HI R5, RZ, 0x1f, R0 ;  /* 0x0000001fff057819 */ /* 0x000fc40000011400 */
[----:B------:R-:W-:Y:S02]  /*0c80*/  LOP3.LUT R4, R15, 0x7fffffe, RZ, 0xc0, !PT ;  /* 0x07fffffe0f047812 */ /* 0x000fe400078ec0ff */
[----:B------:R-:W-:Y:S02]  /*0c90*/  LEA.HI R23, R5, R0, RZ, 0x3 ;  /* 0x0000000005177211 */ /* 0x000fe400078f18ff */
[----:B------:R-:W-:Y:S01]  /*0ca0*/  LOP3.LUT R5, R29, 0xfffffff8, RZ, 0xc0, !PT ;  /* 0xfffffff81d057812 */ /* 0x000fe200078ec0ff */
[----:B------:R-:W-:Y:S01]  /*0cb0*/  IMAD.IADD R22, R0, 0x1, -R4 ;  /* 0x0000000100167824 */ /* 0x000fe200078e0a04 */
[----:B------:R-:W-:Y:S01]  /*0cc0*/  IADD3 R4, P3, R11, R36, RZ ;  /* 0x000000240b047210 */ /* 0x000fe20007f7e0ff */
[----:B------:R-:W-:Y:S01]  /*0cd0*/  IMAD.SHL.U32 R0, R6, 0x40, RZ ;  /* 0x0000004006007824 */ /* 0x000fe200078e00ff */
[----:B------:R-:W-:Y:S01]  /*0ce0*/  SHF.R.S32.HI R14, RZ, 0x1, R15 ;  /* 0x00000001ff0e7819 */ /* 0x000fe2000001140f */
[----:B------:R-:W-:Y:S01]  /*0cf0*/  IMAD.SHL.U32 R6, R12, 0x8, RZ ;  /* 0x000000080c067824 */ /* 0x000fe200078e00ff */
[----:B------:R-:W-:Y:S01]  /*0d00*/  SHF.R.S32.HI R16, RZ, 0x5, R156 ;  /* 0x00000005ff107819 */ /* 0x000fe2000001149c */
[----:B------:R-:W-:Y:S01]  /*0d10*/  IMAD.IADD R5, R155, 0x1, -R5 ;  /* 0x000000019b057824 */ /* 0x000fe200078e0a05 */
[----:B------:R-:W-:-:S04]  /*0d20*/  LOP3.LUT R0, R0, 0xc0, RZ, 0xc0, !PT ;  /* 0x000000c000007812 */ /* 0x000fc800078ec0ff */
[----:B------:R-:W-:Y:S02]  /*0d30*/  LOP3.LUT R8, R0, 0x18, R6, 0xf8, !PT ;  /* 0x0000001800087812 */ /* 0x000fe400078ef806 */
[----:B------:R-:W-:Y:S02]  /*0d40*/  SHF.R.U32.HI R7, RZ, 0x3, R0 ;  /* 0x00000003ff077819 */ /* 0x000fe40000011600 */
[----:B------:R-:W-:Y:S02]  /*0d50*/  LEA.HI R17, R5, R5, RZ, 0x1 ;  /* 0x0000000505117211 */ /* 0x000fe400078f08ff */
[----:B------:R-:W-:Y:S01]  /*0d60*/  LOP3.LUT R20, R8, R7, RZ, 0x3c, !PT ;  /* 0x0000000708147212 */ /* 0x000fe200078e3cff */
[----:B------:R-:W-:Y:S01]  /*0d70*/  IMAD R8, R31, c[0x0][0x1bc], R10 ;  /* 0x00006f001f087a24 */ /* 0x000fe200078e020a */
[----:B------:R-:W-:Y:S02]  /*0d80*/  LEA.HI.X.SX32 R7, R36, R9, 0x1, P3 ;  /* 0x0000000924077211 */ /* 0x000fe400018f0eff */
[----:B------:R-:W-:Y:S01]  /*0d90*/  LOP3.LUT R0, R17, 0x7fffffe, RZ, 0xc0, !PT ;  /* 0x07fffffe11007812 */ /* 0x000fe200078ec0ff */
[----:B------:R-:W-:Y:S01]  /*0da0*/  IMAD.IADD R3, R3, 0x1, R8 ;  /* 0x0000000103037824 */ /* 0x000fe200078e0208 */
[----:B------:R-:W-:Y:S01]  /*0db0*/  SHF.R.S32.HI R37, RZ, 0x1, R17 ;  /* 0x00000001ff257819 */ /* 0x000fe20000011411 */
[----:B------:R-:W-:Y:S01]  /*0dc0*/  IMAD R9, R7, c[0x0][0x1e0], RZ ;  /* 0x0000780007097a24 */ /* 0x000fe200078e02ff */
[----:B------:R-:W-:Y:S01]  /*0dd0*/  IADD3 R27, R5, -R0, RZ ;  /* 0x80000000051b7210 */ /* 0x000fe20007ffe0ff */
[----:B------:R-:W-:Y:S01]  /*0de0*/  IMAD R5, R7, c[0x0][0x208], RZ ;  /* 0x0000820007057a24 */ /* 0x000fe200078e02ff */
[----:B------:R-:W-:Y:S01]  /*0df0*/  IADD3 R0, R6, 0x40, RZ ;  /* 0x0000004006007810 */ /* 0x000fe20007ffe0ff */
[----:B------:R-:W-:Y:S01]  /*0e00*/  IMAD R18, R4, c[0x0][0x1e4], R9 ;  /* 0x0000790004127a24 */ /* 0x000fe200078e0209 */
[----:B------:R-:W-:Y:S01]  /*0e10*/  SHF.R.S32.HI R7, RZ, 0x1f, R6 ;  /* 0x0000001fff077819 */ /* 0x000fe20000011406 */
[----:B------:R-:W-:Y:S01]  /*0e20*/  IMAD R9, R12, 0x20, R36 ;  /* 0x000000200c097824 */ /* 0x000fe200078e0224 */
[----:B------:R-:W-:Y:S01]  /*0e30*/  ISETP.GE.AND P5, PT, R0, c[0x0][0x1d4], PT ;  /* 0x0000750000007a0c */ /* 0x000fe20003fa6270 */
[----:B------:R-:W-:Y:S01]  /*0e40*/  IMAD R19, R4, c[0x0][0x20c], R5 ;  /* 0x0000830004137a24 */ /* 0x000fe200078e0205 */
[----:B------:R-:W-:Y:S01]  /*0e50*/  ISETP.GE.AND P3, PT, R0, c[0x0][0x198], PT ;  /* 0x0000660000007a0c */ /* 0x000fe20003f66270 */
[----:B------:R-:W-:Y:S01]  /*0e60*/  IMAD R9, R48, 0x80, R9 ;  /* 0x0000008030097824 */ /* 0x000fe200078e0209 */
[----:B------:R-:W-:Y:S01]  /*0e70*/  LEA.HI R0, R13, R36, RZ, 0x1 ;  /* 0x000000240d007211 */ /* 0x000fe200078f08ff */
[----:B------:R-:W-:Y:S01]  /*0e80*/  IMAD.WIDE.U32 R10, R4, c[0x0][0x1e0], R6 ;  /* 0x00007800040a7a25 */ /* 0x000fe200078e0006 */
[----:B------:R-:W-:-:S02]  /*0e90*/  SHF.R.S32.HI R12, RZ, 0x1f, R15 ;  /* 0x0000001fff0c7819 */ /* 0x000fc4000001140f */
[----:B------:R-:W-:Y:S01]  /*0ea0*/  LOP3.LUT R0, R0, 0x7fffffe, RZ, 0xc0, !PT ;  /* 0x07fffffe00007812 */ /* 0x000fe200078ec0ff */
[----:B------:R-:W-:Y:S01]  /*0eb0*/  @P2 IMAD.HI.U32 R8, R9, c[0x0][0x2c8], RZ ;  /* 0x0000b20009082a27 */ /* 0x000fe200078e00ff */
[----:B------:R-:W-:Y:S02]  /*0ec0*/  SEL R15, R21, RZ, !P4 ;  /* 0x000000ff150f7207 */ /* 0x000fe40006000000 */
[----:B------:R-:W-:Y:S01]  /*0ed0*/  IADD3 R17, R6, 0x20, RZ ;  /* 0x0000002006117810 */ /* 0x000fe20007ffe0ff */
[----:B------:R-:W-:Y:S01]  /*0ee0*/  IMAD.MOV.U32 R13, RZ, RZ, R9 ;  /* 0x000000ffff0d7224 */ /* 0x000fe200078e0009 */
[----:B------:R-:W-:Y:S01]  /*0ef0*/  @P2 SHF.R.U32.HI R13, RZ, c[0x0][0x2cc], R8 ;  /* 0x0000b300ff0d2a19 */ /* 0x000fe20000011608 */
[----:B------:R-:W-:Y:S01]  /*0f00*/  IMAD.IADD R0, R36, 0x1, -R0 ;  /* 0x0000000124007824 */ /* 0x000fe200078e0a00 */
[----:B------:R-:W-:Y:S01]  /*0f10*/  LEA.HI R8, R12, R14, RZ, 0x2 ;  /* 0x0000000e0c087211 */ /* 0x000fe200078f10ff */
[----:B------:R-:W-:Y:S01]  /*0f20*/  IMAD R15, R15, c[0x0][0x1c0], RZ ;  /* 0x000070000f0f7a24 */ /* 0x000fe200078e02ff */
[----:B------:R-:W-:Y:S01]  /*0f30*/  ISETP.GE.AND P6, PT, R17, c[0x0][0x1d4], PT ;  /* 0x0000750011007a0c */ /* 0x000fe20003fc6270 */
[----:B------:R-:W-:Y:S01]  /*0f40*/  IMAD R0, R16, 0x8, R0 ;  /* 0x0000000810007824 */ /* 0x000fe200078e0200 */
[----:B------:R-:W-:Y:S01]  /*0f50*/  LOP3.LUT R8, R8, 0xfffffffc, RZ, 0xc0, !PT ;  /* 0xfffffffc08087812 */ /* 0x000fe200078ec0ff */
[----:B------:R-:W-:Y:S01]  /*0f60*/  IMAD.SHL.U32 R12, R37, 0x40, RZ ;  /* 0x00000040250c7824 */ /* 0x000fe200078e00ff */
[----:B------:R-:W-:Y:S01]  /*0f70*/  IADD3 R11, R11, R18, RZ ;  /* 0x000000120b0b7210 */ /* 0x000fe20007ffe0ff */
[----:B------:R-:W-:Y:S01]  /*0f80*/  IMAD.U32 R233, R0, 0x20, R20 ;  /* 0x0000002000e97824 */ /* 0x000fe200078e0014 */
[----:B------:R-:W-:Y:S01]  /*0f90*/  SEL R0, R49, RZ, !P4 ;  /* 0x000000ff31007207 */ /* 0x000fe20006000000 */
[----:B------:R-:W-:Y:S01]  /*0fa0*/  IMAD.IADD R20, R14, 0x1, -R8 ;  /* 0x000000010e147824 */ /* 0x000fe200078e0a08 */
[----:B------:R-:W-:Y:S01]  /*0fb0*/  LOP3.LUT P2, RZ, R37, 0x2, RZ, 0xc0, !PT ;  /* 0x0000000225ff7812 */ /* 0x000fe2000784c0ff */
[----:B------:R-:W-:Y:S01]  /*0fc0*/  IMAD.SHL.U32 R8, R23, 0x20, RZ ;  /* 0x0000002017087824 */ /* 0x000fe200078e00ff */
[----:B------:R-:W-:Y:S01]  /*0fd0*/  ISETP.GE.AND P2, PT, R6, c[0x0][0x1d4], PT ;  /* 0x0000750006007a0c */ /* 0x000fe20003f46270 */
[----:B------:R-:W-:Y:S01]  /*0fe0*/  IMAD R15, R0, c[0x0][0x1c4], R15 ;  /* 0x00007100000f7a24 */ /* 0x000fe200078e020f */
[----:B------:R-:W-:Y:S01]  /*0ff0*/  ISETP.GE.AND P4, PT, R6, c[0x0][0x198], PT ;  /* 0x0000660006007a0c */ /* 0x000fe20003f86270 */
[----:B------:R-:W-:Y:S01]  /*1000*/  IMAD.WIDE.U32 R2, R0, c[0x0][0x1c0], R2 ;  /* 0x0000700000027a25 */ /* 0x000fe200078e0002 */
[----:B------:R-:W-:-:S02]  /*1010*/  LOP3.LUT R8, R8, 0xffffff00, RZ, 0xc0, !PT ;  /* 0xffffff0008087812 */ /* 0x000fc400078ec0ff */
[----:B------:R-:W-:Y:S01]  /*1020*/  P2R R32, PR, RZ, 0x4 ;  /* 0x00000004ff207803 */ /* 0x000fe20000000000 */
[----:B------:R-:W-:Y:S02]  /*1030*/  IMAD.MOV R0, RZ, RZ, -R13 ;  /* 0x000000ffff007224 */ /* 0x000fe400078e0a0d */
[--C-:B------:R-:W-:Y:S02]  /*1040*/  IMAD R24, R22, 0x20, R8.reuse ;  /* 0x0000002016187824 */ /* 0x100fe400078e0208 */
[----:B------:R-:W-:Y:S01]  /*1050*/  IMAD R18, R0, c[0x0][0x2c4], R9 ;  /* 0x0000b10000127a24 */ /* 0x000fe200078e0209 */
[----:B------:R-:W-:Y:S01]  /*1060*/  LOP3.LUT R0, R12, 0xc0, RZ, 0xc0, !PT ;  /* 0x000000c00c007812 */ /* 0x000fe200078ec0ff */
[----:B------:R-:W-:Y:S01]  /*1070*/  IMAD R9, R16, 0x200, R8 ;  /* 0x0000020010097824 */ /* 0x000fe200078e0208 */
[----:B------:R-:W-:Y:S01]  /*1080*/  SEL R8, RZ, 0xffffffff, P6 ;  /* 0xffffffffff087807 */ /* 0x000fe20003000000 */
[----:B------:R-:W-:Y:S01]  /*1090*/  IMAD.WIDE.U32 R4, R4, c[0x0][0x208], R6 ;  /* 0x0000820004047a25 */ /* 0x000fe200078e0006 */
[----:B------:R-:W-:Y:S01]  /*10a0*/  LOP3.LUT R14, R0, 0x8, R29, 0xf8, !PT ;  /* 0x00000008000e7812 */ /* 0x000fe200078ef81d */
[----:B------:R1:W-:Y:S01]  /*10b0*/  STL [R1+0x58], R32 ;  /* 0x0000582001007387 */ /* 0x0003e20000100800 */
[----:B------:R-:W-:Y:S01]  /*10c0*/  SHF.R.U32.HI R12, RZ, 0x3, R0 ;  /* 0x00000003ff0c7819 */ /* 0x000fe20000011600 */
[----:B------:R-:W-:Y:S01]  /*10d0*/  IMAD.SHL.U32 R0, R8, 0x2, RZ ;  /* 0x0000000208007824 */ /* 0x000fe200078e00ff */
[----:B------:R-:W-:Y:S01]  /*10e0*/  LEA R23, R22, R9, 0x5 ;  /* 0x0000000916177211 */ /* 0x000fe200078e28ff */
[----:B------:R-:W-:Y:S01]  /*10f0*/  IMAD.IADD R5, R5, 0x1, R19 ;  /* 0x0000000105057824 */ /* 0x000fe200078e0213 */
[----:B------:R-:W-:Y:S01]  /*1100*/  SEL R9, RZ, 0x1, P2 ;  /* 0x00000001ff097807 */ /* 0x000fe20001000000 */
[----:B------:R-:W-:Y:S01]  /*1110*/  IMAD R19, R30, c[0x0][0x1e8], RZ ;  /* 0x00007a001e137a24 */ /* 0x000fe200078e02ff */
[----:B------:R-:W-:Y:S01]  /*1120*/  LOP3.LUT R16, R14, R12, RZ, 0x3c, !PT ;  /* 0x0000000c0e107212 */ /* 0x000fe200078e3cff */
[----:B------:R-:W-:Y:S01]  /*1130*/  IMAD.MOV.U32 R8, RZ, RZ, R2 ;  /* 0x000000ffff087224 */ /* 0x000fe200078e0002 */
[----:B------:R-:W-:Y:S01]  /*1140*/  LOP3.LUT R12, R0, 0x2, R9, 0xe2, !PT ;  /* 0x00000002000c7812 */ /* 0x000fe200078ee209 */
[----:B------:R-:W-:Y:S01]  /*1150*/  IMAD.IADD R9, R3, 0x1, R15 ;  /* 0x0000000103097824 */ /* 0x000fe200078e020f */
[----:B------:R-:W-:Y:S01]  /*1160*/  SHF.R.S32.HI R0, RZ, 0x1f, R13 ;  /* 0x0000001fff007819 */ /* 0x000fe2000001140d */
[C---:B------:R-:W-:Y:S01]  /*1170*/  IMAD R19, R31.reuse, c[0x0][0x1ec], R19 ;  /* 0x00007b001f137a24 */ /* 0x040fe200078e0213 */
[----:B------:R-:W-:Y:S01]  /*1180*/  SEL R3, RZ, 0x4, P5 ;  /* 0x00000004ff037807 */ /* 0x000fe20002800000 */
[----:B------:R-:W-:Y:S01]  /*1190*/  IMAD.WIDE.U32 R10, R31, c[0x0][0x1e8], R10 ;  /* 0x00007a001f0a7a25 */ /* 0x000fe200078e000a */
[----:B------:R-:W-:-:S02]  /*11a0*/  ISETP.GE.AND P2, PT, R17, c[0x0][0x198], PT ;  /* 0x0000660011007a0c */ /* 0x000fc40003f46270 */
[----:B------:R-:W-:Y:S01]  /*11b0*/  LOP3.LUT R38, R12, R3, RZ, 0xfc, !PT ;  /* 0x000000030c267212 */ /* 0x000fe200078efcff */
[----:B------:R-:W-:Y:S01]  /*11c0*/  IMAD R0, R0, c[0x0][0x1b0], RZ ;  /* 0x00006c0000007a24 */ /* 0x000fe200078e02ff */
[----:B------:R-:W-:Y:S01]  /*11d0*/  SHF.R.S32.HI R3, RZ, 0x1f, R18 ;  /* 0x0000001fff037819 */ /* 0x000fe20000011412 */
[----:B------:R-:W-:-:S04]  /*11e0*/  IMAD.WIDE.U32 R8, R13, c[0x0][0x1b0], R8 ;  /* 0x00006c000d087a25 */ /* 0x000fc800078e0008 */
[----:B------:R-:W-:Y:S02]  /*11f0*/  IMAD R12, R13, c[0x0][0x1b4], R0 ;  /* 0x00006d000d0c7a24 */ /* 0x000fe400078e0200 */
[----:B------:R-:W-:Y:S02]  /*1200*/  IMAD.SHL.U32 R0, R20, 0x40, RZ ;  /* 0x0000004014007824 */ /* 0x000fe400078e00ff */
[----:B------:R-:W-:Y:S02]  /*1210*/  IMAD.IADD R13, R11, 0x1, R19 ;  /* 0x000000010b0d7824 */ /* 0x000fe400078e0213 */
[----:B------:R-:W-:Y:S01]  /*1220*/  IMAD.SHL.U32 R11, R25, 0x8, RZ ;  /* 0x00000008190b7824 */ /* 0x000fe200078e00ff */
[----:B------:R-:W-:Y:S01]  /*1230*/  LOP3.LUT R0, R0, 0xc0, RZ, 0xc0, !PT ;  /* 0x000000c000007812 */ /* 0x000fe200078ec0ff */
[----:B------:R-:W-:-:S04]  /*1240*/  IMAD.WIDE.U32 R14, R31, c[0x0][0x210], R4 ;  /* 0x000084001f0e7a25 */ /* 0x000fc800078e0004 */
[----:B------:R-:W-:Y:S02]  /*1250*/  IMAD.IADD R9, R9, 0x1, R12 ;  /* 0x0000000109097824 */ /* 0x000fe400078e020c */
[----:B------:R-:W-:Y:S02]  /*1260*/  IMAD R2, R25, 0x8, R27 ;  /* 0x0000000819027824 */ /* 0x000fe400078e021b */
[----:B------:R-:W-:Y:S01]  /*1270*/  IMAD.MOV.U32 R12, RZ, RZ, R10 ;  /* 0x000000ffff0c7224 */ /* 0x000fe200078e000a */
[----:B------:R-:W-:Y:S01]  /*1280*/  LOP3.LUT R10, R0, 0x8, R11, 0xf8, !PT ;  /* 0x00000008000a7812 */ /* 0x000fe200078ef80b */
[----:B------:R-:W-:Y:S01]  /*1290*/  IMAD R22, R30, c[0x0][0x210], RZ ;  /* 0x000084001e167a24 */ /* 0x000fe200078e02ff */
[----:B------:R-:W-:Y:S01]  /*12a0*/  SHF.R.U32.HI R0, RZ, 0x3, R0 ;  /* 0x00000003ff007819 */ /* 0x000fe20000011600 */
[----:B------:R-:W-:Y:S02]  /*12b0*/  IMAD R3, R3, c[0x0][0x1a8], RZ ;  /* 0x00006a0003037a24 */ /* 0x000fe400078e02ff */
[----:B------:R-:W-:-:S02]  /*12c0*/  IMAD.U32 R2, R2, 0x20, R16 ;  /* 0x0000002002027824 */ /* 0x000fc400078e0010 */
[----:B------:R-:W-:Y:S02]  /*12d0*/  IMAD R22, R31, c[0x0][0x214], R22 ;  /* 0x000085001f167a24 */ /* 0x000fe400078e0216 */
[----:B------:R-:W-:Y:S01]  /*12e0*/  IMAD R16, R18, c[0x0][0x1ac], R3 ;  /* 0x00006b0012107a24 */ /* 0x000fe200078e0203 */
[----:B------:R-:W-:Y:S01]  /*12f0*/  LOP3.LUT R3, R10, R0, RZ, 0x3c, !PT ;  /* 0x000000000a037212 */ /* 0x000fe200078e3cff */
[----:B------:R-:W-:Y:S01]  /*1300*/  IMAD.IADD R11, R15, 0x1, R22 ;  /* 0x000000010f0b7824 */ /* 0x000fe200078e0216 */
[----:B------:R-:W-:Y:S01]  /*1310*/  MOV R10, R14 ;  /* 0x0000000e000a7202 */ /* 0x000fe20000000f00 */
[----:B------:R-:W-:-:S04]  /*1320*/  IMAD.WIDE.U32 R8, R18, c[0x0][0x1a8], R8 ;  /* 0x00006a0012087a25 */ /* 0x000fc800078e0008 */
[----:B------:R-:W-:Y:S02]  /*1330*/  IMAD.IADD R9, R9, 0x1, R16 ;  /* 0x0000000109097824 */ /* 0x000fe400078e0210 */
[----:B------:R-:W-:Y:S02]  /*1340*/  IMAD R16, R28, c[0x0][0x2c4], RZ ;  /* 0x0000b1001c107a24 */ /* 0x000fe400078e02ff */
[----:B------:R-:W-:Y:S01]  /*1350*/  IMAD R19, R48, 0x80, R36 ;  /* 0x0000008030137824 */ /* 0x000fe200078e0224 */
[--C-:B--2---:R-:W-:Y:S01]  /*1360*/  @P1 SHF.R.S32.HI R5, RZ, 0x1f, R26.reuse ;  /* 0x0000001fff051819 */ /* 0x104fe2000001141a */
[----:B------:R-:W-:Y:S01]  /*1370*/  @P1 IMAD.MOV.U32 R4, RZ, RZ, R26 ;  /* 0x000000ffff041224 */ /* 0x000fe200078e001a */
[----:B------:R-:W-:Y:S01]  /*1380*/  @!P1 MOV R5, R21 ;  /* 0x0000001500059202 */ /* 0x000fe20000000f00 */
[----:B------:R-:W-:Y:S01]  /*1390*/  @!P1 IMAD.MOV.U32 R4, RZ, RZ, R49 ;  /* 0x000000ffff049224 */ /* 0x000fe200078e0031 */
[----:B------:R-:W-:Y:S01]  /*13a0*/  LOP3.LUT P1, RZ, R20, 0x2, RZ, 0xc0, !PT ;  /* 0x0000000214ff7812 */ /* 0x000fe2000782c0ff */
[----:B------:R-:W-:Y:S01]  /*13b0*/  IMAD.MOV.U32 R20, RZ, RZ, 0x10 ;  /* 0x00000010ff147424 */ /* 0x000fe200078e00ff */
[----:B------:R-:W-:-:S02]  /*13c0*/  SEL R5, R5, RZ, !P0 ;  /* 0x000000ff05057207 */ /* 0x000fc40004000000 */
[----:B------:R-:W-:Y:S01]  /*13d0*/  SEL R0, R4, RZ, !P0 ;  /* 0x000000ff04007207 */ /* 0x000fe20004000000 */
[----:B------:R-:W-:Y:S01]  /*13e0*/  IMAD.IADD R4, R3, 0x1, R24 ;  /* 0x0000000103047824 */ /* 0x000fe200078e0218 */
[C---:B------:R-:W-:Y:S01]  /*13f0*/  LEA R18, P0, R8.reuse, c[0x0][0x160], 0x1 ;  /* 0x0000580008127a11 */ /* 0x040fe200078008ff */
[C---:B------:R-:W-:Y:S02]  /*1400*/  IMAD R14, R5.reuse, c[0x0][0x1f0], RZ ;  /* 0x00007c00050e7a24 */ /* 0x040fe400078e02ff */
[----:B------:R-:W-:Y:S01]  /*1410*/  IMAD R5, R5, c[0x0][0x218], RZ ;  /* 0x0000860005057a24 */ /* 0x000fe200078e02ff */
[----:B------:R-:W-:Y:S01]  /*1420*/  LEA.HI.X R15, R8, c[0x0][0x164], R9, 0x1, P0 ;  /* 0x00005900080f7a11 */ /* 0x000fe200000f0c09 */
[C---:B------:R-:W-:Y:S01]  /*1430*/  IMAD.WIDE.U32 R40, R0.reuse, c[0x0][0x218], R10 ;  /* 0x0000860000287a25 */ /* 0x040fe200078e000a */
[----:B------:R-:W-:Y:S01]  /*1440*/  ISETP.GE.AND P0, PT, R19, R16, PT ;  /* 0x000000101300720c */ /* 0x000fe20003f06270 */
[----:B------:R1:W2:Y:S02]  /*1450*/  SHFL.IDX PT, R8, R18, RZ, 0x1c1f ;  /* 0x001c1fff12087589 */ /* 0x0002a400000e0000 */
[----:B------:R-:W-:-:S02]  /*1460*/  IMAD R5, R0, c[0x0][0x21c], R5 ;  /* 0x0000870000057a24 */ /* 0x000fc400078e0205 */
[C---:B------:R-:W-:Y:S01]  /*1470*/  IMAD R14, R0.reuse, c[0x0][0x1f4], R14 ;  /* 0x00007d00000e7a24 */ /* 0x040fe200078e020e */
[----:B------:R1:W3:Y:S01]  /*1480*/  SHFL.IDX PT, R9, R15, RZ, 0x1c1f ;  /* 0x001c1fff0f097589 */ /* 0x0002e200000e0000 */
[----:B------:R-:W-:Y:S01]  /*1490*/  IMAD.WIDE.U32 R30, R0, c[0x0][0x1f0], R12 ;  /* 0x00007c00001e7a25 */ /* 0x000fe200078e000c */
[----:B------:R-:W-:-:S03]  /*14a0*/  SEL R0, R20, 0xfffffff0, !P1 ;  /* 0xfffffff014007807 */ /* 0x000fc60004800000 */
[----:B------:R-:W-:Y:S01]  /*14b0*/  IMAD.IADD R27, R41, 0x1, R5 ;  /* 0x00000001291b7824 */ /* 0x000fe200078e0205 */
[----:B------:R1:W-:Y:S01]  /*14c0*/  STL.64 [R1+0x50], R30 ;  /* 0x0000501e01007387 */ /* 0x0003e20000100a00 */
[----:B------:R-:W-:Y:S02]  /*14d0*/  IMAD.IADD R35, R31, 0x1, R14 ;  /* 0x000000011f237824 */ /* 0x000fe400078e020e */
[----:B------:R-:W-:Y:S01]  /*14e0*/  IMAD.IADD R3, R3, 0x1, R23 ;  /* 0x0000000103037824 */ /* 0x000fe200078e0217 */
[----:B------:R1:W-:Y:S04]  /*14f0*/  STL.64 [R1+0x48], R40 ;  /* 0x0000482801007387 */ /* 0x0003e80000100a00 */
[----:B------:R1:W-:Y:S04]  /*1500*/  STL [R1+0x44], R27 ;  /* 0x0000441b01007387 */ /* 0x0003e80000100800 */
[----:B------:R1:W-:Y:S01]  /*1510*/  STL [R1+0x3c], R35 ;  /* 0x00003c2301007387 */ /* 0x0003e20000100800 */
[----:B------:R-:W-:Y:S05]  /*1520*/  @P0 BRA `(.L_x_23) ;  /* 0x0000010000000947 */ /* 0x000fea0003800000 */
[----:B--2---:R-:W-:Y:S02]  /*1530*/  IADD3 R5, R6, 0x40, RZ ;  /* 0x0000004006057810 */ /* 0x004fe40007ffe0ff */
[----:B------:R-:W-:-:S02]  /*1540*/  SHF.R.S32.HI R13, RZ, 0x1f, R17 ;  /* 0x0000001fff0d7819 */ /* 0x000fc40000011411 */
[----:B------:R-:W-:Y:S02]  /*1550*/  SHF.R.S32.HI R12, RZ, 0x1f, R5 ;  /* 0x0000001fff0c7819 */ /* 0x000fe40000011405 */
[----:B------:R-:W-:Y:S02]  /*1560*/  LEA.HI R13, R13, R17, RZ, 0x3 ;  /* 0x000000110d0d7211 */ /* 0x000fe400078f18ff */
[----:B------:R-:W-:Y:S02]  /*1570*/  LEA.HI R5, R12, R5, RZ, 0x3 ;  /* 0x000000050c057211 */ /* 0x000fe400078f18ff */
[C---:B------:R-:W-:Y:S02]  /*1580*/  LEA R10, P0, R6.reuse, R8, 0x1 ;  /* 0x00000008060a7211 */ /* 0x040fe400078008ff */
[----:B------:R-:W-:Y:S02]  /*1590*/  LOP3.LUT R12, R13, 0xfffffff8, RZ, 0xc0, !PT ;  /* 0xfffffff80d0c7812 */ /* 0x000fe400078ec0ff */
[----:B------:R-:W-:Y:S01]  /*15a0*/  LOP3.LUT R14, R5, 0xfffffff8, RZ, 0xc0, !PT ;  /* 0xfffffff8050e7812 */ /* 0x000fe200078ec0ff */
[----:B------:R-:W-:Y:S01]  /*15b0*/  IMAD.SHL.U32 R5, R233, 0x2, RZ ;  /* 0x00000002e9057824 */ /* 0x000fe200078e00ff */
[----:B---3--:R-:W-:Y:S01]  /*15c0*/  LEA.HI.X R11, R6, R9, R7, 0x1, P0 ;  /* 0x00000009060b7211 */ /* 0x008fe200000f0c07 */
[----:B------:R-:W-:-:S04]  /*15d0*/  IMAD.WIDE R12, R12, 0x2, R8 ;  /* 0x000000020c0c7825 */ /* 0x000fc800078e0208 */
[----:B------:R-:W-:Y:S01]  /*15e0*/  IMAD.WIDE R8, R14, 0x2, R8 ;  /* 0x000000020e087825 */ /* 0x000fe200078e0208 */
[----:B------:R-:W-:Y:S01]  /*15f0*/  @!PT LDS RZ, [RZ] ;  /* 0x00000000fffff984 */ /* 0x000fe20000000800 */
[----:B------:R2:W-:Y:S04]  /*1600*/  LDGSTS.E.BYPASS.LTC128B.128 [R5+0x6100], [R10.64], !P4 ;  /* 0x061000000a057fae */ /* 0x0005e8000e101d44 */
[----:B------:R2:W-:Y:S04]  /*1610*/  LDGSTS.E.BYPASS.LTC128B.128 [R5+0x8100], [R12.64], !P2 ;  /* 0x081000000c057fae */ /* 0x0005e8000d101d44 */
[----:B------:R2:W-:Y:S02]  /*1620*/  LDGSTS.E.BYPASS.LTC128B.128 [R5+0xa100], [R8.64], !P3 ;  /* 0x0a10000008057fae */ /* 0x0005e4000d901d44 */
.L_x_23:
[----:B--2---:R-:W-:Y:S05]  /*1630*/  BSYNC B0 ;  /* 0x0000000000007941 */ /* 0x004fea0003800000 */
.L_x_22:
[----:B------:R-:W-:Y:S01]  /*1640*/  IADD3 R5, R19, 0x20, RZ ;  /* 0x0000002013057810 */ /* 0x000fe20007ffe0ff */
[----:B---3--:R2:W3:Y:S01]  /*1650*/  SHFL.IDX PT, R9, R15, 0x1, 0x1c1f ;  /* 0x003c1f000f097f89 */ /* 0x0084e200000e0000 */
[----:B------:R-:W-:Y:S02]  /*1660*/  BSSY B0, `(.L_x_24) ;  /* 0x0000014000007945 */ /* 0x000fe40003800000 */
[----:B------:R-:W-:Y:S01]  /*1670*/  ISETP.GE.AND P0, PT, R5, R16, PT ;  /* 0x000000100500720c */ /* 0x000fe20003f06270 */
[----:B------:R2:W4:-:S12]  /*1680*/  SHFL.IDX PT, R8, R18, 0x1, 0x1c1f ;  /* 0x003c1f0012087f89 */ /* 0x00051800000e0000 */
[----:B------:R-:W-:Y:S05]  /*1690*/  @P0 BRA `(.L_x_25) ;  /* 0x0000010000000947 */ /* 0x000fea0003800000 */
[----:B------:R-:W-:Y:S02]  /*16a0*/  IADD3 R5, R6, 0x40, RZ ;  /* 0x0000004006057810 */ /* 0x000fe40007ffe0ff */
[----:B------:R-:W-:Y:S02]  /*16b0*/  SHF.R.S32.HI R13, RZ, 0x1f, R17 ;  /* 0x0000001fff0d7819 */ /* 0x000fe40000011411 */
[----:B------:R-:W-:Y:S02]  /*16c0*/  SHF.R.S32.HI R12, RZ, 0x1f, R5 ;  /* 0x0000001fff0c7819 */ /* 0x000fe40000011405 */
[----:B------:R-:W-:Y:S02]  /*16d0*/  LEA.HI R13, R13, R17, RZ, 0x3 ;  /* 0x000000110d0d7211 */ /* 0x000fe400078f18ff */
[----:B------:R-:W-:Y:S02]  /*16e0*/  LEA.HI R5, R12, R5, RZ, 0x3 ;  /* 0x000000050c057211 */ /* 0x000fe400078f18ff */
[----:B----4-:R-:W-:-:S02]  /*16f0*/  LEA R10, P0, R6, R8, 0x1 ;  /* 0x00000008060a7211 */ /* 0x010fc400078008ff */
        /* <DEDUP_REMOVED lines=10> */
.L_x_25:
[----:B------:R-:W-:Y:S05]  /*17a0*/  BSYNC B0 ;  /* 0x0000000000007941 */ /* 0x000fea0003800000 */
.L_x_24:
[----:B---3--:R-:W-:Y:S01]  /*17b0*/  IADD3 R5, R19, 0x40, RZ ;  /* 0x0000004013057810 */ /* 0x008fe20007ffe0ff */
[----:B------:R3:W1:Y:S01]  /*17c0*/  SHFL.IDX PT, R9, R15, 0x2, 0x1c1f ;  /* 0x005c1f000f097f89 */ /* 0x00066200000e0000 */
[----:B------:R-:W-:Y:S02]  /*17d0*/  BSSY B0, `(.L_x_26) ;  /* 0x0000014000007945 */ /* 0x000fe40003800000 */
[----:B------:R-:W-:Y:S01]  /*17e0*/  ISETP.GE.AND P0, PT, R5, R16, PT ;  /* 0x000000100500720c */ /* 0x000fe20003f06270 */
[----:B----4-:R3:W4:-:S12]  /*17f0*/  SHFL.IDX PT, R8, R18, 0x2, 0x1c1f ;  /* 0x005c1f0012087f89 */ /* 0x01071800000e0000 */
        /* <DEDUP_REMOVED lines=10> */
[----:B-1----:R-:W-:Y:S01]  /*18a0*/  LEA.HI.X R11, R6, R9, R7, 0x1, P0 ;  /* 0x00000009060b7211 */ /* 0x002fe200000f0c07 */
[----:B------:R-:W-:-:S04]  /*18b0*/  IMAD.WIDE R12, R12, 0x2, R8 ;  /* 0x000000020c0c7825 */ /* 0x000fc800078e0208 */
[----:B------:R-:W-:Y:S01]  /*18c0*/  IMAD.WIDE R8, R14, 0x2, R8 ;  /* 0x000000020e087825 */ /* 0x000fe200078e0208 */
[----:B------:R-:W-:Y:S01]  /*18d0*/  @!PT LDS RZ, [RZ] ;  /* 0x00000000fffff984 */ /* 0x000fe20000000800 */
[----:B------:R1:W-:Y:S04]  /*18e0*/  LDGSTS.E.BYPASS.LTC128B.128 [R5+0x7100], [R10.64], !P4 ;  /* 0x071000000a057fae */ /* 0x0003e8000e101d44 */
[----:B------:R1:W-:Y:S04]  /*18f0*/  LDGSTS.E.BYPASS.LTC128B.128 [R5+0x9100], [R12.64], !P2 ;  /* 0x091000000c057fae */ /* 0x0003e8000d101d44 */
[----:B------:R1:W-:Y:S02]  /*1900*/  LDGSTS.E.BYPASS.LTC128B.128 [R5+0xb100], [R8.64], !P3 ;  /* 0x0b10000008057fae */ /* 0x0003e4000d901d44 */
.L_x_27:
[----:B------:R-:W-:Y:S05]  /*1910*/  BSYNC B0 ;  /* 0x0000000000007941 */ /* 0x000fea0003800000 */
.L_x_26:
[----:B-1--4-:R-:W1:Y:S01]  /*1920*/  SHFL.IDX PT, R8, R18, 0x3, 0x1c1f ;  /* 0x007c1f0012087f89 */ /* 0x012e6200000e0000 */
[----:B------:R-:W-:Y:S01]  /*1930*/  IADD3 R5, R19, 0x60, RZ ;  /* 0x0000006013057810 */ /* 0x000fe20007ffe0ff */
[----:B------:R-:W-:Y:S01]  /*1940*/  IMAD.SHL.U32 R233, R233, 0x2, RZ ;  /* 0x00000002e9e97824 */ /* 0x000fe200078e00ff */
[----:B------:R-:W-:Y:S01]  /*1950*/  LEA.HI.SX32 R24, R250, 0xffffffff, 0x1a ;  /* 0xfffffffffa187811 */ /* 0x000fe200078fd2ff */
[----:B------:R-:W4:Y:S01]  /*1960*/  SHFL.IDX PT, R9, R15, 0x3, 0x1c1f ;  /* 0x007c1f000f097f89 */ /* 0x000f2200000e0000 */
[----:B------:R-:W-:Y:S01]  /*1970*/  ISETP.GE.AND P1, PT, R5, R16, PT ;  /* 0x000000100500720c */ /* 0x000fe20003f26270 */
[----:B------:R-:W-:-:S02]  /*1980*/  IMAD.MOV.U32 R12, RZ, RZ, c[0x0][0x1e0] ;  /* 0x00007800ff0c7624 */ /* 0x000fc400078e00ff */
[----:B------:R-:W-:Y:S02]  /*1990*/  IMAD.MOV.U32 R25, RZ, RZ, 0x6 ;  /* 0x00000006ff197424 */ /* 0x000fe400078e00ff */
[----:B------:R-:W-:Y:S02]  /*19a0*/  IMAD.MOV.U32 R166, RZ, RZ, R34 ;  /* 0x000000ffffa67224 */ /* 0x000fe400078e0022 */
[----:B------:R-:W-:Y:S01]  /*19b0*/  IMAD.MOV.U32 R167, RZ, RZ, R35 ;  /* 0x000000ffffa77224 */ /* 0x000fe200078e0023 */
[C---:B------:R-:W-:Y:S01]  /*19c0*/  SHF.L.U64.HI R157, R12.reuse, R25, c[0x0][0x1e4] ;  /* 0x000079000c9d7619 */ /* 0x040fe20000010219 */
[C---:B------:R-:W-:Y:S02]  /*19d0*/  IMAD.SHL.U32 R159, R12.reuse, 0x40, RZ ;  /* 0x000000400c9f7824 */ /* 0x040fe400078e00ff */
[----:B------:R-:W-:Y:S02]  /*19e0*/  IMAD.MOV.U32 R166, RZ, RZ, R30 ;  /* 0x000000ffffa67224 */ /* 0x000fe400078e001e */
[----:B------:R-:W-:-:S02]  /*19f0*/  IMAD.SHL.U32 R158, R12, 0x20, RZ ;  /* 0x000000200c9e7824 */ /* 0x000fc400078e00ff */
[----:B------:R-:W-:Y:S01]  /*1a00*/  IMAD.SHL.U32 R219, R3, 0x2, RZ ;  /* 0x0000000203db7824 */ /* 0x000fe200078e00ff */
[----:B------:R-:W-:Y:S01]  /*1a10*/  STL.64 [R1+0x38], R166 ;  /* 0x000038a601007387 */ /* 0x000fe20000100a00 */
[----:B------:R-:W-:Y:S01]  /*1a20*/  IMAD.SHL.U32 R216, R2, 0x2, RZ ;  /* 0x0000000202d87824 */ /* 0x000fe200078e00ff */
[----:B-1----:R-:W-:Y:S01]  /*1a30*/  @!P1 LEA R10, P0, R6, R8, 0x1 ;  /* 0x00000008060a9211 */ /* 0x002fe200078008ff */
[----:B------:R-:W-:Y:S02]  /*1a40*/  IMAD.MOV.U32 R26, RZ, RZ, R40 ;  /* 0x000000ffff1a7224 */ /* 0x000fe400078e0028 */
[----:B------:R-:W-:Y:S01]  /*1a50*/  IMAD R144, R24, -0x40, R145 ;  /* 0xffffffc018907824 */ /* 0x000fe200078e0291 */
[----:B----4-:R-:W-:Y:S01]  /*1a60*/  @!P1 LEA.HI.X R11, R6, R9, R7, 0x1, P0 ;  /* 0x00000009060b9211 */ /* 0x010fe200000f0c07 */
[----:B------:R-:W-:Y:S01]  /*1a70*/  IMAD R220, R0, 0x2, R219 ;  /* 0x0000000200dc7824 */ /* 0x000fe200078e02db */
[----:B------:R-:W-:Y:S01]  /*1a80*/  @!P1 IADD3 R6, R6, 0x40, RZ ;  /* 0x0000004006069810 */ /* 0x000fe20007ffe0ff */
[----:B------:R-:W-:Y:S01]  /*1a90*/  STL.64 [R1+0x40], R26 ;  /* 0x0000401a01007387 */ /* 0x000fe20000100a00 */
[----:B------:R-:W-:Y:S01]  /*1aa0*/  @!P1 SHF.R.S32.HI R7, RZ, 0x1f, R17 ;  /* 0x0000001fff079819 */ /* 0x000fe20000011411 */
[----:B------:R-:W-:Y:S01]  /*1ab0*/  IMAD.SHL.U32 R217, R4, 0x2, RZ ;  /* 0x0000000204d97824 */ /* 0x000fe200078e00ff */
[----:B------:R-:W-:Y:S01]  /*1ac0*/  @!P1 SHF.R.S32.HI R5, RZ, 0x1f, R6 ;  /* 0x0000001fff059819 */ /* 0x000fe20000011406 */
[----:B------:R-:W-:Y:S01]  /*1ad0*/  @!PT LDS RZ, [RZ] ;  /* 0x00000000fffff984 */ /* 0x000fe20000000800 */
[----:B------:R1:W-:Y:S01]  /*1ae0*/  @!P1 LDGSTS.E.BYPASS.LTC128B.128 [R233+0x7900], [R10.64], !P4 ;  /* 0x079000000ae99fae */ /* 0x0003e2000e101d44 */
[----:B------:R-:W-:Y:S01]  /*1af0*/  @!P1 LEA.HI R7, R7, R17, RZ, 0x3 ;  /* 0x0000001107079211 */ /* 0x000fe200078f18ff */
[----:B------:R-:W-:Y:S01]  /*1b00*/  IMAD R218, R0, 0x2, R217 ;  /* 0x0000000200da7824 */ /* 0x000fe200078e02d9 */
[----:B------:R-:W-:-:S02]  /*1b10*/  @!P1 LEA.HI R6, R5, R6, RZ, 0x3 ;  /* 0x0000000605069211 */ /* 0x000fc400078f18ff */
[----:B------:R-:W-:Y:S02]  /*1b20*/  @!P1 LOP3.LUT R5, R7, 0xfffffff8, RZ, 0xc0, !PT ;  /* 0xfffffff807059812 */ /* 0x000fe400078ec0ff */
[----:B------:R-:W-:Y:S02]  /*1b30*/  ISETP.NE.AND P4, PT, R32, RZ, PT ;  /* 0x000000ff2000720c */ /* 0x000fe40003f85270 */
[----:B------:R-:W-:Y:S01]  /*1b40*/  IADD3 R221, R216, 0x3120, RZ ;  /* 0x00003120d8dd7810 */ /* 0x000fe20007ffe0ff */
[----:B-1----:R-:W-:Y:S01]  /*1b50*/  IMAD.IADD R11, R145, 0x1, -R36 ;  /* 0x00000001910b7824 */ /* 0x002fe200078e0a24 */
[----:B------:R-:W-:Y:S01]  /*1b60*/  @!P1 LOP3.LUT R10, R6, 0xfffffff8, RZ, 0xc0, !PT ;  /* 0xfffffff8060a9812 */ /* 0x000fe200078ec0ff */
[----:B------:R-:W-:-:S04]  /*1b70*/  @!P1 IMAD.WIDE R6, R5, 0x2, R8 ;  /* 0x0000000205069825 */ /* 0x000fc800078e0208 */
[----:B------:R-:W-:Y:S01]  /*1b80*/  IMAD R5, R24, -0x40, R11 ;  /* 0xffffffc018057824 */ /* 0x000fe200078e020b */
[----:B------:R1:W-:Y:S01]  /*1b90*/  @!P1 LDGSTS.E.BYPASS.LTC128B.128 [R233+0x9900], [R6.64], !P2 ;  /* 0x0990000006e99fae */ /* 0x0003e2000d101d44 */
[----:B------:R-:W-:Y:S01]  /*1ba0*/  @!P1 IMAD.WIDE R8, R10, 0x2, R8 ;  /* 0x000000020a089825 */ /* 0x000fe200078e0208 */
[----:B------:R-:W-:Y:S02]  /*1bb0*/  SHF.R.S32.HI R10, RZ, 0x1f, R24 ;  /* 0x0000001fff0a7819 */ /* 0x000fe40000011418 */
[C---:B------:R-:W-:Y:S01]  /*1bc0*/  ISETP.GE.AND P0, PT, R5.reuse, 0x1, PT ;  /* 0x000000010500780c */ /* 0x040fe20003f06270 */
[----:B------:R-:W-:Y:S01]  /*1bd0*/  IMAD.MOV.U32 R11, RZ, RZ, c[0x0][0x208] ;  /* 0x00008200ff0b7624 */ /* 0x000fe200078e00ff */
[----:B------:R4:W-:Y:S01]  /*1be0*/  @!P1 LDGSTS.E.BYPASS.LTC128B.128 [R233+0xb900], [R8.64], !P3 ;  /* 0x0b90000008e99fae */ /* 0x0009e2000d901d44 */
[----:B------:R-:W-:Y:S02]  /*1bf0*/  ISETP.GE.AND P2, PT, R5, 0x21, PT ;  /* 0x000000210500780c */ /* 0x000fe40003f46270 */
[----:B------:R-:W-:Y:S01]  /*1c00*/  LOP3.LUT P3, RZ, R37, 0x2, RZ, 0xc0, !PT ;  /* 0x0000000225ff7812 */ /* 0x000fe2000786c0ff */
[----:B------:R-:W0:Y:S01]  /*1c10*/  LDGDEPBAR ;  /* 0x00000000000079af */ /* 0x000e220000000000 */
[----:B-1----:R-:W-:-:S04]  /*1c20*/  IMAD.WIDE.U32 R6, R24, R159, R166 ;  /* 0x0000009f18067225 */ /* 0x002fc800078e00a6 */
[----:B----4-:R-:W-:Y:S02]  /*1c30*/  IMAD R8, R157, R24, RZ ;  /* 0x000000189d087224 */ /* 0x010fe400078e02ff */
[----:B------:R-:W-:Y:S02]  /*1c40*/  IMAD.MOV.U32 R9, RZ, RZ, 0x5 ;  /* 0x00000005ff097424 */ /* 0x000fe400078e00ff */
[----:B------:R-:W-:Y:S01]  /*1c50*/  IMAD R5, R10, R159, R8 ;  /* 0x0000009f0a057224 */ /* 0x000fe200078e0208 */
[----:B------:R-:W-:Y:S01]  /*1c60*/  BAR.SYNC.DEFER_BLOCKING 0x0 ;  /* 0x0000000000007b1d */ /* 0x000fe20000010000 */
[----:B------:R-:W-:Y:S02]  /*1c70*/  @P0 LEA R8, P1, R6, c[0x0][0x1c8], 0x1 ;  /* 0x0000720006080a11 */ /* 0x000fe400078208ff */
[----:B------:R-:W-:Y:S01]  /*1c80*/  IMAD.IADD R5, R7, 0x1, R5 ;  /* 0x0000000107057824 */ /* 0x000fe200078e0205 */
[----:B------:R-:W-:-:S04]  /*1c90*/  SHF.L.U64.HI R164, R12, R9, c[0x0][0x1e4] ;  /* 0x000079000ca47619 */ /* 0x000fc80000010209 */
[----:B------:R-:W-:Y:S02]  /*1ca0*/  @P0 LEA.HI.X R9, R6, c[0x0][0x1cc], R5, 0x1, P1 ;  /* 0x0000730006090a11 */ /* 0x000fe400008f0c05 */
[----:B------:R-:W-:-:S05]  /*1cb0*/  @P2 IADD3 R7, P1, R158, R6, RZ ;  /* 0x000000069e072210 */ /* 0x000fca0007f3e0ff */
[----:B------:R-:W-:Y:S01]  /*1cc0*/  @P2 IMAD.X R5, R164, 0x1, R5, P1 ;  /* 0x00000001a4052824 */ /* 0x000fe200008e0605 */
[----:B------:R-:W-:-:S04]  /*1cd0*/  @P2 LEA R6, P1, R7, c[0x0][0x1c8], 0x1 ;  /* 0x0000720007062a11 */ /* 0x000fc800078208ff */
[----:B------:R-:W-:Y:S02]  /*1ce0*/  @P2 LEA.HI.X R7, R7, c[0x0][0x1cc], R5, 0x1, P1 ;  /* 0x0000730007072a11 */ /* 0x000fe400008f0c05 */
[----:B------:R-:W-:Y:S01]  /*1cf0*/  LOP3.LUT R5, R38, 0x1, RZ, 0xc0, !PT ;  /* 0x0000000126057812 */ /* 0x000fe200078ec0ff */
[----:B------:R-:W-:Y:S01]  /*1d00*/  @!PT LDS RZ, [RZ] ;  /* 0x00000000fffff984 */ /* 0x000fe20000000800 */
[----:B------:R-:W-:Y:S01]  /*1d10*/  @!PT LDS RZ, [RZ] ;  /* 0x00000000fffff984 */ /* 0x000fe20000000800 */
[----:B------:R-:W-:Y:S01]  /*1d20*/  @!PT LDS RZ, [RZ] ;  /* 0x00000000fffff984 */ /* 0x000fe20000000800 */
[----:B------:R1:W-:Y:S04]  /*1d30*/  @P0 LDGSTS.E.BYPASS.LTC128B.128 [R233+0x3100], [R8.64], !P4 ;  /* 0x0310000008e90fae */ /* 0x0003e8000e101d44 */
[----:B------:R1:W-:Y:S04]  /*1d40*/  @P0 LDGSTS.E.BYPASS.LTC128B.128 [R233+0x4100], [R8.64+0x40], !P6 ;  /* 0x0410004008e90fae */ /* 0x0003e8000f101d44 */
[----:B------:R1:W-:Y:S01]  /*1d50*/  @P0 LDGSTS.E.BYPASS.LTC128B.128 [R233+0x5100], [R8.64+0x80], !P5 ;  /* 0x0510008008e90fae */ /* 0x0003e2000e901d44 */
[----:B------:R-:W-:Y:S01]  /*1d60*/  ISETP.NE.U32.AND P0, PT, R5, 0x1, PT ;  /* 0x000000010500780c */ /* 0x000fe20003f05070 */
[----:B------:R-:W-:-:S02]  /*1d70*/  IMAD.IADD R5, R144, 0x1, -R36 ;  /* 0x0000000190057824 */ /* 0x000fc400078e0a24 */
[----:B------:R4:W-:Y:S04]  /*1d80*/  @P2 LDGSTS.E.BYPASS.LTC128B.128 [R233+0x3900], [R6.64], !P4 ;  /* 0x0390000006e92fae */ /* 0x0009e8000e101d44 */
[----:B------:R4:W-:Y:S04]  /*1d90*/  @P2 LDGSTS.E.BYPASS.LTC128B.128 [R233+0x4900], [R6.64+0x40], !P6 ;  /* 0x0490004006e92fae */ /* 0x0009e8000f101d44 */
[----:B------:R4:W-:Y:S01]  /*1da0*/  @P2 LDGSTS.E.BYPASS.LTC128B.128 [R233+0x5900], [R6.64+0x80], !P5 ;  /* 0x0590008006e92fae */ /* 0x0009e2000e901d44 */
[----:B------:R-:W-:-:S03]  /*1db0*/  LOP3.LUT P2, RZ, R38, 0x2, RZ, 0xc0, !PT ;  /* 0x0000000226ff7812 */ /* 0x000fc6000784c0ff */
[----:B------:R-:W0:Y:S01]  /*1dc0*/  LDGDEPBAR ;  /* 0x00000000000079af */ /* 0x000e220000000000 */
[C---:B-1----:R-:W-:Y:S01]  /*1dd0*/  SHF.L.U64.HI R9, R11.reuse, R25, c[0x0][0x20c] ;  /* 0x000083000b097619 */ /* 0x042fe20000010219 */
[----:B------:R-:W-:Y:S01]  /*1de0*/  IMAD.SHL.U32 R11, R11, 0x40, RZ ;  /* 0x000000400b0b7824 */ /* 0x000fe200078e00ff */
[----:B------:R-:W-:-:S03]  /*1df0*/  IADD3 R8, R216, 0x3100, RZ ;  /* 0x00003100d8087810 */ /* 0x000fc60007ffe0ff */
[----:B------:R-:W-:Y:S01]  /*1e00*/  IMAD R2, R9, R24, RZ ;  /* 0x0000001809027224 */ /* 0x000fe200078e02ff */
[----:B------:R-:W-:Y:S02]  /*1e10*/  @P3 IADD3 R221, R8, -0x20, RZ ;  /* 0xffffffe008dd3810 */ /* 0x000fe40007ffe0ff */
[C---:B------:R-:W-:Y:S01]  /*1e20*/  ISETP.LT.OR P3, PT, R5.reuse, 0x1, P0 ;  /* 0x000000010500780c */ /* 0x040fe20000761670 */
[-C--:B------:R-:W-:Y:S01]  /*1e30*/  IMAD R3, R10, R11.reuse, R2 ;  /* 0x0000000b0a037224 */ /* 0x080fe200078e0202 */
[----:B------:R-:W-:Y:S01]  /*1e40*/  ISETP.LT.OR P0, PT, R5, 0x21, P0 ;  /* 0x000000210500780c */ /* 0x000fe20000701670 */
[----:B----4-:R-:W-:Y:S01]  /*1e50*/  IMAD.WIDE.U32 R6, R24, R11, R26 ;  /* 0x0000000b18067225 */ /* 0x010fe200078e001a */
[----:B------:R-:W-:-:S04]  /*1e60*/  DEPBAR.LE SB0, 0x1 ;  /* 0x000080400000791a */ /* 0x000fc80000000000 */
[----:B------:R-:W-:-:S04]  /*1e70*/  DEPBAR.LE SB0, 0x0 ;  /* 0x000080000000791a */ /* 0x000fc80000000000 */
[----:B------:R-:W-:Y:S01]  /*1e80*/  BAR.SYNC.DEFER_BLOCKING 0x0 ;  /* 0x0000000000007b1d */ /* 0x000fe20000010000 */
[----:B------:R-:W-:Y:S01]  /*1e90*/  IMAD.IADD R3, R7, 0x1, R3 ;  /* 0x0000000107037824 */ /* 0x000fe200078e0203 */
[----:B------:R-:W-:-:S04]  /*1ea0*/  LEA R2, P1, R6, c[0x0][0x1f8], 0x1 ;  /* 0x00007e0006027a11 */ /* 0x000fc800078208ff */
[----:B------:R-:W-:Y:S02]  /*1eb0*/  LEA.HI.X R3, R6, c[0x0][0x1fc], R3, 0x1, P1 ;  /* 0x00007f0006037a11 */ /* 0x000fe400008f0c03 */
[----:B------:R-:W-:-:S05]  /*1ec0*/  IADD3 R6, P1, R11, R2, RZ ;  /* 0x000000020b067210 */ /* 0x000fca0007f3e0ff */
[----:B------:R-:W-:Y:S01]  /*1ed0*/  IMAD.X R7, R9, 0x1, R3, P1 ;  /* 0x0000000109077824 */ /* 0x000fe200008e0603 */
[C---:B------:R-:W-:Y:S02]  /*1ee0*/  ISETP.LT.OR P1, PT, R5.reuse, 0x1, !P2 ;  /* 0x000000010500780c */ /* 0x040fe40005721670 */
[----:B------:R-:W-:Y:S01]  /*1ef0*/  ISETP.LT.OR P2, PT, R5, 0x21, !P2 ;  /* 0x000000210500780c */ /* 0x000fe20005741670 */
[----:B--23--:R-:W-:Y:S04]  /*1f00*/  LDSM.16.M88.4 R16, [R219+0x6100] ;  /* 0x00610000db10783b */ /* 0x00cfe80000000200 */
[----:B------:R-:W1:Y:S04]  /*1f10*/  LDSM.16.M88.4 R20, [R216+0x3100] ;  /* 0x00310000d814783b */ /* 0x000e680000000200 */
[----:B------:R-:W2:Y:S04]  /*1f20*/  LDSM.16.M88.4 R12, [R219+0x7100] ;  /* 0x00710000db0c783b */ /* 0x000ea80000000200 */
[----:B------:R-:W3:Y:S04]  /*1f30*/  LDSM.16.M88.4 R28, [R216+0x3900] ;  /* 0x00390000d81c783b */ /* 0x000ee80000000200 */
[----:B------:R-:W4:Y:S04]  /*1f40*/  LDSM.16.M88.4 R32, [R216+0x3500] ;  /* 0x00350000d820783b */ /* 0x000f280000000200 */
[----:B------:R-:W5:Y:S04]  /*1f50*/  LDSM.16.M88.4 R24, [R216+0x3d00] ;  /* 0x003d0000d818783b */ /* 0x000f680000000200 */
[----:B------:R-:W-:Y:S04]  /*1f60*/  LDSM.16.M88.4 R40, [R220+0x6100] ;  /* 0x00610000dc28783b */ /* 0x000fe80000000200 */
[----:B------:R-:W4:Y:S04]  /*1f70*/  LDSM.16.M88.4 R44, [R221] ;  /* 0x00000000dd2c783b */ /* 0x000f280000000200 */
[----:B------:R-:W4:Y:S04]  /*1f80*/  LDSM.16.M88.4 R8, [R220+0x7100] ;  /* 0x00710000dc08783b */ /* 0x000f280000000200 */
[----:B------:R-:W-:Y:S04]  /*1f90*/  LDSM.16.M88.4 R48, [R221+0x400] ;  /* 0x00040000dd30783b */ /* 0x000fe80000000200 */
[----:B------:R-:W5:Y:S04]  /*1fa0*/  LDSM.16.M88.4 R60, [R221+0x800] ;  /* 0x00080000dd3c783b */ /* 0x000f680000000200 */
[----:B------:R-:W5:Y:S01]  /*1fb0*/  LDSM.16.M88.4 R76, [R221+0xc00] ;  /* 0x000c0000dd4c783b */ /* 0x000f620000000200 */
[----:B-1----:R-:W-:Y:S03]  /*1fc0*/  HMMA.16816.F32 R52, R16, R20, RZ ;  /* 0x000000141034723c */ /* 0x002fe600000018ff */
[----:B------:R-:W-:Y:S01]  /*1fd0*/  @!PT LDS RZ, [RZ] ;  /* 0x00000000fffff984 */ /* 0x000fe20000000800 */
[----:B------:R-:W-:Y:S01]  /*1fe0*/  @!PT LDS RZ, [RZ] ;  /* 0x00000000fffff984 */ /* 0x000fe20000000800 */
[----:B------:R-:W-:Y:S01]  /*1ff0*/  @!PT LDS RZ, [RZ] ;  /* 0x00000000fffff984 */ /* 0x000fe20000000800 */
[----:B------:R1:W-:Y:S01]  /*2000*/  LDGSTS.E.BYPASS.LTC128B.128 [R233+0x100], [R2.64], !P3 ;  /* 0x0010000002e97fae */ /* 0x0003e2000d901d44 */
[----:B------:R-:W-:-:S03]  /*2010*/  LOP3.LUT P3, RZ, R38, 0x4, RZ, 0xc0, !PT ;  /* 0x0000000426ff7812 */ /* 0x000fc6000786c0ff */
[----:B------:R1:W-:Y:S01]  /*2020*/  LDGSTS.E.BYPASS.LTC128B.128 [R233+0x1100], [R2.64+0x40], !P1 ;  /* 0x0110004002e97fae */ /* 0x0003e2000c901d44 */
[C---:B------:R-:W-:Y:S01]  /*2030*/  ISETP.LT.OR P1, PT, R5.reuse, 0x1, !P3 ;  /* 0x000000010500780c */ /* 0x040fe20005f21670 */
[----:B--2---:R-:W-:Y:S01]  /*2040*/  HMMA.16816.F32 R92, R12, R20, RZ ;  /* 0x000000140c5c723c */ /* 0x004fe200000018ff */
[----:B------:R-:W-:-:S07]  /*2050*/  ISETP.LT.OR P3, PT, R5, 0x21, !P3 ;  /* 0x000000210500780c */ /* 0x000fce0005f61670 */
[C---:B---3--:R-:W-:Y:S04]  /*2060*/  HMMA.16816.F32 R104, R12.reuse, R28, RZ ;  /* 0x0000001c0c68723c */ /* 0x048fe800000018ff */
[----:B------:R1:W-:Y:S04]  /*2070*/  LDGSTS.E.BYPASS.LTC128B.128 [R233+0x2100], [R2.64+0x80], !P1 ;  /* 0x0210008002e97fae */ /* 0x0003e8000c901d44 */
[----:B------:R2:W-:Y:S01]  /*2080*/  LDGSTS.E.BYPASS.LTC128B.128 [R233+0x900], [R6.64], !P0 ;  /* 0x0090000006e97fae */ /* 0x0005e2000c101d44 */
[C---:B------:R-:W-:Y:S03]  /*2090*/  HMMA.16816.F32 R100, R12.reuse, R22, RZ ;  /* 0x000000160c64723c */ /* 0x040fe600000018ff */
[----:B------:R2:W-:Y:S04]  /*20a0*/  LDGSTS.E.BYPASS.LTC128B.128 [R233+0x1900], [R6.64+0x40], !P2 ;  /* 0x0190004006e97fae */ /* 0x0005e8000d101d44 */
[----:B------:R2:W-:Y:S01]  /*20b0*/  LDGSTS.E.BYPASS.LTC128B.128 [R233+0x2900], [R6.64+0x80], !P3 ;  /* 0x0290008006e97fae */ /* 0x0005e2000d901d44 */
[C---:B----4-:R-:W-:Y:S03]  /*20c0*/  HMMA.16816.F32 R108, R12.reuse, R32, RZ ;  /* 0x000000200c6c723c */ /* 0x050fe600000018ff */
[----:B------:R-:W-:Y:S04]  /*20d0*/  LDSM.16.M88.4 R64, [R216+0x4100] ;  /* 0x00410000d840783b */ /* 0x000fe80000000200 */
[----:B------:R-:W3:Y:S01]  /*20e0*/  LDSM.16.M88.4 R36, [R219+0x8100] ;  /* 0x00810000db24783b */ /* 0x000ee20000000200 */
[----:B-----5:R-:W-:Y:S03]  /*20f0*/  HMMA.16816.F32 R96, R12, R24, RZ ;  /* 0x000000180c60723c */ /* 0x020fe600000018ff */
[----:B------:R-:W-:Y:S01]  /*2100*/  LDSM.16.M88.4 R56, [R221+0x1000] ;  /* 0x00100000dd38783b */ /* 0x000fe20000000200 */
[----:B-1----:R-:W-:-:S03]  /*2110*/  LOP3.LUT R3, R156, 0xffffffe0, RZ, 0xc0, !PT ;  /* 0xffffffe09c037812 */ /* 0x002fc600078ec0ff */
[----:B------:R-:W0:Y:S01]  /*2120*/  LDGDEPBAR ;  /* 0x00000000000079af */ /* 0x000e220000000000 */
[C---:B------:R-:W-:Y:S08]  /*2130*/  HMMA.16816.F32 R88, R12.reuse, R34, RZ ;  /* 0x000000220c58723c */ /* 0x040ff000000018ff */
[C---:B------:R-:W-:Y:S08]  /*2140*/  HMMA.16816.F32 R84, R12.reuse, R30, RZ ;  /* 0x0000001e0c54723c */ /* 0x040ff000000018ff */
[----:B------:R-:W-:Y:S08]  /*2150*/  HMMA.16816.F32 R68, R12, R26, RZ ;  /* 0x0000001a0c44723c */ /* 0x000ff000000018ff */
[----:B------:R-:W-:Y:S01]  /*2160*/  HMMA.16816.F32 R12, R40, R44, R52 ;  /* 0x0000002c280c723c */ /* 0x000fe20000001834 */
[----:B------:R-:W-:Y:S07]  /*2170*/  LDSM.16.M88.4 R52, [R216+0x5100] ;  /* 0x00510000d834783b */ /* 0x000fee0000000200 */
[C---:B------:R-:W-:Y:S08]  /*2180*/  HMMA.16816.F32 R72, R16.reuse, R32, RZ ;  /* 0x000000201048723c */ /* 0x040ff000000018ff */
[C---:B------:R-:W-:Y:S01]  /*2190*/  HMMA.16816.F32 R116, R16.reuse, R34, RZ ;  /* 0x000000221074723c */ /* 0x040fe200000018ff */
[----:B------:R-:W1:Y:S07]  /*21a0*/  LDSM.16.M88.4 R32, [R219+0x9100] ;  /* 0x00910000db20783b */ /* 0x000e6e0000000200 */
[C---:B------:R-:W-:Y:S08]  /*21b0*/  HMMA.16816.F32 R112, R16.reuse, R28, RZ ;  /* 0x0000001c1070723c */ /* 0x040ff000000018ff */
[C---:B------:R-:W-:Y:S01]  /*21c0*/  HMMA.16816.F32 R124, R16.reuse, R30, RZ ;  /* 0x0000001e107c723c */ /* 0x040fe200000018ff */
[----:B------:R-:W4:Y:S07]  /*21d0*/  LDSM.16.M88.4 R28, [R220+0x8100] ;  /* 0x00810000dc1c783b */ /* 0x000f2e0000000200 */
[----:B------:R-:W-:Y:S08]  /*21e0*/  HMMA.16816.F32 R120, R16, R22, RZ ;  /* 0x000000161078723c */ /* 0x000ff000000018ff */
[C---:B------:R-:W-:Y:S08]  /*21f0*/  HMMA.16816.F32 R20, R8.reuse, R44, R92 ;  /* 0x0000002c0814723c */ /* 0x040ff0000000185c */
[C---:B------:R-:W-:Y:S08]  /*2200*/  HMMA.16816.F32 R136, R8.reuse, R60, R104 ;  /* 0x0000003c0888723c */ /* 0x040ff00000001868 */
[C---:B------:R-:W-:Y:S08]  /*2210*/  HMMA.16816.F32 R92, R8.reuse, R46, R100 ;  /* 0x0000002e085c723c */ /* 0x040ff00000001864 */
[C---:B------:R-:W-:Y:S08]  /*2220*/  HMMA.16816.F32 R108, R8.reuse, R48, R108 ;  /* 0x00000030086c723c */ /* 0x040ff0000000186c */
[C---:B------:R-:W-:Y:S08]  /*2230*/  HMMA.16816.F32 R140, R8.reuse, R76, R96 ;  /* 0x0000004c088c723c */ /* 0x040ff00000001860 */
[C---:B------:R-:W-:Y:S08]  /*2240*/  HMMA.16816.F32 R100, R8.reuse, R50, R88 ;  /* 0x000000320864723c */ /* 0x040ff00000001858 */
[C---:B------:R-:W-:Y:S08]  /*2250*/  HMMA.16816.F32 R104, R8.reuse, R62, R84 ;  /* 0x0000003e0868723c */ /* 0x040ff00000001854 */
[----:B------:R-:W-:Y:S08]  /*2260*/  HMMA.16816.F32 R132, R8, R78, R68 ;  /* 0x0000004e0884723c */ /* 0x000ff00000001844 */
[----:B---3--:R-:W-:Y:S01]  /*2270*/  HMMA.16816.F32 R8, R36, R64, R12 ;  /* 0x000000402408723c */ /* 0x008fe2000000180c */
[----:B------:R-:W-:Y:S07]  /*2280*/  LDSM.16.M88.4 R12, [R219+0xb100] ;  /* 0x00b10000db0c783b */ /* 0x000fee0000000200 */
[C---:B------:R-:W-:Y:S08]  /*2290*/  HMMA.16816.F32 R80, R16.reuse, R24, RZ ;  /* 0x000000181050723c */ /* 0x040ff000000018ff */
[----:B------:R-:W-:Y:S01]  /*22a0*/  HMMA.16816.F32 R128, R16, R26, RZ ;  /* 0x0000001a1080723c */ /* 0x000fe200000018ff */
[----:B------:R-:W3:Y:S04]  /*22b0*/  LDSM.16.M88.4 R16, [R220+0x9100] ;  /* 0x00910000dc10783b */ /* 0x000ee80000000200 */
[----:B------:R-:W5:Y:S03]  /*22c0*/  LDSM.16.M88.4 R24, [R219+0xa100] ;  /* 0x00a10000db18783b */ /* 0x000f660000000200 */
[C---:B------:R-:W-:Y:S08]  /*22d0*/  HMMA.16816.F32 R96, R40.reuse, R48, R72 ;  /* 0x000000302860723c */ /* 0x040ff00000001848 */
[----:B------:R-:W-:Y:S01]  /*22e0*/  HMMA.16816.F32 R72, R40, R46, R120 ;  /* 0x0000002e2848723c */ /* 0x000fe20000001878 */
[----:B------:R-:W-:Y:S07]  /*22f0*/  LDSM.16.M88.4 R44, [R221+0x2000] ;  /* 0x00200000dd2c783b */ /* 0x000fee0000000200 */
[----:B-1----:R-:W-:Y:S01]  /*2300*/  HMMA.16816.F32 R68, R32, R64, R20 ;  /* 0x000000402044723c */ /* 0x002fe20000001814 */
[----:B------:R-:W1:Y:S07]  /*2310*/  LDSM.16.M88.4 R20, [R220+0xa100] ;  /* 0x00a10000dc14783b */ /* 0x000e6e0000000200 */
[----:B----4-:R-:W-:Y:S08]  /*2320*/  HMMA.16816.F32 R8, R28, R56, R8 ;  /* 0x000000381c08723c */ /* 0x010ff00000001808 */
[C---:B------:R-:W-:Y:S08]  /*2330*/  HMMA.16816.F32 R112, R40.reuse, R60, R112 ;  /* 0x0000003c2870723c */ /* 0x040ff00000001870 */
[----:B------:R-:W-:Y:S08]  /*2340*/  HMMA.16816.F32 R124, R40, R62, R124 ;  /* 0x0000003e287c723c */ /* 0x000ff0000000187c */
[----:B------:R-:W-:Y:S08]  /*2350*/  HMMA.16816.F32 R60, R32, R66, R92 ;  /* 0x00000042203c723c */ /* 0x000ff0000000185c */
[----:B------:R-:W-:Y:S01]  /*2360*/  HMMA.16816.F32 R88, R40, R50, R116 ;  /* 0x000000322858723c */ /* 0x000fe20000001874 */
[----:B------:R-:W4:Y:S07]  /*2370*/  LDSM.16.M88.4 R48, [R216+0x4500] ;  /* 0x00450000d830783b */ /* 0x000f2e0000000200 */
[----:B------:R-:W-:Y:S08]  /*2380*/  HMMA.16816.F32 R64, R36, R66, R72 ;  /* 0x000000422440723c */ /* 0x000ff00000001848 */
[----:B---3--:R-:W-:Y:S08]  /*2390*/  HMMA.16816.F32 R68, R16, R56, R68 ;  /* 0x000000381044723c */ /* 0x008ff00000001844 */
[----:B-----5:R-:W-:Y:S01]  /*23a0*/  HMMA.16816.F32 R72, R24, R52, R8 ;  /* 0x000000341848723c */ /* 0x020fe20000001808 */
[----:B------:R-:W3:Y:S07]  /*23b0*/  LDSM.16.M88.4 R8, [R220+0xb100] ;  /* 0x00b10000dc08783b */ /* 0x000eee0000000200 */
[C---:B------:R-:W-:Y:S08]  /*23c0*/  HMMA.16816.F32 R148, R40.reuse, R76, R80 ;  /* 0x0000004c2894723c */ /* 0x040ff00000001850 */
[----:B------:R-:W-:Y:S08]  /*23d0*/  HMMA.16816.F32 R128, R40, R78, R128 ;  /* 0x0000004e2880723c */ /* 0x000ff00000001880 */
[-C--:B------:R-:W-:Y:S01]  /*23e0*/  HMMA.16816.F32 R40, R16, R58.reuse, R60 ;  /* 0x0000003a1028723c */ /* 0x080fe2000000183c */
[----:B------:R-:W5:Y:S07]  /*23f0*/  LDSM.16.M88.4 R60, [R221+0x1400] ;  /* 0x00140000dd3c783b */ /* 0x000f6e0000000200 */
[----:B------:R-:W-:Y:S01]  /*2400*/  HMMA.16816.F32 R64, R28, R58, R64 ;  /* 0x0000003a1c40723c */ /* 0x000fe20000001840 */
[----:B------:R-:W2:Y:S07]  /*2410*/  LDSM.16.M88.4 R56, [R216+0x4900] ;  /* 0x00490000d838783b */ /* 0x000eae0000000200 */
[----:B------:R-:W-:Y:S08]  /*2420*/  HMMA.16816.F32 R68, R12, R52, R68 ;  /* 0x000000340c44723c */ /* 0x000ff00000001844 */
[----:B-1----:R-:W-:Y:S08]  /*2430*/  HMMA.16816.F32 R84, R20, R44, R72 ;  /* 0x0000002c1454723c */ /* 0x002ff00000001848 */
[-C--:B----4-:R-:W-:Y:S08]  /*2440*/  HMMA.16816.F32 R72, R36, R48.reuse, R96 ;  /* 0x000000302448723c */ /* 0x090ff00000001860 */
[----:B------:R-:W-:Y:S08]  /*2450*/  HMMA.16816.F32 R80, R32, R48, R108 ;  /* 0x000000302050723c */ /* 0x000ff0000000186c */
[----:B------:R-:W-:Y:S01]  /*2460*/  HMMA.16816.F32 R76, R12, R54, R40 ;  /* 0x000000360c4c723c */ /* 0x000fe20000001828 */
[----:B------:R-:W-:-:S04]  /*2470*/  FMUL.FTZ R2, R84, c[0x0][0x320] ;  /* 0x0000c80054027a20 */ /* 0x000fc80000410000 */
[----:B------:R1:W-:Y:S03]  /*2480*/  MUFU.TANH R154, R2 ;  /* 0x00000002009a7308 */ /* 0x0003e60000002400 */
[-C--:B------:R-:W-:Y:S08]  /*2490*/  HMMA.16816.F32 R96, R32, R50.reuse, R100 ;  /* 0x000000322060723c */ /* 0x080ff00000001864 */
[----:B------:R-:W-:Y:S01]  /*24a0*/  HMMA.16816.F32 R92, R36, R50, R88 ;  /* 0x00000032245c723c */ /* 0x000fe20000001858 */
[----:B------:R-:W4:Y:S01]  /*24b0*/  LDSM.16.M88.4 R88, [R216+0x4d00] ;  /* 0x004d0000d858783b */ /* 0x000f220000000200 */
[----:B-1----:R-:W-:-:S06]  /*24c0*/  FMUL.FTZ R2, R85, c[0x0][0x320] ;  /* 0x0000c80055027a20 */ /* 0x002fcc0000410000 */
[----:B------:R-:W-:Y:S01]  /*24d0*/  HMMA.16816.F32 R40, R24, R54, R64 ;  /* 0x000000361828723c */ /* 0x000fe20000001840 */
[----:B------:R-:W1:Y:S01]  /*24e0*/  LDSM.16.M88.4 R52, [R216+0x5500] ;  /* 0x00550000d834783b */ /* 0x000e620000000200 */
[----:B------:R2:W-:Y:S06]  /*24f0*/  MUFU.TANH R153, R2 ;  /* 0x0000000200997308 */ /* 0x0005ec0000002400 */
[----:B---3--:R-:W-:Y:S08]  /*2500*/  HMMA.16816.F32 R48, R8, R44, R68 ;  /* 0x0000002c0830723c */ /* 0x008ff00000001844 */
[----:B-----5:R-:W-:Y:S01]  /*2510*/  HMMA.16816.F32 R64, R28, R60, R72 ;  /* 0x0000003c1c40723c */ /* 0x020fe20000001848 */
[----:B--2---:R-:W-:-:S04]  /*2520*/  FMUL.FTZ R2, R86, c[0x0][0x320] ;  /* 0x0000c80056027a20 */ /* 0x004fc80000410000 */
[----:B------:R2:W-:Y:S03]  /*2530*/  MUFU.TANH R152, R2 ;  /* 0x0000000200987308 */ /* 0x0005e60000002400 */
[----:B------:R-:W-:Y:S08]  /*2540*/  HMMA.16816.F32 R68, R16, R60, R80 ;  /* 0x0000003c1044723c */ /* 0x000ff00000001850 */
[----:B------:R-:W-:Y:S01]  /*2550*/  HMMA.16816.F32 R80, R8, R46, R76 ;  /* 0x0000002e0850723c */ /* 0x000fe2000000184c */
[----:B--2---:R-:W-:-:S07]  /*2560*/  FMUL.FTZ R2, R87, c[0x0][0x320] ;  /* 0x0000c80057027a20 */ /* 0x004fce0000410000 */
[----:B------:R-:W-:Y:S01]  /*2570*/  HMMA.16816.F32 R44, R20, R46, R40 ;  /* 0x0000002e142c723c */ /* 0x000fe20000001828 */
[----:B------:R-:W2:Y:S01]  /*2580*/  LDSM.16.M88.4 R40, [R221+0x2400] ;  /* 0x00240000dd28783b */ /* 0x000ea20000000200 */
[----:B------:R3:W-:Y:S06]  /*2590*/  MUFU.TANH R147, R2 ;  /* 0x0000000200937308 */ /* 0x0007ec0000002400 */
[C---:B------:R-:W-:Y:S08]  /*25a0*/  HMMA.16816.F32 R100, R32.reuse, R58, R104 ;  /* 0x0000003a2064723c */ /* 0x040ff00000001868 */
[----:B------:R-:W-:Y:S01]  /*25b0*/  HMMA.16816.F32 R84, R32, R56, R136 ;  /* 0x000000382054723c */ /* 0x000fe20000001888 */
[----:B---3--:R-:W-:-:S04]  /*25c0*/  FMUL.FTZ R2, R48, c[0x0][0x320] ;  /* 0x0000c80030027a20 */ /* 0x008fc80000410000 */
[----:B------:R3:W5:Y:S03]  /*25d0*/  MUFU.TANH R146, R2 ;  /* 0x0000000200927308 */ /* 0x0007660000002400 */
[C---:B----4-:R-:W-:Y:S08]  /*25e0*/  HMMA.16816.F32 R108, R32.reuse, R88, R140 ;  /* 0x00000058206c723c */ /* 0x050ff0000000188c */
[----:B------:R-:W-:Y:S01]  /*25f0*/  HMMA.16816.F32 R104, R32, R90, R132 ;  /* 0x0000005a2068723c */ /* 0x000fe20000001884 */
[----:B---3--:R-:W-:-:S07]  /*2600*/  FMUL.FTZ R2, R49, c[0x0][0x320] ;  /* 0x0000c80031027a20 */ /* 0x008fce0000410000 */
[-C--:B------:R-:W-:Y:S01]  /*2610*/  HMMA.16816.F32 R32, R28, R62.reuse, R92 ;  /* 0x0000003e1c20723c */ /* 0x080fe2000000185c */
[----:B------:R3:W4:Y:S07]  /*2620*/  MUFU.TANH R123, R2 ;  /* 0x00000002007b7308 */ /* 0x00072e0000002400 */
[----:B------:R-:W-:Y:S08]  /*2630*/  HMMA.16816.F32 R60, R16, R62, R96 ;  /* 0x0000003e103c723c */ /* 0x000ff00000001860 */
[----:B------:R-:W-:Y:S01]  /*2640*/  HMMA.16816.F32 R72, R36, R56, R112 ;  /* 0x000000382448723c */ /* 0x000fe20000001870 */
[----:B---3--:R-:W-:-:S04]  /*2650*/  FMUL.FTZ R2, R50, c[0x0][0x320] ;  /* 0x0000c80032027a20 */ /* 0x008fc80000410000 */
[----:B------:R3:W-:Y:S03]  /*2660*/  MUFU.TANH R122, R2 ;  /* 0x00000002007a7308 */ /* 0x0007e60000002400 */
[----:B-1----:R-:W-:Y:S08]  /*2670*/  HMMA.16816.F32 R32, R24, R54, R32 ;  /* 0x000000361820723c */ /* 0x002ff00000001820 */
[----:B------:R-:W-:Y:S01]  /*2680*/  HMMA.16816.F32 R92, R36, R88, R148 ;  /* 0x00000058245c723c */ /* 0x000fe20000001894 */
[----:B---3--:R-:W-:-:S07]  /*2690*/  FMUL.FTZ R2, R51, c[0x0][0x320] ;  /* 0x0000c80033027a20 */ /* 0x008fce0000410000 */
[-C--:B------:R-:W-:Y:S01]  /*26a0*/  HMMA.16816.F32 R48, R24, R52.reuse, R64 ;  /* 0x000000341830723c */ /* 0x080fe20000001840 */
[----:B------:R1:W-:Y:S07]  /*26b0*/  MUFU.TANH R120, R2 ;  /* 0x0000000200787308 */ /* 0x0003ee0000002400 */
[----:B------:R-:W-:Y:S01]  /*26c0*/  HMMA.16816.F32 R64, R12, R52, R68 ;  /* 0x000000340c40723c */ /* 0x000fe20000001844 */
[----:B-1----:R-:W-:-:S04]  /*26d0*/  FMUL.FTZ R2, R44, c[0x0][0x320] ;  /* 0x0000c8002c027a20 */ /* 0x002fc80000410000 */
[----:B------:R1:W-:Y:S11]  /*26e0*/  MUFU.TANH R121, R2 ;  /* 0x0000000200797308 */ /* 0x0003f60000002400 */
[-C--:B--2---:R-:W-:Y:S01]  /*26f0*/  HMMA.16816.F32 R68, R20, R40.reuse, R48 ;  /* 0x000000281444723c */ /* 0x084fe20000001830 */
[----:B------:R-:W2:Y:S07]  /*2700*/  LDSM.16.M88.4 R48, [R221+0x1800] ;  /* 0x00180000dd30783b */ /* 0x000eae0000000200 */
[----:B------:R-:W-:Y:S01]  /*2710*/  HMMA.16816.F32 R76, R8, R40, R64 ;  /* 0x00000028084c723c */ /* 0x000fe20000001840 */
[----:B-1----:R-:W-:-:S04]  /*2720*/  FMUL.FTZ R2, R45, c[0x0][0x320] ;  /* 0x0000c8002d027a20 */ /* 0x002fc80000410000 */
[----:B------:R1:W-:Y:S02]  /*2730*/  MUFU.TANH R119, R2 ;  /* 0x0000000200777308 */ /* 0x0003e40000002400 */
[----:B-1----:R-:W-:-:S06]  /*2740*/  FMUL.FTZ R2, R46, c[0x0][0x320] ;  /* 0x0000c8002e027a20 */ /* 0x002fcc0000410000 */
[----:B------:R1:W-:Y:S01]  /*2750*/  MUFU.TANH R118, R2 ;  /* 0x0000000200767308 */ /* 0x0003e20000002400 */
[----:B--2---:R-:W-:Y:S08]  /*2760*/  HMMA.16816.F32 R64, R16, R48, R84 ;  /* 0x000000301040723c */ /* 0x004ff00000001854 */
[----:B------:R-:W-:Y:S01]  /*2770*/  HMMA.16816.F32 R84, R36, R90, R128 ;  /* 0x0000005a2454723c */ /* 0x000fe20000001880 */
[----:B-1----:R-:W-:-:S02]  /*2780*/  FMUL.FTZ R2, R47, c[0x0][0x320] ;  /* 0x0000c8002f027a20 */ /* 0x002fc40000410000 */
[----:B------:R-:W1:Y:S02]  /*2790*/  LDSM.16.M88.4 R44, [R216+0x5900] ;  /* 0x00590000d82c783b */ /* 0x000e640000000200 */
[----:B------:R2:W-:Y:S02]  /*27a0*/  MUFU.TANH R117, R2 ;  /* 0x0000000200757308 */ /* 0x0005e40000002400 */
[----:B--2---:R-:W-:-:S06]  /*27b0*/  FMUL.FTZ R2, R80, c[0x0][0x320] ;  /* 0x0000c80050027a20 */ /* 0x004fcc0000410000 */
[----:B------:R2:W3:Y:S02]  /*27c0*/  MUFU.TANH R116, R2 ;  /* 0x0000000200747308 */ /* 0x0004e40000002400 */
[----:B--2---:R-:W-:-:S06]  /*27d0*/  FMUL.FTZ R2, R81, c[0x0][0x320] ;  /* 0x0000c80051027a20 */ /* 0x004fcc0000410000 */
[----:B------:R2:W1:Y:S02]  /*27e0*/  MUFU.TANH R114, R2 ;  /* 0x0000000200727308 */ /* 0x0004640000002400 */
[----:B--2---:R-:W-:-:S06]  /*27f0*/  FMUL.FTZ R2, R82, c[0x0][0x320] ;  /* 0x0000c80052027a20 */ /* 0x004fcc0000410000 */
[----:B------:R2:W-:Y:S02]  /*2800*/  MUFU.TANH R113, R2 ;  /* 0x0000000200717308 */ /* 0x0005e40000002400 */
[----:B--2---:R-:W-:Y:S02]  /*2810*/  FMUL.FTZ R2, R83, c[0x0][0x320] ;  /* 0x0000c80053027a20 */ /* 0x004fe40000410000 */
[----:B------:R-:W-:Y:S04]  /*2820*/  HMMA.16816.F32 R80, R36, R58, R124 ;  /* 0x0000003a2450723c */ /* 0x000fe8000000187c */
[----:B------:R2:W-:Y:S04]  /*2830*/  MUFU.TANH R99, R2 ;  /* 0x0000000200637308 */ /* 0x0005e80000002400 */
[----:B------:R-:W-:Y:S01]  /*2840*/  HMMA.16816.F32 R56, R12, R54, R60 ;  /* 0x000000360c38723c */ /* 0x000fe2000000183c */
[----:B------:R-:W3:Y:S07]  /*2850*/  LDSM.16.M88.4 R52, [R221+0x2800] ;  /* 0x00280000dd34783b */ /* 0x000eee0000000200 */
[----:B------:R-:W-:Y:S01]  /*2860*/  HMMA.16816.F32 R60, R28, R48, R72 ;  /* 0x000000301c3c723c */ /* 0x000fe20000001848 */
[----:B--2---:R-:W-:-:S04]  /*2870*/  FMUL.FTZ R2, R68, c[0x0][0x320] ;  /* 0x0000c80044027a20 */ /* 0x004fc80000410000 */
[----:B------:R2:W-:Y:S03]  /*2880*/  MUFU.TANH R112, R2 ;  /* 0x0000000200707308 */ /* 0x0005e60000002400 */
[----:B-1----:R-:W-:Y:S08]  /*2890*/  HMMA.16816.F32 R36, R12, R44, R64 ;  /* 0x0000002c0c24723c */ /* 0x002ff00000001840 */
[----:B------:R-:W-:Y:S01]  /*28a0*/  HMMA.16816.F32 R72, R8, R42, R56 ;  /* 0x0000002a0848723c */ /* 0x000fe20000001838 */
[----:B--2---:R-:W-:-:S07]  /*28b0*/  FMUL.FTZ R2, R69, c[0x0][0x320] ;  /* 0x0000c80045027a20 */ /* 0x004fce0000410000 */
[----:B------:R-:W-:Y:S01]  /*28c0*/  HMMA.16816.F32 R56, R24, R44, R60 ;  /* 0x0000002c1838723c */ /* 0x000fe2000000183c */
[----:B------:R-:W-:Y:S01]  /*28d0*/  LDSM.16.M88.4 R60, [R216+0x5d00] ;  /* 0x005d0000d83c783b */ /* 0x000fe20000000200 */
[----:B------:R1:W-:Y:S02]  /*28e0*/  MUFU.TANH R98, R2 ;  /* 0x0000000200627308 */ /* 0x0003e40000002400 */
[----:B-1----:R-:W-:-:S06]  /*28f0*/  FMUL.FTZ R2, R70, c[0x0][0x320] ;  /* 0x0000c80046027a20 */ /* 0x002fcc0000410000 */
[----:B------:R1:W-:-:S14]  /*2900*/  MUFU.TANH R134, R2 ;  /* 0x0000000200867308 */ /* 0x0003dc0000002400 */
[----:B---3--:R-:W-:Y:S01]  /*2910*/  HMMA.16816.F32 R56, R20, R52, R56 ;  /* 0x000000341438723c */ /* 0x008fe20000001838 */
[----:B-1----:R-:W-:-:S07]  /*2920*/  FMUL.FTZ R2, R71, c[0x0][0x320] ;  /* 0x0000c80047027a20 */ /* 0x002fce0000410000 */
[----:B------:R-:W-:Y:S01]  /*2930*/  HMMA.16816.F32 R68, R20, R42, R32 ;  /* 0x0000002a1444723c */ /* 0x000fe20000001820 */
[----:B------:R-:W1:Y:S01]  /*2940*/  LDSM.16.M88.4 R32, [R221+0x1c00] ;  /* 0x001c0000dd20783b */ /* 0x000e620000000200 */
[----:B------:R2:W-:Y:S06]  /*2950*/  MUFU.TANH R135, R2 ;  /* 0x0000000200877308 */ /* 0x0005ec0000002400 */
[----:B------:R-:W-:Y:S08]  /*2960*/  HMMA.16816.F32 R40, R28, R50, R80 ;  /* 0x000000321c28723c */ /* 0x000ff00000001850 */
[----:B------:R-:W-:-:S02]  /*2970*/  FMUL.FTZ R58, R58, c[0x0][0x320] ;  /* 0x0000c8003a3a7a20 */ /* 0x000fc40000410000 */
[----:B--2---:R-:W-:-:S04]  /*2980*/  FMUL.FTZ R2, R76, c[0x0][0x320] ;  /* 0x0000c8004c027a20 */ /* 0x004fc80000410000 */
[----:B------:R2:W3:Y:S02]  /*2990*/  MUFU.TANH R97, R2 ;  /* 0x0000000200617308 */ /* 0x0004e40000002400 */
[----:B--2---:R-:W-:Y:S01]  /*29a0*/  FMUL.FTZ R2, R77, c[0x0][0x320] ;  /* 0x0000c8004d027a20 */ /* 0x004fe20000410000 */
[----:B-1----:R-:W-:Y:S05]  /*29b0*/  HMMA.16816.F32 R64, R16, R32, R108 ;  /* 0x000000201040723c */ /* 0x002fea000000186c */
[----:B------:R1:W2:Y:S03]  /*29c0*/  MUFU.TANH R96, R2 ;  /* 0x0000000200607308 */ /* 0x0002a60000002400 */
[----:B------:R-:W-:Y:S01]  /*29d0*/  HMMA.16816.F32 R84, R28, R34, R84 ;  /* 0x000000221c54723c */ /* 0x000fe20000001854 */
[----:B-1----:R-:W-:-:S04]  /*29e0*/  FMUL.FTZ R2, R78, c[0x0][0x320] ;  /* 0x0000c8004e027a20 */ /* 0x002fc80000410000 */
[----:B------:R1:W-:Y:S02]  /*29f0*/  MUFU.TANH R89, R2 ;  /* 0x0000000200597308 */ /* 0x0003e40000002400 */
[----:B-1----:R-:W-:Y:S02]  /*2a00*/  FMUL.FTZ R2, R79, c[0x0][0x320] ;  /* 0x0000c8004f027a20 */ /* 0x002fe40000410000 */
[----:B------:R-:W-:Y:S04]  /*2a10*/  HMMA.16816.F32 R76, R16, R50, R100 ;  /* 0x00000032104c723c */ /* 0x000fe80000001864 */
[----:B------:R1:W-:Y:S04]  /*2a20*/  MUFU.TANH R88, R2 ;  /* 0x0000000200587308 */ /* 0x0003e80000002400 */
[----:B------:R-:W-:Y:S08]  /*2a30*/  HMMA.16816.F32 R48, R28, R32, R92 ;  /* 0x000000201c30723c */ /* 0x000ff0000000185c */
[----:B------:R-:W-:Y:S01]  /*2a40*/  HMMA.16816.F32 R28, R12, R60, R64 ;  /* 0x0000003c0c1c723c */ /* 0x000fe20000001840 */
[----:B-1----:R-:W-:-:S04]  /*2a50*/  FMUL.FTZ R2, R68, c[0x0][0x320] ;  /* 0x0000c80044027a20 */ /* 0x002fc80000410000 */
[----:B------:R1:W-:Y:S02]  /*2a60*/  MUFU.TANH R133, R2 ;  /* 0x0000000200857308 */ /* 0x0003e40000002400 */
[----:B-1----:R-:W-:-:S06]  /*2a70*/  FMUL.FTZ R2, R69, c[0x0][0x320] ;  /* 0x0000c80045027a20 */ /* 0x002fcc0000410000 */
[----:B------:R1:W-:Y:S02]  /*2a80*/  MUFU.TANH R132, R2 ;  /* 0x0000000200847308 */ /* 0x0003e40000002400 */
[----:B-1----:R-:W-:-:S06]  /*2a90*/  FMUL.FTZ R2, R70, c[0x0][0x320] ;  /* 0x0000c80046027a20 */ /* 0x002fcc0000410000 */
[----:B------:R1:W-:Y:S02]  /*2aa0*/  MUFU.TANH R160, R2 ;  /* 0x0000000200a07308 */ /* 0x0003e40000002400 */
[----:B-1----:R-:W-:Y:S02]  /*2ab0*/  FMUL.FTZ R2, R71, c[0x0][0x320] ;  /* 0x0000c80047027a20 */ /* 0x002fe40000410000 */
[----:B------:R-:W-:Y:S04]  /*2ac0*/  HMMA.16816.F32 R68, R8, R52, R36 ;  /* 0x000000340844723c */ /* 0x000fe80000001824 */
[----:B------:R1:W-:Y:S04]  /*2ad0*/  MUFU.TANH R161, R2 ;  /* 0x0000000200a17308 */ /* 0x0003e80000002400 */
[----:B------:R-:W-:Y:S08]  /*2ae0*/  HMMA.16816.F32 R36, R24, R46, R40 ;  /* 0x0000002e1824723c */ /* 0x000ff00000001828 */
[----:B------:R-:W-:Y:S01]  /*2af0*/  HMMA.16816.F32 R40, R16, R34, R104 ;  /* 0x000000221028723c */ /* 0x000fe20000001868 */
[----:B-1----:R-:W-:-:S04]  /*2b00*/  FMUL.FTZ R2, R72, c[0x0][0x320] ;  /* 0x0000c80048027a20 */ /* 0x002fc80000410000 */
[----:B------:R1:W1:Y:S03]  /*2b10*/  MUFU.TANH R83, R2 ;  /* 0x0000000200537308 */ /* 0x0002660000002400 */
[----:B------:R-:W-:Y:S08]  /*2b20*/  HMMA.16816.F32 R16, R12, R46, R76 ;  /* 0x0000002e0c10723c */ /* 0x000ff0000000184c */
[----:B------:R-:W-:Y:S01]  /*2b30*/  HMMA.16816.F32 R36, R20, R54, R36 ;  /* 0x000000361424723c */ /* 0x000fe20000001824 */
[----:B-1----:R-:W-:-:S07]  /*2b40*/  FMUL.FTZ R2, R73, c[0x0][0x320] ;  /* 0x0000c80049027a20 */ /* 0x002fce0000410000 */
[----:B------:R-:W-:Y:S01]  /*2b50*/  HMMA.16816.F32 R32, R24, R60, R48 ;  /* 0x0000003c1820723c */ /* 0x000fe20000001830 */
[----:B------:R1:W-:Y:S07]  /*2b60*/  MUFU.TANH R82, R2 ;  /* 0x0000000200527308 */ /* 0x0003ee0000002400 */
[----:B------:R-:W-:Y:S08]  /*2b70*/  HMMA.16816.F32 R16, R8, R54, R16 ;  /* 0x000000360810723c */ /* 0x000ff00000001810 */
[----:B------:R-:W-:Y:S01]  /*2b80*/  HMMA.16816.F32 R12, R12, R62, R40 ;  /* 0x0000003e0c0c723c */ /* 0x000fe20000001828 */
[----:B-1----:R-:W-:-:S02]  /*2b90*/  FMUL.FTZ R2, R74, c[0x0][0x320] ;  /* 0x0000c8004a027a20 */ /* 0x002fc40000410000 */
[----:B------:R-:W-:Y:S05]  /*2ba0*/  MUFU.TANH R74, R58 ;  /* 0x0000003a004a7308 */ /* 0x000fea0000002400 */
[----:B------:R-:W-:Y:S03]  /*2bb0*/  HMMA.16816.F32 R24, R24, R62, R84 ;  /* 0x0000003e1818723c */ /* 0x000fe60000001854 */
[----:B------:R1:W1:Y:S05]  /*2bc0*/  MUFU.TANH R101, R2 ;  /* 0x0000000200657308 */ /* 0x00026a0000002400 */
[----:B------:R-:W-:-:S02]  /*2bd0*/  FMUL.FTZ R7, R16, c[0x0][0x320] ;  /* 0x0000c80010077a20 */ /* 0x000fc40000410000 */
[----:B------:R-:W-:Y:S02]  /*2be0*/  FMUL.FTZ R6, R17, c[0x0][0x320] ;  /* 0x0000c80011067a20 */ /* 0x000fe40000410000 */
[----:B-1----:R-:W-:-:S04]  /*2bf0*/  FMUL.FTZ R2, R75, c[0x0][0x320] ;  /* 0x0000c8004b027a20 */ /* 0x002fc80000410000 */
[----:B------:R1:W-:Y:S02]  /*2c00*/  MUFU.TANH R80, R2 ;  /* 0x0000000200507308 */ /* 0x0003e40000002400 */
[----:B-1----:R-:W-:-:S06]  /*2c10*/  FMUL.FTZ R2, R56, c[0x0][0x320] ;  /* 0x0000c80038027a20 */ /* 0x002fcc0000410000 */
[----:B------:R1:W-:Y:S02]  /*2c20*/  MUFU.TANH R81, R2 ;  /* 0x0000000200517308 */ /* 0x0003e40000002400 */
[----:B-1----:R-:W-:-:S06]  /*2c30*/  FMUL.FTZ R2, R57, c[0x0][0x320] ;  /* 0x0000c80039027a20 */ /* 0x002fcc0000410000 */
[----:B------:R1:W-:Y:S02]  /*2c40*/  MUFU.TANH R75, R2 ;  /* 0x00000002004b7308 */ /* 0x0003e40000002400 */
[----:B-1----:R-:W-:Y:S02]  /*2c50*/  FMUL.FTZ R2, R59, c[0x0][0x320] ;  /* 0x0000c8003b027a20 */ /* 0x002fe40000410000 */
[----:B------:R-:W1:Y:S01]  /*2c60*/  LDSM.16.M88.4 R56, [R221+0x2c00] ;  /* 0x002c0000dd38783b */ /* 0x000e620000000200 */
[----:B------:R-:W-:-:S04]  /*2c70*/  DEPBAR.LE SB0, 0x0 ;  /* 0x000080000000791a */ /* 0x000fc80000000000 */
[----:B------:R2:W-:Y:S02]  /*2c80*/  MUFU.TANH R73, R2 ;  /* 0x0000000200497308 */ /* 0x0005e40000002400 */
[----:B--2---:R-:W-:-:S06]  /*2c90*/  FMUL.FTZ R2, R68, c[0x0][0x320] ;  /* 0x0000c80044027a20 */ /* 0x004fcc0000410000 */
[----:B------:R2:W-:Y:S01]  /*2ca0*/  MUFU.TANH R72, R2 ;  /* 0x0000000200487308 */ /* 0x0005e20000002400 */
[----:B-1----:R-:W-:Y:S01]  /*2cb0*/  HMMA.16816.F32 R32, R20, R56, R32 ;  /* 0x000000381420723c */ /* 0x002fe20000001820 */
[----:B--2---:R-:W-:-:S06]  /*2cc0*/  FMUL.FTZ R2, R69, c[0x0][0x320] ;  /* 0x0000c80045027a20 */ /* 0x004fcc0000410000 */
[----:B------:R1:W-:Y:S01]  /*2cd0*/  MUFU.TANH R68, R2 ;  /* 0x0000000200447308 */ /* 0x0003e20000002400 */
[C---:B------:R-:W-:Y:S08]  /*2ce0*/  HMMA.16816.F32 R28, R8.reuse, R56, R28 ;  /* 0x00000038081c723c */ /* 0x040ff0000000181c */
[----:B------:R-:W-:Y:S01]  /*2cf0*/  HMMA.16816.F32 R12, R8, R58, R12 ;  /* 0x0000003a080c723c */ /* 0x000fe2000000180c */
[----:B------:R-:W-:Y:S01]  /*2d00*/  MUFU.TANH R9, R7 ;  /* 0x0000000700097308 */ /* 0x000fe20000002400 */
[----:B-1----:R-:W-:-:S06]  /*2d10*/  FMUL.FTZ R2, R70, c[0x0][0x320] ;  /* 0x0000c80046027a20 */ /* 0x002fcc0000410000 */
[----:B------:R-:W-:Y:S01]  /*2d20*/  HMMA.16816.F32 R24, R20, R58, R24 ;  /* 0x0000003a1418723c */ /* 0x000fe20000001818 */
[----:B------:R1:W-:Y:S08]  /*2d30*/  MUFU.TANH R65, R2 ;  /* 0x0000000200417308 */ /* 0x0003f00000002400 */
[----:B------:R2:W-:Y:S01]  /*2d40*/  MUFU.TANH R10, R6 ;  /* 0x00000006000a7308 */ /* 0x0005e20000002400 */
[----:B-1----:R-:W-:-:S07]  /*2d50*/  FMUL.FTZ R2, R71, c[0x0][0x320] ;  /* 0x0000c80047027a20 */ /* 0x002fce0000410000 */
[----:B------:R1:W-:Y:S07]  /*2d60*/  MUFU.TANH R64, R2 ;  /* 0x0000000200407308 */ /* 0x0003ee0000002400 */
[----:B------:R-:W-:Y:S02]  /*2d70*/  FMUL.FTZ R26, R26, c[0x0][0x320] ;  /* 0x0000c8001a1a7a20 */ /* 0x000fe40000410000 */
[----:B--2---:R-:W-:-:S04]  /*2d80*/  FMUL.FTZ R6, R29, c[0x0][0x320] ;  /* 0x0000c8001d067a20 */ /* 0x004fc80000410000 */
[----:B------:R-:W-:Y:S01]  /*2d90*/  MUFU.TANH R26, R26 ;  /* 0x0000001a001a7308 */ /* 0x000fe20000002400 */
[----:B-1----:R-:W-:-:S07]  /*2da0*/  FMUL.FTZ R2, R36, c[0x0][0x320] ;  /* 0x0000c80024027a20 */ /* 0x002fce0000410000 */
[----:B------:R1:W-:Y:S02]  /*2db0*/  MUFU.TANH R60, R2 ;  /* 0x00000002003c7308 */ /* 0x0003e40000002400 */
[----:B-1----:R-:W-:Y:S02]  /*2dc0*/  IMAD.IADD R2, R155, 0x1, -R3 ;  /* 0x000000019b027824 */ /* 0x002fe400078e0a03 */
[----:B------:R-:W-:-:S03]  /*2dd0*/  FMUL.FTZ R3, R37, c[0x0][0x320] ;  /* 0x0000c80025037a20 */ /* 0x000fc60000410000 */
[----:B------:R-:W-:Y:S01]  /*2de0*/  SHF.R.S32.HI R5, RZ, 0x1f, R2 ;  /* 0x0000001fff057819 */ /* 0x000fe20000011402 */
[----:B------:R1:W-:Y:S03]  /*2df0*/  MUFU.TANH R50, R3 ;  /* 0x0000000300327308 */ /* 0x0003e60000002400 */
[----:B-1----:R-:W-:Y:S01]  /*2e00*/  LEA.HI R3, R5, R2, RZ, 0x2 ;  /* 0x0000000205037211 */ /* 0x002fe200078f10ff */
[----:B------:R-:W-:-:S03]  /*2e10*/  FMUL.FTZ R5, R38, c[0x0][0x320] ;  /* 0x0000c80026057a20 */ /* 0x000fc60000410000 */
[----:B------:R-:W-:Y:S01]  /*2e20*/  LOP3.LUT R3, R3, 0x7ffffffc, RZ, 0xc0, !PT ;  /* 0x7ffffffc03037812 */ /* 0x000fe200078ec0ff */
[----:B------:R1:W-:Y:S04]  /*2e30*/  MUFU.TANH R49, R5 ;  /* 0x0000000500317308 */ /* 0x0003e80000002400 */
[----:B------:R-:W-:Y:S02]  /*2e40*/  IMAD.IADD R2, R2, 0x1, -R3 ;  /* 0x0000000102027824 */ /* 0x000fe400078e0a03 */
[----:B------:R-:W-:Y:S02]  /*2e50*/  FMUL.FTZ R3, R39, c[0x0][0x320] ;  /* 0x0000c80027037a20 */ /* 0x000fe40000410000 */
[----:B------:R-:W-:Y:S02]  /*2e60*/  IMAD R2, R2, -0x2, R144 ;  /* 0xfffffffe02027824 */ /* 0x000fe400078e0290 */
[----:B------:R2:W-:Y:S01]  /*2e70*/  MUFU.TANH R38, R3 ;  /* 0x0000000300267308 */ /* 0x0005e20000002400 */
[----:B------:R-:W-:Y:S02]  /*2e80*/  BAR.SYNC.DEFER_BLOCKING 0x0 ;  /* 0x0000000000007b1d */ /* 0x000fe40000010000 */
[----:B------:R-:W-:-:S02]  /*2e90*/  ISETP.GT.AND P0, PT, R2, RZ, PT ;  /* 0x000000ff0200720c */ /* 0x000fc40003f04270 */
[----:B------:R-:W-:Y:S01]  /*2ea0*/  ISETP.GT.AND P1, PT, R2, 0x1, PT ;  /* 0x000000010200780c */ /* 0x000fe20003f24270 */
[----:B-1----:R-:W-:Y:S01]  /*2eb0*/  FMUL.FTZ R5, R18, c[0x0][0x320] ;  /* 0x0000c80012057a20 */ /* 0x002fe20000410000 */
[----:B------:R-:W-:Y:S02]  /*2ec0*/  ISETP.GT.AND P3, PT, R2, 0x8, PT ;  /* 0x000000080200780c */ /* 0x000fe40003f64270 */
[----:B-----5:R-:W-:Y:S01]  /*2ed0*/  FSEL R16, R146, -INF , P0 ;  /* 0xff80000092107808 */ /* 0x020fe20000000000 */
[----:B------:R1:W5:Y:S01]  /*2ee0*/  MUFU.TANH R7, R5 ;  /* 0x0000000500077308 */ /* 0x0003620000002400 */
[----:B----4-:R-:W-:Y:S02]  /*2ef0*/  FSEL R17, R123, -INF , P1 ;  /* 0xff8000007b117808 */ /* 0x010fe40000800000 */
[----:B------:R-:W-:Y:S02]  /*2f00*/  ISETP.GT.AND P2, PT, R2, 0x9, PT ;  /* 0x000000090200780c */ /* 0x000fe40003f44270 */
[----:B------:R-:W-:Y:S01]  /*2f10*/  FSEL R18, R116, -INF , P3 ;  /* 0xff80000074127808 */ /* 0x000fe20001800000 */
[----:B--2---:R-:W-:Y:S01]  /*2f20*/  FMUL.FTZ R3, R19, c[0x0][0x320] ;  /* 0x0000c80013037a20 */ /* 0x004fe20000410000 */
[----:B------:R-:W-:-:S02]  /*2f30*/  FSEL R36, R122, -INF , P0 ;  /* 0xff8000007a247808 */ /* 0x000fc40000000000 */
[----:B------:R-:W-:Y:S01]  /*2f40*/  FSEL R46, R152, -INF , P0 ;  /* 0xff800000982e7808 */ /* 0x000fe20000000000 */
[----:B------:R2:W4:Y:S01]  /*2f50*/  MUFU.TANH R8, R3 ;  /* 0x0000000300087308 */ /* 0x0005220000002400 */
[----:B------:R-:W-:Y:S02]  /*2f60*/  FSEL R41, R154, -INF , P0 ;  /* 0xff8000009a297808 */ /* 0x000fe40000000000 */
[----:B------:R-:W-:Y:S02]  /*2f70*/  ISETP.GT.AND P0, PT, R2, 0x10, PT ;  /* 0x000000100200780c */ /* 0x000fe40003f04270 */
[----:B------:R-:W-:Y:S01]  /*2f80*/  FSEL R19, R114, -INF , P2 ;  /* 0xff80000072137808 */ /* 0x000fe20001000000 */
[----:B-1----:R-:W-:Y:S01]  /*2f90*/  FMUL.FTZ R5, R30, c[0x0][0x320] ;  /* 0x0000c8001e057a20 */ /* 0x002fe20000410000 */
[----:B------:R-:W-:Y:S02]  /*2fa0*/  FSEL R37, R120, -INF , P1 ;  /* 0xff80000078257808 */ /* 0x000fe40000800000 */
[----:B------:R-:W-:-:S02]  /*2fb0*/  FSEL R45, R147, -INF , P1 ;  /* 0xff800000932d7808 */ /* 0x000fc40000800000 */
[----:B------:R-:W-:Y:S02]  /*2fc0*/  FSEL R42, R153, -INF , P1 ;  /* 0xff800000992a7808 */ /* 0x000fe40000800000 */
[----:B------:R-:W-:Y:S02]  /*2fd0*/  ISETP.GT.AND P1, PT, R2, 0x11, PT ;  /* 0x000000110200780c */ /* 0x000fe40003f24270 */
[----:B---3--:R-:W-:Y:S01]  /*2fe0*/  FSEL R51, R97, -INF , P0 ;  /* 0xff80000061337808 */ /* 0x008fe20000000000 */
[----:B--2---:R-:W-:Y:S01]  /*2ff0*/  FMUL.FTZ R3, R32, c[0x0][0x320] ;  /* 0x0000c80020037a20 */ /* 0x004fe20000410000 */
[----:B------:R-:W-:Y:S02]  /*3000*/  FSEL R39, R113, -INF , P3 ;  /* 0xff80000071277808 */ /* 0x000fe40001800000 */
[----:B------:R-:W-:Y:S01]  /*3010*/  FSEL R47, R118, -INF , P3 ;  /* 0xff800000762f7808 */ /* 0x000fe20001800000 */
[----:B------:R1:W-:Y:S01]  /*3020*/  MUFU.TANH R32, R3 ;  /* 0x0000000300207308 */ /* 0x0003e20000002400 */
[----:B------:R-:W-:-:S02]  /*3030*/  FSEL R43, R121, -INF , P3 ;  /* 0xff800000792b7808 */ /* 0x000fc40001800000 */
[----:B------:R-:W-:Y:S02]  /*3040*/  ISETP.GT.AND P3, PT, R2, 0x18, PT ;  /* 0x000000180200780c */ /* 0x000fe40003f64270 */
[----:B------:R-:W-:Y:S02]  /*3050*/  FSEL R53, R96, -INF , P1 ;  /* 0xff80000060357808 */ /* 0x000fe40000800000 */
[----:B------:R-:W-:Y:S02]  /*3060*/  FSEL R40, R99, -INF , P2 ;  /* 0xff80000063287808 */ /* 0x000fe40001000000 */
[----:B------:R-:W-:Y:S02]  /*3070*/  FSEL R48, R117, -INF , P2 ;  /* 0xff80000075307808 */ /* 0x000fe40001000000 */
[----:B------:R-:W-:Y:S02]  /*3080*/  FSEL R44, R119, -INF , P2 ;  /* 0xff800000772c7808 */ /* 0x000fe40001000000 */
[----:B------:R-:W-:-:S02]  /*3090*/  ISETP.GT.AND P2, PT, R2, 0x19, PT ;  /* 0x000000190200780c */ /* 0x000fc40003f44270 */
[----:B------:R-:W-:Y:S01]  /*30a0*/  FSEL R52, R83, -INF , P3 ;  /* 0xff80000053347808 */ /* 0x000fe20001800000 */
[----:B-1----:R-:W-:Y:S01]  /*30b0*/  FMUL.FTZ R3, R28, c[0x0][0x320] ;  /* 0x0000c8001c037a20 */ /* 0x002fe20000410000 */
[----:B------:R-:W-:Y:S01]  /*30c0*/  FSEL R101, R101, -INF , P3 ;  /* 0xff80000065657808 */ /* 0x000fe20001800000 */
[----:B------:R1:W-:Y:S01]  /*30d0*/  MUFU.TANH R28, R5 ;  /* 0x00000005001c7308 */ /* 0x0003e20000002400 */
[----:B------:R-:W-:Y:S02]  /*30e0*/  FSEL R160, R160, -INF , P3 ;  /* 0xff800000a0a07808 */ /* 0x000fe40001800000 */
[----:B------:R-:W-:Y:S02]  /*30f0*/  FSEL R133, R133, -INF , P3 ;  /* 0xff80000085857808 */ /* 0x000fe40001800000 */
[----:B------:R-:W-:Y:S02]  /*3100*/  FSEL R55, R89, -INF , P0 ;  /* 0xff80000059377808 */ /* 0x000fe40000000000 */
[----:B------:R-:W-:Y:S01]  /*3110*/  FSEL R134, R134, -INF , P0 ;  /* 0xff80000086867808 */ /* 0x000fe20000000000 */
[----:B------:R2:W3:Y:S01]  /*3120*/  MUFU.TANH R11, R3 ;  /* 0x00000003000b7308 */ /* 0x0004e20000002400 */
[----:B------:R-:W-:-:S02]  /*3130*/  FSEL R106, R112, -INF , P0 ;  /* 0xff800000706a7808 */ /* 0x000fc40000000000 */
[C---:B------:R-:W-:Y:S02]  /*3140*/  ISETP.GT.AND P3, PT, R2.reuse, 0x28, PT ;  /* 0x000000280200780c */ /* 0x040fe40003f64270 */
[----:B------:R-:W-:Y:S02]  /*3150*/  ISETP.GT.AND P0, PT, R2, 0x20, PT ;  /* 0x000000200200780c */ /* 0x000fe40003f04270 */
[----:B------:R-:W-:Y:S01]  /*3160*/  FSEL R54, R82, -INF , P2 ;  /* 0xff80000052367808 */ /* 0x000fe20001000000 */
[----:B-1----:R-:W-:Y:S01]  /*3170*/  FMUL.FTZ R5, R12, c[0x0][0x320] ;  /* 0x0000c8000c057a20 */ /* 0x002fe20000410000 */
[----:B------:R-:W-:Y:S01]  /*3180*/  FSEL R100, R88, -INF , P1 ;  /* 0xff80000058647808 */ /* 0x000fe20000800000 */
[----:B------:R1:W1:Y:S01]  /*3190*/  MUFU.TANH R12, R6 ;  /* 0x00000006000c7308 */ /* 0x0002620000002400 */
[----:B------:R-:W-:Y:S02]  /*31a0*/  FSEL R135, R135, -INF , P1 ;  /* 0xff80000087877808 */ /* 0x000fe40000800000 */
[----:B------:R-:W-:-:S02]  /*31b0*/  FSEL R107, R98, -INF , P1 ;  /* 0xff800000626b7808 */ /* 0x000fc40000800000 */
[----:B-----5:R-:W-:Y:S02]  /*31c0*/  FSEL R176, R7, -INF , P3 ;  /* 0xff80000007b07808 */ /* 0x020fe40001800000 */
[----:B--2---:R-:W-:Y:S01]  /*31d0*/  FMNMX.FTZ R3, R16, R17, !PT ;  /* 0x0000001110037209 */ /* 0x004fe20007810000 */
[----:B------:R2:W5:Y:S01]  /*31e0*/  MUFU.TANH R7, R5 ;  /* 0x0000000500077308 */ /* 0x0005620000002400 */
[----:B------:R-:W-:Y:S02]  /*31f0*/  ISETP.GT.AND P1, PT, R2, 0x21, PT ;  /* 0x000000210200780c */ /* 0x000fe40003f24270 */
[----:B------:R-:W-:Y:S02]  /*3200*/  FMNMX.FTZ R3, R18, R3, !PT ;  /* 0x0000000312037209 */ /* 0x000fe40007810000 */
[----:B------:R-:W-:Y:S02]  /*3210*/  FSEL R173, R72, -INF , P0 ;  /* 0xff80000048ad7808 */ /* 0x000fe40000000000 */
[----:B------:R-:W-:Y:S01]  /*3220*/  FMNMX.FTZ R3, R19, R3, !PT ;  /* 0x0000000313037209 */ /* 0x000fe20007810000 */
[----:B-1----:R-:W-:Y:S01]  /*3230*/  FMUL.FTZ R6, R13, c[0x0][0x320] ;  /* 0x0000c8000d067a20 */ /* 0x002fe20000410000 */
[----:B------:R-:W-:Y:S01]  /*3240*/  FSEL R105, R80, -INF , P2 ;  /* 0xff80000050697808 */ /* 0x000fe20001000000 */
[----:B------:R-:W-:Y:S01]  /*3250*/  FMUL.FTZ R13, R27, c[0x0][0x320] ;  /* 0x0000c8001b0d7a20 */ /* 0x000fe20000410000 */
[----:B------:R-:W-:-:S02]  /*3260*/  FMNMX.FTZ R3, R51, R3, !PT ;  /* 0x0000000333037209 */ /* 0x000fc40007810000 */
[----:B------:R-:W-:Y:S01]  /*3270*/  FSEL R161, R161, -INF , P2 ;  /* 0xff800000a1a17808 */ /* 0x000fe20001000000 */
[----:B------:R-:W1:Y:S01]  /*3280*/  MUFU.TANH R6, R6 ;  /* 0x0000000600067308 */ /* 0x000e620000002400 */
[----:B------:R-:W-:Y:S02]  /*3290*/  FMNMX.FTZ R3, R53, R3, !PT ;  /* 0x0000000335037209 */ /* 0x000fe40007810000 */
[----:B------:R-:W-:Y:S02]  /*32a0*/  FSEL R132, R132, -INF , P2 ;  /* 0xff80000084847808 */ /* 0x000fe40001000000 */
[----:B------:R-:W-:Y:S02]  /*32b0*/  FMNMX.FTZ R3, R52, R3, !PT ;  /* 0x0000000334037209 */ /* 0x000fe40007810000 */
[----:B--2---:R-:W-:Y:S01]  /*32c0*/  FMNMX.FTZ R5, R36, R37, !PT ;  /* 0x0000002524057209 */ /* 0x004fe20007810000 */
[----:B------:R-:W-:Y:S01]  /*32d0*/  MUFU.TANH R13, R13 ;  /* 0x0000000d000d7308 */ /* 0x000fe20000002400 */
[----:B------:R-:W-:-:S02]  /*32e0*/  FMNMX.FTZ R3, R54, R3, !PT ;  /* 0x0000000336037209 */ /* 0x000fc40007810000 */
[----:B------:R-:W-:Y:S02]  /*32f0*/  ISETP.GT.AND P2, PT, R2, 0x29, PT ;  /* 0x000000290200780c */ /* 0x000fe40003f44270 */
[----:B------:R-:W-:Y:S02]  /*3300*/  FSEL R172, R68, -INF , P1 ;  /* 0xff80000044ac7808 */ /* 0x000fe40000800000 */
[----:B------:R-:W-:Y:S02]  /*3310*/  FMNMX.FTZ R3, R173, R3, !PT ;  /* 0x00000003ad037209 */ /* 0x000fe40007810000 */
[----:B------:R-:W-:Y:S02]  /*3320*/  FMNMX.FTZ R5, R39, R5, !PT ;  /* 0x0000000527057209 */ /* 0x000fe40007810000 */
[----:B------:R-:W-:Y:S02]  /*3330*/  FSEL R175, R65, -INF , P0 ;  /* 0xff80000041af7808 */ /* 0x000fe40000000000 */
[----:B------:R-:W-:-:S02]  /*3340*/  FSEL R191, R74, -INF , P0 ;  /* 0xff8000004abf7808 */ /* 0x000fc40000000000 */
[----:B------:R-:W-:Y:S02]  /*3350*/  FSEL R184, R81, -INF , P0 ;  /* 0xff80000051b87808 */ /* 0x000fe40000000000 */
[----:B------:R-:W-:Y:S02]  /*3360*/  FSEL R174, R64, -INF , P1 ;  /* 0xff80000040ae7808 */ /* 0x000fe40000800000 */
[----:B------:R-:W-:Y:S02]  /*3370*/  FSEL R190, R73, -INF , P1 ;  /* 0xff80000049be7808 */ /* 0x000fe40000800000 */
[----:B------:R-:W-:Y:S02]  /*3380*/  FSEL R186, R75, -INF , P1 ;  /* 0xff8000004bba7808 */ /* 0x000fe40000800000 */
[----:B------:R-:W-:Y:S02]  /*3390*/  FSEL R163, R9, -INF , P3 ;  /* 0xff80000009a37808 */ /* 0x000fe40001800000 */
[----:B------:R-:W-:-:S02]  /*33a0*/  FSEL R189, R49, -INF , P3 ;  /* 0xff80000031bd7808 */ /* 0x000fc40001800000 */
[----:B------:R-:W-:Y:S02]  /*33b0*/  FSEL R187, R60, -INF , P3 ;  /* 0xff8000003cbb7808 */ /* 0x000fe40001800000 */
[----:B----4-:R-:W-:Y:S02]  /*33c0*/  FSEL R179, R8, -INF , P2 ;  /* 0xff80000008b37808 */ /* 0x010fe40001000000 */
[----:B------:R-:W-:Y:S02]  /*33d0*/  FSEL R162, R10, -INF , P2 ;  /* 0xff8000000aa27808 */ /* 0x000fe40001000000 */
[----:B------:R-:W-:Y:S02]  /*33e0*/  FSEL R188, R38, -INF , P2 ;  /* 0xff80000026bc7808 */ /* 0x000fe40001000000 */
[----:B------:R-:W-:Y:S02]  /*33f0*/  FSEL R185, R50, -INF , P2 ;  /* 0xff80000032b97808 */ /* 0x000fe40001000000 */
[----:B------:R-:W-:-:S02]  /*3400*/  ISETP.GT.AND P0, PT, R2, 0x30, PT ;  /* 0x000000300200780c */ /* 0x000fc40003f04270 */
[C---:B------:R-:W-:Y:S02]  /*3410*/  ISETP.GT.AND P1, PT, R2.reuse, 0x31, PT ;  /* 0x000000310200780c */ /* 0x040fe40003f24270 */
[C---:B------:R-:W-:Y:S02]  /*3420*/  ISETP.GT.AND P3, PT, R2.reuse, 0x38, PT ;  /* 0x000000380200780c */ /* 0x040fe40003f64270 */
[----:B------:R-:W-:Y:S02]  /*3430*/  ISETP.GT.AND P2, PT, R2, 0x39, PT ;  /* 0x000000390200780c */ /* 0x000fe40003f44270 */
[----:B------:R-:W-:Y:S02]  /*3440*/  FMNMX.FTZ R2, R172, R3, !PT ;  /* 0x00000003ac027209 */ /* 0x000fe40007810000 */
[----:B------:R-:W-:Y:S01]  /*3450*/  FMNMX.FTZ R3, R40, R5, !PT ;  /* 0x0000000528037209 */ /* 0x000fe20007810000 */
[----:B------:R-:W-:Y:S01]  /*3460*/  FMUL.FTZ R5, R31, c[0x0][0x320] ;  /* 0x0000c8001f057a20 */ /* 0x000fe20000410000 */
[----:B------:R-:W-:-:S02]  /*3470*/  FMNMX.FTZ R2, R163, R2, !PT ;  /* 0x00000002a3027209 */ /* 0x000fc40007810000 */
[----:B------:R-:W-:Y:S02]  /*3480*/  FMNMX.FTZ R3, R55, R3, !PT ;  /* 0x0000000337037209 */ /* 0x000fe40007810000 */
[----:B---3--:R-:W-:Y:S02]  /*3490*/  FSEL R205, R11, -INF , P0 ;  /* 0xff8000000bcd7808 */ /* 0x008fe40000000000 */
[----:B------:R-:W-:Y:S01]  /*34a0*/  FMNMX.FTZ R2, R162, R2, !PT ;  /* 0x00000002a2027209 */ /* 0x000fe20007810000 */
[----:B------:R2:W3:Y:S01]  /*34b0*/  MUFU.TANH R11, R5 ;  /* 0x00000005000b7308 */ /* 0x0004e20000002400 */
[----:B------:R-:W-:Y:S02]  /*34c0*/  FMNMX.FTZ R3, R100, R3, !PT ;  /* 0x0000000364037209 */ /* 0x000fe40007810000 */
[----:B------:R-:W-:Y:S02]  /*34d0*/  FSEL R210, R12, -INF , P1 ;  /* 0xff8000000cd27808 */ /* 0x000fe40000800000 */
[----:B------:R-:W-:-:S02]  /*34e0*/  FMNMX.FTZ R2, R205, R2, !PT ;  /* 0x00000002cd027209 */ /* 0x000fc40007810000 */
[----:B------:R-:W-:Y:S02]  /*34f0*/  FMNMX.FTZ R3, R101, R3, !PT ;  /* 0x0000000365037209 */ /* 0x000fe40007810000 */
[----:B-----5:R-:W-:Y:S02]  /*3500*/  FSEL R211, R7, -INF , P3 ;  /* 0xff80000007d37808 */ /* 0x020fe40001800000 */
[----:B------:R-:W-:Y:S02]  /*3510*/  FMNMX.FTZ R2, R210, R2, !PT ;  /* 0x00000002d2027209 */ /* 0x000fe40007810000 */
[----:B------:R-:W-:Y:S02]  /*3520*/  FMNMX.FTZ R3, R105, R3, !PT ;  /* 0x0000000369037209 */ /* 0x000fe40007810000 */
[----:B-1----:R-:W-:Y:S01]  /*3530*/  FSEL R213, R6, -INF , P2 ;  /* 0xff80000006d57808 */ /* 0x002fe20001000000 */
[----:B--2---:R-:W-:Y:S01]  /*3540*/  FMUL.FTZ R5, R14, c[0x0][0x320] ;  /* 0x0000c8000e057a20 */ /* 0x004fe20000410000 */
[----:B------:R-:W-:-:S02]  /*3550*/  FMNMX.FTZ R2, R211, R2, !PT ;  /* 0x00000002d3027209 */ /* 0x000fc40007810000 */
[----:B------:R-:W-:Y:S01]  /*3560*/  FMNMX.FTZ R3, R175, R3, !PT ;  /* 0x00000003af037209 */ /* 0x000fe20007810000 */
[----:B------:R1:W2:Y:S01]  /*3570*/  MUFU.TANH R10, R5 ;  /* 0x00000005000a7308 */ /* 0x0002a20000002400 */
[----:B------:R-:W-:Y:S02]  /*3580*/  FMNMX.FTZ R6, R213, R2, !PT ;  /* 0x00000002d5067209 */ /* 0x000fe40007810000 */
[----:B------:R-:W-:Y:S02]  /*3590*/  FMNMX.FTZ R2, R174, R3, !PT ;  /* 0x00000003ae027209 */ /* 0x000fe40007810000 */
[----:B------:R-:W-:Y:S01]  /*35a0*/  FMNMX.FTZ R3, R41, R42, !PT ;  /* 0x0000002a29037209 */ /* 0x000fe20007810000 */
[----:B------:R-:W4:Y:S01]  /*35b0*/  SHFL.BFLY PT, R7, R6, 0x2, 0x1f ;  /* 0x0c401f0006077f89 */ /* 0x000f2200000e0000 */
[----:B------:R-:W-:Y:S02]  /*35c0*/  FMNMX.FTZ R2, R176, R2, !PT ;  /* 0x00000002b0027209 */ /* 0x000fe40007810000 */
[----:B------:R-:W-:-:S02]  /*35d0*/  FSEL R200, R28, -INF , P0 ;  /* 0xff8000001cc87808 */ /* 0x000fc40000000000 */
[----:B------:R-:W-:Y:S02]  /*35e0*/  FMNMX.FTZ R2, R179, R2, !PT ;  /* 0x00000002b3027209 */ /* 0x000fe40007810000 */
[----:B------:R-:W-:Y:S02]  /*35f0*/  FMNMX.FTZ R3, R43, R3, !PT ;  /* 0x000000032b037209 */ /* 0x000fe40007810000 */
[----:B---3--:R-:W-:Y:S01]  /*3600*/  FSEL R203, R11, -INF , P1 ;  /* 0xff8000000bcb7808 */ /* 0x008fe20000800000 */
[----:B-1----:R-:W-:Y:S01]  /*3610*/  FMUL.FTZ R5, R15, c[0x0][0x320] ;  /* 0x0000c8000f057a20 */ /* 0x002fe20000410000 */
[----:B------:R-:W-:Y:S02]  /*3620*/  FMNMX.FTZ R2, R200, R2, !PT ;  /* 0x00000002c8027209 */ /* 0x000fe40007810000 */
[----:B------:R-:W-:Y:S01]  /*3630*/  FMNMX.FTZ R3, R44, R3, !PT ;  /* 0x000000032c037209 */ /* 0x000fe20007810000 */
[----:B------:R1:W3:Y:S01]  /*3640*/  MUFU.TANH R8, R5 ;  /* 0x0000000500087308 */ /* 0x0002e20000002400 */
[----:B--2---:R-:W-:-:S02]  /*3650*/  FSEL R201, R10, -INF , P3 ;  /* 0xff8000000ac97808 */ /* 0x004fc40001800000 */
[----:B------:R-:W-:Y:S02]  /*3660*/  FMNMX.FTZ R2, R203, R2, !PT ;  /* 0x00000002cb027209 */ /* 0x000fe40007810000 */
[----:B------:R-:W-:Y:S02]  /*3670*/  FMNMX.FTZ R3, R106, R3, !PT ;  /* 0x000000036a037209 */ /* 0x000fe40007810000 */
[----:B------:R-:W-:Y:S02]  /*3680*/  FMNMX.FTZ R2, R201, R2, !PT ;  /* 0x00000002c9027209 */ /* 0x000fe40007810000 */
[----:B------:R-:W-:Y:S02]  /*3690*/  FMNMX.FTZ R3, R107, R3, !PT ;  /* 0x000000036b037209 */ /* 0x000fe40007810000 */
[----:B----4-:R-:W-:Y:S02]  /*36a0*/  FMNMX.FTZ R6, R6, R7, !PT ;  /* 0x0000000706067209 */ /* 0x010fe40007810000 */
[----:B------:R-:W-:-:S02]  /*36b0*/  FMNMX.FTZ R3, R133, R3, !PT ;  /* 0x0000000385037209 */ /* 0x000fc40007810000 */
[----:B------:R-:W-:Y:S01]  /*36c0*/  FSEL R208, R32, -INF , P0 ;  /* 0xff80000020d07808 */ /* 0x000fe20000000000 */
[----:B-1----:R-:W-:Y:S01]  /*36d0*/  FMUL.FTZ R5, R34, c[0x0][0x320] ;  /* 0x0000c80022057a20 */ /* 0x002fe20000410000 */
[----:B---3--:R-:W-:Y:S01]  /*36e0*/  FSEL R209, R8, -INF , P2 ;  /* 0xff80000008d17808 */ /* 0x008fe20001000000 */
[----:B------:R-:W-:Y:S01]  /*36f0*/  FMUL.FTZ R8, R24, c[0x0][0x320] ;  /* 0x0000c80018087a20 */ /* 0x000fe20000410000 */
[----:B------:R-:W1:Y:S01]  /*3700*/  SHFL.BFLY PT, R102, R6, 0x1, 0x1f ;  /* 0x0c201f0006667f89 */ /* 0x000e6200000e0000 */
[----:B------:R2:W3:Y:S01]  /*3710*/  MUFU.TANH R9, R5 ;  /* 0x0000000500097308 */ /* 0x0004e20000002400 */
[----:B------:R-:W-:Y:S02]  /*3720*/  FSEL R214, R26, -INF , P3 ;  /* 0xff8000001ad67808 */ /* 0x000fe40001800000 */
[----:B------:R-:W-:-:S05]  /*3730*/  FSEL R212, R13, -INF , P2 ;  /* 0xff8000000dd47808 */ /* 0x000fca0001000000 */
[----:B------:R4:W5:Y:S01]  /*3740*/  MUFU.TANH R12, R8 ;  /* 0x00000008000c7308 */ /* 0x0009620000002400 */
[----:B--2---:R-:W-:Y:S01]  /*3750*/  FMUL.FTZ R5, R33, c[0x0][0x320] ;  /* 0x0000c80021057a20 */ /* 0x004fe20000410000 */
[----:B---3--:R-:W-:Y:S02]  /*3760*/  FSEL R237, R9, -INF , P0 ;  /* 0xff80000009ed7808 */ /* 0x008fe40000000000 */
[----:B------:R-:W-:-:S04]  /*3770*/  ISETP.GE.AND P0, PT, R145, 0x41, PT ;  /* 0x000000419100780c */ /* 0x000fc80003f06270 */
[----:B------:R2:W3:Y:S01]  /*3780*/  MUFU.TANH R11, R5 ;  /* 0x00000005000b7308 */ /* 0x0004e20000002400 */
[----:B-1----:R-:W-:Y:S01]  /*3790*/  FMNMX.FTZ R102, R6, R102, !PT ;  /* 0x0000006606667209 */ /* 0x002fe20007810000 */
[----:B----4-:R-:W-:Y:S01]  /*37a0*/  FMUL.FTZ R8, R25, c[0x0][0x320] ;  /* 0x0000c80019087a20 */ /* 0x010fe20000410000 */
[----:B-----5:R-:W-:-:S05]  /*37b0*/  FSEL R215, R12, -INF , P3 ;  /* 0xff8000000cd77808 */ /* 0x020fca0001800000 */
[----:B------:R1:W4:Y:S01]  /*37c0*/  MUFU.TANH R10, R8 ;  /* 0x00000008000a7308 */ /* 0x0003220000002400 */
[----:B------:R-:W-:Y:S01]  /*37d0*/  FMUL.FTZ R12, R102, c[0x0][0x2d0] ;  /* 0x0000b400660c7a20 */ /* 0x000fe20000410000 */
[----:B--2---:R-:W-:Y:S02]  /*37e0*/  FMNMX.FTZ R5, R209, R2, !PT ;  /* 0x00000002d1057209 */ /* 0x004fe40007810000 */
[----:B------:R-:W-:Y:S02]  /*37f0*/  FMNMX.FTZ R2, R132, R3, !PT ;  /* 0x0000000384027209 */ /* 0x000fe40007810000 */
[----:B------:R-:W-:Y:S01]  /*3800*/  FMNMX.FTZ R3, R46, R45, !PT ;  /* 0x0000002d2e037209 */ /* 0x000fe20007810000 */
[----:B------:R-:W2:Y:S01]  /*3810*/  SHFL.BFLY PT, R7, R5, 0x2, 0x1f ;  /* 0x0c401f0005077f89 */ /* 0x000ea200000e0000 */
[----:B------:R-:W-:Y:S02]  /*3820*/  FMNMX.FTZ R2, R184, R2, !PT ;  /* 0x00000002b8027209 */ /* 0x000fe40007810000 */
[----:B------:R-:W-:Y:S01]  /*3830*/  FMNMX.FTZ R3, R47, R3, !PT ;  /* 0x000000032f037209 */ /* 0x000fe20007810000 */
[----:B-1----:R-:W-:Y:S01]  /*3840*/  FMUL.FTZ R8, R35, c[0x0][0x320] ;  /* 0x0000c80023087a20 */ /* 0x002fe20000410000 */
[----:B------:R-:W-:-:S02]  /*3850*/  FMNMX.FTZ R2, R186, R2, !PT ;  /* 0x00000002ba027209 */ /* 0x000fc40007810000 */
[----:B------:R-:W-:Y:S02]  /*3860*/  FMNMX.FTZ R3, R48, R3, !PT ;  /* 0x0000000330037209 */ /* 0x000fe40007810000 */
[----:B------:R-:W-:Y:S02]  /*3870*/  FMNMX.FTZ R2, R187, R2, !PT ;  /* 0x00000002bb027209 */ /* 0x000fe40007810000 */
[----:B------:R-:W-:Y:S02]  /*3880*/  FMNMX.FTZ R3, R134, R3, !PT ;  /* 0x0000000386037209 */ /* 0x000fe40007810000 */
[----:B------:R-:W-:Y:S02]  /*3890*/  FMNMX.FTZ R2, R185, R2, !PT ;  /* 0x00000002b9027209 */ /* 0x000fe40007810000 */
[----:B------:R-:W-:Y:S02]  /*38a0*/  FMNMX.FTZ R3, R135, R3, !PT ;  /* 0x0000000387037209 */ /* 0x000fe40007810000 */
[----:B---3--:R-:W-:-:S02]  /*38b0*/  FSEL R15, R11, -INF , P1 ;  /* 0xff8000000b0f7808 */ /* 0x008fc40000800000 */
[----:B------:R-:W-:Y:S01]  /*38c0*/  FMNMX.FTZ R2, R208, R2, !PT ;  /* 0x00000002d0027209 */ /* 0x000fe20007810000 */
[----:B------:R1:W3:Y:S01]  /*38d0*/  MUFU.TANH R11, R8 ;  /* 0x00000008000b7308 */ /* 0x0002e20000002400 */
[----:B------:R-:W-:Y:S02]  /*38e0*/  FMNMX.FTZ R3, R160, R3, !PT ;  /* 0x00000003a0037209 */ /* 0x000fe40007810000 */
[----:B------:R-:W-:Y:S02]  /*38f0*/  FMNMX.FTZ R2, R15, R2, !PT ;  /* 0x000000020f027209 */ /* 0x000fe40007810000 */
[----:B--2---:R-:W-:Y:S02]  /*3900*/  FMNMX.FTZ R9, R5, R7, !PT ;  /* 0x0000000705097209 */ /* 0x004fe40007810000 */
[----:B------:R-:W-:Y:S02]  /*3910*/  FMNMX.FTZ R5, R161, R3, !PT ;  /* 0x00000003a1057209 */ /* 0x000fe40007810000 */
[----:B----4-:R-:W-:-:S02]  /*3920*/  FSEL R222, R10, -INF , P2 ;  /* 0xff8000000ade7808 */ /* 0x010fc40001000000 */
[----:B------:R-:W-:Y:S02]  /*3930*/  FMNMX.FTZ R3, R215, R2, !PT ;  /* 0x00000002d7037209 */ /* 0x000fe40007810000 */
[----:B------:R-:W-:Y:S02]  /*3940*/  FMNMX.FTZ R5, R191, R5, !PT ;  /* 0x00000005bf057209 */ /* 0x000fe40007810000 */
[----:B------:R-:W-:Y:S02]  /*3950*/  @P0 LEA.HI.SX32 R2, R250, 0xfffffffe, 0x1a ;  /* 0xfffffffefa020811 */ /* 0x000fe400078fd2ff */
[----:B------:R-:W-:Y:S02]  /*3960*/  FMNMX.FTZ R10, R222, R3, !PT ;  /* 0x00000003de0a7209 */ /* 0x000fe40007810000 */
[----:B------:R-:W-:Y:S01]  /*3970*/  FMNMX.FTZ R3, R190, R5, !PT ;  /* 0x00000005be037209 */ /* 0x000fe20007810000 */
[----:B------:R-:W-:Y:S01]  /*3980*/  @P0 IMAD R6, R157, R2, RZ ;  /* 0x000000029d060224 */ /* 0x000fe200078e02ff */
[----:B------:R-:W-:Y:S01]  /*3990*/  @P0 SHF.R.S32.HI R7, RZ, 0x1f, R2 ;  /* 0x0000001fff070819 */ /* 0x000fe20000011402 */
[----:B-1----:R-:W1:Y:S01]  /*39a0*/  SHFL.BFLY PT, R8, R10, 0x2, 0x1f ;  /* 0x0c401f000a087f89 */ /* 0x002e6200000e0000 */
[----:B------:R-:W-:Y:S01]  /*39b0*/  FMNMX.FTZ R5, R189, R3, !PT ;  /* 0x00000003bd057209 */ /* 0x000fe20007810000 */
[----:B------:R-:W-:Y:S01]  /*39c0*/  @P0 IMAD.WIDE.U32 R2, R2, R159, R166 ;  /* 0x0000009f02020225 */ /* 0x000fe200078e00a6 */
[----:B---3--:R-:W-:-:S02]  /*39d0*/  FSEL R223, R11, -INF , P1 ;  /* 0xff8000000bdf7808 */ /* 0x008fc40000800000 */
[----:B------:R-:W-:Y:S01]  /*39e0*/  FMNMX.FTZ R5, R188, R5, !PT ;  /* 0x00000005bc057209 */ /* 0x000fe20007810000 */
[----:B------:R-:W-:Y:S01]  /*39f0*/  @P0 IMAD R7, R7, R159, R6 ;  /* 0x0000009f07070224 */ /* 0x000fe200078e0206 */
[----:B------:R-:W-:Y:S01]  /*3a00*/  FSETP.NEU.FTZ.AND P1, PT, R102, -INF , PT ;  /* 0xff8000006600780b */ /* 0x000fe20003f3d000 */
[----:B------:R-:W2:Y:S02]  /*3a10*/  SHFL.BFLY PT, R11, R9, 0x1, 0x1f ;  /* 0x0c201f00090b7f89 */ /* 0x000ea400000e0000 */
[----:B------:R-:W-:Y:S01]  /*3a20*/  @P0 IMAD.IADD R7, R3, 0x1, R7 ;  /* 0x0000000103070824 */ /* 0x000fe200078e0207 */
[----:B------:R-:W-:Y:S02]  /*3a30*/  FMNMX.FTZ R3, R237, R5, !PT ;  /* 0x00000005ed037209 */ /* 0x000fe40007810000 */
[----:B------:R-:W-:Y:S02]  /*3a40*/  FSEL R12, R12, RZ, P1 ;  /* 0x000000ff0c0c7208 */ /* 0x000fe40000800000 */
[----:B------:R-:W-:-:S02]  /*3a50*/  FMNMX.FTZ R3, R223, R3, !PT ;  /* 0x00000003df037209 */ /* 0x000fc40007810000 */
[----:B------:R-:W-:Y:S01]  /*3a60*/  @P0 LEA R6, P1, R2, c[0x0][0x1c8], 0x1 ;  /* 0x0000720002060a11 */ /* 0x000fe200078208ff */
[--C-:B------:R-:W-:Y:S01]  /*3a70*/  FFMA.FTZ R5, R16, c[0x0][0x2d0], -R12.reuse ;  /* 0x0000b40010057a23 */ /* 0x100fe2000001080c */
[----:B------:R-:W-:Y:S02]  /*3a80*/  FMNMX.FTZ R3, R214, R3, !PT ;  /* 0x00000003d6037209 */ /* 0x000fe40007810000 */
[----:B------:R-:W-:Y:S01]  /*3a90*/  @P0 LEA.HI.X R7, R2, c[0x0][0x1cc], R7, 0x1, P1 ;  /* 0x0000730002070a11 */ /* 0x000fe200008f0c07 */
[----:B------:R3:W-:Y:S01]  /*3aa0*/  MUFU.EX2 R249, R5 ;  /* 0x0000000500f97308 */ /* 0x0007e20000000800 */
[--C-:B------:R-:W-:Y:S01]  /*3ab0*/  FFMA.FTZ R2, R17, c[0x0][0x2d0], -R12.reuse ;  /* 0x0000b40011027a23 */ /* 0x100fe2000001080c */
[----:B-1----:R-:W-:Y:S02]  /*3ac0*/  FMNMX.FTZ R10, R10, R8, !PT ;  /* 0x000000080a0a7209 */ /* 0x002fe40007810000 */
[----:B------:R-:W-:Y:S01]  /*3ad0*/  @P0 LEA R8, P1, R158, R6, 0x1 ;  /* 0x000000069e080211 */ /* 0x000fe200078208ff */
[----:B------:R1:W-:Y:S03]  /*3ae0*/  @P0 LDGSTS.E.BYPASS.LTC128B.128 [R233+0x3100], [R6.64], !P4 ;  /* 0x0310000006e90fae */ /* 0x0003e6000e101d44 */
[----:B------:R2:W4:Y:S01]  /*3af0*/  MUFU.EX2 R247, R2 ;  /* 0x0000000200f77308 */ /* 0x0005220000000800 */
[----:B------:R1:W-:Y:S04]  /*3b00*/  @P0 LDGSTS.E.BYPASS.LTC128B.128 [R233+0x4100], [R6.64+0x40], !P6 ;  /* 0x0410004006e90fae */ /* 0x0003e8000f101d44 */
[----:B------:R1:W-:Y:S01]  /*3b10*/  @P0 LDGSTS.E.BYPASS.LTC128B.128 [R233+0x5100], [R6.64+0x80], !P5 ;  /* 0x0510008006e90fae */ /* 0x0003e2000e901d44 */
[----:B---3--:R-:W-:Y:S01]  /*3b20*/  FMNMX.FTZ R5, R212, R3, !PT ;  /* 0x00000003d4057209 */ /* 0x008fe20007810000 */
[----:B------:R-:W-:-:S02]  /*3b30*/  FFMA.FTZ R3, R18, c[0x0][0x2d0], -R12 ;  /* 0x0000b40012037a23 */ /* 0x000fc4000001080c */
[----:B------:R-:W3:Y:S02]  /*3b40*/  SHFL.BFLY PT, R14, R10, 0x1, 0x1f ;  /* 0x0c201f000a0e7f89 */ /* 0x000ee400000e0000 */
[----:B------:R5:W-:Y:S02]  /*3b50*/  MUFU.EX2 R246, R3 ;  /* 0x0000000300f67308 */ /* 0x000be40000000800 */
[----:B------:R-:W1:Y:S01]  /*3b60*/  SHFL.BFLY PT, R13, R5, 0x2, 0x1f ;  /* 0x0c401f00050d7f89 */ /* 0x000e6200000e0000 */
[----:B--2---:R-:W-:Y:S01]  /*3b70*/  FMNMX.FTZ R2, R9, R11, !PT ;  /* 0x0000000b09027209 */ /* 0x004fe20007810000 */
[----:B------:R-:W-:Y:S01]  /*3b80*/  FFMA.FTZ R11, R19, c[0x0][0x2d0], -R12 ;  /* 0x0000b400130b7a23 */ /* 0x000fe2000001080c */
[----:B------:R-:W-:Y:S02]  /*3b90*/  @P0 LEA.HI.X R9, R158, R7, R164, 0x1, P1 ;  /* 0x000000079e090211 */ /* 0x000fe400008f0ca4 */
[C---:B------:R-:W-:Y:S01]  /*3ba0*/  FSETP.NEU.FTZ.AND P1, PT, R2.reuse, -INF , PT ;  /* 0xff8000000200780b */ /* 0x040fe20003f3d000 */
[----:B------:R2:W1:Y:S02]  /*3bb0*/  MUFU.EX2 R248, R11 ;  /* 0x0000000b00f87308 */ /* 0x0004640000000800 */
[----:B------:R4:W-:Y:S04]  /*3bc0*/  @P0 LDGSTS.E.BYPASS.LTC128B.128 [R233+0x3900], [R8.64], !P4 ;  /* 0x0390000008e90fae */ /* 0x0009e8000e101d44 */
[----:B------:R4:W-:Y:S01]  /*3bd0*/  @P0 LDGSTS.E.BYPASS.LTC128B.128 [R233+0x4900], [R8.64+0x40], !P6 ;  /* 0x0490004008e90fae */ /* 0x0009e2000f101d44 */
[----:B-----5:R-:W-:-:S03]  /*3be0*/  FMUL.FTZ R3, R2, c[0x0][0x2d0] ;  /* 0x0000b40002037a20 */ /* 0x020fc60000410000 */
[----:B------:R4:W-:Y:S02]  /*3bf0*/  @P0 LDGSTS.E.BYPASS.LTC128B.128 [R233+0x5900], [R8.64+0x80], !P5 ;  /* 0x0590008008e90fae */ /* 0x0009e4000e901d44 */
[----:B------:R-:W-:Y:S02]  /*3c00*/  FSEL R3, R3, RZ, P1 ;  /* 0x000000ff03037208 */ /* 0x000fe40000800000 */
[----:B------:R-:W-:Y:S01]  /*3c10*/  LDSM.16.MT88.4 R24, [R217+0x100] ;  /* 0x00010000d918783b */ /* 0x000fe20000004200 */
[----:B---3--:R-:W-:Y:S02]  /*3c20*/  FMNMX.FTZ R104, R10, R14, !PT ;  /* 0x0000000e0a687209 */ /* 0x008fe40007810000 */
[----:B-1----:R-:W-:Y:S01]  /*3c30*/  FMNMX.FTZ R4, R5, R13, !PT ;  /* 0x0000000d05047209 */ /* 0x002fe20007810000 */
[--C-:B------:R-:W-:Y:S01]  /*3c40*/  FFMA.FTZ R6, R37, c[0x0][0x2d0], -R3.reuse ;  /* 0x0000b40025067a23 */ /* 0x100fe20000010803 */
[----:B------:R-:W-:Y:S01]  /*3c50*/  LDSM.16.MT88.4 R16, [R218+0x100] ;  /* 0x00010000da10783b */ /* 0x000fe20000004200 */
[--C-:B--2---:R-:W-:Y:S01]  /*3c60*/  FFMA.FTZ R11, R36, c[0x0][0x2d0], -R3.reuse ;  /* 0x0000b400240b7a23 */ /* 0x104fe20000010803 */
[----:B------:R-:W-:Y:S01]  /*3c70*/  FSETP.NEU.FTZ.AND P1, PT, R104, -INF , PT ;  /* 0xff8000006800780b */ /* 0x000fe20003f3d000 */
[----:B------:R1:W-:Y:S01]  /*3c80*/  MUFU.EX2 R243, R6 ;  /* 0x0000000600f37308 */ /* 0x0003e20000000800 */
[--C-:B------:R-:W-:Y:S01]  /*3c90*/  FFMA.FTZ R0, R39, c[0x0][0x2d0], -R3.reuse ;  /* 0x0000b40027007a23 */ /* 0x100fe20000010803 */
[----:B------:R-:W-:Y:S01]  /*3ca0*/  LDSM.16.MT88.4 R20, [R217+0x1100] ;  /* 0x00110000d914783b */ /* 0x000fe20000004200 */
[----:B------:R-:W-:-:S03]  /*3cb0*/  FFMA.FTZ R5, R40, c[0x0][0x2d0], -R3 ;  /* 0x0000b40028057a23 */ /* 0x000fc60000010803 */
[----:B------:R-:W-:Y:S02]  /*3cc0*/  LDSM.16.MT88.4 R28, [R218+0x1100] ;  /* 0x00110000da1c783b */ /* 0x000fe40000004200 */
[----:B------:R2:W-:Y:S02]  /*3cd0*/  MUFU.EX2 R242, R0 ;  /* 0x0000000000f27308 */ /* 0x0005e40000000800 */
[----:B------:R-:W-:Y:S04]  /*3ce0*/  LDSM.16.MT88.4 R32, [R217+0x2100] ;  /* 0x00210000d920783b */ /* 0x000fe80000004200 */
[----:B------:R-:W-:Y:S02]  /*3cf0*/  LDSM.16.MT88.4 R36, [R218+0x2100] ;  /* 0x00210000da24783b */ /* 0x000fe40000004200 */
[----:B------:R-:W-:Y:S02]  /*3d00*/  MUFU.EX2 R245, R11 ;  /* 0x0000000b00f57308 */ /* 0x000fe40000000800 */
[----:B-1----:R-:W1:Y:S04]  /*3d10*/  SHFL.BFLY PT, R6, R4, 0x1, 0x1f ;  /* 0x0c201f0004067f89 */ /* 0x002e6800000e0000 */
[----:B------:R-:W0:Y:S01]  /*3d20*/  LDGDEPBAR ;  /* 0x00000000000079af */ /* 0x000e220000000000 */
[----:B--2---:R-:W-:Y:S01]  /*3d30*/  FMUL.FTZ R0, R104, c[0x0][0x2d0] ;  /* 0x0000b40068007a20 */ /* 0x004fe20000410000 */
[----:B------:R2:W3:Y:S04]  /*3d40*/  MUFU.EX2 R244, R5 ;  /* 0x0000000500f47308 */ /* 0x0004e80000000800 */
[----:B------:R-:W-:-:S05]  /*3d50*/  FSEL R0, R0, RZ, P1 ;  /* 0x000000ff00007208 */ /* 0x000fca0000800000 */
[----:B----4-:R-:W-:-:S04]  /*3d60*/  FFMA.FTZ R9, R43, c[0x0][0x2d0], -R0 ;  /* 0x0000b4002b097a23 */ /* 0x010fc80000010800 */
[----:B------:R-:W-:Y:S01]  /*3d70*/  MUFU.EX2 R240, R9 ;  /* 0x0000000900f07308 */ /* 0x000fe20000000800 */
[----:B--2---:R-:W-:Y:S01]  /*3d80*/  FFMA.FTZ R5, R41, c[0x0][0x2d0], -R0 ;  /* 0x0000b40029057a23 */ /* 0x004fe20000010800 */
[----:B-1----:R-:W-:Y:S02]  /*3d90*/  FMNMX.FTZ R103, R4, R6, !PT ;  /* 0x0000000604677209 */ /* 0x002fe40007810000 */
[----:B------:R-:W-:Y:S02]  /*3da0*/  F2FP.PACK_AB R4, R247, R249 ;  /* 0x000000f9f704723e */ /* 0x000fe400000000ff */
[C---:B------:R-:W-:Y:S01]  /*3db0*/  FSETP.NEU.FTZ.AND P1, PT, R103.reuse, -INF , PT ;  /* 0xff8000006700780b */ /* 0x040fe20003f3d000 */
[----:B------:R-:W-:Y:S01]  /*3dc0*/  FMUL.FTZ R8, R103, c[0x0][0x2d0] ;  /* 0x0000b40067087a20 */ /* 0x000fe20000410000 */
[----:B------:R1:W-:Y:S01]  /*3dd0*/  MUFU.EX2 R239, R5 ;  /* 0x0000000500ef7308 */ /* 0x0003e20000000800 */
[----:B------:R-:W-:Y:S02]  /*3de0*/  F2FP.PACK_AB R6, R248, R246 ;  /* 0x000000f6f806723e */ /* 0x000fe400000000ff */
[----:B---3--:R-:W-:-:S02]  /*3df0*/  F2FP.PACK_AB R7, R244, R242 ;  /* 0x000000f2f407723e */ /* 0x008fc400000000ff */
[----:B------:R-:W-:Y:S01]  /*3e00*/  FSEL R13, R8, RZ, P1 ;  /* 0x000000ff080d7208 */ /* 0x000fe20000800000 */
[----:B------:R-:W-:-:S04]  /*3e10*/  FFMA.FTZ R8, R44, c[0x0][0x2d0], -R0 ;  /* 0x0000b4002c087a23 */ /* 0x000fc80000010800 */
[----:B------:R2:W3:Y:S01]  /*3e20*/  MUFU.EX2 R241, R8 ;  /* 0x0000000800f17308 */ /* 0x0004e20000000800 */
[----:B-1----:R-:W-:Y:S02]  /*3e30*/  FFMA.FTZ R5, R42, c[0x0][0x2d0], -R0 ;  /* 0x0000b4002a057a23 */ /* 0x002fe40000010800 */
[----:B------:R-:W-:Y:S05]  /*3e40*/  LDSM.16.MT88.4 R40, [R218+0x2500] ;  /* 0x00250000da28783b */ /* 0x000fea0000004200 */
[----:B------:R1:W-:Y:S01]  /*3e50*/  MUFU.EX2 R232, R5 ;  /* 0x0000000500e87308 */ /* 0x0003e20000000800 */
[----:B--2---:R-:W-:Y:S01]  /*3e60*/  FFMA.FTZ R8, R46, c[0x0][0x2d0], -R13 ;  /* 0x0000b4002e087a23 */ /* 0x004fe2000001080d */
[----:B---3--:R-:W-:-:S06]  /*3e70*/  F2FP.PACK_AB R10, R241, R240 ;  /* 0x000000f0f10a723e */ /* 0x008fcc00000000ff */
[----:B------:R2:W-:Y:S01]  /*3e80*/  MUFU.EX2 R229, R8 ;  /* 0x0000000800e57308 */ /* 0x0005e20000000800 */
[----:B-1----:R-:W-:-:S07]  /*3e90*/  F2FP.PACK_AB R5, R243, R245 ;  /* 0x000000f5f305723e */ /* 0x002fce00000000ff */
[----:B------:R-:W-:Y:S01]  /*3ea0*/  HMMA.16816.F32 R120, R4, R24, RZ ;  /* 0x000000180478723c */ /* 0x000fe200000018ff */
[----:B--2---:R-:W-:-:S04]  /*3eb0*/  FFMA.FTZ R8, R45, c[0x0][0x2d0], -R13 ;  /* 0x0000b4002d087a23 */ /* 0x004fc8000001080d */
[----:B------:R1:W2:Y:S03]  /*3ec0*/  MUFU.EX2 R228, R8 ;  /* 0x0000000800e47308 */ /* 0x0002a60000000800 */
[C---:B------:R-:W-:Y:S08]  /*3ed0*/  HMMA.16816.F32 R116, R4.reuse, R16, RZ ;  /* 0x000000100474723c */ /* 0x040ff000000018ff */
[----:B------:R-:W-:Y:S01]  /*3ee0*/  HMMA.16816.F32 R112, R4, R20, RZ ;  /* 0x000000140470723c */ /* 0x000fe200000018ff */
[----:B-1----:R-:W-:-:S07]  /*3ef0*/  FFMA.FTZ R8, R47, c[0x0][0x2d0], -R13 ;  /* 0x0000b4002f087a23 */ /* 0x002fce000001080d */
[C---:B------:R-:W-:Y:S01]  /*3f00*/  HMMA.16816.F32 R108, R4.reuse, R28, RZ ;  /* 0x0000001c046c723c */ /* 0x040fe200000018ff */
[----:B--2---:R-:W-:Y:S01]  /*3f10*/  F2FP.PACK_AB R9, R228, R229 ;  /* 0x000000e5e409723e */ /* 0x004fe200000000ff */
[----:B------:R1:W-:Y:S06]  /*3f20*/  MUFU.EX2 R231, R8 ;  /* 0x0000000800e77308 */ /* 0x0003ec0000000800 */
[C---:B------:R-:W-:Y:S08]  /*3f30*/  HMMA.16816.F32 R96, R4.reuse, R32, RZ ;  /* 0x000000200460723c */ /* 0x040ff000000018ff */
[----:B------:R-:W-:Y:S01]  /*3f40*/  HMMA.16816.F32 R92, R4, R36, RZ ;  /* 0x00000024045c723c */ /* 0x000fe200000018ff */
[----:B-1----:R-:W-:-:S04]  /*3f50*/  FFMA.FTZ R8, R48, c[0x0][0x2d0], -R13 ;  /* 0x0000b40030087a23 */ /* 0x002fc8000001080d */
[----:B------:R1:W2:Y:S03]  /*3f60*/  MUFU.EX2 R238, R8 ;  /* 0x0000000800ee7308 */ /* 0x0002a60000000800 */
[C---:B------:R-:W-:Y:S08]  /*3f70*/  HMMA.16816.F32 R88, R4.reuse, R26, RZ ;  /* 0x0000001a0458723c */ /* 0x040ff000000018ff */
[----:B------:R-:W-:Y:S01]  /*3f80*/  HMMA.16816.F32 R84, R4, R18, RZ ;  /* 0x000000120454723c */ /* 0x000fe200000018ff */
[----:B-1----:R-:W-:-:S07]  /*3f90*/  F2FP.PACK_AB R8, R232, R239 ;  /* 0x000000efe808723e */ /* 0x002fce00000000ff */
[----:B------:R-:W-:Y:S01]  /*3fa0*/  HMMA.16816.F32 R80, R4, R22, RZ ;  /* 0x000000160450723c */ /* 0x000fe200000018ff */
[----:B--2---:R-:W-:-:S07]  /*3fb0*/  F2FP.PACK_AB R11, R238, R231 ;  /* 0x000000e7ee0b723e */ /* 0x004fce00000000ff */
[C---:B------:R-:W-:Y:S08]  /*3fc0*/  HMMA.16816.F32 R76, R4.reuse, R30, RZ ;  /* 0x0000001e044c723c */ /* 0x040ff000000018ff */
[C---:B------:R-:W-:Y:S08]  /*3fd0*/  HMMA.16816.F32 R72, R4.reuse, R34, RZ ;  /* 0x000000220448723c */ /* 0x040ff000000018ff */
[----:B------:R-:W-:Y:S07]  /*3fe0*/  HMMA.16816.F32 R64, R4, R38, RZ ;  /* 0x000000260440723c */ /* 0x000fee00000018ff */
[--C-:B------:R-:W-:Y:S01]  /*3ff0*/  FFMA.FTZ R4, R51, c[0x0][0x2d0], -R12.reuse ;  /* 0x0000b40033047a23 */ /* 0x100fe2000001080c */
[C---:B------:R-:W-:Y:S03]  /*4000*/  HMMA.16816.F32 R68, R8.reuse, R24, RZ ;  /* 0x000000180844723c */ /* 0x040fe600000018ff */
[----:B------:R1:W-:Y:S05]  /*4010*/  MUFU.EX2 R230, R4 ;  /* 0x0000000400e67308 */ /* 0x0003ea0000000800 */
[C---:B------:R-:W-:Y:S01]  /*4020*/  HMMA.16816.F32 R136, R8.reuse, R26, RZ ;  /* 0x0000001a0888723c */ /* 0x040fe200000018ff */
[----:B------:R-:W2:Y:S07]  /*4030*/  LDSM.16.MT88.4 R24, [R217+0x500] ;  /* 0x00050000d918783b */ /* 0x000eae0000004200 */
[----:B------:R-:W-:Y:S01]  /*4040*/  HMMA.16816.F32 R60, R8, R16, RZ ;  /* 0x00000010083c723c */ /* 0x000fe200000018ff */
[----:B-1----:R-:W-:-:S04]  /*4050*/  FFMA.FTZ R4, R53, c[0x0][0x2d0], -R12 ;  /* 0x0000b40035047a23 */ /* 0x002fc8000001080c */
[----:B------:R1:W-:Y:S03]  /*4060*/  MUFU.EX2 R236, R4 ;  /* 0x0000000400ec7308 */ /* 0x0003e60000000800 */
[C---:B------:R-:W-:Y:S01]  /*4070*/  HMMA.16816.F32 R128, R8.reuse, R18, RZ ;  /* 0x000000120880723c */ /* 0x040fe200000018ff */
[----:B------:R-:W-:Y:S07]  /*4080*/  LDSM.16.MT88.4 R16, [R217+0x1500] ;  /* 0x00150000d910783b */ /* 0x000fee0000004200 */
[----:B------:R-:W-:Y:S01]  /*4090*/  HMMA.16816.F32 R56, R8, R20, RZ ;  /* 0x000000140838723c */ /* 0x000fe200000018ff */
[----:B-1----:R-:W-:-:S07]  /*40a0*/  FFMA.FTZ R4, R52, c[0x0][0x2d0], -R12 ;  /* 0x0000b40034047a23 */ /* 0x002fce000001080c */
[C---:B------:R-:W-:Y:S01]  /*40b0*/  HMMA.16816.F32 R124, R8.reuse, R22, RZ ;  /* 0x00000016087c723c */ /* 0x040fe200000018ff */
[----:B------:R-:W1:Y:S01]  /*40c0*/  LDSM.16.MT88.4 R20, [R218+0x500] ;  /* 0x00050000da14783b */ /* 0x000e620000004200 */
[----:B------:R3:W-:Y:S06]  /*40d0*/  MUFU.EX2 R235, R4 ;  /* 0x0000000400eb7308 */ /* 0x0007ec0000000800 */
[C---:B------:R-:W-:Y:S08]  /*40e0*/  HMMA.16816.F32 R140, R8.reuse, R30, RZ ;  /* 0x0000001e088c723c */ /* 0x040ff000000018ff */
[----:B------:R-:W-:Y:S01]  /*40f0*/  HMMA.16816.F32 R48, R8, R32, RZ ;  /* 0x000000200830723c */ /* 0x000fe200000018ff */
[----:B---3--:R-:W-:-:S04]  /*4100*/  FFMA.FTZ R4, R54, c[0x0][0x2d0], -R12 ;  /* 0x0000b40036047a23 */ /* 0x008fc8000001080c */
[----:B------:R3:W4:Y:S03]  /*4110*/  MUFU.EX2 R234, R4 ;  /* 0x0000000400ea7308 */ /* 0x0007260000000800 */
[C---:B------:R-:W-:Y:S01]  /*4120*/  HMMA.16816.F32 R152, R8.reuse, R34, RZ ;  /* 0x000000220898723c */ /* 0x040fe200000018ff */
[----:B------:R-:W5:Y:S07]  /*4130*/  LDSM.16.MT88.4 R32, [R217+0x2500] ;  /* 0x00250000d920783b */ /* 0x000f6e0000004200 */
[----:B------:R-:W-:Y:S01]  /*4140*/  HMMA.16816.F32 R44, R8, R36, RZ ;  /* 0x00000024082c723c */ /* 0x000fe200000018ff */
[----:B---3--:R-:W-:-:S07]  /*4150*/  FFMA.FTZ R4, R55, c[0x0][0x2d0], -R3 ;  /* 0x0000b40037047a23 */ /* 0x008fce0000010803 */
[C---:B------:R-:W-:Y:S01]  /*4160*/  HMMA.16816.F32 R156, R8.reuse, R38, RZ ;  /* 0x00000026089c723c */ /* 0x040fe200000018ff */
[----:B----4-:R-:W-:Y:S01]  /*4170*/  F2FP.PACK_AB R6, R234, R235 ;  /* 0x000000ebea06723e */ /* 0x010fe200000000ff */
[----:B------:R-:W-:Y:S01]  /*4180*/  LDSM.16.MT88.4 R36, [R218+0x2900] ;  /* 0x00290000da24783b */ /* 0x000fe20000004200 */
[----:B------:R3:W-:Y:S05]  /*4190*/  MUFU.EX2 R224, R4 ;  /* 0x0000000400e07308 */ /* 0x0007ea0000000800 */
[----:B------:R-:W-:Y:S01]  /*41a0*/  HMMA.16816.F32 R52, R8, R28, RZ ;  /* 0x0000001c0834723c */ /* 0x000fe200000018ff */
[----:B------:R-:W4:Y:S06]  /*41b0*/  LDSM.16.MT88.4 R28, [R218+0x1500] ;  /* 0x00150000da1c783b */ /* 0x000f2c0000004200 */
[----:B------:R-:W-:-:S02]  /*41c0*/  FFMA.FTZ R8, R133, c[0x0][0x2d0], -R0 ;  /* 0x0000b40085087a23 */ /* 0x000fc40000010800 */
[----:B------:R-:W-:Y:S02]  /*41d0*/  FADD.FTZ R9, R229, R228 ;  /* 0x000000e4e5097221 */ /* 0x000fe40000010000 */
[----:B------:R1:W-:Y:S01]  /*41e0*/  MUFU.EX2 R204, R8 ;  /* 0x0000000800cc7308 */ /* 0x0003e20000000800 */
[----:B---3--:R-:W-:Y:S02]  /*41f0*/  FFMA.FTZ R4, R100, c[0x0][0x2d0], -R3 ;  /* 0x0000b40064047a23 */ /* 0x008fe40000010803 */
[----:B------:R-:W-:-:S05]  /*4200*/  FADD.FTZ R11, R231, R9 ;  /* 0x00000009e70b7221 */ /* 0x000fca0000010000 */
[----:B------:R3:W2:Y:S01]  /*4210*/  MUFU.EX2 R227, R4 ;  /* 0x0000000400e37308 */ /* 0x0006a20000000800 */
[----:B-1----:R-:W-:-:S07]  /*4220*/  FFMA.FTZ R8, R132, c[0x0][0x2d0], -R0 ;  /* 0x0000b40084087a23 */ /* 0x002fce0000010800 */
[----:B------:R1:W-:Y:S01]  /*4230*/  MUFU.EX2 R202, R8 ;  /* 0x0000000800ca7308 */ /* 0x0003e20000000800 */
[----:B---3--:R-:W-:Y:S01]  /*4240*/  FFMA.FTZ R4, R101, c[0x0][0x2d0], -R3 ;  /* 0x0000b40065047a23 */ /* 0x008fe20000010803 */
[----:B--2---:R-:W-:-:S06]  /*4250*/  F2FP.PACK_AB R5, R227, R224 ;  /* 0x000000e0e305723e */ /* 0x004fcc00000000ff */
[----:B------:R2:W-:Y:S01]  /*4260*/  MUFU.EX2 R226, R4 ;  /* 0x0000000400e27308 */ /* 0x0005e20000000800 */
[----:B-1----:R-:W-:-:S07]  /*4270*/  FFMA.FTZ R8, R134, c[0x0][0x2d0], -R13 ;  /* 0x0000b40086087a23 */ /* 0x002fce000001080d */
[----:B------:R1:W-:Y:S01]  /*4280*/  MUFU.EX2 R198, R8 ;  /* 0x0000000800c67308 */ /* 0x0003e20000000800 */
[----:B--2---:R-:W-:-:S07]  /*4290*/  FFMA.FTZ R4, R105, c[0x0][0x2d0], -R3 ;  /* 0x0000b40069047a23 */ /* 0x004fce0000010803 */
[----:B------:R2:W3:Y:S01]  /*42a0*/  MUFU.EX2 R225, R4 ;  /* 0x0000000400e17308 */ /* 0x0004e20000000800 */
[----:B-1----:R-:W-:-:S07]  /*42b0*/  FFMA.FTZ R8, R135, c[0x0][0x2d0], -R13 ;  /* 0x0000b40087087a23 */ /* 0x002fce000001080d */
[----:B------:R1:W-:Y:S01]  /*42c0*/  MUFU.EX2 R199, R8 ;  /* 0x0000000800c77308 */ /* 0x0003e20000000800 */
[----:B--2---:R-:W-:Y:S01]  /*42d0*/  FFMA.FTZ R4, R106, c[0x0][0x2d0], -R0 ;  /* 0x0000b4006a047a23 */ /* 0x004fe20000010800 */
[----:B---3--:R-:W-:-:S06]  /*42e0*/  F2FP.PACK_AB R7, R225, R226 ;  /* 0x000000e2e107723e */ /* 0x008fcc00000000ff */
[----:B------:R2:W-:Y:S01]  /*42f0*/  MUFU.EX2 R207, R4 ;  /* 0x0000000400cf7308 */ /* 0x0005e20000000800 */
[----:B-1----:R-:W-:-:S07]  /*4300*/  FFMA.FTZ R8, R160, c[0x0][0x2d0], -R13 ;  /* 0x0000b400a0087a23 */ /* 0x002fce000001080d */
[----:B------:R1:W-:Y:S01]  /*4310*/  MUFU.EX2 R197, R8 ;  /* 0x0000000800c57308 */ /* 0x0003e20000000800 */
[----:B--2---:R-:W-:-:S07]  /*4320*/  FFMA.FTZ R4, R107, c[0x0][0x2d0], -R0 ;  /* 0x0000b4006b047a23 */ /* 0x004fce0000010800 */
[----:B------:R2:W3:Y:S01]  /*4330*/  MUFU.EX2 R206, R4 ;  /* 0x0000000400ce7308 */ /* 0x0004e20000000800 */
[----:B-1----:R-:W-:-:S07]  /*4340*/  FFMA.FTZ R8, R161, c[0x0][0x2d0], -R13 ;  /* 0x0000b400a1087a23 */ /* 0x002fce000001080d */
[----:B------:R1:W1:Y:S01]  /*4350*/  MUFU.EX2 R196, R8 ;  /* 0x0000000800c47308 */ /* 0x0002620000000800 */
[----:B--2---:R-:W-:-:S07]  /*4360*/  F2FP.PACK_AB R4, R236, R230 ;  /* 0x000000e6ec04723e */ /* 0x004fce00000000ff */
[----:B------:R-:W-:Y:S01]  /*4370*/  HMMA.16816.F32 R168, R4, R24, R120 ;  /* 0x0000001804a8723c */ /* 0x000fe20000001878 */
[----:B-1----:R-:W-:-:S07]  /*4380*/  FFMA.FTZ R8, R173, c[0x0][0x2d0], -R12 ;  /* 0x0000b400ad087a23 */ /* 0x002fce000001080c */
[C---:B------:R-:W-:Y:S01]  /*4390*/  HMMA.16816.F32 R164, R4.reuse, R20, R116 ;  /* 0x0000001404a4723c */ /* 0x040fe20000001874 */
[----:B------:R1:W-:Y:S07]  /*43a0*/  MUFU.EX2 R195, R8 ;  /* 0x0000000800c37308 */ /* 0x0003ee0000000800 */
[C---:B------:R-:W-:Y:S08]  /*43b0*/  HMMA.16816.F32 R148, R4.reuse, R16, R112 ;  /* 0x000000100494723c */ /* 0x040ff00000001870 */
[----:B-----5:R-:W-:Y:S01]  /*43c0*/  HMMA.16816.F32 R120, R4, R32, R96 ;  /* 0x000000200478723c */ /* 0x020fe20000001860 */
[----:B-1----:R-:W-:-:S04]  /*43d0*/  FFMA.FTZ R8, R172, c[0x0][0x2d0], -R12 ;  /* 0x0000b400ac087a23 */ /* 0x002fc8000001080c */
[----:B------:R1:W2:Y:S03]  /*43e0*/  MUFU.EX2 R194, R8 ;  /* 0x0000000800c27308 */ /* 0x0002a60000000800 */
[C---:B------:R-:W-:Y:S08]  /*43f0*/  HMMA.16816.F32 R112, R4.reuse, R40, R92 ;  /* 0x000000280470723c */ /* 0x040ff0000000185c */
[----:B------:R-:W-:Y:S01]  /*4400*/  HMMA.16816.F32 R116, R4, R26, R88 ;  /* 0x0000001a0474723c */ /* 0x000fe20000001858 */
[----:B-1----:R-:W-:-:S07]  /*4410*/  FFMA.FTZ R8, R163, c[0x0][0x2d0], -R12 ;  /* 0x0000b400a3087a23 */ /* 0x002fce000001080c */
[C---:B------:R-:W-:Y:S01]  /*4420*/  HMMA.16816.F32 R132, R4.reuse, R22, R84 ;  /* 0x000000160484723c */ /* 0x040fe20000001854 */
[----:B------:R1:W-:Y:S07]  /*4430*/  MUFU.EX2 R193, R8 ;  /* 0x0000000800c17308 */ /* 0x0003ee0000000800 */
[C---:B----4-:R-:W-:Y:S08]  /*4440*/  HMMA.16816.F32 R144, R4.reuse, R28, R108 ;  /* 0x0000001c0490723c */ /* 0x050ff0000000186c */
[----:B------:R-:W-:Y:S01]  /*4450*/  HMMA.16816.F32 R96, R4, R18, R80 ;  /* 0x000000120460723c */ /* 0x000fe20000001850 */
[----:B-1----:R-:W-:-:S04]  /*4460*/  FFMA.FTZ R8, R162, c[0x0][0x2d0], -R12 ;  /* 0x0000b400a2087a23 */ /* 0x002fc8000001080c */
[----:B------:R1:W4:Y:S03]  /*4470*/  MUFU.EX2 R192, R8 ;  /* 0x0000000800c07308 */ /* 0x0003260000000800 */
[C---:B------:R-:W-:Y:S08]  /*4480*/  HMMA.16816.F32 R92, R4.reuse, R30, R76 ;  /* 0x0000001e045c723c */ /* 0x040ff0000000184c */
[----:B------:R-:W-:Y:S01]  /*4490*/  HMMA.16816.F32 R88, R4, R34, R72 ;  /* 0x000000220458723c */ /* 0x000fe20000001848 */
[----:B-1----:R-:W-:-:S07]  /*44a0*/  FFMA.FTZ R8, R175, c[0x0][0x2d0], -R3 ;  /* 0x0000b400af087a23 */ /* 0x002fce0000010803 */
[----:B------:R-:W-:Y:S01]  /*44b0*/  HMMA.16816.F32 R84, R4, R42, R64 ;  /* 0x0000002a0454723c */ /* 0x000fe20000001840 */
[----:B------:R1:W-:Y:S06]  /*44c0*/  MUFU.EX2 R178, R8 ;  /* 0x0000000800b27308 */ /* 0x0003ec0000000800 */
[----:B---3--:R-:W-:Y:S02]  /*44d0*/  F2FP.PACK_AB R4, R206, R207 ;  /* 0x000000cfce04723e */ /* 0x008fe400000000ff */
[----:B------:R-:W-:Y:S02]  /*44e0*/  F2FP.PACK_AB R6, R202, R204 ;  /* 0x000000ccca06723e */ /* 0x000fe400000000ff */
[----:B------:R-:W-:-:S02]  /*44f0*/  F2FP.PACK_AB R5, R199, R198 ;  /* 0x000000c6c705723e */ /* 0x000fc400000000ff */
[----:B------:R-:W-:Y:S01]  /*4500*/  F2FP.PACK_AB R7, R196, R197 ;  /* 0x000000c5c407723e */ /* 0x000fe200000000ff */
[----:B-1----:R-:W-:-:S06]  /*4510*/  FFMA.FTZ R8, R174, c[0x0][0x2d0], -R3 ;  /* 0x0000b400ae087a23 */ /* 0x002fcc0000010803 */
[C---:B------:R-:W-:Y:S01]  /*4520*/  HMMA.16816.F32 R80, R4.reuse, R24, R68 ;  /* 0x000000180450723c */ /* 0x040fe20000001844 */
[----:B------:R1:W3:Y:S07]  /*4530*/  MUFU.EX2 R177, R8 ;  /* 0x0000000800b17308 */ /* 0x0002ee0000000800 */
[C---:B------:R-:W-:Y:S08]  /*4540*/  HMMA.16816.F32 R64, R4.reuse, R32, R48 ;  /* 0x000000200440723c */ /* 0x040ff00000001830 */
[----:B------:R-:W-:Y:S01]  /*4550*/  HMMA.16816.F32 R76, R4, R20, R60 ;  /* 0x00000014044c723c */ /* 0x000fe2000000183c */
[----:B-1----:R-:W-:-:S04]  /*4560*/  FFMA.FTZ R8, R176, c[0x0][0x2d0], -R3 ;  /* 0x0000b400b0087a23 */ /* 0x002fc80000010803 */
[----:B------:R1:W-:Y:S03]  /*4570*/  MUFU.EX2 R175, R8 ;  /* 0x0000000800af7308 */ /* 0x0003e60000000800 */
[C---:B------:R-:W-:Y:S08]  /*4580*/  HMMA.16816.F32 R72, R4.reuse, R16, R56 ;  /* 0x000000100448723c */ /* 0x040ff00000001838 */
[----:B------:R-:W-:Y:S01]  /*4590*/  HMMA.16816.F32 R68, R4, R28, R52 ;  /* 0x0000001c0444723c */ /* 0x000fe20000001834 */
[----:B-1----:R-:W-:-:S07]  /*45a0*/  FFMA.FTZ R8, R179, c[0x0][0x2d0], -R3 ;  /* 0x0000b400b3087a23 */ /* 0x002fce0000010803 */
[C---:B------:R-:W-:Y:S01]  /*45b0*/  HMMA.16816.F32 R180, R4.reuse, R40, R44 ;  /* 0x0000002804b4723c */ /* 0x040fe2000000182c */
[----:B------:R1:W5:Y:S07]  /*45c0*/  MUFU.EX2 R176, R8 ;  /* 0x0000000800b07308 */ /* 0x00036e0000000800 */
[C---:B------:R-:W-:Y:S01]  /*45d0*/  HMMA.16816.F32 R48, R4.reuse, R18, R124 ;  /* 0x000000120430723c */ /* 0x040fe2000000187c */
[----:B------:R-:W2:Y:S07]  /*45e0*/  LDSM.16.MT88.4 R16, [R218+0x900] ;  /* 0x00090000da10783b */ /* 0x000eae0000004200 */
[C---:B------:R-:W-:Y:S01]  /*45f0*/  HMMA.16816.F32 R60, R4.reuse, R26, R136 ;  /* 0x0000001a043c723c */ /* 0x040fe20000001888 */
[--C-:B-1----:R-:W-:Y:S01]  /*4600*/  FFMA.FTZ R8, R184, c[0x0][0x2d0], -R0.reuse ;  /* 0x0000b400b8087a23 */ /* 0x102fe20000010800 */
[----:B------:R-:W1:Y:S03]  /*4610*/  LDSM.16.MT88.4 R24, [R217+0x900] ;  /* 0x00090000d918783b */ /* 0x000e660000004200 */
[----:B------:R3:W-:Y:S01]  /*4620*/  MUFU.EX2 R174, R8 ;  /* 0x0000000800ae7308 */ /* 0x0007e20000000800 */
[----:B------:R-:W-:Y:S02]  /*4630*/  LDSM.16.MT88.4 R136, [R218+0xd00] ;  /* 0x000d0000da88783b */ /* 0x000fe40000004200 */
[C---:B------:R-:W-:Y:S02]  /*4640*/  HMMA.16816.F32 R52, R4.reuse, R22, R128 ;  /* 0x000000160434723c */ /* 0x040fe40000001880 */
[----:B------:R-:W1:Y:S06]  /*4650*/  LDSM.16.MT88.4 R20, [R217+0x1900] ;  /* 0x00190000d914783b */ /* 0x000e6c0000004200 */
[----:B------:R-:W-:Y:S01]  /*4660*/  HMMA.16816.F32 R44, R4, R30, R140 ;  /* 0x0000001e042c723c */ /* 0x000fe2000000188c */
[----:B------:R-:W1:Y:S01]  /*4670*/  LDSM.16.MT88.4 R28, [R218+0x1900] ;  /* 0x00190000da1c783b */ /* 0x000e620000004200 */
[----:B---3--:R-:W-:-:S06]  /*4680*/  FFMA.FTZ R8, R186, c[0x0][0x2d0], -R0 ;  /* 0x0000b400ba087a23 */ /* 0x008fcc0000010800 */
[C---:B------:R-:W-:Y:S01]  /*4690*/  HMMA.16816.F32 R56, R4.reuse, R34, R152 ;  /* 0x000000220438723c */ /* 0x040fe20000001898 */
[----:B------:R3:W1:Y:S01]  /*46a0*/  MUFU.EX2 R107, R8 ;  /* 0x00000008006b7308 */ /* 0x0006620000000800 */
[----:B------:R-:W1:Y:S04]  /*46b0*/  LDSM.16.MT88.4 R32, [R217+0x2900] ;  /* 0x00290000d920783b */ /* 0x000e680000004200 */
[----:B------:R-:W1:Y:S02]  /*46c0*/  LDSM.16.MT88.4 R152, [R217+0x1d00] ;  /* 0x001d0000d998783b */ /* 0x000e640000004200 */
[----:B------:R-:W-:Y:S07]  /*46d0*/  HMMA.16816.F32 R40, R4, R42, R156 ;  /* 0x0000002a0428723c */ /* 0x000fee000000189c */
[----:B--2---:R-:W-:Y:S01]  /*46e0*/  F2FP.PACK_AB R4, R194, R195 ;  /* 0x000000c3c204723e */ /* 0x004fe200000000ff */
[----:B---3--:R-:W-:Y:S01]  /*46f0*/  FFMA.FTZ R8, R187, c[0x0][0x2d0], -R0 ;  /* 0x0000b400bb087a23 */ /* 0x008fe20000010800 */
[----:B----4-:R-:W-:-:S02]  /*4700*/  F2FP.PACK_AB R6, R192, R193 ;  /* 0x000000c1c006723e */ /* 0x010fc400000000ff */
[----:B------:R-:W-:Y:S01]  /*4710*/  F2FP.PACK_AB R5, R177, R178 ;  /* 0x000000b2b105723e */ /* 0x000fe200000000ff */
[----:B------:R2:W-:Y:S01]  /*4720*/  MUFU.EX2 R172, R8 ;  /* 0x0000000800ac7308 */ /* 0x0005e20000000800 */
[----:B-----5:R-:W-:-:S07]  /*4730*/  F2FP.PACK_AB R7, R176, R175 ;  /* 0x000000afb007723e */ /* 0x020fce00000000ff */
[----:B------:R-:W-:Y:S01]  /*4740*/  HMMA.16816.F32 R128, R4, R16, R164 ;  /* 0x000000100480723c */ /* 0x000fe200000018a4 */
[----:B--2---:R-:W-:-:S07]  /*4750*/  FFMA.FTZ R8, R185, c[0x0][0x2d0], -R0 ;  /* 0x0000b400b9087a23 */ /* 0x004fce0000010800 */
[C---:B-1----:R-:W-:Y:S01]  /*4760*/  HMMA.16816.F32 R108, R4.reuse, R24, R168 ;  /* 0x00000018046c723c */ /* 0x042fe200000018a8 */
[----:B------:R-:W-:Y:S01]  /*4770*/  LDSM.16.MT88.4 R168, [R218+0x1d00] ;  /* 0x001d0000daa8783b */ /* 0x000fe20000004200 */
[----:B------:R1:W2:Y:S06]  /*4780*/  MUFU.EX2 R173, R8 ;  /* 0x0000000800ad7308 */ /* 0x0002ac0000000800 */
[C---:B------:R-:W-:Y:S08]  /*4790*/  HMMA.16816.F32 R148, R4.reuse, R20, R148 ;  /* 0x000000140494723c */ /* 0x040ff00000001894 */
[----:B------:R-:W-:Y:S01]  /*47a0*/  HMMA.16816.F32 R160, R4, R28, R144 ;  /* 0x0000001c04a0723c */ /* 0x000fe20000001890 */
[----:B-1----:R-:W-:-:S04]  /*47b0*/  FFMA.FTZ R8, R191, c[0x0][0x2d0], -R13 ;  /* 0x0000b400bf087a23 */ /* 0x002fc8000001080d */
[----:B------:R1:W-:Y:S03]  /*47c0*/  MUFU.EX2 R106, R8 ;  /* 0x00000008006a7308 */ /* 0x0003e60000000800 */
[C---:B------:R-:W-:Y:S01]  /*47d0*/  HMMA.16816.F32 R184, R4.reuse, R32, R120 ;  /* 0x0000002004b8723c */ /* 0x040fe20000001878 */
[----:B------:R-:W-:Y:S07]  /*47e0*/  LDSM.16.MT88.4 R120, [R217+0xd00] ;  /* 0x000d0000d978783b */ /* 0x000fee0000004200 */
[----:B------:R-:W-:Y:S01]  /*47f0*/  HMMA.16816.F32 R116, R4, R26, R116 ;  /* 0x0000001a0474723c */ /* 0x000fe20000001874 */
[----:B-1----:R-:W-:-:S07]  /*4800*/  FFMA.FTZ R8, R190, c[0x0][0x2d0], -R13 ;  /* 0x0000b400be087a23 */ /* 0x002fce000001080d */
[C---:B------:R-:W-:Y:S01]  /*4810*/  HMMA.16816.F32 R132, R4.reuse, R18, R132 ;  /* 0x000000120484723c */ /* 0x040fe20000001884 */
[----:B------:R1:W3:Y:S07]  /*4820*/  MUFU.EX2 R105, R8 ;  /* 0x0000000800697308 */ /* 0x0002ee0000000800 */
[C---:B------:R-:W-:Y:S08]  /*4830*/  HMMA.16816.F32 R96, R4.reuse, R22, R96 ;  /* 0x000000160460723c */ /* 0x040ff00000001860 */
[----:B------:R-:W-:Y:S01]  /*4840*/  HMMA.16816.F32 R164, R4, R30, R92 ;  /* 0x0000001e04a4723c */ /* 0x000fe2000000185c */
[----:B-1----:R-:W-:-:S04]  /*4850*/  FFMA.FTZ R8, R189, c[0x0][0x2d0], -R13 ;  /* 0x0000b400bd087a23 */ /* 0x002fc8000001080d */
[----:B------:R1:W-:Y:S03]  /*4860*/  MUFU.EX2 R101, R8 ;  /* 0x0000000800657308 */ /* 0x0003e60000000800 */
[----:B------:R-:W-:Y:S01]  /*4870*/  HMMA.16816.F32 R88, R4, R34, R88 ;  /* 0x000000220458723c */ /* 0x000fe20000001858 */
[----:B-1----:R-:W-:-:S07]  /*4880*/  FFMA.FTZ R8, R188, c[0x0][0x2d0], -R13 ;  /* 0x0000b400bc087a23 */ /* 0x002fce000001080d */
[C---:B------:R-:W-:Y:S01]  /*4890*/  HMMA.16816.F32 R188, R4.reuse, R36, R112 ;  /* 0x0000002404bc723c */ /* 0x040fe20000001870 */
[----:B------:R1:W4:Y:S07]  /*48a0*/  MUFU.EX2 R100, R8 ;  /* 0x0000000800647308 */ /* 0x00032e0000000800 */
[----:B------:R-:W-:Y:S07]  /*48b0*/  HMMA.16816.F32 R112, R4, R38, R84 ;  /* 0x000000260470723c */ /* 0x000fee0000001854 */
[----:B------:R-:W-:-:S02]  /*48c0*/  F2FP.PACK_AB R4, R107, R174 ;  /* 0x000000ae6b04723e */ /* 0x000fc400000000ff */
[----:B--2---:R-:W-:Y:S01]  /*48d0*/  F2FP.PACK_AB R6, R173, R172 ;  /* 0x000000acad06723e */ /* 0x004fe200000000ff */
[----:B-1----:R-:W-:Y:S01]  /*48e0*/  FFMA.FTZ R8, R205, c[0x0][0x2d0], -R12 ;  /* 0x0000b400cd087a23 */ /* 0x002fe2000001080c */
[----:B---3--:R-:W-:Y:S02]  /*48f0*/  F2FP.PACK_AB R5, R105, R106 ;  /* 0x0000006a6905723e */ /* 0x008fe400000000ff */
[----:B----4-:R-:W-:-:S07]  /*4900*/  F2FP.PACK_AB R7, R100, R101 ;  /* 0x000000656407723e */ /* 0x010fce00000000ff */
[C---:B------:R-:W-:Y:S01]  /*4910*/  HMMA.16816.F32 R60, R4.reuse, R26, R60 ;  /* 0x0000001a043c723c */ /* 0x040fe2000000183c */
[----:B------:R1:W-:Y:S07]  /*4920*/  MUFU.EX2 R27, R8 ;  /* 0x00000008001b7308 */ /* 0x0003ee0000000800 */
[C---:B------:R-:W-:Y:S01]  /*4930*/  HMMA.16816.F32 R156, R4.reuse, R24, R80 ;  /* 0x00000018049c723c */ /* 0x040fe20000001850 */
[----:B------:R-:W2:Y:S07]  /*4940*/  LDSM.16.MT88.4 R80, [R217+0x2d00] ;  /* 0x002d0000d950783b */ /* 0x000eae0000004200 */
[----:B------:R-:W-:Y:S01]  /*4950*/  HMMA.16816.F32 R48, R4, R22, R48 ;  /* 0x000000160430723c */ /* 0x000fe20000001830 */
[----:B-1----:R-:W-:-:S04]  /*4960*/  FFMA.FTZ R8, R210, c[0x0][0x2d0], -R12 ;  /* 0x0000b400d2087a23 */ /* 0x002fc8000001080c */
[----:B------:R1:W3:Y:S03]  /*4970*/  MUFU.EX2 R26, R8 ;  /* 0x00000008001a7308 */ /* 0x0002e60000000800 */
[C---:B------:R-:W-:Y:S08]  /*4980*/  HMMA.16816.F32 R140, R4.reuse, R20, R72 ;  /* 0x00000014048c723c */ /* 0x040ff00000001848 */
[----:B------:R-:W-:Y:S01]  /*4990*/  HMMA.16816.F32 R52, R4, R18, R52 ;  /* 0x000000120434723c */ /* 0x000fe20000001834 */
[----:B-1----:R-:W-:Y:S01]  /*49a0*/  FFMA.FTZ R8, R211, c[0x0][0x2d0], -R12 ;  /* 0x0000b400d3087a23 */ /* 0x002fe2000001080c */
[----:B---3--:R-:W-:-:S06]  /*49b0*/  F2FP.PACK_AB R92, R26, R27 ;  /* 0x0000001b1a5c723e */ /* 0x008fcc00000000ff */
[C---:B------:R-:W-:Y:S01]  /*49c0*/  HMMA.16816.F32 R124, R4.reuse, R16, R76 ;  /* 0x00000010047c723c */ /* 0x040fe2000000184c */
[----:B------:R1:W-:Y:S07]  /*49d0*/  MUFU.EX2 R25, R8 ;  /* 0x0000000800197308 */ /* 0x0003ee0000000800 */
[C---:B------:R-:W-:Y:S08]  /*49e0*/  HMMA.16816.F32 R68, R4.reuse, R28, R68 ;  /* 0x0000001c0444723c */ /* 0x040ff00000001844 */
        /* <DEDUP_REMOVED lines=9> */
[----:B------:R-:W-:Y:S01]  /*4a80*/  HMMA.16816.F32 R40, R4, R38, R40 ;  /* 0x000000260428723c */ /* 0x000fe20000001828 */
[----:B------:R-:W3:Y:S01]  /*4a90*/  LDSM.16.MT88.4 R4, [R218+0x2d00] ;  /* 0x002d0000da04783b */ /* 0x000ee20000004200 */
[----:B-1----:R-:W-:-:S04]  /*4aa0*/  FFMA.FTZ R8, R203, c[0x0][0x2d0], -R3 ;  /* 0x0000b400cb087a23 */ /* 0x002fc80000010803 */
[----:B------:R1:W4:Y:S02]  /*4ab0*/  MUFU.EX2 R22, R8 ;  /* 0x0000000800167308 */ /* 0x0003240000000800 */
[--C-:B-1----:R-:W-:Y:S01]  /*4ac0*/  FFMA.FTZ R8, R201, c[0x0][0x2d0], -R3.reuse ;  /* 0x0000b400c9087a23 */ /* 0x102fe20000010803 */
[----:B----4-:R-:W-:Y:S01]  /*4ad0*/  F2FP.PACK_AB R93, R22, R23 ;  /* 0x00000017165d723e */ /* 0x010fe200000000ff */
[----:B------:R-:W-:-:S04]  /*4ae0*/  FFMA.FTZ R3, R209, c[0x0][0x2d0], -R3 ;  /* 0x0000b400d1037a23 */ /* 0x000fc80000010803 */
[----:B------:R1:W-:Y:S08]  /*4af0*/  MUFU.EX2 R20, R8 ;  /* 0x0000000800147308 */ /* 0x0003f00000000800 */
[----:B------:R4:W5:Y:S01]  /*4b00*/  MUFU.EX2 R21, R3 ;  /* 0x0000000300157308 */ /* 0x0009620000000800 */
[----:B-1----:R-:W-:-:S04]  /*4b10*/  FADD.FTZ R8, R249, R247 ;  /* 0x000000f7f9087221 */ /* 0x002fc80000010000 */
[----:B------:R-:W-:Y:S02]  /*4b20*/  FADD.FTZ R10, R246, R8 ;  /* 0x00000008f60a7221 */ /* 0x000fe40000010000 */
[----:B----4-:R-:W-:Y:S01]  /*4b30*/  FFMA.FTZ R3, R208, c[0x0][0x2d0], -R0 ;  /* 0x0000b400d0037a23 */ /* 0x010fe20000010800 */
[----:B-----5:R-:W-:-:S03]  /*4b40*/  F2FP.PACK_AB R95, R21, R20 ;  /* 0x00000014155f723e */ /* 0x020fc600000000ff */
[----:B------:R1:W-:Y:S04]  /*4b50*/  MUFU.EX2 R19, R3 ;  /* 0x0000000300137308 */ /* 0x0003e80000000800 */
[C---:B------:R-:W-:Y:S08]  /*4b60*/  HMMA.16816.F32 R144, R92.reuse, R152, R148 ;  /* 0x000000985c90723c */ /* 0x040ff00000001894 */
[----:B------:R-:W-:Y:S01]  /*4b70*/  HMMA.16816.F32 R148, R92, R154, R96 ;  /* 0x0000009a5c94723c */ /* 0x000fe20000001860 */
[----:B-1----:R-:W-:-:S04]  /*4b80*/  FFMA.FTZ R3, R15, c[0x0][0x2d0], -R0 ;  /* 0x0000b4000f037a23 */ /* 0x002fc80000010800 */
[----:B------:R1:W4:Y:S03]  /*4b90*/  MUFU.EX2 R18, R3 ;  /* 0x0000000300127308 */ /* 0x0003260000000800 */
[C---:B--2---:R-:W-:Y:S08]  /*4ba0*/  HMMA.16816.F32 R76, R92.reuse, R82, R88 ;  /* 0x000000525c4c723c */ /* 0x044ff00000001858 */
[----:B---3--:R-:W-:Y:S01]  /*4bb0*/  HMMA.16816.F32 R88, R92, R4, R188 ;  /* 0x000000045c58723c */ /* 0x008fe200000018bc */
[--C-:B-1----:R-:W-:Y:S01]  /*4bc0*/  FFMA.FTZ R3, R215, c[0x0][0x2d0], -R0.reuse ;  /* 0x0000b400d7037a23 */ /* 0x102fe20000010800 */
[----:B----4-:R-:W-:Y:S01]  /*4bd0*/  F2FP.PACK_AB R96, R18, R19 ;  /* 0x000000131260723e */ /* 0x010fe200000000ff */
[----:B------:R-:W-:-:S05]  /*4be0*/  FFMA.FTZ R0, R222, c[0x0][0x2d0], -R0 ;  /* 0x0000b400de007a23 */ /* 0x000fca0000010800 */
[C---:B------:R-:W-:Y:S01]  /*4bf0*/  HMMA.16816.F32 R108, R92.reuse, R120, R108 ;  /* 0x000000785c6c723c */ /* 0x040fe2000000186c */
[----:B------:R1:W-:Y:S07]  /*4c00*/  MUFU.EX2 R17, R3 ;  /* 0x0000000300117308 */ /* 0x0003ee0000000800 */
[C---:B------:R-:W-:Y:S01]  /*4c10*/  HMMA.16816.F32 R116, R92.reuse, R122, R116 ;  /* 0x0000007a5c74723c */ /* 0x040fe20000001874 */
[----:B------:R2:W3:Y:S07]  /*4c20*/  MUFU.EX2 R16, R0 ;  /* 0x0000000000107308 */ /* 0x0004ee0000000800 */
[----:B------:R-:W-:Y:S01]  /*4c30*/  HMMA.16816.F32 R128, R92, R136, R128 ;  /* 0x000000885c80723c */ /* 0x000fe20000001880 */
[----:B-1----:R-:W-:-:S04]  /*4c40*/  FADD.FTZ R3, R245, R243 ;  /* 0x000000f3f5037221 */ /* 0x002fc80000010000 */
[----:B------:R-:W-:Y:S02]  /*4c50*/  FADD.FTZ R9, R242, R3 ;  /* 0x00000003f2097221 */ /* 0x000fe40000010000 */
[----:B------:R-:W-:Y:S01]  /*4c60*/  FADD.FTZ R3, R248, R10 ;  /* 0x0000000af8037221 */ /* 0x000fe20000010000 */
[----:B------:R-:W-:Y:S01]  /*4c70*/  HMMA.16816.F32 R132, R92, R138, R132 ;  /* 0x0000008a5c84723c */ /* 0x000fe20000001884 */
[----:B--2---:R-:W-:Y:S01]  /*4c80*/  FFMA.FTZ R0, R237, c[0x0][0x2d0], -R13 ;  /* 0x0000b400ed007a23 */ /* 0x004fe2000001080d */
[----:B---3--:R-:W-:-:S03]  /*4c90*/  F2FP.PACK_AB R98, R16, R17 ;  /* 0x000000111062723e */ /* 0x008fc600000000ff */
[----:B------:R1:W-:Y:S03]  /*4ca0*/  MUFU.EX2 R12, R0 ;  /* 0x00000000000c7308 */ /* 0x0003e60000000800 */
[C---:B------:R-:W-:Y:S08]  /*4cb0*/  HMMA.16816.F32 R160, R92.reuse, R168, R160 ;  /* 0x000000a85ca0723c */ /* 0x040ff000000018a0 */
[----:B------:R-:W-:Y:S01]  /*4cc0*/  HMMA.16816.F32 R164, R92, R170, R164 ;  /* 0x000000aa5ca4723c */ /* 0x000fe200000018a4 */
[----:B-1----:R-:W-:-:S07]  /*4cd0*/  FFMA.FTZ R0, R223, c[0x0][0x2d0], -R13 ;  /* 0x0000b400df007a23 */ /* 0x002fce000001080d */
[C---:B------:R-:W-:Y:S01]  /*4ce0*/  HMMA.16816.F32 R72, R92.reuse, R80, R184 ;  /* 0x000000505c48723c */ /* 0x040fe200000018b8 */
[----:B------:R1:W2:Y:S07]  /*4cf0*/  MUFU.EX2 R14, R0 ;  /* 0x00000000000e7308 */ /* 0x0002ae0000000800 */
[----:B------:R-:W-:Y:S01]  /*4d00*/  HMMA.16816.F32 R92, R92, R6, R112 ;  /* 0x000000065c5c723c */ /* 0x000fe20000001870 */
[----:B-1----:R-:W-:Y:S01]  /*4d10*/  FFMA.FTZ R0, R214, c[0x0][0x2d0], -R13 ;  /* 0x0000b400d6007a23 */ /* 0x002fe2000001080d */
[----:B--2---:R-:W-:-:S03]  /*4d20*/  F2FP.PACK_AB R97, R14, R12 ;  /* 0x0000000c0e61723e */ /* 0x004fc600000000ff */
[----:B------:R1:W-:Y:S02]  /*4d30*/  MUFU.EX2 R15, R0 ;  /* 0x00000000000f7308 */ /* 0x0003e40000000800 */
[----:B-1----:R-:W-:-:S06]  /*4d40*/  FFMA.FTZ R0, R212, c[0x0][0x2d0], -R13 ;  /* 0x0000b400d4007a23 */ /* 0x002fcc000001080d */
[----:B------:R1:W2:Y:S02]  /*4d50*/  MUFU.EX2 R13, R0 ;  /* 0x00000000000d7308 */ /* 0x0002a40000000800 */
[----:B-1----:R-:W-:Y:S01]  /*4d60*/  FADD.FTZ R0, R239, R232 ;  /* 0x000000e8ef007221 */ /* 0x002fe20000010000 */
[----:B--2---:R-:W-:-:S03]  /*4d70*/  F2FP.PACK_AB R99, R13, R15 ;  /* 0x0000000f0d63723e */ /* 0x004fc600000000ff */
[----:B------:R-:W-:-:S04]  /*4d80*/  FADD.FTZ R0, R240, R0 ;  /* 0x00000000f0007221 */ /* 0x000fc80000010000 */
[----:B------:R-:W-:Y:S01]  /*4d90*/  FADD.FTZ R8, R241, R0 ;  /* 0x00000000f1087221 */ /* 0x000fe20000010000 */
[----:B------:R-:W-:Y:S01]  /*4da0*/  HMMA.16816.F32 R84, R96, R4, R84 ;  /* 0x000000046054723c */ /* 0x000fe20000001854 */
[----:B------:R-:W-:Y:S02]  /*4db0*/  FADD.FTZ R0, R244, R9 ;  /* 0x00000009f4007221 */ /* 0x000fe40000010000 */
[----:B------:R-:W-:-:S04]  /*4dc0*/  FADD.FTZ R9, R207, R8 ;  /* 0x00000008cf097221 */ /* 0x000fc80000010000 */
        /* <DEDUP_REMOVED lines=54> */
[----:B------:R-:W-:Y:S01]  /*5130*/  FADD.FTZ R5, R20, R5 ;  /* 0x0000000514057221 */ /* 0x000fe20000010000 */
[----:B------:R1:W-:Y:S01]  /*5140*/  STL [R1], R0 ;  /* 0x0000000001007387 */ /* 0x0003e20000100800 */
[----:B------:R-:W-:Y:S02]  /*5150*/  FADD.FTZ R4, R25, R4 ;  /* 0x0000000419047221 */ /* 0x000fe40000010000 */
[----:B------:R-:W-:Y:S02]  /*5160*/  FADD.FTZ R6, R13, R3 ;  /* 0x000000030d067221 */ /* 0x000fe40000010000 */
[----:B------:R-:W-:-:S03]  /*5170*/  FADD.FTZ R3, R24, R4 ;  /* 0x0000000418037221 */ /* 0x000fc60000010000 */
[----:B------:R2:W-:Y:S01]  /*5180*/  STL [R1+0x4], R6 ;  /* 0x0000040601007387 */ /* 0x0005e20000100800 */
[----:B-1----:R-:W-:-:S05]  /*5190*/  FADD.FTZ R0, R21, R5 ;  /* 0x0000000515007221 */ /* 0x002fca0000010000 */
[----:B------:R2:W-:Y:S04]  /*51a0*/  STL [R1+0xc], R0 ;  /* 0x00000c0001007387 */ /* 0x0005e80000100800 */
[----:B------:R2:W-:Y:S01]  /*51b0*/  STL [R1+0x8], R3 ;  /* 0x0000080301007387 */ /* 0x0005e20000100800 */
[----:B------:R-:W-:Y:S05]  /*51c0*/  @!P0 BRA `(.L_x_28) ;  /* 0x00003ff000008947 */ /* 0x000fea0003800000 */
[----:B------:R-:W3:Y:S04]  /*51d0*/  LDL.64 R32, [R1+0x48] ;  /* 0x0000480001207983 */ /* 0x000ee80000100a00 */
[----:B------:R-:W4:Y:S04]  /*51e0*/  LDL.64 R30, [R1+0x50] ;  /* 0x00005000011e7983 */ /* 0x000f280000100a00 */
[----:B------:R-:W5:Y:S04]  /*51f0*/  LDL.64 R28, [R1+0x40] ;  /* 0x00004000011c7983 */ /* 0x000f680000100a00 */
[----:B--2---:R-:W2:Y:S01]  /*5200*/  LDL.64 R210, [R1+0x38] ;  /* 0x0000380001d27983 */ /* 0x004ea20000100a00 */
[----:B------:R-:W-:Y:S01]  /*5210*/  IMAD.MOV.U32 R106, RZ, RZ, R2 ;  /* 0x000000ffff6a7224 */ /* 0x000fe200078e0002 */
[----:B------:R-:W-:Y:S01]  /*5220*/  LEA.HI.SX32 R234, R250, 0xfffffffe, 0x1a ;  /* 0xfffffffefaea7811 */ /* 0x000fe200078fd2ff */
[----:B------:R-:W-:Y:S01]  /*5230*/  IMAD.MOV.U32 R100, RZ, RZ, R103 ;  /* 0x000000ffff647224 */ /* 0x000fe200078e0067 */
[C---:B------:R-:W-:Y:S01]  /*5240*/  IADD3 R232, R221.reuse, 0x400, RZ ;  /* 0x00000400dde87810 */ /* 0x040fe20007ffe0ff */
[----:B------:R-:W-:Y:S01]  /*5250*/  IMAD.MOV.U32 R3, RZ, RZ, R104 ;  /* 0x000000ffff037224 */ /* 0x000fe200078e0068 */
[C---:B------:R-:W-:Y:S01]  /*5260*/  IADD3 R231, R221.reuse, 0x800, RZ ;  /* 0x00000800dde77810 */ /* 0x040fe20007ffe0ff */
[----:B------:R-:W-:Y:S01]  /*5270*/  IMAD.MOV.U32 R105, RZ, RZ, R102 ;  /* 0x000000ffff697224 */ /* 0x000fe200078e0066 */
[----:B------:R-:W-:-:S02]  /*5280*/  IADD3 R230, R221, 0xc00, RZ ;  /* 0x00000c00dde67810 */ /* 0x000fc40007ffe0ff */
[C---:B------:R-:W-:Y:S02]  /*5290*/  IADD3 R229, R221.reuse, 0x1000, RZ ;  /* 0x00001000dde57810 */ /* 0x040fe40007ffe0ff */
[C---:B------:R-:W-:Y:S02]  /*52a0*/  IADD3 R228, R221.reuse, 0x1400, RZ ;  /* 0x00001400dde47810 */ /* 0x040fe40007ffe0ff */
[C---:B------:R-:W-:Y:S02]  /*52b0*/  IADD3 R227, R221.reuse, 0x1800, RZ ;  /* 0x00001800dde37810 */ /* 0x040fe40007ffe0ff */
[C---:B------:R-:W-:Y:S02]  /*52c0*/  IADD3 R226, R221.reuse, 0x1c00, RZ ;  /* 0x00001c00dde27810 */ /* 0x040fe40007ffe0ff */
[C---:B------:R-:W-:Y:S02]  /*52d0*/  IADD3 R225, R221.reuse, 0x2000, RZ ;  /* 0x00002000dde17810 */ /* 0x040fe40007ffe0ff */
[----:B------:R-:W-:-:S02]  /*52e0*/  IADD3 R224, R221, 0x2400, RZ ;  /* 0x00002400dde07810 */ /* 0x000fc40007ffe0ff */
[C---:B------:R-:W-:Y:S02]  /*52f0*/  IADD3 R223, R221.reuse, 0x2800, RZ ;  /* 0x00002800dddf7810 */ /* 0x040fe40007ffe0ff */
[----:B------:R-:W-:Y:S02]  /*5300*/  IADD3 R222, R221, 0x2c00, RZ ;  /* 0x00002c00ddde7810 */ /* 0x000fe40007ffe0ff */
[C---:B---3--:R-:W-:Y:S02]  /*5310*/  IADD3 R0, P3, R32.reuse, 0x20, RZ ;  /* 0x0000002020007810 */ /* 0x048fe40007f7e0ff */
[----:B------:R-:W-:Y:S02]  /*5320*/  IADD3 R4, P2, R32, 0x40, RZ ;  /* 0x0000004020047810 */ /* 0x000fe40007f5e0ff */
[C---:B----4-:R-:W-:Y:S01]  /*5330*/  IADD3 R2, P1, R30.reuse, 0x20, RZ ;  /* 0x000000201e027810 */ /* 0x050fe20007f3e0ff */
[----:B------:R1:W-:Y:S04]  /*5340*/  STL [R1+0x2c], R0 ;  /* 0x00002c0001007387 */ /* 0x0003e80000100800 */
[----:B------:R5:W-:Y:S04]  /*5350*/  STL [R1+0x24], R4 ;  /* 0x0000240401007387 */ /* 0x000be80000100800 */
[----:B------:R2:W-:Y:S01]  /*5360*/  STL [R1+0x1c], R2 ;  /* 0x00001c0201007387 */ /* 0x0005e20000100800 */
[----:B-1----:R-:W-:Y:S01]  /*5370*/  IADD3 R0, P0, R30, 0x40, RZ ;  /* 0x000000401e007810 */ /* 0x002fe20007f1e0ff */
[----:B-----5:R-:W-:-:S04]  /*5380*/  IMAD.X R4, RZ, RZ, R29, P2 ;  /* 0x000000ffff047224 */ /* 0x020fc800010e061d */
[----:B------:R1:W-:Y:S01]  /*5390*/  STL [R1+0x14], R0 ;  /* 0x0000140001007387 */ /* 0x0003e20000100800 */
[----:B--2---:R-:W-:Y:S02]  /*53a0*/  IMAD.X R2, RZ, RZ, R211, P1 ;  /* 0x000000ffff027224 */ /* 0x004fe400008e06d3 */
[----:B-1----:R-:W-:-:S05]  /*53b0*/  IMAD.X R0, RZ, RZ, R29, P3 ;  /* 0x000000ffff007224 */ /* 0x002fca00018e061d */
[----:B------:R1:W-:Y:S04]  /*53c0*/  STL [R1+0x28], R0 ;  /* 0x0000280001007387 */ /* 0x0003e80000100800 */
[----:B------:R2:W-:Y:S01]  /*53d0*/  STL [R1+0x20], R4 ;  /* 0x0000200401007387 */ /* 0x0005e20000100800 */
[----:B-1----:R-:W-:-:S05]  /*53e0*/  IMAD.X R0, RZ, RZ, R211, P0 ;  /* 0x000000ffff007224 */ /* 0x002fca00000e06d3 */
[----:B------:R2:W-:Y:S04]  /*53f0*/  STL [R1+0x10], R0 ;  /* 0x0000100001007387 */ /* 0x0005e80000100800 */
[----:B------:R2:W-:Y:S02]  /*5400*/  STL [R1+0x18], R2 ;  /* 0x0000180201007387 */ /* 0x0005e40000100800 */
.L_x_29:
[----:B--2---:R-:W2:Y:S01]  /*5410*/  LDL R0, [R1+0x58] ;  /* 0x0000580001007983 */ /* 0x004ea20000100800 */
[----:B------:R-:W-:Y:S04]  /*5420*/  DEPBAR.LE SB0, 0x0 ;  /* 0x000080000000791a */ /* 0x000fe80000000000 */
[----:B------:R-:W3:Y:S01]  /*5430*/  LDL.64 R194, [R1+0x48] ;  /* 0x0000480001c27983 */ /* 0x000ee20000100a00 */
[----:B------:R-:W-:Y:S01]  /*5440*/  IMAD.WIDE.U32 R44, R234, c[0x0][0x208], RZ ;  /* 0x00008200ea2c7a25 */ /* 0x000fe200078e00ff */
[----:B------:R-:W-:Y:S02]  /*5450*/  MOV R54, c[0x0][0x208] ;  /* 0x0000820000367a02 */ /* 0x000fe40000000f00 */
[----:B------:R-:W-:Y:S02]  /*5460*/  MOV R55, c[0x0][0x20c] ;  /* 0x0000830000377a02 */ /* 0x000fe40000000f00 */
[----:B------:R-:W4:Y:S01]  /*5470*/  LDL R101, [R1+0x2c] ;  /* 0x00002c0001657983 */ /* 0x000f220000100800 */
[----:B------:R-:W-:Y:S03]  /*5480*/  SHF.L.U32 R52, R44, 0x6, RZ ;  /* 0x000000062c347819 */ /* 0x000fe600000006ff */
[----:B------:R-:W5:Y:S04]  /*5490*/  LDL R56, [R1+0x28] ;  /* 0x0000280001387983 */ /* 0x000f680000100800 */
[----:B------:R-:W5:Y:S06]  /*54a0*/  LDL.64 R58, [R1+0x40] ;  /* 0x00004000013a7983 */ /* 0x000f6c0000100a00 */
[----:B------:R-:W5:Y:S04]  /*54b0*/  LDL R57, [R1+0x24] ;  /* 0x0000240001397983 */ /* 0x000f680000100800 */
[----:B------:R-:W5:Y:S04]  /*54c0*/  LDL R193, [R1+0x20] ;  /* 0x0000200001c17983 */ /* 0x000f680000100800 */
[----:B------:R-:W-:Y:S08]  /*54d0*/  BAR.SYNC.DEFER_BLOCKING 0x0 ;  /* 0x0000000000007b1d */ /* 0x000ff00000010000 */
[----:B------:R-:W-:Y:S08]  /*54e0*/  LDSM.16.M88.4 R64, [R219+0x6100] ;  /* 0x00610000db40783b */ /* 0x000ff00000000200 */
[----:B------:R-:W1:Y:S08]  /*54f0*/  LDSM.16.M88.4 R16, [R216+0x3100] ;  /* 0x00310000d810783b */ /* 0x000e700000000200 */
[----:B------:R-:W1:Y:S08]  /*5500*/  LDSM.16.M88.4 R60, [R219+0x7100] ;  /* 0x00710000db3c783b */ /* 0x000e700000000200 */
[----:B------:R-:W1:Y:S08]  /*5510*/  LDSM.16.M88.4 R32, [R216+0x3500] ;  /* 0x00350000d820783b */ /* 0x000e700000000200 */
[----:B------:R-:W1:Y:S08]  /*5520*/  LDSM.16.M88.4 R48, [R216+0x3900] ;  /* 0x00390000d830783b */ /* 0x000e700000000200 */
[----:B------:R-:W2:Y:S01]  /*5530*/  LDSM.16.M88.4 R172, [R216+0x3d00] ;  /* 0x003d0000d8ac783b */ /* 0x000ea20000000200 */
[-C--:B-1----:R-:W-:Y:S07]  /*5540*/  HMMA.16816.F32 R4, R64, R16.reuse, RZ ;  /* 0x000000104004723c */ /* 0x082fee00000018ff */
[----:B------:R-:W-:Y:S01]  /*5550*/  LDSM.16.M88.4 R176, [R220+0x6100] ;  /* 0x00610000dcb0783b */ /* 0x000fe20000000200 */
[C---:B------:R-:W-:Y:S07]  /*5560*/  HMMA.16816.F32 R8, R60.reuse, R16, RZ ;  /* 0x000000103c08723c */ /* 0x040fee00000018ff */
[----:B------:R-:W1:Y:S01]  /*5570*/  LDSM.16.M88.4 R180, [R221] ;  /* 0x00000000ddb4783b */ /* 0x000e620000000200 */
[-C--:B------:R-:W-:Y:S07]  /*5580*/  HMMA.16816.F32 R12, R60, R18.reuse, RZ ;  /* 0x000000123c0c723c */ /* 0x080fee00000018ff */
[----:B------:R-:W1:Y:S01]  /*5590*/  LDSM.16.M88.4 R184, [R220+0x7100] ;  /* 0x00710000dcb8783b */ /* 0x000e620000000200 */
[C---:B------:R-:W-:Y:S07]  /*55a0*/  HMMA.16816.F32 R16, R64.reuse, R18, RZ ;  /* 0x000000124010723c */ /* 0x040fee00000018ff */
[----:B------:R-:W1:Y:S01]  /*55b0*/  LDSM.16.M88.4 R188, [R232] ;  /* 0x00000000e8bc783b */ /* 0x000e620000000200 */
[-C--:B------:R-:W-:Y:S07]  /*55c0*/  HMMA.16816.F32 R20, R64, R32.reuse, RZ ;  /* 0x000000204014723c */ /* 0x080fee00000018ff */
[----:B------:R-:W-:Y:S01]  /*55d0*/  LDSM.16.M88.4 R196, [R230] ;  /* 0x00000000e6c4783b */ /* 0x000fe20000000200 */
[C---:B------:R-:W-:Y:S08]  /*55e0*/  HMMA.16816.F32 R24, R60.reuse, R32, RZ ;  /* 0x000000203c18723c */ /* 0x040ff000000018ff */
[-C--:B------:R-:W-:Y:S08]  /*55f0*/  HMMA.16816.F32 R28, R60, R34.reuse, RZ ;  /* 0x000000223c1c723c */ /* 0x080ff000000018ff */
[C---:B------:R-:W-:Y:S08]  /*5600*/  HMMA.16816.F32 R32, R64.reuse, R34, RZ ;  /* 0x000000224020723c */ /* 0x040ff000000018ff */
[-C--:B------:R-:W-:Y:S08]  /*5610*/  HMMA.16816.F32 R36, R64, R48.reuse, RZ ;  /* 0x000000304024723c */ /* 0x080ff000000018ff */
[C---:B------:R-:W-:Y:S02]  /*5620*/  HMMA.16816.F32 R40, R60.reuse, R48, RZ ;  /* 0x000000303c28723c */ /* 0x040fe400000018ff */
[----:B--2---:R-:W-:Y:S02]  /*5630*/  ISETP.NE.AND P4, PT, R0, RZ, PT ;  /* 0x000000ff0000720c */ /* 0x004fe40003f85270 */
[----:B------:R-:W-:Y:S02]  /*5640*/  SHF.R.S32.HI R0, RZ, 0x1f, R234 ;  /* 0x0000001fff007819 */ /* 0x000fe400000114ea */
[----:B---3--:R-:W-:Y:S03]  /*5650*/  IADD3 R2, P3, R52, R194, RZ ;  /* 0x000000c234027210 */ /* 0x008fe60007f7e0ff */
[----:B------:R-:W-:Y:S03]  /*5660*/  IMAD R0, R0, c[0x0][0x208], RZ ;  /* 0x0000820000007a24 */ /* 0x000fe600078e02ff */
[----:B------:R-:W-:Y:S01]  /*5670*/  LEA R208, P2, R2, c[0x0][0x1f8], 0x1 ;  /* 0x00007e0002d07a11 */ /* 0x000fe200078408ff */
[----:B------:R-:W-:Y:S01]  /*5680*/  IMAD R0, R234, c[0x0][0x20c], R0 ;  /* 0x00008300ea007a24 */ /* 0x000fe200078e0200 */
[----:B----4-:R-:W-:Y:S04]  /*5690*/  IADD3 R48, P1, R52, R101, RZ ;  /* 0x0000006534307210 */ /* 0x010fe80007f3e0ff */
[----:B------:R-:W-:Y:S02]  /*56a0*/  IADD3 R0, R45, R0, RZ ;  /* 0x000000002d007210 */ /* 0x000fe40007ffe0ff */
[----:B------:R-:W-:Y:S02]  /*56b0*/  LEA R206, P0, R48, c[0x0][0x1f8], 0x1 ;  /* 0x00007e0030ce7a11 */ /* 0x000fe400078008ff */
[----:B------:R-:W-:Y:S02]  /*56c0*/  SHF.L.U64.HI R0, R44, 0x6, R0 ;  /* 0x000000062c007819 */ /* 0x000fe40000010200 */
[-C--:B------:R-:W-:Y:S02]  /*56d0*/  HMMA.16816.F32 R44, R60, R50.reuse, RZ ;  /* 0x000000323c2c723c */ /* 0x080fe400000018ff */
[C---:B-----5:R-:W-:Y:S02]  /*56e0*/  IADD3.X R49, R0.reuse, R59, RZ, P3, !PT ;  /* 0x0000003b00317210 */ /* 0x060fe40001ffe4ff */
[----:B------:R-:W-:Y:S02]  /*56f0*/  IADD3.X R53, R0, R56, RZ, P1, !PT ;  /* 0x0000003800357210 */ /* 0x000fe40000ffe4ff */
[----:B------:R-:W-:Y:S02]  /*5700*/  LEA.HI.X R209, R2, c[0x0][0x1fc], R49, 0x1, P2 ;  /* 0x00007f0002d17a11 */ /* 0x000fe400010f0c31 */
[----:B------:R-:W-:Y:S02]  /*5710*/  LEA.HI.X R207, R48, c[0x0][0x1fc], R53, 0x1, P0 ;  /* 0x00007f0030cf7a11 */ /* 0x000fe400000f0c35 */
[C---:B------:R-:W-:Y:S02]  /*5720*/  HMMA.16816.F32 R48, R64.reuse, R50, RZ ;  /* 0x000000324030723c */ /* 0x040fe400000018ff */
[----:B------:R-:W-:Y:S02]  /*5730*/  LEA R2, P0, R54, R52, 0x5 ;  /* 0x0000003436027211 */ /* 0x000fe400078028ff */
[----:B------:R-:W-:Y:S02]  /*5740*/  IADD3 R102, P3, R52, R57, RZ ;  /* 0x0000003934667210 */ /* 0x000fe40007f7e0ff */
[----:B------:R-:W-:Y:S02]  /*5750*/  IADD3 R104, P1, R2, R101, RZ ;  /* 0x0000006502687210 */ /* 0x000fe40007f3e0ff */
[----:B------:R-:W-:Y:S02]  /*5760*/  LEA.HI.X R101, R54, R0, R55, 0x5, P0 ;  /* 0x0000000036657211 */ /* 0x000fe400000f2c37 */
[-C--:B------:R-:W-:Y:S02]  /*5770*/  HMMA.16816.F32 R52, R64, R172.reuse, RZ ;  /* 0x000000ac4034723c */ /* 0x080fe400000018ff */
[C---:B------:R-:W-:Y:S02]  /*5780*/  IADD3 R103, P2, R2.reuse, R194, RZ ;  /* 0x000000c202677210 */ /* 0x040fe40007f5e0ff */
[C---:B------:R-:W-:Y:S02]  /*5790*/  IADD3.X R192, R101.reuse, R56, RZ, P1, !PT ;  /* 0x0000003865c07210 */ /* 0x040fe40000ffe4ff */
[----:B------:R-:W-:Y:S02]  /*57a0*/  IADD3 R2, P0, R2, R57, RZ ;  /* 0x0000003902027210 */ /* 0x000fe40007f1e0ff */
[C---:B------:R-:W-:Y:S02]  /*57b0*/  IADD3.X R107, R101.reuse, R59, RZ, P2, !PT ;  /* 0x0000003b656b7210 */ /* 0x040fe400017fe4ff */
[C---:B------:R-:W-:Y:S02]  /*57c0*/  HMMA.16816.F32 R56, R60.reuse, R172, RZ ;  /* 0x000000ac3c38723c */ /* 0x040fe400000018ff */
[-C--:B------:R-:W-:Y:S02]  /*57d0*/  IADD3.X R0, R0, R193.reuse, RZ, P3, !PT ;  /* 0x000000c100007210 */ /* 0x080fe40001ffe4ff */
[C---:B------:R-:W-:Y:S02]  /*57e0*/  LEA R202, P1, R104.reuse, c[0x0][0x1f8], 0x1 ;  /* 0x00007e0068ca7a11 */ /* 0x040fe400078208ff */
[----:B------:R-:W-:Y:S02]  /*57f0*/  IADD3.X R101, R101, R193, RZ, P0, !PT ;  /* 0x000000c165657210 */ /* 0x000fe400007fe4ff */
[-C--:B------:R-:W-:Y:S01]  /*5800*/  HMMA.16816.F32 R60, R60, R174.reuse, RZ ;  /* 0x000000ae3c3c723c */ /* 0x080fe200000018ff */
[----:B------:R-:W-:Y:S02]  /*5810*/  LEA.HI.X R203, R104, c[0x0][0x1fc], R192, 0x1, P1 ;  /* 0x00007f0068cb7a11 */ /* 0x000fe400008f0cc0 */
[----:B------:R-:W2:Y:S01]  /*5820*/  LDSM.16.M88.4 R192, [R231] ;  /* 0x00000000e7c0783b */ /* 0x000ea20000000200 */
[C---:B------:R-:W-:Y:S02]  /*5830*/  LEA R200, P3, R102.reuse, c[0x0][0x1f8], 0x1 ;  /* 0x00007e0066c87a11 */ /* 0x040fe400078608ff */
[C---:B------:R-:W-:Y:S02]  /*5840*/  LEA R204, P2, R103.reuse, c[0x0][0x1f8], 0x1 ;  /* 0x00007e0067cc7a11 */ /* 0x040fe400078408ff */
[----:B------:R-:W-:Y:S03]  /*5850*/  HMMA.16816.F32 R64, R64, R174, RZ ;  /* 0x000000ae4040723c */ /* 0x000fe600000018ff */
[----:B------:R-:W-:Y:S01]  /*5860*/  @!PT LDS RZ, [RZ] ;  /* 0x00000000fffff984 */ /* 0x000fe20000000800 */
[----:B------:R-:W-:Y:S01]  /*5870*/  @!PT LDS RZ, [RZ] ;  /* 0x00000000fffff984 */ /* 0x000fe20000000800 */
[----:B------:R-:W-:Y:S01]  /*5880*/  @!PT LDS RZ, [RZ] ;  /* 0x00000000fffff984 */ /* 0x000fe20000000800 */
[----:B------:R3:W-:Y:S01]  /*5890*/  LDGSTS.E.BYPASS.LTC128B.128 [R233+0x100], [R208.64], !P4 ;  /* 0x00100000d0e97fae */ /* 0x0007e2000e101d44 */
[----:B------:R-:W-:Y:S02]  /*58a0*/  LEA.HI.X R201, R102, c[0x0][0x1fc], R0, 0x1, P3 ;  /* 0x00007f0066c97a11 */ /* 0x000fe400018f0c00 */
[----:B------:R-:W-:Y:S02]  /*58b0*/  LEA.HI.X R205, R103, c[0x0][0x1fc], R107, 0x1, P2 ;  /* 0x00007f0067cd7a11 */ /* 0x000fe400010f0c6b */
[-C--:B-1----:R-:W-:Y:S03]  /*58c0*/  HMMA.16816.F32 R4, R176, R180.reuse, R4 ;  /* 0x000000b4b004723c */ /* 0x082fe60000001804 */
[----:B------:R1:W-:Y:S02]  /*58d0*/  LDGSTS.E.BYPASS.LTC128B.128 [R233+0x1100], [R206.64], !P6 ;  /* 0x01100000cee97fae */ /* 0x0003e4000f101d44 */
[C---:B------:R-:W-:Y:S03]  /*58e0*/  LEA R172, P0, R2.reuse, c[0x0][0x1f8], 0x1 ;  /* 0x00007e0002ac7a11 */ /* 0x040fe600078008ff */
[C---:B------:R-:W-:Y:S03]  /*58f0*/  HMMA.16816.F32 R8, R184.reuse, R180, R8 ;  /* 0x000000b4b808723c */ /* 0x040fe60000001808 */
[----:B------:R4:W-:Y:S01]  /*5900*/  LDGSTS.E.BYPASS.LTC128B.128 [R233+0x2100], [R200.64], !P5 ;  /* 0x02100000c8e97fae */ /* 0x0009e2000e901d44 */
[----:B------:R-:W-:Y:S02]  /*5910*/  LEA.HI.X R173, R2, c[0x0][0x1fc], R101, 0x1, P0 ;  /* 0x00007f0002ad7a11 */ /* 0x000fe400000f0c65 */
[C---:B------:R-:W-:Y:S02]  /*5920*/  ISETP.GT.AND P0, PT, R234.reuse, RZ, PT ;  /* 0x000000ffea00720c */ /* 0x040fe40003f04270 */
[-C--:B------:R-:W-:Y:S03]  /*5930*/  HMMA.16816.F32 R12, R184, R182.reuse, R12 ;  /* 0x000000b6b80c723c */ /* 0x080fe6000000180c */
[----:B------:R1:W-:Y:S01]  /*5940*/  LDGSTS.E.BYPASS.LTC128B.128 [R233+0x900], [R204.64], !P4 ;  /* 0x00900000cce97fae */ /* 0x0003e2000e101d44 */
[----:B------:R-:W-:Y:S04]  /*5950*/  IADD3 R234, R234, -0x1, RZ ;  /* 0xffffffffeaea7810 */ /* 0x000fe80007ffe0ff */
[C---:B------:R-:W-:Y:S03]  /*5960*/  HMMA.16816.F32 R16, R176.reuse, R182, R16 ;  /* 0x000000b6b010723c */ /* 0x040fe60000001810 */
[----:B------:R4:W-:Y:S05]  /*5970*/  LDGSTS.E.BYPASS.LTC128B.128 [R233+0x1900], [R202.64], !P6 ;  /* 0x01900000cae97fae */ /* 0x0009ea000f101d44 */
[-C--:B------:R-:W-:Y:S03]  /*5980*/  HMMA.16816.F32 R20, R176, R188.reuse, R20 ;  /* 0x000000bcb014723c */ /* 0x080fe60000001814 */
[----:B------:R5:W-:Y:S05]  /*5990*/  LDGSTS.E.BYPASS.LTC128B.128 [R233+0x2900], [R172.64], !P5 ;  /* 0x02900000ace97fae */ /* 0x000bea000e901d44 */
[C---:B------:R-:W-:Y:S03]  /*59a0*/  HMMA.16816.F32 R24, R184.reuse, R188, R24 ;  /* 0x000000bcb818723c */ /* 0x040fe60000001818 */
[----:B------:R-:W-:Y:S05]  /*59b0*/  LDSM.16.M88.4 R180, [R216+0x4500] ;  /* 0x00450000d8b4783b */ /* 0x000fea0000000200 */
[-C--:B------:R-:W-:Y:S03]  /*59c0*/  HMMA.16816.F32 R28, R184, R190.reuse, R28 ;  /* 0x000000beb81c723c */ /* 0x080fe6000000181c */
[----:B------:R-:W0:Y:S05]  /*59d0*/  LDGDEPBAR ;  /* 0x00000000000079af */ /* 0x000e2a0000000000 */
[C---:B------:R-:W-:Y:S03]  /*59e0*/  HMMA.16816.F32 R32, R176.reuse, R190, R32 ;  /* 0x000000beb020723c */ /* 0x040fe60000001820 */
[----:B----4-:R-:W-:Y:S05]  /*59f0*/  LDSM.16.M88.4 R200, [R216+0x4100] ;  /* 0x00410000d8c8783b */ /* 0x010fea0000000200 */
[-C--:B--2---:R-:W-:Y:S03]  /*5a00*/  HMMA.16816.F32 R36, R176, R192.reuse, R36 ;  /* 0x000000c0b024723c */ /* 0x084fe60000001824 */
[----:B-----5:R-:W2:Y:S05]  /*5a10*/  LDSM.16.M88.4 R172, [R219+0x8100] ;  /* 0x00810000dbac783b */ /* 0x020eaa0000000200 */
[C---:B------:R-:W-:Y:S03]  /*5a20*/  HMMA.16816.F32 R40, R184.reuse, R192, R40 ;  /* 0x000000c0b828723c */ /* 0x040fe60000001828 */
[----:B-1----:R-:W1:Y:S05]  /*5a30*/  LDSM.16.M88.4 R204, [R219+0x9100] ;  /* 0x00910000dbcc783b */ /* 0x002e6a0000000200 */
[-C--:B------:R-:W-:Y:S03]  /*5a40*/  HMMA.16816.F32 R44, R184, R194.reuse, R44 ;  /* 0x000000c2b82c723c */ /* 0x080fe6000000182c */
[----:B------:R-:W-:Y:S05]  /*5a50*/  LDSM.16.M88.4 R188, [R220+0x8100] ;  /* 0x00810000dcbc783b */ /* 0x000fea0000000200 */
[C---:B------:R-:W-:Y:S03]  /*5a60*/  HMMA.16816.F32 R48, R176.reuse, R194, R48 ;  /* 0x000000c2b030723c */ /* 0x040fe60000001830 */
[----:B------:R-:W-:Y:S05]  /*5a70*/  LDSM.16.M88.4 R192, [R229] ;  /* 0x00000000e5c0783b */ /* 0x000fea0000000200 */
[-C--:B------:R-:W-:Y:S03]  /*5a80*/  HMMA.16816.F32 R52, R176, R196.reuse, R52 ;  /* 0x000000c4b034723c */ /* 0x080fe60000001834 */
[----:B---3--:R-:W-:Y:S05]  /*5a90*/  LDSM.16.M88.4 R208, [R228] ;  /* 0x00000000e4d0783b */ /* 0x008fea0000000200 */
[C---:B------:R-:W-:Y:S03]  /*5aa0*/  HMMA.16816.F32 R56, R184.reuse, R196, R56 ;  /* 0x000000c4b838723c */ /* 0x040fe60000001838 */
[----:B------:R-:W-:Y:S05]  /*5ab0*/  LDSM.16.M88.4 R212, [R225] ;  /* 0x00000000e1d4783b */ /* 0x000fea0000000200 */
[-C--:B------:R-:W-:Y:S03]  /*5ac0*/  HMMA.16816.F32 R60, R184, R198.reuse, R60 ;  /* 0x000000c6b83c723c */ /* 0x080fe6000000183c */
[----:B------:R-:W-:Y:S05]  /*5ad0*/  LDSM.16.M88.4 R184, [R216+0x4d00] ;  /* 0x004d0000d8b8783b */ /* 0x000fea0000000200 */
[----:B------:R-:W-:Y:S03]  /*5ae0*/  HMMA.16816.F32 R64, R176, R198, R64 ;  /* 0x000000c6b040723c */ /* 0x000fe60000001840 */
[----:B------:R-:W3:Y:S05]  /*5af0*/  LDSM.16.M88.4 R176, [R216+0x4900] ;  /* 0x00490000d8b0783b */ /* 0x000eea0000000200 */
[-C--:B--2---:R-:W-:Y:S03]  /*5b00*/  HMMA.16816.F32 R4, R172, R200.reuse, R4 ;  /* 0x000000c8ac04723c */ /* 0x084fe60000001804 */
[----:B------:R-:W2:Y:S05]  /*5b10*/  LDSM.16.M88.4 R196, [R220+0x9100] ;  /* 0x00910000dcc4783b */ /* 0x000eaa0000000200 */
[C---:B-1----:R-:W-:Y:S08]  /*5b20*/  HMMA.16816.F32 R8, R204.reuse, R200, R8 ;  /* 0x000000c8cc08723c */ /* 0x042ff00000001808 */
[-C--:B------:R-:W-:Y:S08]  /*5b30*/  HMMA.16816.F32 R12, R204, R202.reuse, R12 ;  /* 0x000000cacc0c723c */ /* 0x080ff0000000180c */
[C---:B------:R-:W-:Y:S01]  /*5b40*/  HMMA.16816.F32 R16, R172.reuse, R202, R16 ;  /* 0x000000caac10723c */ /* 0x040fe20000001810 */
[----:B------:R-:W1:Y:S07]  /*5b50*/  LDSM.16.M88.4 R200, [R227] ;  /* 0x00000000e3c8783b */ /* 0x000e6e0000000200 */
[-C--:B------:R-:W-:Y:S08]  /*5b60*/  HMMA.16816.F32 R20, R172, R180.reuse, R20 ;  /* 0x000000b4ac14723c */ /* 0x080ff00000001814 */
[C---:B------:R-:W-:Y:S08]  /*5b70*/  HMMA.16816.F32 R24, R204.reuse, R180, R24 ;  /* 0x000000b4cc18723c */ /* 0x040ff00000001818 */
[-C--:B------:R-:W-:Y:S08]  /*5b80*/  HMMA.16816.F32 R28, R204, R182.reuse, R28 ;  /* 0x000000b6cc1c723c */ /* 0x080ff0000000181c */
[C---:B------:R-:W-:Y:S01]  /*5b90*/  HMMA.16816.F32 R32, R172.reuse, R182, R32 ;  /* 0x000000b6ac20723c */ /* 0x040fe20000001820 */
[----:B------:R-:W4:Y:S07]  /*5ba0*/  LDSM.16.M88.4 R180, [R226] ;  /* 0x00000000e2b4783b */ /* 0x000f2e0000000200 */
[-C--:B---3--:R-:W-:Y:S08]  /*5bb0*/  HMMA.16816.F32 R36, R172, R176.reuse, R36 ;  /* 0x000000b0ac24723c */ /* 0x088ff00000001824 */
        /* <DEDUP_REMOVED lines=9> */
[----:B------:R-:W3:Y:S07]  /*5c50*/  LDSM.16.M88.4 R172, [R219+0xa100] ;  /* 0x00a10000dbac783b */ /* 0x000eee0000000200 */
[-C--:B------:R-:W-:Y:S01]  /*5c60*/  HMMA.16816.F32 R4, R188, R192.reuse, R4 ;  /* 0x000000c0bc04723c */ /* 0x080fe20000001804 */
[----:B------:R-:W5:Y:S07]  /*5c70*/  LDSM.16.M88.4 R184, [R219+0xb100] ;  /* 0x00b10000dbb8783b */ /* 0x000f6e0000000200 */
[C---:B--2---:R-:W-:Y:S08]  /*5c80*/  HMMA.16816.F32 R8, R196.reuse, R192, R8 ;  /* 0x000000c0c408723c */ /* 0x044ff00000001808 */
[-C--:B------:R-:W-:Y:S08]  /*5c90*/  HMMA.16816.F32 R12, R196, R194.reuse, R12 ;  /* 0x000000c2c40c723c */ /* 0x080ff0000000180c */
[C---:B------:R-:W-:Y:S01]  /*5ca0*/  HMMA.16816.F32 R16, R188.reuse, R194, R16 ;  /* 0x000000c2bc10723c */ /* 0x040fe20000001810 */
[----:B------:R-:W2:Y:S07]  /*5cb0*/  LDSM.16.M88.4 R192, [R216+0x5500] ;  /* 0x00550000d8c0783b */ /* 0x000eae0000000200 */
[-C--:B------:R-:W-:Y:S08]  /*5cc0*/  HMMA.16816.F32 R20, R188, R208.reuse, R20 ;  /* 0x000000d0bc14723c */ /* 0x080ff00000001814 */
[C---:B------:R-:W-:Y:S08]  /*5cd0*/  HMMA.16816.F32 R24, R196.reuse, R208, R24 ;  /* 0x000000d0c418723c */ /* 0x040ff00000001818 */
[-C--:B------:R-:W-:Y:S08]  /*5ce0*/  HMMA.16816.F32 R28, R196, R210.reuse, R28 ;  /* 0x000000d2c41c723c */ /* 0x080ff0000000181c */
[C---:B------:R-:W-:Y:S01]  /*5cf0*/  HMMA.16816.F32 R32, R188.reuse, R210, R32 ;  /* 0x000000d2bc20723c */ /* 0x040fe20000001820 */
[----:B------:R-:W-:Y:S07]  /*5d00*/  LDSM.16.M88.4 R208, [R220+0xa100] ;  /* 0x00a10000dcd0783b */ /* 0x000fee0000000200 */
[-C--:B-1----:R-:W-:Y:S08]  /*5d10*/  HMMA.16816.F32 R36, R188, R200.reuse, R36 ;  /* 0x000000c8bc24723c */ /* 0x082ff00000001824 */
[C---:B------:R-:W-:Y:S08]  /*5d20*/  HMMA.16816.F32 R40, R196.reuse, R200, R40 ;  /* 0x000000c8c428723c */ /* 0x040ff00000001828 */
[-C--:B------:R-:W-:Y:S08]  /*5d30*/  HMMA.16816.F32 R44, R196, R202.reuse, R44 ;  /* 0x000000cac42c723c */ /* 0x080ff0000000182c */
[C---:B------:R-:W-:Y:S01]  /*5d40*/  HMMA.16816.F32 R48, R188.reuse, R202, R48 ;  /* 0x000000cabc30723c */ /* 0x040fe20000001830 */
[----:B------:R-:W1:Y:S07]  /*5d50*/  LDSM.16.M88.4 R200, [R216+0x5900] ;  /* 0x00590000d8c8783b */ /* 0x000e6e0000000200 */
[-C--:B----4-:R-:W-:Y:S08]  /*5d60*/  HMMA.16816.F32 R52, R188, R180.reuse, R52 ;  /* 0x000000b4bc34723c */ /* 0x090ff00000001834 */
[C---:B------:R-:W-:Y:S08]  /*5d70*/  HMMA.16816.F32 R56, R196.reuse, R180, R56 ;  /* 0x000000b4c438723c */ /* 0x040ff00000001838 */
[-C--:B------:R-:W-:Y:S08]  /*5d80*/  HMMA.16816.F32 R60, R196, R182.reuse, R60 ;  /* 0x000000b6c43c723c */ /* 0x080ff0000000183c */
[----:B------:R-:W-:Y:S08]  /*5d90*/  HMMA.16816.F32 R64, R188, R182, R64 ;  /* 0x000000b6bc40723c */ /* 0x000ff00000001840 */
[-C--:B---3--:R-:W-:Y:S08]  /*5da0*/  HMMA.16816.F32 R4, R172, R176.reuse, R4 ;  /* 0x000000b0ac04723c */ /* 0x088ff00000001804 */
[C---:B-----5:R-:W-:Y:S08]  /*5db0*/  HMMA.16816.F32 R8, R184.reuse, R176, R8 ;  /* 0x000000b0b808723c */ /* 0x060ff00000001808 */
[-C--:B------:R-:W-:Y:S08]  /*5dc0*/  HMMA.16816.F32 R12, R184, R178.reuse, R12 ;  /* 0x000000b2b80c723c */ /* 0x080ff0000000180c */
[C---:B------:R-:W-:Y:S01]  /*5dd0*/  HMMA.16816.F32 R16, R172.reuse, R178, R16 ;  /* 0x000000b2ac10723c */ /* 0x040fe20000001810 */
[----:B------:R-:W3:Y:S07]  /*5de0*/  LDSM.16.M88.4 R176, [R220+0xb100] ;  /* 0x00b10000dcb0783b */ /* 0x000eee0000000200 */
[-C--:B--2---:R-:W-:Y:S08]  /*5df0*/  HMMA.16816.F32 R20, R172, R192.reuse, R20 ;  /* 0x000000c0ac14723c */ /* 0x084ff00000001814 */
[C---:B------:R-:W-:Y:S08]  /*5e00*/  HMMA.16816.F32 R24, R184.reuse, R192, R24 ;  /* 0x000000c0b818723c */ /* 0x040ff00000001818 */
[-C--:B------:R-:W-:Y:S08]  /*5e10*/  HMMA.16816.F32 R28, R184, R194.reuse, R28 ;  /* 0x000000c2b81c723c */ /* 0x080ff0000000181c */
[C---:B------:R-:W-:Y:S08]  /*5e20*/  HMMA.16816.F32 R32, R172.reuse, R194, R32 ;  /* 0x000000c2ac20723c */ /* 0x040ff00000001820 */
[-C--:B-1----:R-:W-:Y:S08]  /*5e30*/  HMMA.16816.F32 R36, R172, R200.reuse, R36 ;  /* 0x000000c8ac24723c */ /* 0x082ff00000001824 */
[C---:B------:R-:W-:Y:S08]  /*5e40*/  HMMA.16816.F32 R40, R184.reuse, R200, R40 ;  /* 0x000000c8b828723c */ /* 0x040ff00000001828 */
[-C--:B------:R-:W-:Y:S08]  /*5e50*/  HMMA.16816.F32 R44, R184, R202.reuse, R44 ;  /* 0x000000cab82c723c */ /* 0x080ff0000000182c */
[C---:B------:R-:W-:Y:S08]  /*5e60*/  HMMA.16816.F32 R48, R172.reuse, R202, R48 ;  /* 0x000000caac30723c */ /* 0x040ff00000001830 */
[-C--:B------:R-:W-:Y:S08]  /*5e70*/  HMMA.16816.F32 R52, R172, R204.reuse, R52 ;  /* 0x000000ccac34723c */ /* 0x080ff00000001834 */
[C---:B------:R-:W-:Y:S08]  /*5e80*/  HMMA.16816.F32 R56, R184.reuse, R204, R56 ;  /* 0x000000ccb838723c */ /* 0x040ff00000001838 */
[-C--:B------:R-:W-:Y:S08]  /*5e90*/  HMMA.16816.F32 R60, R184, R206.reuse, R60 ;  /* 0x000000ceb83c723c */ /* 0x080ff0000000183c */
[----:B------:R-:W-:Y:S08]  /*5ea0*/  HMMA.16816.F32 R64, R172, R206, R64 ;  /* 0x000000ceac40723c */ /* 0x000ff00000001840 */
[-C--:B------:R-:W-:Y:S08]  /*5eb0*/  HMMA.16816.F32 R4, R208, R212.reuse, R4 ;  /* 0x000000d4d004723c */ /* 0x080ff00000001804 */
        /* <DEDUP_REMOVED lines=15> */
[----:B------:R-:W1:Y:S01]  /*5fb0*/  MUFU.TANH R181, R6 ;  /* 0x0000000600b57308 */ /* 0x000e620000002400 */
[----:B------:R-:W-:Y:S02]  /*5fc0*/  FMUL.FTZ R14, R14, c[0x0][0x320] ;  /* 0x0000c8000e0e7a20 */ /* 0x000fe40000410000 */
[----:B------:R-:W-:Y:S02]  /*5fd0*/  FMUL.FTZ R15, R15, c[0x0][0x320] ;  /* 0x0000c8000f0f7a20 */ /* 0x000fe40000410000 */
[----:B------:R-:W-:Y:S02]  /*5fe0*/  FMUL.FTZ R16, R16, c[0x0][0x320] ;  /* 0x0000c80010107a20 */ /* 0x000fe40000410000 */
[----:B------:R-:W-:Y:S02]  /*5ff0*/  FMUL.FTZ R18, R18, c[0x0][0x320] ;  /* 0x0000c80012127a20 */ /* 0x000fe40000410000 */
[----:B------:R-:W-:Y:S01]  /*6000*/  FMUL.FTZ R17, R17, c[0x0][0x320] ;  /* 0x0000c80011117a20 */ /* 0x000fe20000410000 */
[----:B------:R-:W-:Y:S01]  /*6010*/  MUFU.TANH R184, R12 ;  /* 0x0000000c00b87308 */ /* 0x000fe20000002400 */
[----:B------:R-:W-:Y:S09]  /*6020*/  FMUL.FTZ R19, R19, c[0x0][0x320] ;  /* 0x0000c80013137a20 */ /* 0x000ff20000410000 */
[----:B------:R2:W3:Y:S01]  /*6030*/  MUFU.TANH R180, R7 ;  /* 0x0000000700b47308 */ /* 0x0004e20000002400 */
[----:B-1----:R-:W-:Y:S09]  /*6040*/  FMNMX.FTZ R2, R181, R100, !PT ;  /* 0x00000064b5027209 */ /* 0x002ff20007810000 */
[----:B------:R-:W-:Y:S10]  /*6050*/  MUFU.TANH R17, R17 ;  /* 0x0000001100117308 */ /* 0x000ff40000002400 */
[----:B------:R-:W1:Y:S01]  /*6060*/  MUFU.TANH R182, R8 ;  /* 0x0000000800b67308 */ /* 0x000e620000002400 */
[----:B--2---:R-:W2:Y:S01]  /*6070*/  LDSM.16.M88.4 R4, [R224] ;  /* 0x00000000e004783b */ /* 0x004ea20000000200 */
[----:B---3--:R-:W-:Y:S08]  /*6080*/  FMNMX.FTZ R2, R180, R2, !PT ;  /* 0x00000002b4027209 */ /* 0x008ff00007810000 */
[----:B------:R-:W-:Y:S10]  /*6090*/  MUFU.TANH R183, R13 ;  /* 0x0000000d00b77308 */ /* 0x000ff40000002400 */
[----:B------:R-:W3:Y:S01]  /*60a0*/  MUFU.TANH R185, R9 ;  /* 0x0000000900b97308 */ /* 0x000ee20000002400 */
[----:B-1----:R-:W-:Y:S09]  /*60b0*/  FMNMX.FTZ R0, R182, R105, !PT ;  /* 0x00000069b6007209 */ /* 0x002ff20007810000 */
[----:B------:R-:W-:Y:S10]  /*60c0*/  MUFU.TANH R187, R14 ;  /* 0x0000000e00bb7308 */ /* 0x000ff40000002400 */
[----:B------:R-:W-:Y:S01]  /*60d0*/  MUFU.TANH R188, R10 ;  /* 0x0000000a00bc7308 */ /* 0x000fe20000002400 */
[-C--:B--2---:R-:W-:Y:S03]  /*60e0*/  HMMA.16816.F32 R20, R208, R4.reuse, R20 ;  /* 0x00000004d014723c */ /* 0x084fe60000001814 */
[----:B---3--:R-:W-:Y:S06]  /*60f0*/  FMNMX.FTZ R0, R185, R0, !PT ;  /* 0x00000000b9007209 */ /* 0x008fec0007810000 */
[----:B------:R-:W-:Y:S03]  /*6100*/  MUFU.TANH R186, R15 ;  /* 0x0000000f00ba7308 */ /* 0x000fe60000002400 */
[----:B------:R-:W-:Y:S01]  /*6110*/  FMNMX.FTZ R0, R184, R0, !PT ;  /* 0x00000000b8007209 */ /* 0x000fe20007810000 */
[C---:B------:R-:W-:Y:S04]  /*6120*/  HMMA.16816.F32 R24, R176.reuse, R4, R24 ;  /* 0x00000004b018723c */ /* 0x040fe80000001818 */
[----:B------:R-:W-:Y:S02]  /*6130*/  FMNMX.FTZ R0, R183, R0, !PT ;  /* 0x00000000b7007209 */ /* 0x000fe40007810000 */
[----:B------:R1:W-:Y:S02]  /*6140*/  MUFU.TANH R189, R11 ;  /* 0x0000000b00bd7308 */ /* 0x0003e40000002400 */
[-C--:B------:R-:W-:Y:S04]  /*6150*/  HMMA.16816.F32 R28, R176, R6.reuse, R28 ;  /* 0x00000006b01c723c */ /* 0x080fe8000000181c */
[----:B------:R-:W-:Y:S04]  /*6160*/  FMUL.FTZ R23, R23, c[0x0][0x320] ;  /* 0x0000c80017177a20 */ /* 0x000fe80000410000 */
[C---:B------:R-:W-:Y:S01]  /*6170*/  HMMA.16816.F32 R32, R208.reuse, R6, R32 ;  /* 0x00000006d020723c */ /* 0x040fe20000001820 */
[----:B------:R-:W-:Y:S01]  /*6180*/  MUFU.TANH R16, R16 ;  /* 0x0000001000107308 */ /* 0x000fe20000002400 */
[----:B------:R-:W-:Y:S02]  /*6190*/  LDSM.16.M88.4 R4, [R222] ;  /* 0x00000000de04783b */ /* 0x000fe40000000200 */
[----:B------:R-:W-:Y:S02]  /*61a0*/  FMUL.FTZ R22, R22, c[0x0][0x320] ;  /* 0x0000c80016167a20 */ /* 0x000fe40000410000 */
[----:B------:R-:W-:Y:S02]  /*61b0*/  FMUL.FTZ R21, R21, c[0x0][0x320] ;  /* 0x0000c80015157a20 */ /* 0x000fe40000410000 */
[----:B------:R-:W-:Y:S03]  /*61c0*/  FMUL.FTZ R24, R24, c[0x0][0x320] ;  /* 0x0000c80018187a20 */ /* 0x000fe60000410000 */
[----:B------:R2:W-:Y:S01]  /*61d0*/  MUFU.TANH R197, R23 ;  /* 0x0000001700c57308 */ /* 0x0005e20000002400 */
[----:B------:R-:W-:Y:S02]  /*61e0*/  FMUL.FTZ R20, R20, c[0x0][0x320] ;  /* 0x0000c80014147a20 */ /* 0x000fe40000410000 */
[----:B------:R-:W-:Y:S01]  /*61f0*/  FMUL.FTZ R25, R25, c[0x0][0x320] ;  /* 0x0000c80019197a20 */ /* 0x000fe20000410000 */
[----:B-1----:R-:W1:Y:S01]  /*6200*/  LDSM.16.M88.4 R8, [R223] ;  /* 0x00000000df08783b */ /* 0x002e620000000200 */
[----:B------:R-:W-:Y:S01]  /*6210*/  FMUL.FTZ R28, R28, c[0x0][0x320] ;  /* 0x0000c8001c1c7a20 */ /* 0x000fe20000410000 */
[----:B------:R-:W-:Y:S04]  /*6220*/  DEPBAR.LE SB0, 0x0 ;  /* 0x000080000000791a */ /* 0x000fe80000000000 */
[----:B------:R-:W-:Y:S01]  /*6230*/  MUFU.TANH R201, R28 ;  /* 0x0000001c00c97308 */ /* 0x000fe20000002400 */
[----:B------:R-:W-:Y:S01]  /*6240*/  FMUL.FTZ R29, R29, c[0x0][0x320] ;  /* 0x0000c8001d1d7a20 */ /* 0x000fe20000410000 */
[----:B------:R-:W-:Y:S01]  /*6250*/  BAR.SYNC.DEFER_BLOCKING 0x0 ;  /* 0x0000000000007b1d */ /* 0x000fe20000010000 */
[----:B------:R-:W-:Y:S02]  /*6260*/  FMUL.FTZ R32, R32, c[0x0][0x320] ;  /* 0x0000c80020207a20 */ /* 0x000fe40000410000 */
[----:B------:R-:W-:Y:S02]  /*6270*/  FMUL.FTZ R33, R33, c[0x0][0x320] ;  /* 0x0000c80021217a20 */ /* 0x000fe40000410000 */
[----:B------:R-:W-:Y:S02]  /*6280*/  FMUL.FTZ R34, R34, c[0x0][0x320] ;  /* 0x0000c80022227a20 */ /* 0x000fe40000410000 */
[----:B------:R-:W-:Y:S01]  /*6290*/  FMUL.FTZ R30, R30, c[0x0][0x320] ;  /* 0x0000c8001e1e7a20 */ /* 0x000fe20000410000 */
[----:B------:R-:W-:Y:S01]  /*62a0*/  MUFU.TANH R191, R33 ;  /* 0x0000002100bf7308 */ /* 0x000fe20000002400 */
[----:B------:R-:W-:Y:S02]  /*62b0*/  FMUL.FTZ R35, R35, c[0x0][0x320] ;  /* 0x0000c80023237a20 */ /* 0x000fe40000410000 */
[----:B------:R-:W-:Y:S01]  /*62c0*/  FMUL.FTZ R26, R26, c[0x0][0x320] ;  /* 0x0000c8001a1a7a20 */ /* 0x000fe20000410000 */
[----:B--2---:R-:W2:Y:S01]  /*62d0*/  LDL R23, [R1+0x14] ;  /* 0x0000140001177983 */ /* 0x004ea20000100800 */
[----:B------:R-:W-:Y:S02]  /*62e0*/  FMUL.FTZ R31, R31, c[0x0][0x320] ;  /* 0x0000c8001f1f7a20 */ /* 0x000fe40000410000 */
[----:B------:R-:W-:Y:S03]  /*62f0*/  FMUL.FTZ R27, R27, c[0x0][0x320] ;  /* 0x0000c8001b1b7a20 */ /* 0x000fe60000410000 */
[----:B------:R3:W-:Y:S10]  /*6300*/  MUFU.TANH R190, R32 ;  /* 0x0000002000be7308 */ /* 0x0007f40000002400 */
[----:B------:R4:W-:Y:S01]  /*6310*/  MUFU.TANH R196, R22 ;  /* 0x0000001600c47308 */ /* 0x0009e20000002400 */
[-C--:B-1----:R-:W-:Y:S09]  /*6320*/  HMMA.16816.F32 R36, R208, R8.reuse, R36 ;  /* 0x00000008d024723c */ /* 0x082ff20000001824 */
[----:B------:R1:W-:Y:S01]  /*6330*/  MUFU.TANH R200, R29 ;  /* 0x0000001d00c87308 */ /* 0x0003e20000002400 */
[C---:B------:R-:W-:Y:S01]  /*6340*/  HMMA.16816.F32 R40, R176.reuse, R8, R40 ;  /* 0x00000008b028723c */ /* 0x040fe20000001828 */
[----:B---3--:R-:W3:Y:S06]  /*6350*/  LDL.64 R32, [R1+0x50] ;  /* 0x0000500001207983 */ /* 0x008eec0000100a00 */
[----:B------:R-:W-:Y:S02]  /*6360*/  MOV R8, c[0x0][0x1e0] ;  /* 0x0000780000087a02 */ /* 0x000fe40000000f00 */
[----:B------:R5:W-:Y:S01]  /*6370*/  MUFU.TANH R193, R21 ;  /* 0x0000001500c17308 */ /* 0x000be20000002400 */
[-C--:B------:R-:W-:Y:S01]  /*6380*/  HMMA.16816.F32 R44, R176, R10.reuse, R44 ;  /* 0x0000000ab02c723c */ /* 0x080fe2000000182c */
[----:B----4-:R-:W4:Y:S02]  /*6390*/  LDL R22, [R1+0x18] ;  /* 0x0000180001167983 */ /* 0x010f240000100800 */
[----:B------:R-:W-:Y:S01]  /*63a0*/  SHF.L.U32 R8, R8, 0x5, RZ ;  /* 0x0000000508087819 */ /* 0x000fe200000006ff */
[----:B------:R-:W-:Y:S04]  /*63b0*/  FMUL.FTZ R36, R36, c[0x0][0x320] ;  /* 0x0000c80024247a20 */ /* 0x000fe80000410000 */
[C---:B------:R-:W-:Y:S01]  /*63c0*/  HMMA.16816.F32 R48, R208.reuse, R10, R48 ;  /* 0x0000000ad030723c */ /* 0x040fe20000001830 */
[----:B------:R5:W5:Y:S03]  /*63d0*/  MUFU.TANH R199, R24 ;  /* 0x0000001800c77308 */ /* 0x000b660000002400 */
[----:B------:R-:W-:Y:S01]  /*63e0*/  FMUL.FTZ R37, R37, c[0x0][0x320] ;  /* 0x0000c80025257a20 */ /* 0x000fe20000410000 */
[----:B-1----:R-:W2:Y:S01]  /*63f0*/  LDL.64 R28, [R1+0x38] ;  /* 0x00003800011c7983 */ /* 0x002ea20000100a00 */
[----:B------:R-:W-:Y:S02]  /*6400*/  FMUL.FTZ R38, R38, c[0x0][0x320] ;  /* 0x0000c80026267a20 */ /* 0x000fe40000410000 */
[-C--:B------:R-:W-:Y:S03]  /*6410*/  HMMA.16816.F32 R52, R208, R4.reuse, R52 ;  /* 0x00000004d034723c */ /* 0x080fe60000001834 */
[----:B------:R-:W1:Y:S01]  /*6420*/  MUFU.TANH R192, R20 ;  /* 0x0000001400c07308 */ /* 0x000e620000002400 */
[----:B------:R-:W-:Y:S02]  /*6430*/  FMUL.FTZ R39, R39, c[0x0][0x320] ;  /* 0x0000c80027277a20 */ /* 0x000fe40000410000 */
[----:B------:R-:W-:Y:S01]  /*6440*/  FMUL.FTZ R43, R43, c[0x0][0x320] ;  /* 0x0000c8002b2b7a20 */ /* 0x000fe20000410000 */
[----:B-----5:R-:W5:Y:S01]  /*6450*/  LDL R21, [R1+0x10] ;  /* 0x0000100001157983 */ /* 0x020f620000100800 */
[C---:B------:R-:W-:Y:S04]  /*6460*/  HMMA.16816.F32 R56, R176.reuse, R4, R56 ;  /* 0x00000004b038723c */ /* 0x040fe80000001838 */
[----:B------:R-:W-:Y:S01]  /*6470*/  FMUL.FTZ R45, R45, c[0x0][0x320] ;  /* 0x0000c8002d2d7a20 */ /* 0x000fe20000410000 */
[----:B------:R-:W1:Y:S01]  /*6480*/  MUFU.TANH R18, R18 ;  /* 0x0000001200127308 */ /* 0x000e620000002400 */
[----:B------:R-:W-:Y:S01]  /*6490*/  FMUL.FTZ R44, R44, c[0x0][0x320] ;  /* 0x0000c8002c2c7a20 */ /* 0x000fe20000410000 */
[----:B------:R-:W-:Y:S01]  /*64a0*/  FMNMX.FTZ R4, R175, R3, !PT ;  /* 0x00000003af047209 */ /* 0x000fe20007810000 */
[-C--:B------:R-:W-:Y:S01]  /*64b0*/  HMMA.16816.F32 R60, R176, R6.reuse, R60 ;  /* 0x00000006b03c723c */ /* 0x080fe2000000183c */
[----:B------:R-:W2:Y:S03]  /*64c0*/  LDL R24, [R1+0x1c] ;  /* 0x00001c0001187983 */ /* 0x000ea60000100800 */
[----:B------:R-:W-:Y:S01]  /*64d0*/  FMNMX.FTZ R4, R174, R4, !PT ;  /* 0x00000004ae047209 */ /* 0x000fe20007810000 */
[----:B------:R-:W-:Y:S01]  /*64e0*/  FMUL.FTZ R49, R49, c[0x0][0x320] ;  /* 0x0000c80031317a20 */ /* 0x000fe20000410000 */
[----:B------:R-:W-:Y:S01]  /*64f0*/  FMNMX.FTZ R0, R199, R0, !PT ;  /* 0x00000000c7007209 */ /* 0x000fe20007810000 */
[----:B------:R-:W-:Y:S01]  /*6500*/  MUFU.TANH R176, R43 ;  /* 0x0000002b00b07308 */ /* 0x000fe20000002400 */
[----:B------:R-:W-:Y:S01]  /*6510*/  FMUL.FTZ R55, R55, c[0x0][0x320] ;  /* 0x0000c80037377a20 */ /* 0x000fe20000410000 */
[----:B------:R-:W-:Y:S01]  /*6520*/  FMNMX.FTZ R4, R16, R4, !PT ;  /* 0x0000000410047209 */ /* 0x000fe20007810000 */
[----:B------:R-:W-:Y:S04]  /*6530*/  HMMA.16816.F32 R64, R208, R6, R64 ;  /* 0x00000006d040723c */ /* 0x000fe80000001840 */
[----:B------:R-:W-:Y:S01]  /*6540*/  FMUL.FTZ R52, R52, c[0x0][0x320] ;  /* 0x0000c80034347a20 */ /* 0x000fe20000410000 */
[----:B------:R-:W-:Y:S01]  /*6550*/  FMNMX.FTZ R4, R17, R4, !PT ;  /* 0x0000000411047209 */ /* 0x000fe20007810000 */
[----:B------:R-:W-:Y:S01]  /*6560*/  FMUL.FTZ R53, R53, c[0x0][0x320] ;  /* 0x0000c80035357a20 */ /* 0x000fe20000410000 */
[----:B------:R-:W1:Y:S01]  /*6570*/  MUFU.TANH R19, R19 ;  /* 0x0000001300137308 */ /* 0x000e620000002400 */
[----:B------:R-:W-:Y:S01]  /*6580*/  FMUL.FTZ R54, R54, c[0x0][0x320] ;  /* 0x0000c80036367a20 */ /* 0x000fe20000410000 */
[----:B-1----:R-:W-:Y:S03]  /*6590*/  FMNMX.FTZ R4, R192, R4, !PT ;  /* 0x00000004c0047209 */ /* 0x002fe60007810000 */
[----:B------:R-:W-:Y:S01]  /*65a0*/  FMNMX.FTZ R2, R18, R2, !PT ;  /* 0x0000000212027209 */ /* 0x000fe20007810000 */
[----:B------:R-:W-:Y:S01]  /*65b0*/  FMUL.FTZ R50, R50, c[0x0][0x320] ;  /* 0x0000c80032327a20 */ /* 0x000fe20000410000 */
[----:B------:R-:W-:Y:S01]  /*65c0*/  FMNMX.FTZ R4, R193, R4, !PT ;  /* 0x00000004c1047209 */ /* 0x000fe20007810000 */
[----:B------:R-:W-:Y:S01]  /*65d0*/  FMUL.FTZ R51, R51, c[0x0][0x320] ;  /* 0x0000c80033337a20 */ /* 0x000fe20000410000 */
[----:B------:R-:W-:Y:S01]  /*65e0*/  FMNMX.FTZ R5, R188, R106, !PT ;  /* 0x0000006abc057209 */ /* 0x000fe20007810000 */
[----:B------:R-:W1:Y:S01]  /*65f0*/  MUFU.TANH R241, R55 ;  /* 0x0000003700f17308 */ /* 0x000e620000002400 */
        /* <DEDUP_REMOVED lines=9> */
[----:B------:R-:W1:Y:S01]  /*6690*/  MUFU.TANH R214, R36 ;  /* 0x0000002400d67308 */ /* 0x000e620000002400 */
[----:B------:R-:W-:Y:S01]  /*66a0*/  FMUL.FTZ R67, R67, c[0x0][0x320] ;  /* 0x0000c80043437a20 */ /* 0x000fe20000410000 */
[----:B------:R-:W-:Y:S01]  /*66b0*/  FMNMX.FTZ R5, R186, R5, !PT ;  /* 0x00000005ba057209 */ /* 0x000fe20007810000 */
[----:B------:R-:W-:Y:S01]  /*66c0*/  FMUL.FTZ R64, R64, c[0x0][0x320] ;  /* 0x0000c80040407a20 */ /* 0x000fe20000410000 */
[----:B------:R-:W-:Y:S01]  /*66d0*/  FMNMX.FTZ R2, R19, R2, !PT ;  /* 0x0000000213027209 */ /* 0x000fe20007810000 */
[----:B------:R-:W-:Y:S02]  /*66e0*/  FMUL.FTZ R61, R61, c[0x0][0x320] ;  /* 0x0000c8003d3d7a20 */ /* 0x000fe40000410000 */
[----:B------:R-:W-:Y:S01]  /*66f0*/  FMUL.FTZ R42, R42, c[0x0][0x320] ;  /* 0x0000c8002a2a7a20 */ /* 0x000fe20000410000 */
[----:B------:R-:W-:Y:S01]  /*6700*/  FMNMX.FTZ R2, R196, R2, !PT ;  /* 0x00000002c4027209 */ /* 0x000fe20007810000 */
[----:B------:R-:W-:Y:S01]  /*6710*/  FMUL.FTZ R58, R58, c[0x0][0x320] ;  /* 0x0000c8003a3a7a20 */ /* 0x000fe20000410000 */
[----:B------:R-:W1:Y:S01]  /*6720*/  MUFU.TANH R194, R34 ;  /* 0x0000002200c27308 */ /* 0x000e620000002400 */
[----:B------:R-:W-:Y:S01]  /*6730*/  FMUL.FTZ R59, R59, c[0x0][0x320] ;  /* 0x0000c8003b3b7a20 */ /* 0x000fe20000410000 */
[----:B------:R-:W-:Y:S01]  /*6740*/  FMNMX.FTZ R2, R197, R2, !PT ;  /* 0x00000002c5027209 */ /* 0x000fe20007810000 */
[----:B------:R-:W-:Y:S01]  /*6750*/  FMUL.FTZ R62, R62, c[0x0][0x320] ;  /* 0x0000c8003e3e7a20 */ /* 0x000fe20000410000 */
[----:B-1----:R-:W-:Y:S01]  /*6760*/  MOV R211, R241 ;  /* 0x000000f100d37202 */ /* 0x002fe20000000f00 */
[----:B------:R-:W-:Y:S02]  /*6770*/  FMUL.FTZ R48, R48, c[0x0][0x320] ;  /* 0x0000c80030307a20 */ /* 0x000fe40000410000 */
[----:B------:R-:W-:Y:S02]  /*6780*/  FMUL.FTZ R40, R40, c[0x0][0x320] ;  /* 0x0000c80028287a20 */ /* 0x000fe40000410000 */
[----:B------:R-:W-:Y:S01]  /*6790*/  FMUL.FTZ R41, R41, c[0x0][0x320] ;  /* 0x0000c80029297a20 */ /* 0x000fe20000410000 */
[----:B------:R-:W1:Y:S01]  /*67a0*/  MUFU.TANH R215, R37 ;  /* 0x0000002500d77308 */ /* 0x000e620000002400 */
[----:B------:R-:W-:Y:S02]  /*67b0*/  FMUL.FTZ R46, R46, c[0x0][0x320] ;  /* 0x0000c8002e2e7a20 */ /* 0x000fe40000410000 */
[----:B------:R-:W-:Y:S01]  /*67c0*/  FMUL.FTZ R47, R47, c[0x0][0x320] ;  /* 0x0000c8002f2f7a20 */ /* 0x000fe20000410000 */
[----:B------:R-:W-:Y:S06]  /*67d0*/  FMNMX.FTZ R4, R214, R4, !PT ;  /* 0x00000004d6047209 */ /* 0x000fec0007810000 */
[----:B------:R-:W1:Y:S01]  /*67e0*/  MUFU.TANH R195, R35 ;  /* 0x0000002300c37308 */ /* 0x000e620000002400 */
[----:B------:R-:W-:Y:S09]  /*67f0*/  FMNMX.FTZ R2, R194, R2, !PT ;  /* 0x00000002c2027209 */ /* 0x000ff20007810000 */
[----:B------:R-:W1:Y:S02]  /*6800*/  MUFU.TANH R243, R45 ;  /* 0x0000002d00f37308 */ /* 0x000e640000002400 */
[----:B-1----:R-:W-:Y:S08]  /*6810*/  FMNMX.FTZ R4, R215, R4, !PT ;  /* 0x00000004d7047209 */ /* 0x002ff00007810000 */
[----:B------:R-:W1:Y:S01]  /*6820*/  MUFU.TANH R202, R48 ;  /* 0x0000003000ca7308 */ /* 0x000e620000002400 */
[----:B------:R-:W-:Y:S09]  /*6830*/  FMNMX.FTZ R2, R195, R2, !PT ;  /* 0x00000002c3027209 */ /* 0x000ff20007810000 */
[----:B------:R-:W1:Y:S01]  /*6840*/  MUFU.TANH R236, R38 ;  /* 0x0000002600ec7308 */ /* 0x000e620000002400 */
[----:B------:R-:W-:Y:S09]  /*6850*/  MOV R210, R243 ;  /* 0x000000f300d27202 */ /* 0x000ff20000000f00 */
[----:B------:R-:W1:Y:S02]  /*6860*/  MUFU.TANH R198, R25 ;  /* 0x0000001900c67308 */ /* 0x000e640000002400 */
[----:B-1----:R-:W-:Y:S08]  /*6870*/  FMNMX.FTZ R4, R202, R4, !PT ;  /* 0x00000004ca047209 */ /* 0x002ff00007810000 */
[----:B------:R-:W1:Y:S01]  /*6880*/  MUFU.TANH R242, R44 ;  /* 0x0000002c00f27308 */ /* 0x000e620000002400 */
[----:B------:R-:W-:Y:S09]  /*6890*/  FMNMX.FTZ R2, R236, R2, !PT ;  /* 0x00000002ec027209 */ /* 0x000ff20007810000 */
[----:B------:R-:W1:Y:S01]  /*68a0*/  MUFU.TANH R212, R49 ;  /* 0x0000003100d47308 */ /* 0x000e620000002400 */
[----:B------:R-:W-:Y:S04]  /*68b0*/  FMNMX.FTZ R0, R198, R0, !PT ;  /* 0x00000000c6007209 */ /* 0x000fe80007810000 */
[----:B------:R-:W-:Y:S05]  /*68c0*/  FMNMX.FTZ R0, R201, R0, !PT ;  /* 0x00000000c9007209 */ /* 0x000fea0007810000 */
[----:B------:R-:W1:Y:S01]  /*68d0*/  MUFU.TANH R247, R39 ;  /* 0x0000002700f77308 */ /* 0x000e620000002400 */
[----:B------:R-:W-:Y:S02]  /*68e0*/  FMNMX.FTZ R0, R200, R0, !PT ;  /* 0x00000000c8007209 */ /* 0x000fe40007810000 */
[----:B-1----:R-:W-:Y:S07]  /*68f0*/  MOV R209, R242 ;  /* 0x000000f200d17202 */ /* 0x002fee0000000f00 */
[----:B------:R-:W1:Y:S01]  /*6900*/  MUFU.TANH R249, R52 ;  /* 0x0000003400f97308 */ /* 0x000e620000002400 */
[----:B------:R-:W-:Y:S09]  /*6910*/  FMNMX.FTZ R4, R212, R4, !PT ;  /* 0x00000004d4047209 */ /* 0x000ff20007810000 */
[----:B------:R-:W1:Y:S01]  /*6920*/  MUFU.TANH R250, R50 ;  /* 0x0000003200fa7308 */ /* 0x000e620000002400 */
[----:B------:R-:W-:Y:S09]  /*6930*/  FMNMX.FTZ R2, R247, R2, !PT ;  /* 0x00000002f7027209 */ /* 0x000ff20007810000 */
[----:B------:R-:W1:Y:S02]  /*6940*/  MUFU.TANH R244, R53 ;  /* 0x0000003500f47308 */ /* 0x000e640000002400 */
[----:B-1----:R-:W-:Y:S08]  /*6950*/  FMNMX.FTZ R4, R249, R4, !PT ;  /* 0x00000004f9047209 */ /* 0x002ff00007810000 */
        /* <DEDUP_REMOVED lines=11> */
[----:B-1----:R-:W-:Y:S04]  /*6a10*/  FMNMX.FTZ R2, R240, R2, !PT ;  /* 0x00000002f0027209 */ /* 0x002fe80007810000 */
[----:B------:R-:W-:Y:S04]  /*6a20*/  FMNMX.FTZ R2, R211, R2, !PT ;  /* 0x00000002d3027209 */ /* 0x000fe80007810000 */
[----:B------:R-:W1:Y:S01]  /*6a30*/  MUFU.TANH R243, R66 ;  /* 0x0000004200f37308 */ /* 0x000e620000002400 */
[----:B------:R-:W-:Y:S04]  /*6a40*/  FMNMX.FTZ R0, R248, R0, !PT ;  /* 0x00000000f8007209 */ /* 0x000fe80007810000 */
[----:B------:R-:W-:Y:S05]  /*6a50*/  FMNMX.FTZ R0, R209, R0, !PT ;  /* 0x00000000d1007209 */ /* 0x000fea0007810000 */
[----:B------:R-:W3:Y:S01]  /*6a60*/  MUFU.TANH R242, R67 ;  /* 0x0000004300f27308 */ /* 0x000ee20000002400 */
[----:B------:R-:W-:Y:S02]  /*6a70*/  FMNMX.FTZ R0, R210, R0, !PT ;  /* 0x00000000d2007209 */ /* 0x000fe40007810000 */
[----:B------:R-:W-:Y:S05]  /*6a80*/  FMNMX.FTZ R4, R179, R4, !PT ;  /* 0x00000004b3047209 */ /* 0x000fea0007810000 */
[----:B------:R-:W4:Y:S02]  /*6a90*/  SHFL.BFLY PT, R7, R4, 0x2, 0x1f ;  /* 0x0c401f0004077f89 */ /* 0x000f2400000e0000 */
[----:B------:R-:W4:Y:S01]  /*6aa0*/  MUFU.TANH R51, R56 ;  /* 0x0000003800337308 */ /* 0x000f220000002400 */
[----:B-1----:R-:W-:Y:S09]  /*6ab0*/  FMNMX.FTZ R2, R243, R2, !PT ;  /* 0x00000002f3027209 */ /* 0x002ff20007810000 */
[----:B------:R-:W1:Y:S01]  /*6ac0*/  MUFU.TANH R49, R57 ;  /* 0x0000003900317308 */ /* 0x000e620000002400 */
[----:B---3--:R-:W-:Y:S05]  /*6ad0*/  FMNMX.FTZ R2, R242, R2, !PT ;  /* 0x00000002f2027209 */ /* 0x008fea0007810000 */
[----:B------:R-:W3:Y:S04]  /*6ae0*/  SHFL.BFLY PT, R6, R2, 0x2, 0x1f ;  /* 0x0c401f0002067f89 */ /* 0x000ee800000e0000 */
[----:B------:R-:W2:Y:S01]  /*6af0*/  MUFU.TANH R50, R60 ;  /* 0x0000003c00327308 */ /* 0x000ea20000002400 */
[----:B----4-:R-:W-:Y:S02]  /*6b00*/  FMNMX.FTZ R4, R4, R7, !PT ;  /* 0x0000000704047209 */ /* 0x010fe40007810000 */
[----:B------:R-:W-:Y:S03]  /*6b10*/  FMNMX.FTZ R0, R51, R0, !PT ;  /* 0x0000000033007209 */ /* 0x000fe60007810000 */
[----:B------:R-:W4:Y:S04]  /*6b20*/  SHFL.BFLY PT, R104, R4, 0x1, 0x1f ;  /* 0x0c201f0004687f89 */ /* 0x000f2800000e0000 */
[----:B------:R-:W5:Y:S01]  /*6b30*/  MUFU.TANH R48, R61 ;  /* 0x0000003d00307308 */ /* 0x000f620000002400 */
[----:B-1----:R-:W-:Y:S09]  /*6b40*/  FMNMX.FTZ R0, R49, R0, !PT ;  /* 0x0000000031007209 */ /* 0x002ff20007810000 */
[----:B------:R-:W1:Y:S01]  /*6b50*/  MUFU.TANH R203, R26 ;  /* 0x0000001a00cb7308 */ /* 0x000e620000002400 */
[----:B---3--:R-:W-:Y:S02]  /*6b60*/  FMNMX.FTZ R2, R2, R6, !PT ;  /* 0x0000000602027209 */ /* 0x008fe40007810000 */
[----:B--2---:R-:W-:Y:S03]  /*6b70*/  FMNMX.FTZ R0, R50, R0, !PT ;  /* 0x0000000032007209 */ /* 0x004fe60007810000 */
[----:B------:R-:W2:Y:S04]  /*6b80*/  SHFL.BFLY PT, R103, R2, 0x1, 0x1f ;  /* 0x0c201f0002677f89 */ /* 0x000ea800000e0000 */
[----:B------:R-:W3:Y:S01]  /*6b90*/  MUFU.TANH R204, R27 ;  /* 0x0000001b00cc7308 */ /* 0x000ee20000002400 */
[----:B----4-:R-:W-:Y:S02]  /*6ba0*/  FMNMX.FTZ R104, R4, R104, !PT ;  /* 0x0000006804687209 */ /* 0x010fe40007810000 */
[----:B-----5:R-:W-:Y:S03]  /*6bb0*/  FMNMX.FTZ R0, R48, R0, !PT ;  /* 0x0000000030007209 */ /* 0x020fe60007810000 */
[----:B------:R-:W-:Y:S02]  /*6bc0*/  FMUL.FTZ R173, R104, c[0x0][0x2d0] ;  /* 0x0000b40068ad7a20 */ /* 0x000fe40000410000 */
[----:B------:R-:W4:Y:S02]  /*6bd0*/  SHFL.BFLY PT, R102, R0, 0x2, 0x1f ;  /* 0x0c401f0000667f89 */ /* 0x000f2400000e0000 */
[----:B------:R-:W5:Y:S01]  /*6be0*/  MUFU.TANH R213, R30 ;  /* 0x0000001e00d57308 */ /* 0x000f620000002400 */
[--C-:B------:R-:W-:Y:S01]  /*6bf0*/  FFMA.FTZ R40, R193, c[0x0][0x2d0], -R173.reuse ;  /* 0x0000b400c1287a23 */ /* 0x100fe200000108ad */
[----:B-1----:R-:W-:Y:S08]  /*6c00*/  FMNMX.FTZ R5, R203, R5, !PT ;  /* 0x00000005cb057209 */ /* 0x002ff00007810000 */
[----:B------:R-:W1:Y:S01]  /*6c10*/  MUFU.TANH R235, R31 ;  /* 0x0000001f00eb7308 */ /* 0x000e620000002400 */
[----:B--2---:R-:W-:Y:S02]  /*6c20*/  FMNMX.FTZ R103, R2, R103, !PT ;  /* 0x0000006702677209 */ /* 0x004fe40007810000 */
[----:B---3--:R-:W-:Y:S02]  /*6c30*/  FMNMX.FTZ R5, R204, R5, !PT ;  /* 0x00000005cc057209 */ /* 0x008fe40007810000 */
[----:B------:R-:W-:Y:S05]  /*6c40*/  MOV R27, c[0x0][0x1e0] ;  /* 0x00007800001b7a02 */ /* 0x000fea0000000f00 */
[----:B------:R-:W2:Y:S01]  /*6c50*/  MUFU.TANH R239, R42 ;  /* 0x0000002a00ef7308 */ /* 0x000ea20000002400 */
[----:B----4-:R-:W-:Y:S02]  /*6c60*/  FMNMX.FTZ R102, R0, R102, !PT ;  /* 0x0000006600667209 */ /* 0x010fe40007810000 */
[----:B-----5:R-:W-:Y:S02]  /*6c70*/  FMNMX.FTZ R5, R213, R5, !PT ;  /* 0x00000005d5057209 */ /* 0x020fe40007810000 */
[----:B------:R-:W-:Y:S01]  /*6c80*/  MOV R30, 0x5 ;  /* 0x00000005001e7802 */ /* 0x000fe20000000f00 */
[----:B------:R-:W3:Y:S04]  /*6c90*/  SHFL.BFLY PT, R6, R102, 0x1, 0x1f ;  /* 0x0c201f0066067f89 */ /* 0x000ee800000e0000 */
[----:B------:R-:W4:Y:S01]  /*6ca0*/  MUFU.TANH R177, R46 ;  /* 0x0000002e00b17308 */ /* 0x000f220000002400 */
[----:B------:R-:W-:Y:S02]  /*6cb0*/  SHF.L.U64.HI R27, R27, R30, c[0x0][0x1e4] ;  /* 0x000079001b1b7619 */ /* 0x000fe4000001021e */
[----:B-1----:R-:W-:Y:S07]  /*6cc0*/  FMNMX.FTZ R0, R235, R5, !PT ;  /* 0x00000005eb007209 */ /* 0x002fee0007810000 */
[----:B------:R-:W1:Y:S01]  /*6cd0*/  MUFU.TANH R178, R47 ;  /* 0x0000002f00b27308 */ /* 0x000e620000002400 */
[----:B--2---:R-:W-:Y:S01]  /*6ce0*/  FMNMX.FTZ R5, R239, R0, !PT ;  /* 0x00000000ef057209 */ /* 0x004fe20007810000 */
[----:B------:R-:W-:Y:S03]  /*6cf0*/  FMUL.FTZ R0, R63, c[0x0][0x320] ;  /* 0x0000c8003f007a20 */ /* 0x000fe60000410000 */
[----:B------:R-:W-:Y:S01]  /*6d00*/  FMNMX.FTZ R4, R176, R5, !PT ;  /* 0x00000005b0047209 */ /* 0x000fe20007810000 */
[--C-:B------:R-:W-:Y:S04]  /*6d10*/  FFMA.FTZ R5, R17, c[0x0][0x2d0], -R173.reuse ;  /* 0x0000b40011057a23 */ /* 0x100fe800000108ad */
[----:B------:R2:W-:Y:S01]  /*6d20*/  MUFU.TANH R172, R0 ;  /* 0x0000000000ac7308 */ /* 0x0005e20000002400 */
[----:B---3--:R-:W-:Y:S01]  /*6d30*/  FMNMX.FTZ R102, R102, R6, !PT ;  /* 0x0000000666667209 */ /* 0x008fe20007810000 */
[----:B------:R-:W-:Y:S01]  /*6d40*/  @P0 IMAD.WIDE.U32 R6, R234, c[0x0][0x1e0], RZ ;  /* 0x00007800ea060a25 */ /* 0x000fe200078e00ff */
[----:B----4-:R-:W-:Y:S07]  /*6d50*/  FMNMX.FTZ R4, R177, R4, !PT ;  /* 0x00000004b1047209 */ /* 0x010fee0007810000 */
[----:B------:R-:W3:Y:S01]  /*6d60*/  MUFU.EX2 R20, R5 ;  /* 0x0000000500147308 */ /* 0x000ee20000000800 */
[----:B-1----:R-:W-:Y:S01]  /*6d70*/  FMNMX.FTZ R2, R178, R4, !PT ;  /* 0x00000004b2027209 */ /* 0x002fe20007810000 */
[----:B------:R-:W-:Y:S02]  /*6d80*/  FFMA.FTZ R4, R175, c[0x0][0x2d0], -R173 ;  /* 0x0000b400af047a23 */ /* 0x000fe400000108ad */
[----:B------:R-:W-:Y:S06]  /*6d90*/  FMUL.FTZ R175, R102, c[0x0][0x2d0] ;  /* 0x0000b40066af7a20 */ /* 0x000fec0000410000 */
[----:B------:R1:W-:Y:S01]  /*6da0*/  MUFU.EX2 R42, R4 ;  /* 0x00000004002a7308 */ /* 0x0003e20000000800 */
[----:B------:R-:W-:Y:S02]  /*6db0*/  FFMA.FTZ R11, R182, c[0x0][0x2d0], -R175 ;  /* 0x0000b400b60b7a23 */ /* 0x000fe400000108af */
[----:B--2---:R-:W-:Y:S04]  /*6dc0*/  FADD.FTZ R0, -R104, R3 ;  /* 0x0000000368007221 */ /* 0x004fe80000010100 */
[----:B------:R-:W-:Y:S03]  /*6dd0*/  FMUL.FTZ R0, R0, c[0x0][0x2d0] ;  /* 0x0000b40000007a20 */ /* 0x000fe60000410000 */
[----:B------:R-:W2:Y:S01]  /*6de0*/  MUFU.TANH R25, R58 ;  /* 0x0000003a00197308 */ /* 0x000ea20000002400 */
[----:B---3--:R-:W-:Y:S09]  /*6df0*/  MOV R182, R20 ;  /* 0x0000001400b67202 */ /* 0x008ff20000000f00 */
[----:B------:R3:W4:Y:S01]  /*6e00*/  MUFU.EX2 R101, R0 ;  /* 0x0000000000657308 */ /* 0x0007220000000800 */
[--C-:B-1----:R-:W-:Y:S02]  /*6e10*/  FFMA.FTZ R4, R174, c[0x0][0x2d0], -R173.reuse ;  /* 0x0000b400ae047a23 */ /* 0x102fe400000108ad */
[----:B------:R-:W-:Y:S07]  /*6e20*/  FMUL.FTZ R174, R103, c[0x0][0x2d0] ;  /* 0x0000b40067ae7a20 */ /* 0x000fee0000410000 */
[----:B------:R1:W-:Y:S01]  /*6e30*/  MUFU.EX2 R26, R4 ;  /* 0x00000004001a7308 */ /* 0x0003e20000000800 */
[--C-:B------:R-:W-:Y:S02]  /*6e40*/  FFMA.FTZ R5, R18, c[0x0][0x2d0], -R174.reuse ;  /* 0x0000b40012057a23 */ /* 0x100fe400000108ae */
[--C-:B------:R-:W-:Y:S01]  /*6e50*/  FFMA.FTZ R64, R195, c[0x0][0x2d0], -R174.reuse ;  /* 0x0000b400c3407a23 */ /* 0x100fe200000108ae */
[----:B--2---:R-:W-:Y:S01]  /*6e60*/  FMNMX.FTZ R2, R25, R2, !PT ;  /* 0x0000000219027209 */ /* 0x004fe20007810000 */
[--C-:B------:R-:W-:Y:S02]  /*6e70*/  FFMA.FTZ R56, R197, c[0x0][0x2d0], -R174.reuse ;  /* 0x0000b400c5387a23 */ /* 0x100fe400000108ae */
[----:B------:R-:W-:Y:S03]  /*6e80*/  FFMA.FTZ R60, R194, c[0x0][0x2d0], -R174 ;  /* 0x0000b400c23c7a23 */ /* 0x000fe600000108ae */
[----:B------:R2:W-:Y:S01]  /*6e90*/  MUFU.EX2 R246, R5 ;  /* 0x0000000500f67308 */ /* 0x0005e20000000800 */
[----:B---3--:R-:W-:Y:S02]  /*6ea0*/  FADD.FTZ R0, -R103, R100 ;  /* 0x0000006467007221 */ /* 0x008fe40000010100 */
[C---:B----4-:R-:W-:Y:S01]  /*6eb0*/  FMUL.FTZ R33, R101.reuse, R137 ;  /* 0x0000008965217220 */ /* 0x050fe20000410000 */
[----:B------:R-:W-:Y:S01]  /*6ec0*/  MOV R137, R242 ;  /* 0x000000f200897202 */ /* 0x000fe20000000f00 */
[----:B------:R-:W-:Y:S05]  /*6ed0*/  FMUL.FTZ R3, R0, c[0x0][0x2d0] ;  /* 0x0000b40000037a20 */ /* 0x000fea0000410000 */
[----:B------:R-:W3:Y:S01]  /*6ee0*/  MUFU.TANH R44, R59 ;  /* 0x0000003b002c7308 */ /* 0x000ee20000002400 */
[C---:B------:R-:W-:Y:S02]  /*6ef0*/  FMUL.FTZ R65, R101.reuse, R169 ;  /* 0x000000a965417220 */ /* 0x040fe40000410000 */
[C---:B------:R-:W-:Y:S02]  /*6f00*/  FMUL.FTZ R68, R101.reuse, R68 ;  /* 0x0000004465447220 */ /* 0x040fe40000410000 */
[----:B-1----:R-:W-:Y:S02]  /*6f10*/  FFMA.FTZ R4, R16, c[0x0][0x2d0], -R173 ;  /* 0x0000b40010047a23 */ /* 0x002fe400000108ad */
[C---:B------:R-:W-:Y:S02]  /*6f20*/  FMUL.FTZ R69, R101.reuse, R69 ;  /* 0x0000004565457220 */ /* 0x040fe40000410000 */
[C---:B------:R-:W-:Y:S01]  /*6f30*/  FMUL.FTZ R80, R101.reuse, R80 ;  /* 0x0000005065507220 */ /* 0x040fe20000410000 */
[----:B------:R1:W-:Y:S01]  /*6f40*/  MUFU.EX2 R245, R4 ;  /* 0x0000000400f57308 */ /* 0x0003e20000000800 */
[C---:B------:R-:W-:Y:S02]  /*6f50*/  FMUL.FTZ R81, R101.reuse, R81 ;  /* 0x0000005165517220 */ /* 0x040fe40000410000 */
[C---:B------:R-:W-:Y:S01]  /*6f60*/  FMUL.FTZ R84, R101.reuse, R84 ;  /* 0x0000005465547220 */ /* 0x040fe20000410000 */
[----:B--2---:R-:W-:Y:S01]  /*6f70*/  @P0 SHF.L.U32 R5, R6, 0x6, RZ ;  /* 0x0000000606050819 */ /* 0x004fe200000006ff */
[C---:B------:R-:W-:Y:S02]  /*6f80*/  FMUL.FTZ R85, R101.reuse, R85 ;  /* 0x0000005565557220 */ /* 0x040fe40000410000 */
[C---:B------:R-:W-:Y:S02]  /*6f90*/  FMUL.FTZ R96, R101.reuse, R96 ;  /* 0x0000006065607220 */ /* 0x040fe40000410000 */
[----:B------:R-:W-:Y:S01]  /*6fa0*/  FMUL.FTZ R97, R101, R97 ;  /* 0x0000006165617220 */ /* 0x000fe20000410000 */
[----:B------:R-:W-:Y:S01]  /*6fb0*/  MUFU.EX2 R43, R11 ;  /* 0x0000000b002b7308 */ /* 0x000fe20000000800 */
[----:B---3--:R-:W-:Y:S09]  /*6fc0*/  FMNMX.FTZ R2, R44, R2, !PT ;  /* 0x000000022c027209 */ /* 0x008ff20007810000 */
[----:B------:R-:W2:Y:S01]  /*6fd0*/  MUFU.TANH R107, R62 ;  /* 0x0000003e006b7308 */ /* 0x000ea20000002400 */
[--C-:B-1----:R-:W-:Y:S09]  /*6fe0*/  FFMA.FTZ R4, R181, c[0x0][0x2d0], -R174.reuse ;  /* 0x0000b400b5047a23 */ /* 0x102ff200000108ae */
[----:B------:R1:W-:Y:S10]  /*6ff0*/  MUFU.EX2 R45, R4 ;  /* 0x00000004002d7308 */ /* 0x0003f40000000800 */
[----:B------:R3:W4:Y:S01]  /*7000*/  MUFU.EX2 R100, R3 ;  /* 0x0000000300647308 */ /* 0x0007220000000800 */
[----:B--2---:R-:W-:Y:S01]  /*7010*/  FMNMX.FTZ R0, R107, R2, !PT ;  /* 0x000000026b007209 */ /* 0x004fe20007810000 */
[----:B------:R-:W-:Y:S03]  /*7020*/  FADD.FTZ R2, -R102, R105 ;  /* 0x0000006966027221 */ /* 0x000fe60000010100 */
[----:B------:R-:W-:Y:S01]  /*7030*/  FMNMX.FTZ R0, R172, R0, !PT ;  /* 0x00000000ac007209 */ /* 0x000fe20007810000 */
[----:B-1----:R-:W-:Y:S04]  /*7040*/  FFMA.FTZ R4, R180, c[0x0][0x2d0], -R174 ;  /* 0x0000b400b4047a23 */ /* 0x002fe800000108ae */
[----:B------:R1:W-:Y:S01]  /*7050*/  MUFU.EX2 R181, R4 ;  /* 0x0000000400b57308 */ /* 0x0003e20000000800 */
[----:B---3--:R-:W-:Y:S02]  /*7060*/  FMUL.FTZ R3, R2, c[0x0][0x2d0] ;  /* 0x0000b40002037a20 */ /* 0x008fe40000410000 */
[----:B------:R-:W2:Y:S01]  /*7070*/  SHFL.BFLY PT, R2, R0, 0x2, 0x1f ;  /* 0x0c401f0000027f89 */ /* 0x000ea200000e0000 */
[C---:B----4-:R-:W-:Y:S01]  /*7080*/  FMUL.FTZ R34, R100.reuse, R138 ;  /* 0x0000008a64227220 */ /* 0x050fe20000410000 */
[----:B------:R-:W-:Y:S01]  /*7090*/  MOV R138, R241 ;  /* 0x000000f1008a7202 */ /* 0x000fe20000000f00 */
[C---:B------:R-:W-:Y:S04]  /*70a0*/  FMUL.FTZ R35, R100.reuse, R139 ;  /* 0x0000008b64237220 */ /* 0x040fe80000410000 */
[----:B------:R-:W3:Y:S01]  /*70b0*/  MUFU.EX2 R3, R3 ;  /* 0x0000000300037308 */ /* 0x000ee20000000800 */
[----:B------:R-:W-:Y:S01]  /*70c0*/  MOV R139, R51 ;  /* 0x00000033008b7202 */ /* 0x000fe20000000f00 */
[C---:B------:R-:W-:Y:S02]  /*70d0*/  FMUL.FTZ R51, R100.reuse, R155 ;  /* 0x0000009b64337220 */ /* 0x040fe40000410000 */
[C---:B------:R-:W-:Y:S02]  /*70e0*/  FMUL.FTZ R66, R100.reuse, R170 ;  /* 0x000000aa64427220 */ /* 0x040fe40000410000 */
[C---:B------:R-:W-:Y:S02]  /*70f0*/  FMUL.FTZ R67, R100.reuse, R171 ;  /* 0x000000ab64437220 */ /* 0x040fe40000410000 */
[C---:B------:R-:W-:Y:S02]  /*7100*/  FMUL.FTZ R70, R100.reuse, R70 ;  /* 0x0000004664467220 */ /* 0x040fe40000410000 */
[C---:B------:R-:W-:Y:S01]  /*7110*/  FMUL.FTZ R71, R100.reuse, R71 ;  /* 0x0000004764477220 */ /* 0x040fe20000410000 */
[----:B-1----:R-:W-:Y:S01]  /*7120*/  @P0 SHF.R.S32.HI R4, RZ, 0x1f, R234 ;  /* 0x0000001fff040819 */ /* 0x002fe200000114ea */
[C---:B------:R-:W-:Y:S02]  /*7130*/  FMUL.FTZ R82, R100.reuse, R82 ;  /* 0x0000005264527220 */ /* 0x040fe40000410000 */
[----:B------:R-:W-:Y:S02]  /*7140*/  FMUL.FTZ R83, R100, R83 ;  /* 0x0000005364537220 */ /* 0x000fe40000410000 */
[----:B------:R-:W-:Y:S02]  /*7150*/  @P0 IMAD R4, R4, c[0x0][0x1e0], RZ ;  /* 0x0000780004040a24 */ /* 0x000fe400078e02ff */
[----:B------:R-:W-:Y:S01]  /*7160*/  FMUL.FTZ R86, R100, R86 ;  /* 0x0000005664567220 */ /* 0x000fe20000410000 */
[----:B--2---:R-:W-:Y:S01]  /*7170*/  FMNMX.FTZ R0, R0, R2, !PT ;  /* 0x0000000200007209 */ /* 0x004fe20007810000 */
[----:B------:R-:W-:Y:S02]  /*7180*/  @P0 IMAD R4, R234, c[0x0][0x1e4], R4 ;  /* 0x00007900ea040a24 */ /* 0x000fe400078e0204 */
[----:B------:R-:W-:Y:S02]  /*7190*/  FMUL.FTZ R87, R100, R87 ;  /* 0x0000005764577220 */ /* 0x000fe40000410000 */
[----:B------:R-:W1:Y:S01]  /*71a0*/  SHFL.BFLY PT, R2, R0, 0x1, 0x1f ;  /* 0x0c201f0000027f89 */ /* 0x000e6200000e0000 */
[----:B------:R-:W-:Y:S01]  /*71b0*/  @P0 IADD3 R4, R7, R4, RZ ;  /* 0x0000000407040210 */ /* 0x000fe20007ffe0ff */
[----:B---3--:R-:W-:Y:S01]  /*71c0*/  FMUL.FTZ R28, R3, R132 ;  /* 0x00000084031c7220 */ /* 0x008fe20000410000 */
[----:B------:R-:W-:Y:S01]  /*71d0*/  @P0 IADD3 R7, P2, R5, R32, RZ ;  /* 0x0000002005070210 */ /* 0x000fe20007f5e0ff */
[C---:B------:R-:W-:Y:S01]  /*71e0*/  FMUL.FTZ R41, R3.reuse, R145 ;  /* 0x0000009103297220 */ /* 0x040fe20000410000 */
[----:B------:R-:W-:Y:S01]  /*71f0*/  @P0 SHF.L.U64.HI R4, R6, 0x6, R4 ;  /* 0x0000000606040819 */ /* 0x000fe20000010204 */
[----:B------:R-:W-:Y:S01]  /*7200*/  FMUL.FTZ R57, R3, R161 ;  /* 0x000000a103397220 */ /* 0x000fe20000410000 */
[----:B------:R-:W-:Y:S01]  /*7210*/  @P0 LEA R14, P1, R7, c[0x0][0x1c8], 0x1 ;  /* 0x00007200070e0a11 */ /* 0x000fe200078208ff */
[C---:B------:R-:W-:Y:S01]  /*7220*/  FMUL.FTZ R61, R3.reuse, R165 ;  /* 0x000000a5033d7220 */ /* 0x040fe20000410000 */
[----:B------:R-:W-:Y:S01]  /*7230*/  @P0 IADD3.X R6, R4, R29, RZ, P2, !PT ;  /* 0x0000001d04060210 */ /* 0x000fe200017fe4ff */
[C---:B------:R-:W-:Y:S01]  /*7240*/  FMUL.FTZ R72, R3.reuse, R72 ;  /* 0x0000004803487220 */ /* 0x040fe20000410000 */
[----:B------:R-:W-:Y:S01]  /*7250*/  MOV R132, R43 ;  /* 0x0000002b00847202 */ /* 0x000fe20000000f00 */
[----:B------:R-:W-:Y:S01]  /*7260*/  FMUL.FTZ R73, R3, R73 ;  /* 0x0000004903497220 */ /* 0x000fe20000410000 */
[----:B------:R-:W-:Y:S01]  /*7270*/  @P0 LEA.HI.X R15, R7, c[0x0][0x1cc], R6, 0x1, P1 ;  /* 0x00007300070f0a11 */ /* 0x000fe200008f0c06 */
[----:B------:R-:W-:Y:S01]  /*7280*/  FMUL.FTZ R76, R3, R76 ;  /* 0x0000004c034c7220 */ /* 0x000fe20000410000 */
[----:B------:R-:W-:Y:S01]  /*7290*/  @P0 IADD3 R6, P3, R5, R24, RZ ;  /* 0x0000001805060210 */ /* 0x000fe20007f7e0ff */
[----:B------:R-:W-:Y:S01]  /*72a0*/  FMUL.FTZ R77, R3, R77 ;  /* 0x0000004d034d7220 */ /* 0x000fe20000410000 */
[----:B------:R-:W-:Y:S01]  /*72b0*/  @P0 IADD3 R7, P2, R5, R23, RZ ;  /* 0x0000001705070210 */ /* 0x000fe20007f5e0ff */
[----:B------:R2:W-:Y:S01]  /*72c0*/  @P0 LDGSTS.E.BYPASS.LTC128B.128 [R233+0x3100], [R14.64], !P4 ;  /* 0x031000000ee90fae */ /* 0x0005e2000e101d44 */
[----:B------:R-:W-:Y:S01]  /*72d0*/  @P0 IADD3 R5, P1, R8, R5, RZ ;  /* 0x0000000508050210 */ /* 0x000fe20007f3e0ff */
[C---:B------:R-:W-:Y:S01]  /*72e0*/  FMUL.FTZ R88, R3.reuse, R88 ;  /* 0x0000005803587220 */ /* 0x040fe20000410000 */
[----:B------:R-:W-:Y:S01]  /*72f0*/  @P0 IADD3.X R8, R4, R22, RZ, P3, !PT ;  /* 0x0000001604080210 */ /* 0x000fe20001ffe4ff */
[C---:B------:R-:W-:Y:S01]  /*7300*/  FMUL.FTZ R89, R3.reuse, R89 ;  /* 0x0000005903597220 */ /* 0x040fe20000410000 */
[----:B------:R-:W-:Y:S01]  /*7310*/  @P0 LEA R10, P3, R6, c[0x0][0x1c8], 0x1 ;  /* 0x00007200060a0a11 */ /* 0x000fe200078608ff */
[C---:B------:R-:W-:Y:S01]  /*7320*/  FMUL.FTZ R92, R3.reuse, R92 ;  /* 0x0000005c035c7220 */ /* 0x040fe20000410000 */
[----:B------:R-:W-:Y:S01]  /*7330*/  @P0 IADD3.X R9, R4, R21, RZ, P2, !PT ;  /* 0x0000001504090210 */ /* 0x000fe200017fe4ff */
[----:B------:R-:W-:Y:S01]  /*7340*/  FMUL.FTZ R93, R3, R93 ;  /* 0x0000005d035d7220 */ /* 0x000fe20000410000 */
[----:B------:R-:W-:Y:S01]  /*7350*/  @P0 LEA R12, P2, R7, c[0x0][0x1c8], 0x1 ;  /* 0x00007200070c0a11 */ /* 0x000fe200078408ff */
[----:B------:R-:W-:Y:S01]  /*7360*/  FMUL.FTZ R98, R100, R98 ;  /* 0x0000006264627220 */ /* 0x000fe20000410000 */
[----:B------:R-:W-:Y:S01]  /*7370*/  @P0 LEA.HI.X R11, R6, c[0x0][0x1cc], R8, 0x1, P3 ;  /* 0x00007300060b0a11 */ /* 0x000fe200018f0c08 */
[----:B------:R-:W-:Y:S01]  /*7380*/  FFMA.FTZ R6, R185, c[0x0][0x2d0], -R175 ;  /* 0x0000b400b9067a23 */ /* 0x000fe200000108af */
[----:B------:R-:W-:Y:S01]  /*7390*/  @P0 LEA.HI.X R13, R7, c[0x0][0x1cc], R9, 0x1, P2 ;  /* 0x00007300070d0a11 */ /* 0x000fe200010f0c09 */
[----:B------:R-:W-:Y:S01]  /*73a0*/  FMUL.FTZ R99, R100, R99 ;  /* 0x0000006364637220 */ /* 0x000fe20000410000 */
[C---:B------:R-:W-:Y:S01]  /*73b0*/  @P0 IADD3 R7, P2, R5.reuse, R24, RZ ;  /* 0x0000001805070210 */ /* 0x040fe20007f5e0ff */
[----:B------:R3:W-:Y:S01]  /*73c0*/  @P0 LDGSTS.E.BYPASS.LTC128B.128 [R233+0x4100], [R10.64], !P6 ;  /* 0x041000000ae90fae */ /* 0x0007e2000f101d44 */
[----:B------:R4:W-:Y:S01]  /*73d0*/  MUFU.EX2 R24, R6 ;  /* 0x0000000600187308 */ /* 0x0009e20000000800 */
[----:B------:R-:W-:Y:S01]  /*73e0*/  @P0 IADD3 R9, P3, R5, R32, RZ ;  /* 0x0000002005090210 */ /* 0x000fe20007f7e0ff */
[----:B------:R-:W-:Y:S01]  /*73f0*/  FMUL.FTZ R32, R101, R136 ;  /* 0x0000008865207220 */ /* 0x000fe20000410000 */
[----:B------:R-:W-:Y:S02]  /*7400*/  @P0 IADD3.X R4, R27, R4, RZ, P1, !PT ;  /* 0x000000041b040210 */ /* 0x000fe40000ffe4ff */
[----:B------:R-:W-:Y:S02]  /*7410*/  @P0 IADD3 R5, P1, R5, R23, RZ ;  /* 0x0000001705050210 */ /* 0x000fe40007f3e0ff */
[C---:B------:R-:W-:Y:S01]  /*7420*/  @P0 IADD3.X R17, R4.reuse, R29, RZ, P3, !PT ;  /* 0x0000001d04110210 */ /* 0x040fe20001ffe4ff */
[----:B------:R5:W-:Y:S01]  /*7430*/  @P0 LDGSTS.E.BYPASS.LTC128B.128 [R233+0x5100], [R12.64], !P5 ;  /* 0x051000000ce90fae */ /* 0x000be2000e901d44 */
[----:B------:R-:W-:Y:S01]  /*7440*/  @P0 LEA R8, P3, R9, c[0x0][0x1c8], 0x1 ;  /* 0x0000720009080a11 */ /* 0x000fe200078608ff */
[----:B------:R-:W-:Y:S01]  /*7450*/  FMUL.FTZ R29, R3, R133 ;  /* 0x00000085031d7220 */ /* 0x000fe20000410000 */
[C---:B------:R-:W-:Y:S02]  /*7460*/  @P0 IADD3.X R18, R4.reuse, R22, RZ, P2, !PT ;  /* 0x0000001604120210 */ /* 0x040fe400017fe4ff */
[----:B------:R-:W-:Y:S01]  /*7470*/  @P0 LEA.HI.X R9, R9, c[0x0][0x1cc], R17, 0x1, P3 ;  /* 0x0000730009090a11 */ /* 0x000fe200018f0c11 */
[----:B------:R-:W-:Y:S01]  /*7480*/  FMUL.FTZ R17, R101, R121 ;  /* 0x0000007965117220 */ /* 0x000fe20000410000 */
[----:B------:R-:W-:Y:S02]  /*7490*/  @P0 IADD3.X R16, R4, R21, RZ, P1, !PT ;  /* 0x0000001504100210 */ /* 0x000fe40000ffe4ff */
[----:B------:R-:W-:Y:S01]  /*74a0*/  @P0 LEA R4, P1, R5, c[0x0][0x1c8], 0x1 ;  /* 0x0000720005040a11 */ /* 0x000fe200078208ff */
[----:B------:R2:W-:Y:S01]  /*74b0*/  @P0 LDGSTS.E.BYPASS.LTC128B.128 [R233+0x3900], [R8.64], !P4 ;  /* 0x0390000008e90fae */ /* 0x0005e2000e101d44 */
[----:B-1----:R-:W-:Y:S01]  /*74c0*/  FMNMX.FTZ R2, R0, R2, !PT ;  /* 0x0000000200027209 */ /* 0x002fe20007810000 */
[----:B------:R-:W-:Y:S01]  /*74d0*/  FFMA.FTZ R0, R19, c[0x0][0x2d0], -R174 ;  /* 0x0000b40013007a23 */ /* 0x000fe200000108ae */
[----:B------:R-:W-:Y:S01]  /*74e0*/  @P0 LEA.HI.X R5, R5, c[0x0][0x1cc], R16, 0x1, P1 ;  /* 0x0000730005050a11 */ /* 0x000fe200008f0c10 */
[--C-:B------:R-:W-:Y:S01]  /*74f0*/  FFMA.FTZ R19, R184, c[0x0][0x2d0], -R175.reuse ;  /* 0x0000b400b8137a23 */ /* 0x100fe200000108af */
[----:B------:R-:W-:Y:S01]  /*7500*/  MOV R136, R243 ;  /* 0x000000f300887202 */ /* 0x000fe20000000f00 */
[----:B------:R-:W-:Y:S01]  /*7510*/  FMUL.FTZ R105, R2, c[0x0][0x2d0] ;  /* 0x0000b40002697a20 */ /* 0x000fe20000410000 */
[----:B----4-:R-:W-:Y:S01]  /*7520*/  @P0 LEA R6, P2, R7, c[0x0][0x1c8], 0x1 ;  /* 0x0000720007060a11 */ /* 0x010fe200078408ff */
[----:B------:R-:W1:Y:S01]  /*7530*/  MUFU.EX2 R20, R19 ;  /* 0x0000001300147308 */ /* 0x000e620000000800 */
[----:B------:R-:W-:Y:S01]  /*7540*/  FFMA.FTZ R16, R183, c[0x0][0x2d0], -R175 ;  /* 0x0000b400b7107a23 */ /* 0x000fe200000108af */
[----:B------:R-:W-:Y:S01]  /*7550*/  MOV R184, R25 ;  /* 0x0000001900b87202 */ /* 0x000fe20000000f00 */
[----:B---3--:R-:W-:Y:S01]  /*7560*/  FFMA.FTZ R10, R188, c[0x0][0x2d0], -R105 ;  /* 0x0000b400bc0a7a23 */ /* 0x008fe20000010869 */
[----:B------:R-:W-:Y:S01]  /*7570*/  @P0 LEA.HI.X R7, R7, c[0x0][0x1cc], R18, 0x1, P2 ;  /* 0x0000730007070a11 */ /* 0x000fe200010f0c12 */
[----:B------:R-:W-:Y:S01]  /*7580*/  FMUL.FTZ R18, R100, R122 ;  /* 0x0000007a64127220 */ /* 0x000fe20000410000 */
[----:B------:R-:W-:Y:S01]  /*7590*/  MOV R145, R247 ;  /* 0x000000f700917202 */ /* 0x000fe20000000f00 */
[C---:B------:R-:W-:Y:S01]  /*75a0*/  FMUL.FTZ R25, R3.reuse, R129 ;  /* 0x0000008103197220 */ /* 0x040fe20000410000 */
[----:B------:R-:W-:Y:S01]  /*75b0*/  MOV R129, R44 ;  /* 0x0000002c00817202 */ /* 0x000fe20000000f00 */
[----:B------:R3:W-:Y:S01]  /*75c0*/  @P0 LDGSTS.E.BYPASS.LTC128B.128 [R233+0x4900], [R6.64], !P6 ;  /* 0x0490000006e90fae */ /* 0x0007e2000f101d44 */
[----:B------:R4:W3:Y:S01]  /*75d0*/  MUFU.EX2 R180, R0 ;  /* 0x0000000000b47308 */ /* 0x0008e20000000800 */
[C---:B-----5:R-:W-:Y:S01]  /*75e0*/  FMUL.FTZ R12, R3.reuse, R116 ;  /* 0x00000074030c7220 */ /* 0x060fe20000410000 */
[----:B------:R-:W-:Y:S01]  /*75f0*/  MOV R185, R249 ;  /* 0x000000f900b97202 */ /* 0x000fe20000000f00 */
[----:B------:R-:W-:Y:S01]  /*7600*/  FMUL.FTZ R13, R3, R117 ;  /* 0x00000075030d7220 */ /* 0x000fe20000410000 */
[----:B------:R-:W-:Y:S01]  /*7610*/  MOV R188, R248 ;  /* 0x000000f800bc7202 */ /* 0x000fe20000000f00 */
[----:B------:R-:W-:Y:S01]  /*7620*/  FFMA.FTZ R44, R190, c[0x0][0x2d0], -R173 ;  /* 0x0000b400be2c7a23 */ /* 0x000fe200000108ad */
[----:B------:R-:W-:Y:S01]  /*7630*/  MOV R133, R246 ;  /* 0x000000f600857202 */ /* 0x000fe20000000f00 */
[----:B------:R5:W-:Y:S01]  /*7640*/  @P0 LDGSTS.E.BYPASS.LTC128B.128 [R233+0x5900], [R4.64], !P5 ;  /* 0x0590000004e90fae */ /* 0x000be2000e901d44 */
[----:B------:R-:W-:Y:S02]  /*7650*/  FFMA.FTZ R107, R107, c[0x0][0x2d0], -R105 ;  /* 0x0000b4006b6b7a23 */ /* 0x000fe40000010869 */
[----:B------:R5:W-:Y:S01]  /*7660*/  MUFU.EX2 R252, R16 ;  /* 0x0000001000fc7308 */ /* 0x000be20000000800 */
[C---:B--2---:R-:W-:Y:S02]  /*7670*/  FMUL.FTZ R8, R3.reuse, R108 ;  /* 0x0000006c03087220 */ /* 0x044fe40000410000 */
[----:B------:R-:W-:Y:S01]  /*7680*/  FMUL.FTZ R9, R3, R109 ;  /* 0x0000006d03097220 */ /* 0x000fe20000410000 */
[----:B-1----:R-:W-:Y:S01]  /*7690*/  MOV R183, R20 ;  /* 0x0000001400b77202 */ /* 0x002fe20000000f00 */
[----:B------:R-:W-:Y:S01]  /*76a0*/  LDSM.16.MT88.4 R36, [R218+0x100] ;  /* 0x00010000da24783b */ /* 0x000fe20000004200 */
[----:B------:R-:W-:Y:S04]  /*76b0*/  FMUL.FTZ R19, R100, R123 ;  /* 0x0000007b64137220 */ /* 0x000fe80000410000 */
[----:B------:R-:W-:Y:S03]  /*76c0*/  MUFU.EX2 R205, R10 ;  /* 0x0000000a00cd7308 */ /* 0x000fe60000000800 */
[----:B------:R-:W1:Y:S01]  /*76d0*/  LDSM.16.MT88.4 R20, [R217+0x100] ;  /* 0x00010000d914783b */ /* 0x000e620000004200 */
[----:B----4-:R-:W-:Y:S02]  /*76e0*/  FADD.FTZ R0, -R2, R106 ;  /* 0x0000006a02007221 */ /* 0x010fe40000010100 */
[----:B------:R-:W-:Y:S02]  /*76f0*/  FFMA.FTZ R106, R199, c[0x0][0x2d0], -R175 ;  /* 0x0000b400c76a7a23 */ /* 0x000fe400000108af */
[----:B------:R-:W-:Y:S02]  /*7700*/  FMUL.FTZ R0, R0, c[0x0][0x2d0] ;  /* 0x0000b40000007a20 */ /* 0x000fe40000410000 */
[----:B---3--:R-:W-:Y:S01]  /*7710*/  FMUL.FTZ R6, R100, R114 ;  /* 0x0000007264067220 */ /* 0x008fe20000410000 */
[----:B------:R-:W-:Y:S01]  /*7720*/  F2FP.PACK_AB R114, R182, R245 ;  /* 0x000000f5b672723e */ /* 0x000fe200000000ff */
[----:B------:R-:W-:Y:S01]  /*7730*/  FMUL.FTZ R7, R100, R115 ;  /* 0x0000007364077220 */ /* 0x000fe20000410000 */
[----:B------:R-:W-:Y:S01]  /*7740*/  F2FP.PACK_AB R115, R180, R246 ;  /* 0x000000f6b473723e */ /* 0x000fe200000000ff */
[----:B-----5:R-:W-:Y:S01]  /*7750*/  FFMA.FTZ R4, R189, c[0x0][0x2d0], -R105 ;  /* 0x0000b400bd047a23 */ /* 0x020fe20000010869 */
[----:B------:R-:W2:Y:S01]  /*7760*/  MUFU.EX2 R0, R0 ;  /* 0x0000000000007308 */ /* 0x000ea20000000800 */
[----:B------:R-:W-:Y:S01]  /*7770*/  FMUL.FTZ R5, R101, R113 ;  /* 0x0000007165057220 */ /* 0x000fe20000410000 */
[----:B------:R-:W-:Y:S01]  /*7780*/  F2FP.PACK_AB R113, R181, R45 ;  /* 0x0000002db571723e */ /* 0x000fe200000000ff */
[----:B------:R-:W-:Y:S01]  /*7790*/  FMUL.FTZ R16, R101, R120 ;  /* 0x0000007865107220 */ /* 0x000fe20000410000 */
[----:B------:R-:W3:Y:S01]  /*77a0*/  LDSM.16.MT88.4 R52, [R217+0x1100] ;  /* 0x00110000d934783b */ /* 0x000ee20000004200 */
[----:B------:R-:W-:Y:S01]  /*77b0*/  MOV R189, R48 ;  /* 0x0000003000bd7202 */ /* 0x000fe20000000f00 */
[----:B------:R-:W-:Y:S01]  /*77c0*/  FFMA.FTZ R48, R191, c[0x0][0x2d0], -R173 ;  /* 0x0000b400bf307a23 */ /* 0x000fe200000108ad */
[----:B------:R-:W-:Y:S03]  /*77d0*/  MOV R191, R185 ;  /* 0x000000b900bf7202 */ /* 0x000fe60000000f00 */
[----:B------:R4:W5:Y:S02]  /*77e0*/  MUFU.EX2 R206, R4 ;  /* 0x0000000400ce7308 */ /* 0x0009640000000800 */
[----:B------:R-:W-:Y:S08]  /*77f0*/  LDSM.16.MT88.4 R120, [R217+0x2100] ;  /* 0x00210000d978783b */ /* 0x000ff00000004200 */
[----:B------:R1:W-:Y:S01]  /*7800*/  MUFU.EX2 R243, R106 ;  /* 0x0000006a00f37308 */ /* 0x0003e20000000800 */
[----:B------:R-:W0:Y:S01]  /*7810*/  LDGDEPBAR ;  /* 0x00000000000079af */ /* 0x000e220000000000 */
[----:B--2---:R-:W-:Y:S01]  /*7820*/  FMUL.FTZ R10, R0, R110 ;  /* 0x0000006e000a7220 */ /* 0x004fe20000410000 */
[----:B------:R-:W-:Y:S01]  /*7830*/  F2FP.PACK_AB R110, R252, R183 ;  /* 0x000000b7fc6e723e */ /* 0x000fe200000000ff */
[C---:B------:R-:W-:Y:S02]  /*7840*/  FMUL.FTZ R11, R0.reuse, R111 ;  /* 0x0000006f000b7220 */ /* 0x040fe40000410000 */
[C---:B------:R-:W-:Y:S02]  /*7850*/  FMUL.FTZ R14, R0.reuse, R118 ;  /* 0x00000076000e7220 */ /* 0x040fe40000410000 */
[C---:B------:R-:W-:Y:S02]  /*7860*/  FMUL.FTZ R15, R0.reuse, R119 ;  /* 0x00000077000f7220 */ /* 0x040fe40000410000 */
[----:B------:R2:W-:Y:S01]  /*7870*/  MUFU.EX2 R249, R44 ;  /* 0x0000002c00f97308 */ /* 0x0005e20000000800 */
[C---:B------:R-:W-:Y:S01]  /*7880*/  FMUL.FTZ R27, R0.reuse, R131 ;  /* 0x00000083001b7220 */ /* 0x040fe20000410000 */
[----:B------:R-:W-:Y:S01]  /*7890*/  MOV R131, R42 ;  /* 0x0000002a00837202 */ /* 0x000fe20000000f00 */
[----:B----4-:R-:W-:Y:S01]  /*78a0*/  FFMA.FTZ R4, R187, c[0x0][0x2d0], -R105 ;  /* 0x0000b400bb047a23 */ /* 0x010fe20000010869 */
[----:B------:R-:W-:Y:S01]  /*78b0*/  MOV R187, R26 ;  /* 0x0000001a00bb7202 */ /* 0x000fe20000000f00 */
[----:B------:R-:W-:Y:S01]  /*78c0*/  FMUL.FTZ R26, R0, R130 ;  /* 0x00000082001a7220 */ /* 0x000fe20000410000 */
[----:B-----5:R-:W-:Y:S01]  /*78d0*/  F2FP.PACK_AB R109, R206, R205 ;  /* 0x000000cdce6d723e */ /* 0x020fe200000000ff */
[C---:B------:R-:W-:Y:S01]  /*78e0*/  FMUL.FTZ R30, R0.reuse, R134 ;  /* 0x00000086001e7220 */ /* 0x040fe20000410000 */
[----:B------:R-:W4:Y:S01]  /*78f0*/  LDSM.16.MT88.4 R116, [R218+0x1100] ;  /* 0x00110000da74783b */ /* 0x000f220000004200 */
[----:B------:R-:W-:Y:S01]  /*7900*/  FMUL.FTZ R31, R0, R135 ;  /* 0x00000087001f7220 */ /* 0x000fe20000410000 */
[----:B------:R5:W-:Y:S01]  /*7910*/  MUFU.EX2 R207, R4 ;  /* 0x0000000400cf7308 */ /* 0x000be20000000800 */
[----:B------:R-:W-:Y:S01]  /*7920*/  MOV R130, R45 ;  /* 0x0000002d00827202 */ /* 0x000fe20000000f00 */
[C---:B------:R-:W-:Y:S01]  /*7930*/  FMUL.FTZ R45, R3.reuse, R149 ;  /* 0x00000095032d7220 */ /* 0x040fe20000410000 */
[----:B------:R-:W-:Y:S01]  /*7940*/  MOV R134, R245 ;  /* 0x000000f500867202 */ /* 0x000fe20000000f00 */
[----:B-1----:R-:W-:Y:S01]  /*7950*/  FFMA.FTZ R106, R198, c[0x0][0x2d0], -R175 ;  /* 0x0000b400c66a7a23 */ /* 0x002fe200000108af */
[----:B------:R-:W-:Y:S01]  /*7960*/  MOV R135, R244 ;  /* 0x000000f400877202 */ /* 0x000fe20000000f00 */
[C---:B------:R-:W-:Y:S02]  /*7970*/  FMUL.FTZ R46, R0.reuse, R150 ;  /* 0x00000096002e7220 */ /* 0x040fe40000410000 */
[C---:B------:R-:W-:Y:S02]  /*7980*/  FMUL.FTZ R47, R0.reuse, R151 ;  /* 0x00000097002f7220 */ /* 0x040fe40000410000 */
[----:B------:R1:W-:Y:S01]  /*7990*/  MUFU.EX2 R242, R106 ;  /* 0x0000006a00f27308 */ /* 0x0003e20000000800 */
[C---:B------:R-:W-:Y:S02]  /*79a0*/  FMUL.FTZ R58, R0.reuse, R162 ;  /* 0x000000a2003a7220 */ /* 0x040fe40000410000 */
[C---:B------:R-:W-:Y:S02]  /*79b0*/  FMUL.FTZ R59, R0.reuse, R163 ;  /* 0x000000a3003b7220 */ /* 0x040fe40000410000 */
[C---:B--2---:R-:W-:Y:S02]  /*79c0*/  FMUL.FTZ R44, R3.reuse, R148 ;  /* 0x00000094032c7220 */ /* 0x044fe40000410000 */
[C---:B------:R-:W-:Y:S02]  /*79d0*/  FMUL.FTZ R62, R0.reuse, R166 ;  /* 0x000000a6003e7220 */ /* 0x040fe40000410000 */
[C---:B------:R-:W-:Y:S01]  /*79e0*/  FMUL.FTZ R63, R0.reuse, R167 ;  /* 0x000000a7003f7220 */ /* 0x040fe20000410000 */
[----:B------:R2:W-:Y:S01]  /*79f0*/  MUFU.EX2 R248, R48 ;  /* 0x0000003000f87308 */ /* 0x0005e20000000800 */
[C---:B------:R-:W-:Y:S02]  /*7a00*/  FMUL.FTZ R74, R0.reuse, R74 ;  /* 0x0000004a004a7220 */ /* 0x040fe40000410000 */
[----:B------:R-:W-:Y:S02]  /*7a10*/  FMUL.FTZ R75, R0, R75 ;  /* 0x0000004b004b7220 */ /* 0x000fe40000410000 */
[----:B-----5:R-:W-:Y:S01]  /*7a20*/  FFMA.FTZ R4, R186, c[0x0][0x2d0], -R105 ;  /* 0x0000b400ba047a23 */ /* 0x020fe20000010869 */
[----:B------:R-:W-:Y:S01]  /*7a30*/  MOV R186, R24 ;  /* 0x0000001800ba7202 */ /* 0x000fe20000000f00 */
[----:B------:R-:W-:Y:S01]  /*7a40*/  FMUL.FTZ R24, R3, R128 ;  /* 0x0000008003187220 */ /* 0x000fe20000410000 */
[----:B------:R-:W-:Y:S01]  /*7a50*/  MOV R128, R250 ;  /* 0x000000fa00807202 */ /* 0x000fe20000000f00 */
[----:B------:R-:W-:Y:S01]  /*7a60*/  FMUL.FTZ R78, R0, R78 ;  /* 0x0000004e004e7220 */ /* 0x000fe20000410000 */
[----:B------:R5:W3:Y:S01]  /*7a70*/  MUFU.EX2 R208, R4 ;  /* 0x0000000400d07308 */ /* 0x000ae20000000800 */
[----:B------:R-:W-:Y:S01]  /*7a80*/  F2FP.PACK_AB R108, R186, R43 ;  /* 0x0000002bba6c723e */ /* 0x000fe200000000ff */
[C---:B------:R-:W-:Y:S01]  /*7a90*/  FMUL.FTZ R43, R0.reuse, R147 ;  /* 0x00000093002b7220 */ /* 0x040fe20000410000 */
[----:B------:R-:W-:Y:S01]  /*7aa0*/  MOV R147, R135 ;  /* 0x0000008700937202 */ /* 0x000fe20000000f00 */
[--C-:B-1----:R-:W-:Y:S01]  /*7ab0*/  FFMA.FTZ R106, R201, c[0x0][0x2d0], -R175.reuse ;  /* 0x0000b400c96a7a23 */ /* 0x102fe200000108af */
[----:B------:R-:W-:Y:S01]  /*7ac0*/  MOV R135, R133 ;  /* 0x0000008500877202 */ /* 0x000fe20000000f00 */
[C---:B------:R-:W-:Y:S01]  /*7ad0*/  FMUL.FTZ R79, R0.reuse, R79 ;  /* 0x0000004f004f7220 */ /* 0x040fe20000410000 */
[----:B------:R-:W-:Y:S01]  /*7ae0*/  MOV R133, R131 ;  /* 0x0000008300857202 */ /* 0x000fe20000000f00 */
[C---:B------:R-:W-:Y:S02]  /*7af0*/  FMUL.FTZ R90, R0.reuse, R90 ;  /* 0x0000005a005a7220 */ /* 0x040fe40000410000 */
[----:B------:R1:W-:Y:S01]  /*7b00*/  MUFU.EX2 R241, R106 ;  /* 0x0000006a00f17308 */ /* 0x0003e20000000800 */
[C---:B------:R-:W-:Y:S02]  /*7b10*/  FMUL.FTZ R91, R0.reuse, R91 ;  /* 0x0000005b005b7220 */ /* 0x040fe40000410000 */
[C---:B------:R-:W-:Y:S02]  /*7b20*/  FMUL.FTZ R94, R0.reuse, R94 ;  /* 0x0000005e005e7220 */ /* 0x040fe40000410000 */
[C---:B--2---:R-:W-:Y:S02]  /*7b30*/  FMUL.FTZ R48, R101.reuse, R152 ;  /* 0x0000009865307220 */ /* 0x044fe40000410000 */
[----:B------:R-:W-:Y:S02]  /*7b40*/  FMUL.FTZ R95, R0, R95 ;  /* 0x0000005f005f7220 */ /* 0x000fe40000410000 */
[--C-:B------:R-:W-:Y:S01]  /*7b50*/  FFMA.FTZ R128, R128, c[0x0][0x2d0], -R174.reuse ;  /* 0x0000b40080807a23 */ /* 0x100fe200000108ae */
[----:B------:R2:W-:Y:S01]  /*7b60*/  MUFU.EX2 R250, R40 ;  /* 0x0000002800fa7308 */ /* 0x0005e20000000800 */
[----:B-----5:R-:W-:Y:S01]  /*7b70*/  FMUL.FTZ R4, R101, R112 ;  /* 0x0000007065047220 */ /* 0x020fe20000410000 */
[----:B------:R-:W-:Y:S01]  /*7b80*/  F2FP.PACK_AB R112, R187, R42 ;  /* 0x0000002abb70723e */ /* 0x000fe200000000ff */
[----:B------:R-:W-:Y:S01]  /*7b90*/  FMUL.FTZ R42, R0, R146 ;  /* 0x00000092002a7220 */ /* 0x000fe20000410000 */
[----:B---3--:R-:W-:Y:S02]  /*7ba0*/  F2FP.PACK_AB R111, R208, R207 ;  /* 0x000000cfd06f723e */ /* 0x008fe400000000ff */
[----:B------:R-:W-:Y:S04]  /*7bb0*/  MOV R146, R236 ;  /* 0x000000ec00927202 */ /* 0x000fe80000000f00 */
[----:B------:R3:W-:Y:S01]  /*7bc0*/  MUFU.EX2 R244, R64 ;  /* 0x0000004000f47308 */ /* 0x0007e20000000800 */
[-C--:B------:R-:W-:Y:S05]  /*7bd0*/  HMMA.16816.F32 R4, R112, R20.reuse, R4 ;  /* 0x000000147004723c */ /* 0x080fea0000001804 */
[----:B-1----:R-:W-:Y:S03]  /*7be0*/  FFMA.FTZ R106, R200, c[0x0][0x2d0], -R175 ;  /* 0x0000b400c86a7a23 */ /* 0x002fe600000108af */
[C---:B------:R-:W-:Y:S01]  /*7bf0*/  HMMA.16816.F32 R8, R108.reuse, R20, R8 ;  /* 0x000000146c08723c */ /* 0x040fe20000001808 */
[----:B------:R-:W-:Y:S03]  /*7c00*/  MUFU.EX2 R107, R107 ;  /* 0x0000006b006b7308 */ /* 0x000fe60000000800 */
[----:B--2---:R-:W-:Y:S01]  /*7c10*/  FMUL.FTZ R40, R3, R144 ;  /* 0x0000009003287220 */ /* 0x004fe20000410000 */
[----:B------:R-:W-:Y:S02]  /*7c20*/  MOV R144, R237 ;  /* 0x000000ed00907202 */ /* 0x000fe40000000f00 */
[C---:B------:R-:W-:Y:S01]  /*7c30*/  FMUL.FTZ R20, R101.reuse, R124 ;  /* 0x0000007c65147220 */ /* 0x040fe20000410000 */
[-C--:B------:R-:W-:Y:S03]  /*7c40*/  HMMA.16816.F32 R12, R108, R22.reuse, R12 ;  /* 0x000000166c0c723c */ /* 0x080fe6000000180c */
[----:B------:R1:W-:Y:S01]  /*7c50*/  MUFU.EX2 R246, R56 ;  /* 0x0000003800f67308 */ /* 0x0003e20000000800 */
[C---:B------:R-:W-:Y:S02]  /*7c60*/  FMUL.FTZ R21, R101.reuse, R125 ;  /* 0x0000007d65157220 */ /* 0x040fe40000410000 */
[----:B---3--:R-:W-:Y:S02]  /*7c70*/  FMUL.FTZ R64, R101, R168 ;  /* 0x000000a865407220 */ /* 0x008fe40000410000 */
[C---:B------:R-:W-:Y:S01]  /*7c80*/  HMMA.16816.F32 R16, R112.reuse, R22, R16 ;  /* 0x000000167010723c */ /* 0x040fe20000001810 */
[----:B------:R-:W-:Y:S04]  /*7c90*/  LDSM.16.MT88.4 R168, [R218+0x1d00] ;  /* 0x001d0000daa8783b */ /* 0x000fe80000004200 */
[----:B------:R2:W-:Y:S02]  /*7ca0*/  MUFU.EX2 R245, R60 ;  /* 0x0000003c00f57308 */ /* 0x0005e40000000800 */
[C---:B------:R-:W-:Y:S02]  /*7cb0*/  FMUL.FTZ R22, R100.reuse, R126 ;  /* 0x0000007e64167220 */ /* 0x040fe40000410000 */
[----:B------:R-:W-:Y:S02]  /*7cc0*/  FMUL.FTZ R23, R100, R127 ;  /* 0x0000007f64177220 */ /* 0x000fe40000410000 */
[----:B------:R-:W-:Y:S05]  /*7cd0*/  LDSM.16.MT88.4 R124, [R218+0x500] ;  /* 0x00050000da7c783b */ /* 0x000fea0000004200 */
[-C--:B------:R-:W-:Y:S03]  /*7ce0*/  HMMA.16816.F32 R20, R112, R36.reuse, R20 ;  /* 0x000000247014723c */ /* 0x080fe60000001814 */
[C---:B-1----:R-:W-:Y:S05]  /*7cf0*/  FMUL.FTZ R56, R3.reuse, R160 ;  /* 0x000000a003387220 */ /* 0x042fea0000410000 */
[C---:B------:R-:W-:Y:S04]  /*7d00*/  HMMA.16816.F32 R24, R108.reuse, R36, R24 ;  /* 0x000000246c18723c */ /* 0x040fe80000001818 */
[----:B--2---:R-:W-:Y:S03]  /*7d10*/  FMUL.FTZ R60, R3, R164 ;  /* 0x000000a4033c7220 */ /* 0x004fe60000410000 */
[----:B------:R-:W-:Y:S01]  /*7d20*/  FFMA.FTZ R36, R192, c[0x0][0x2d0], -R173 ;  /* 0x0000b400c0247a23 */ /* 0x000fe200000108ad */
[-C--:B------:R-:W-:Y:S03]  /*7d30*/  HMMA.16816.F32 R28, R108, R38.reuse, R28 ;  /* 0x000000266c1c723c */ /* 0x080fe6000000181c */
[----:B------:R1:W2:Y:S01]  /*7d40*/  MUFU.EX2 R251, R36 ;  /* 0x0000002400fb7308 */ /* 0x0002a20000000800 */
[----:B------:R-:W-:Y:S01]  /*7d50*/  MOV R192, R50 ;  /* 0x0000003200c07202 */ /* 0x000fe20000000f00 */
[C---:B------:R-:W-:Y:S02]  /*7d60*/  FMUL.FTZ R50, R100.reuse, R154 ;  /* 0x0000009a64327220 */ /* 0x040fe40000410000 */
[C---:B------:R-:W-:Y:S01]  /*7d70*/  FMUL.FTZ R37, R101.reuse, R141 ;  /* 0x0000008d65257220 */ /* 0x040fe20000410000 */
[C---:B------:R-:W-:Y:S04]  /*7d80*/  HMMA.16816.F32 R32, R112.reuse, R38, R32 ;  /* 0x000000267020723c */ /* 0x040fe80000001820 */
[----:B------:R-:W-:Y:S02]  /*7d90*/  MOV R141, R240 ;  /* 0x000000f0008d7202 */ /* 0x000fe40000000f00 */
[----:B------:R3:W-:Y:S01]  /*7da0*/  MUFU.EX2 R240, R106 ;  /* 0x0000006a00f07308 */ /* 0x0007e20000000800 */
[C---:B------:R-:W-:Y:S01]  /*7db0*/  FMUL.FTZ R38, R100.reuse, R142 ;  /* 0x0000008e64267220 */ /* 0x040fe20000410000 */
[----:B------:R-:W-:Y:S01]  /*7dc0*/  MOV R142, R239 ;  /* 0x000000ef008e7202 */ /* 0x000fe20000000f00 */
[----:B------:R-:W-:Y:S03]  /*7dd0*/  FMUL.FTZ R39, R100, R143 ;  /* 0x0000008f64277220 */ /* 0x000fe60000410000 */
[----:B------:R-:W-:Y:S01]  /*7de0*/  MOV R143, R238 ;  /* 0x000000ee008f7202 */ /* 0x000fe20000000f00 */
[C---:B-1----:R-:W-:Y:S01]  /*7df0*/  FMUL.FTZ R36, R101.reuse, R140 ;  /* 0x0000008c65247220 */ /* 0x042fe20000410000 */
[----:B------:R-:W-:Y:S01]  /*7e00*/  MOV R140, R49 ;  /* 0x00000031008c7202 */ /* 0x000fe20000000f00 */
[----:B------:R-:W-:Y:S02]  /*7e10*/  FMUL.FTZ R49, R101, R153 ;  /* 0x0000009965317220 */ /* 0x000fe40000410000 */
[----:B------:R-:W-:Y:S03]  /*7e20*/  LDSM.16.MT88.4 R152, [R217+0x1d00] ;  /* 0x001d0000d998783b */ /* 0x000fe60000004200 */
[-C--:B------:R-:W-:Y:S03]  /*7e30*/  HMMA.16816.F32 R36, R112, R52.reuse, R36 ;  /* 0x000000347024723c */ /* 0x080fe60000001824 */
[--C-:B---3--:R-:W-:Y:S05]  /*7e40*/  FFMA.FTZ R106, R203, c[0x0][0x2d0], -R105.reuse ;  /* 0x0000b400cb6a7a23 */ /* 0x108fea0000010869 */
[C---:B------:R-:W-:Y:S07]  /*7e50*/  HMMA.16816.F32 R40, R108.reuse, R52, R40 ;  /* 0x000000346c28723c */ /* 0x040fee0000001828 */
[--C-:B------:R-:W-:Y:S01]  /*7e60*/  FFMA.FTZ R52, R196, c[0x0][0x2d0], -R174.reuse ;  /* 0x0000b400c4347a23 */ /* 0x100fe200000108ae */
[-C--:B------:R-:W-:Y:S01]  /*7e70*/  HMMA.16816.F32 R44, R108, R54.reuse, R44 ;  /* 0x000000366c2c723c */ /* 0x080fe2000000182c */
[----:B------:R1:W-:Y:S03]  /*7e80*/  MUFU.EX2 R196, R106 ;  /* 0x0000006a00c47308 */ /* 0x0003e60000000800 */
[C---:B------:R-:W-:Y:S04]  /*7e90*/  FMUL.FTZ R53, R101.reuse, R157 ;  /* 0x0000009d65357220 */ /* 0x040fe80000410000 */
[C---:B------:R-:W-:Y:S03]  /*7ea0*/  HMMA.16816.F32 R48, R112.reuse, R54, R48 ;  /* 0x000000367030723c */ /* 0x040fe60000001830 */
[----:B------:R3:W5:Y:S04]  /*7eb0*/  MUFU.EX2 R247, R52 ;  /* 0x0000003400f77308 */ /* 0x0007680000000800 */
[C---:B------:R-:W-:Y:S02]  /*7ec0*/  FMUL.FTZ R54, R100.reuse, R158 ;  /* 0x0000009e64367220 */ /* 0x040fe40000410000 */
[----:B------:R-:W-:Y:S03]  /*7ed0*/  FMUL.FTZ R55, R100, R159 ;  /* 0x0000009f64377220 */ /* 0x000fe60000410000 */
[--C-:B-1----:R-:W-:Y:S04]  /*7ee0*/  FFMA.FTZ R106, R204, c[0x0][0x2d0], -R105.reuse ;  /* 0x0000b400cc6a7a23 */ /* 0x102fe80000010869 */
[----:B------:R1:W1:Y:S01]  /*7ef0*/  MUFU.EX2 R195, R106 ;  /* 0x0000006a00c37308 */ /* 0x0002620000000800 */
[----:B---3--:R-:W-:Y:S07]  /*7f00*/  FMUL.FTZ R52, R101, R156 ;  /* 0x0000009c65347220 */ /* 0x008fee0000410000 */
[-C--:B----4-:R-:W-:Y:S08]  /*7f10*/  HMMA.16816.F32 R52, R112, R116.reuse, R52 ;  /* 0x000000747034723c */ /* 0x090ff00000001834 */
[C---:B------:R-:W-:Y:S04]  /*7f20*/  HMMA.16816.F32 R56, R108.reuse, R116, R56 ;  /* 0x000000746c38723c */ /* 0x040fe80000001838 */
[--C-:B-1----:R-:W-:Y:S02]  /*7f30*/  FFMA.FTZ R106, R213, c[0x0][0x2d0], -R105.reuse ;  /* 0x0000b400d56a7a23 */ /* 0x102fe40000010869 */
[----:B------:R-:W-:Y:S02]  /*7f40*/  MUFU.EX2 R213, R128 ;  /* 0x0000008000d57308 */ /* 0x000fe40000000800 */
[-C--:B------:R-:W-:Y:S08]  /*7f50*/  HMMA.16816.F32 R60, R108, R118.reuse, R60 ;  /* 0x000000766c3c723c */ /* 0x080ff0000000183c */
[C---:B------:R-:W-:Y:S01]  /*7f60*/  HMMA.16816.F32 R64, R112.reuse, R118, R64 ;  /* 0x000000767040723c */ /* 0x040fe20000001840 */
[----:B------:R1:W-:Y:S01]  /*7f70*/  MUFU.EX2 R190, R106 ;  /* 0x0000006a00be7308 */ /* 0x0003e20000000800 */
[----:B------:R-:W3:Y:S06]  /*7f80*/  LDSM.16.MT88.4 R116, [R218+0x2100] ;  /* 0x00210000da74783b */ /* 0x000eec0000004200 */
[-C--:B------:R-:W-:Y:S08]  /*7f90*/  HMMA.16816.F32 R68, R112, R120.reuse, R68 ;  /* 0x000000787044723c */ /* 0x080ff00000001844 */
[C---:B------:R-:W-:Y:S08]  /*7fa0*/  HMMA.16816.F32 R72, R108.reuse, R120, R72 ;  /* 0x000000786c48723c */ /* 0x040ff00000001848 */
[-C--:B------:R-:W-:Y:S04]  /*7fb0*/  HMMA.16816.F32 R76, R108, R122.reuse, R76 ;  /* 0x0000007a6c4c723c */ /* 0x080fe8000000184c */
[----:B-1----:R-:W-:Y:S04]  /*7fc0*/  FFMA.FTZ R106, R235, c[0x0][0x2d0], -R105 ;  /* 0x0000b400eb6a7a23 */ /* 0x002fe80000010869 */
[C---:B------:R-:W-:Y:S01]  /*7fd0*/  HMMA.16816.F32 R80, R112.reuse, R122, R80 ;  /* 0x0000007a7050723c */ /* 0x040fe20000001850 */
[----:B------:R1:W4:Y:S01]  /*7fe0*/  MUFU.EX2 R193, R106 ;  /* 0x0000006a00c17308 */ /* 0x0003220000000800 */
[----:B------:R-:W4:Y:S06]  /*7ff0*/  LDSM.16.MT88.4 R120, [R217+0x500] ;  /* 0x00050000d978783b */ /* 0x000f2c0000004200 */
[-C--:B---3--:R-:W-:Y:S08]  /*8000*/  HMMA.16816.F32 R84, R112, R116.reuse, R84 ;  /* 0x000000747054723c */ /* 0x088ff00000001854 */
[C---:B------:R-:W-:Y:S04]  /*8010*/  HMMA.16816.F32 R88, R108.reuse, R116, R88 ;  /* 0x000000746c58723c */ /* 0x040fe80000001858 */
[--C-:B-1----:R-:W-:Y:S04]  /*8020*/  FFMA.FTZ R106, R214, c[0x0][0x2d0], -R173.reuse ;  /* 0x0000b400d66a7a23 */ /* 0x102fe800000108ad */
[-C--:B------:R-:W-:Y:S01]  /*8030*/  HMMA.16816.F32 R92, R108, R118.reuse, R92 ;  /* 0x000000766c5c723c */ /* 0x080fe2000000185c */
[----:B------:R1:W-:Y:S06]  /*8040*/  MUFU.EX2 R239, R106 ;  /* 0x0000006a00ef7308 */ /* 0x0003ec0000000800 */
[----:B--2---:R-:W-:Y:S01]  /*8050*/  F2FP.PACK_AB R108, R250, R251 ;  /* 0x000000fbfa6c723e */ /* 0x004fe200000000ff */
[----:B------:R-:W-:Y:S01]  /*8060*/  HMMA.16816.F32 R96, R112, R118, R96 ;  /* 0x000000767060723c */ /* 0x000fe20000001860 */
[----:B------:R-:W2:Y:S03]  /*8070*/  LDSM.16.MT88.4 R116, [R217+0x1500] ;  /* 0x00150000d974783b */ /* 0x000ea60000004200 */
[----:B------:R-:W-:Y:S02]  /*8080*/  F2FP.PACK_AB R110, R248, R249 ;  /* 0x000000f9f86e723e */ /* 0x000fe400000000ff */
[----:B-----5:R-:W-:Y:S02]  /*8090*/  F2FP.PACK_AB R109, R246, R247 ;  /* 0x000000f7f66d723e */ /* 0x020fe400000000ff */
[----:B------:R-:W-:Y:S04]  /*80a0*/  F2FP.PACK_AB R111, R244, R245 ;  /* 0x000000f5f46f723e */ /* 0x000fe800000000ff */
[----:B------:R-:W-:Y:S02]  /*80b0*/  F2FP.PACK_AB R112, R242, R243 ;  /* 0x000000f3f270723e */ /* 0x000fe400000000ff */
[----:B------:R-:W-:Y:S01]  /*80c0*/  F2FP.PACK_AB R114, R240, R241 ;  /* 0x000000f1f072723e */ /* 0x000fe200000000ff */
[-C--:B----4-:R-:W-:Y:S05]  /*80d0*/  HMMA.16816.F32 R4, R108, R120.reuse, R4 ;  /* 0x000000786c04723c */ /* 0x090fea0000001804 */
[--C-:B-1----:R-:W-:Y:S01]  /*80e0*/  FFMA.FTZ R106, R215, c[0x0][0x2d0], -R173.reuse ;  /* 0x0000b400d76a7a23 */ /* 0x102fe200000108ad */
[----:B------:R-:W-:Y:S02]  /*80f0*/  F2FP.PACK_AB R113, R195, R196 ;  /* 0x000000c4c371723e */ /* 0x000fe400000000ff */
[----:B------:R-:W-:Y:S01]  /*8100*/  F2FP.PACK_AB R115, R193, R190 ;  /* 0x000000bec173723e */ /* 0x000fe200000000ff */
[----:B------:R1:W3:Y:S06]  /*8110*/  MUFU.EX2 R237, R106 ;  /* 0x0000006a00ed7308 */ /* 0x0002ec0000000800 */
[C---:B------:R-:W-:Y:S08]  /*8120*/  HMMA.16816.F32 R8, R112.reuse, R120, R8 ;  /* 0x000000787008723c */ /* 0x040ff00000001808 */
[-C--:B------:R-:W-:Y:S08]  /*8130*/  HMMA.16816.F32 R12, R112, R122.reuse, R12 ;  /* 0x0000007a700c723c */ /* 0x080ff0000000180c */
[C---:B------:R-:W-:Y:S01]  /*8140*/  HMMA.16816.F32 R16, R108.reuse, R122, R16 ;  /* 0x0000007a6c10723c */ /* 0x040fe20000001810 */
[----:B------:R-:W4:Y:S03]  /*8150*/  LDSM.16.MT88.4 R120, [R218+0x1500] ;  /* 0x00150000da78783b */ /* 0x000f260000004200 */
[--C-:B-1----:R-:W-:Y:S04]  /*8160*/  FFMA.FTZ R106, R202, c[0x0][0x2d0], -R173.reuse ;  /* 0x0000b400ca6a7a23 */ /* 0x102fe800000108ad */
[-C--:B------:R-:W-:Y:S01]  /*8170*/  HMMA.16816.F32 R20, R108, R124.reuse, R20 ;  /* 0x0000007c6c14723c */ /* 0x080fe20000001814 */
[----:B------:R1:W-:Y:S07]  /*8180*/  MUFU.EX2 R238, R106 ;  /* 0x0000006a00ee7308 */ /* 0x0003ee0000000800 */
[C---:B------:R-:W-:Y:S08]  /*8190*/  HMMA.16816.F32 R24, R112.reuse, R124, R24 ;  /* 0x0000007c7018723c */ /* 0x040ff00000001818 */
[-C--:B------:R-:W-:Y:S08]  /*81a0*/  HMMA.16816.F32 R28, R112, R126.reuse, R28 ;  /* 0x0000007e701c723c */ /* 0x080ff0000000181c */
[C---:B------:R-:W-:Y:S01]  /*81b0*/  HMMA.16816.F32 R32, R108.reuse, R126, R32 ;  /* 0x0000007e6c20723c */ /* 0x040fe20000001820 */
[----:B------:R-:W5:Y:S03]  /*81c0*/  LDSM.16.MT88.4 R124, [R217+0x2500] ;  /* 0x00250000d97c783b */ /* 0x000f660000004200 */
[----:B-1----:R-:W-:Y:S04]  /*81d0*/  FFMA.FTZ R106, R212, c[0x0][0x2d0], -R173 ;  /* 0x0000b400d46a7a23 */ /* 0x002fe800000108ad */
[-C--:B--2---:R-:W-:Y:S01]  /*81e0*/  HMMA.16816.F32 R36, R108, R116.reuse, R36 ;  /* 0x000000746c24723c */ /* 0x084fe20000001824 */
[----:B------:R1:W2:Y:S07]  /*81f0*/  MUFU.EX2 R236, R106 ;  /* 0x0000006a00ec7308 */ /* 0x0002ae0000000800 */
[C---:B------:R-:W-:Y:S08]  /*8200*/  HMMA.16816.F32 R40, R112.reuse, R116, R40 ;  /* 0x000000747028723c */ /* 0x040ff00000001828 */
[-C--:B------:R-:W-:Y:S08]  /*8210*/  HMMA.16816.F32 R44, R112, R118.reuse, R44 ;  /* 0x00000076702c723c */ /* 0x080ff0000000182c */
[C---:B------:R-:W-:Y:S01]  /*8220*/  HMMA.16816.F32 R48, R108.reuse, R118, R48 ;  /* 0x000000766c30723c */ /* 0x040fe20000001830 */
[----:B------:R-:W2:Y:S03]  /*8230*/  LDSM.16.MT88.4 R116, [R218+0x2500] ;  /* 0x00250000da74783b */ /* 0x000ea60000004200 */
[--C-:B-1----:R-:W-:Y:S01]  /*8240*/  FFMA.FTZ R106, R146, c[0x0][0x2d0], -R174.reuse ;  /* 0x0000b400926a7a23 */ /* 0x102fe200000108ae */
[----:B------:R-:W-:Y:S02]  /*8250*/  MOV R146, R138 ;  /* 0x0000008a00927202 */ /* 0x000fe40000000f00 */
[----:B------:R-:W-:Y:S01]  /*8260*/  MOV R138, R134 ;  /* 0x00000086008a7202 */ /* 0x000fe20000000f00 */
[-C--:B----4-:R-:W-:Y:S01]  /*8270*/  HMMA.16816.F32 R52, R108, R120.reuse, R52 ;  /* 0x000000786c34723c */ /* 0x090fe20000001834 */
[----:B------:R1:W-:Y:S03]  /*8280*/  MUFU.EX2 R235, R106 ;  /* 0x0000006a00eb7308 */ /* 0x0003e60000000800 */
[----:B------:R-:W-:Y:S02]  /*8290*/  MOV R134, R132 ;  /* 0x0000008400867202 */ /* 0x000fe40000000f00 */
[----:B------:R-:W-:Y:S02]  /*82a0*/  MOV R132, R130 ;  /* 0x0000008200847202 */ /* 0x000fe40000000f00 */
[C---:B------:R-:W-:Y:S08]  /*82b0*/  HMMA.16816.F32 R56, R112.reuse, R120, R56 ;  /* 0x000000787038723c */ /* 0x040ff00000001838 */
[-C--:B------:R-:W-:Y:S08]  /*82c0*/  HMMA.16816.F32 R60, R112, R122.reuse, R60 ;  /* 0x0000007a703c723c */ /* 0x080ff0000000183c */
[C---:B------:R-:W-:Y:S01]  /*82d0*/  HMMA.16816.F32 R64, R108.reuse, R122, R64 ;  /* 0x0000007a6c40723c */ /* 0x040fe20000001840 */
[----:B------:R-:W-:Y:S03]  /*82e0*/  LDSM.16.MT88.4 R120, [R218+0x900] ;  /* 0x00090000da78783b */ /* 0x000fe60000004200 */
[--C-:B-1----:R-:W-:Y:S01]  /*82f0*/  FFMA.FTZ R106, R145, c[0x0][0x2d0], -R174.reuse ;  /* 0x0000b400916a7a23 */ /* 0x102fe200000108ae */
[----:B------:R-:W-:Y:S02]  /*8300*/  MOV R145, R141 ;  /* 0x0000008d00917202 */ /* 0x000fe40000000f00 */
[----:B------:R-:W-:Y:S01]  /*8310*/  MOV R141, R140 ;  /* 0x0000008c008d7202 */ /* 0x000fe20000000f00 */
[-C--:B-----5:R-:W-:Y:S01]  /*8320*/  HMMA.16816.F32 R68, R108, R124.reuse, R68 ;  /* 0x0000007c6c44723c */ /* 0x0a0fe20000001844 */
[----:B------:R1:W4:Y:S03]  /*8330*/  MUFU.EX2 R215, R106 ;  /* 0x0000006a00d77308 */ /* 0x0003260000000800 */
[----:B------:R-:W-:Y:S02]  /*8340*/  MOV R140, R192 ;  /* 0x000000c0008c7202 */ /* 0x000fe40000000f00 */
[----:B------:R-:W-:Y:S02]  /*8350*/  MOV R192, R139 ;  /* 0x0000008b00c07202 */ /* 0x000fe40000000f00 */
[C---:B------:R-:W-:Y:S04]  /*8360*/  HMMA.16816.F32 R72, R112.reuse, R124, R72 ;  /* 0x0000007c7048723c */ /* 0x040fe80000001848 */
[----:B------:R-:W-:Y:S02]  /*8370*/  MOV R139, R129 ;  /* 0x00000081008b7202 */ /* 0x000fe40000000f00 */
[----:B------:R-:W5:Y:S02]  /*8380*/  LDSM.16.MT88.4 R128, [R217+0x900] ;  /* 0x00090000d980783b */ /* 0x000f640000004200 */
[-C--:B------:R-:W-:Y:S08]  /*8390*/  HMMA.16816.F32 R76, R112, R126.reuse, R76 ;  /* 0x0000007e704c723c */ /* 0x080ff0000000184c */
[C---:B------:R-:W-:Y:S01]  /*83a0*/  HMMA.16816.F32 R80, R108.reuse, R126, R80 ;  /* 0x0000007e6c50723c */ /* 0x040fe20000001850 */
[----:B------:R-:W-:Y:S03]  /*83b0*/  LDSM.16.MT88.4 R124, [R218+0x1900] ;  /* 0x00190000da7c783b */ /* 0x000fe60000004200 */
[--C-:B-1----:R-:W-:Y:S04]  /*83c0*/  FFMA.FTZ R106, R144, c[0x0][0x2d0], -R174.reuse ;  /* 0x0000b400906a7a23 */ /* 0x102fe800000108ae */
[-C--:B--2---:R-:W-:Y:S01]  /*83d0*/  HMMA.16816.F32 R84, R108, R116.reuse, R84 ;  /* 0x000000746c54723c */ /* 0x084fe20000001854 */
[----:B------:R1:W2:Y:S07]  /*83e0*/  MUFU.EX2 R214, R106 ;  /* 0x0000006a00d67308 */ /* 0x0002ae0000000800 */
[C---:B------:R-:W-:Y:S08]  /*83f0*/  HMMA.16816.F32 R88, R112.reuse, R116, R88 ;  /* 0x000000747058723c */ /* 0x040ff00000001858 */
[-C--:B------:R-:W-:Y:S08]  /*8400*/  HMMA.16816.F32 R92, R112, R118.reuse, R92 ;  /* 0x00000076705c723c */ /* 0x080ff0000000185c */
[----:B------:R-:W-:Y:S01]  /*8410*/  HMMA.16816.F32 R96, R108, R118, R96 ;  /* 0x000000766c60723c */ /* 0x000fe20000001860 */
[----:B------:R-:W5:Y:S03]  /*8420*/  LDSM.16.MT88.4 R116, [R217+0x1900] ;  /* 0x00190000d974783b */ /* 0x000f660000004200 */
[--C-:B-1----:R-:W-:Y:S01]  /*8430*/  FFMA.FTZ R106, R143, c[0x0][0x2d0], -R175.reuse ;  /* 0x0000b4008f6a7a23 */ /* 0x102fe200000108af */
[----:B------:R-:W-:Y:S02]  /*8440*/  MOV R143, R136 ;  /* 0x00000088008f7202 */ /* 0x000fe40000000f00 */
[----:B------:R-:W-:Y:S01]  /*8450*/  MOV R136, R187 ;  /* 0x000000bb00887202 */ /* 0x000fe20000000f00 */
[----:B------:R1:W-:Y:S01]  /*8460*/  MUFU.EX2 R212, R106 ;  /* 0x0000006a00d47308 */ /* 0x0003e20000000800 */
[----:B---3--:R-:W-:Y:S03]  /*8470*/  F2FP.PACK_AB R108, R237, R239 ;  /* 0x000000efed6c723e */ /* 0x008fe600000000ff */
[----:B------:R-:W-:Y:S02]  /*8480*/  F2FP.PACK_AB R110, R236, R238 ;  /* 0x000000eeec6e723e */ /* 0x000fe400000000ff */
[----:B----4-:R-:W-:Y:S02]  /*8490*/  F2FP.PACK_AB R109, R215, R235 ;  /* 0x000000ebd76d723e */ /* 0x010fe400000000ff */
[----:B--2---:R-:W-:Y:S07]  /*84a0*/  F2FP.PACK_AB R111, R214, R213 ;  /* 0x000000d5d66f723e */ /* 0x004fee00000000ff */
[-C--:B-----5:R-:W-:Y:S03]  /*84b0*/  HMMA.16816.F32 R4, R108, R128.reuse, R4 ;  /* 0x000000806c04723c */ /* 0x0a0fe60000001804 */
[--C-:B-1----:R-:W-:Y:S01]  /*84c0*/  FFMA.FTZ R106, R188, c[0x0][0x2d0], -R175.reuse ;  /* 0x0000b400bc6a7a23 */ /* 0x102fe200000108af */
[----:B------:R-:W-:Y:S03]  /*84d0*/  MOV R188, R211 ;  /* 0x000000d300bc7202 */ /* 0x000fe60000000f00 */
[----:B------:R1:W2:Y:S01]  /*84e0*/  MUFU.EX2 R211, R106 ;  /* 0x0000006a00d37308 */ /* 0x0002a20000000800 */
[----:B------:R-:W-:Y:S01]  /*84f0*/  MOV R144, R188 ;  /* 0x000000bc00907202 */ /* 0x000fe20000000f00 */
[--C-:B-1----:R-:W-:Y:S03]  /*8500*/  FFMA.FTZ R106, R209, c[0x0][0x2d0], -R175.reuse ;  /* 0x0000b400d16a7a23 */ /* 0x102fe600000108af */
[----:B--2---:R-:W-:Y:S05]  /*8510*/  F2FP.PACK_AB R112, R211, R212 ;  /* 0x000000d4d370723e */ /* 0x004fea00000000ff */
[----:B------:R1:W-:Y:S02]  /*8520*/  MUFU.EX2 R209, R106 ;  /* 0x0000006a00d17308 */ /* 0x0003e40000000800 */
[----:B-1----:R-:W-:Y:S08]  /*8530*/  FFMA.FTZ R106, R210, c[0x0][0x2d0], -R175 ;  /* 0x0000b400d26a7a23 */ /* 0x002ff000000108af */
[----:B------:R1:W2:Y:S02]  /*8540*/  MUFU.EX2 R210, R106 ;  /* 0x0000006a00d27308 */ /* 0x0002a40000000800 */
[--C-:B-1----:R-:W-:Y:S01]  /*8550*/  FFMA.FTZ R106, R142, c[0x0][0x2d0], -R105.reuse ;  /* 0x0000b4008e6a7a23 */ /* 0x102fe20000010869 */
[----:B------:R-:W-:Y:S02]  /*8560*/  MOV R142, R137 ;  /* 0x00000089008e7202 */ /* 0x000fe40000000f00 */
[----:B------:R-:W-:Y:S05]  /*8570*/  MOV R137, R186 ;  /* 0x000000ba00897202 */ /* 0x000fea0000000f00 */
[----:B------:R1:W-:Y:S01]  /*8580*/  MUFU.EX2 R188, R106 ;  /* 0x0000006a00bc7308 */ /* 0x0003e20000000800 */
[----:B--2---:R-:W-:Y:S01]  /*8590*/  F2FP.PACK_AB R114, R210, R209 ;  /* 0x000000d1d272723e */ /* 0x004fe200000000ff */
[--C-:B-1----:R-:W-:Y:S08]  /*85a0*/  FFMA.FTZ R106, R176, c[0x0][0x2d0], -R105.reuse ;  /* 0x0000b400b06a7a23 */ /* 0x102ff00000010869 */
[----:B------:R1:W2:Y:S02]  /*85b0*/  MUFU.EX2 R187, R106 ;  /* 0x0000006a00bb7308 */ /* 0x0002a40000000800 */
[--C-:B-1----:R-:W-:Y:S01]  /*85c0*/  FFMA.FTZ R106, R177, c[0x0][0x2d0], -R105.reuse ;  /* 0x0000b400b16a7a23 */ /* 0x102fe20000010869 */
[----:B--2---:R-:W-:Y:S07]  /*85d0*/  F2FP.PACK_AB R113, R187, R188 ;  /* 0x000000bcbb71723e */ /* 0x004fee00000000ff */
[----:B------:R1:W-:Y:S02]  /*85e0*/  MUFU.EX2 R186, R106 ;  /* 0x0000006a00ba7308 */ /* 0x0003e40000000800 */
[----:B-1----:R-:W-:Y:S08]  /*85f0*/  FFMA.FTZ R106, R178, c[0x0][0x2d0], -R105 ;  /* 0x0000b400b26a7a23 */ /* 0x002ff00000010869 */
[----:B------:R1:W2:Y:S02]  /*8600*/  MUFU.EX2 R185, R106 ;  /* 0x0000006a00b97308 */ /* 0x0002a40000000800 */
[--C-:B-1----:R-:W-:Y:S01]  /*8610*/  FFMA.FTZ R106, R191, c[0x0][0x2d0], -R173.reuse ;  /* 0x0000b400bf6a7a23 */ /* 0x102fe200000108ad */
[----:B--2---:R-:W-:Y:S07]  /*8620*/  F2FP.PACK_AB R115, R185, R186 ;  /* 0x000000bab973723e */ /* 0x004fee00000000ff */
[----:B------:R1:W-:Y:S01]  /*8630*/  MUFU.EX2 R203, R106 ;  /* 0x0000006a00cb7308 */ /* 0x0003e20000000800 */
[C---:B------:R-:W-:Y:S07]  /*8640*/  HMMA.16816.F32 R8, R112.reuse, R128, R8 ;  /* 0x000000807008723c */ /* 0x040fee0000001808 */
[--C-:B------:R-:W-:Y:S01]  /*8650*/  FFMA.FTZ R128, R146, c[0x0][0x2d0], -R173.reuse ;  /* 0x0000b40092807a23 */ /* 0x100fe200000108ad */
[-C--:B------:R-:W-:Y:S03]  /*8660*/  HMMA.16816.F32 R12, R112, R130.reuse, R12 ;  /* 0x00000082700c723c */ /* 0x080fe6000000180c */
[----:B------:R-:W-:Y:S01]  /*8670*/  MUFU.EX2 R202, R128 ;  /* 0x0000008000ca7308 */ /* 0x000fe20000000800 */
[----:B------:R-:W-:Y:S04]  /*8680*/  MOV R146, R136 ;  /* 0x0000008800927202 */ /* 0x000fe80000000f00 */
[C---:B------:R-:W-:Y:S04]  /*8690*/  HMMA.16816.F32 R16, R108.reuse, R130, R16 ;  /* 0x000000826c10723c */ /* 0x040fe80000001810 */
[--C-:B-1----:R-:W-:Y:S04]  /*86a0*/  FFMA.FTZ R106, R147, c[0x0][0x2d0], -R173.reuse ;  /* 0x0000b400936a7a23 */ /* 0x102fe800000108ad */
[-C--:B------:R-:W-:Y:S01]  /*86b0*/  HMMA.16816.F32 R20, R108, R120.reuse, R20 ;  /* 0x000000786c14723c */ /* 0x080fe20000001814 */
[----:B------:R1:W-:Y:S07]  /*86c0*/  MUFU.EX2 R204, R106 ;  /* 0x0000006a00cc7308 */ /* 0x0003ee0000000800 */
[C---:B------:R-:W-:Y:S08]  /*86d0*/  HMMA.16816.F32 R24, R112.reuse, R120, R24 ;  /* 0x000000787018723c */ /* 0x040ff00000001818 */
[-C--:B------:R-:W-:Y:S08]  /*86e0*/  HMMA.16816.F32 R28, R112, R122.reuse, R28 ;  /* 0x0000007a701c723c */ /* 0x080ff0000000181c */
[C---:B------:R-:W-:Y:S01]  /*86f0*/  HMMA.16816.F32 R32, R108.reuse, R122, R32 ;  /* 0x0000007a6c20723c */ /* 0x040fe20000001820 */
[----:B------:R-:W2:Y:S03]  /*8700*/  LDSM.16.MT88.4 R120, [R217+0x2900] ;  /* 0x00290000d978783b */ /* 0x000ea60000004200 */
[----:B-1----:R-:W-:Y:S04]  /*8710*/  FFMA.FTZ R106, R179, c[0x0][0x2d0], -R173 ;  /* 0x0000b400b36a7a23 */ /* 0x002fe800000108ad */
[-C--:B------:R-:W-:Y:S01]  /*8720*/  HMMA.16816.F32 R36, R108, R116.reuse, R36 ;  /* 0x000000746c24723c */ /* 0x080fe20000001824 */
[----:B------:R1:W-:Y:S07]  /*8730*/  MUFU.EX2 R201, R106 ;  /* 0x0000006a00c97308 */ /* 0x0003ee0000000800 */
[C---:B------:R-:W-:Y:S08]  /*8740*/  HMMA.16816.F32 R40, R112.reuse, R116, R40 ;  /* 0x000000747028723c */ /* 0x040ff00000001828 */
[-C--:B------:R-:W-:Y:S08]  /*8750*/  HMMA.16816.F32 R44, R112, R118.reuse, R44 ;  /* 0x00000076702c723c */ /* 0x080ff0000000182c */
[C---:B------:R-:W-:Y:S01]  /*8760*/  HMMA.16816.F32 R48, R108.reuse, R118, R48 ;  /* 0x000000766c30723c */ /* 0x040fe20000001830 */
[----:B------:R-:W3:Y:S03]  /*8770*/  LDSM.16.MT88.4 R116, [R218+0x2900] ;  /* 0x00290000da74783b */ /* 0x000ee60000004200 */
[--C-:B-1----:R-:W-:Y:S01]  /*8780*/  FFMA.FTZ R106, R145, c[0x0][0x2d0], -R174.reuse ;  /* 0x0000b400916a7a23 */ /* 0x102fe200000108ae */
[----:B------:R-:W-:Y:S03]  /*8790*/  MOV R145, R183 ;  /* 0x000000b700917202 */ /* 0x000fe60000000f00 */
[-C--:B------:R-:W-:Y:S01]  /*87a0*/  HMMA.16816.F32 R52, R108, R124.reuse, R52 ;  /* 0x0000007c6c34723c */ /* 0x080fe20000001834 */
[----:B------:R1:W-:Y:S07]  /*87b0*/  MUFU.EX2 R199, R106 ;  /* 0x0000006a00c77308 */ /* 0x0003ee0000000800 */
[C---:B------:R-:W-:Y:S07]  /*87c0*/  HMMA.16816.F32 R56, R112.reuse, R124, R56 ;  /* 0x0000007c7038723c */ /* 0x040fee0000001838 */
[--C-:B------:R-:W-:Y:S01]  /*87d0*/  FFMA.FTZ R124, R141, c[0x0][0x2d0], -R175.reuse ;  /* 0x0000b4008d7c7a23 */ /* 0x100fe200000108af */
[-C--:B------:R-:W-:Y:S03]  /*87e0*/  HMMA.16816.F32 R60, R112, R126.reuse, R60 ;  /* 0x0000007e703c723c */ /* 0x080fe6000000183c */
[----:B------:R4:W-:Y:S01]  /*87f0*/  MUFU.EX2 R194, R124 ;  /* 0x0000007c00c27308 */ /* 0x0009e20000000800 */
[----:B------:R-:W-:Y:S04]  /*8800*/  MOV R141, R137 ;  /* 0x00000089008d7202 */ /* 0x000fe80000000f00 */
[C---:B------:R-:W-:Y:S04]  /*8810*/  HMMA.16816.F32 R64, R108.reuse, R126, R64 ;  /* 0x0000007e6c40723c */ /* 0x040fe80000001840 */
[--C-:B-1----:R-:W-:Y:S01]  /*8820*/  FFMA.FTZ R106, R144, c[0x0][0x2d0], -R174.reuse ;  /* 0x0000b400906a7a23 */ /* 0x102fe200000108ae */
[----:B------:R-:W-:Y:S03]  /*8830*/  MOV R144, R182 ;  /* 0x000000b600907202 */ /* 0x000fe60000000f00 */
[-C--:B--2---:R-:W-:Y:S01]  /*8840*/  HMMA.16816.F32 R68, R108, R120.reuse, R68 ;  /* 0x000000786c44723c */ /* 0x084fe20000001844 */
[----:B------:R1:W2:Y:S07]  /*8850*/  MUFU.EX2 R200, R106 ;  /* 0x0000006a00c87308 */ /* 0x0002ae0000000800 */
[C---:B------:R-:W-:Y:S01]  /*8860*/  HMMA.16816.F32 R72, R112.reuse, R120, R72 ;  /* 0x000000787048723c */ /* 0x040fe20000001848 */
[----:B----4-:R-:W4:Y:S07]  /*8870*/  LDSM.16.MT88.4 R124, [R217+0xd00] ;  /* 0x000d0000d97c783b */ /* 0x010f2e0000004200 */
[-C--:B------:R-:W-:Y:S08]  /*8880*/  HMMA.16816.F32 R76, R112, R122.reuse, R76 ;  /* 0x0000007a704c723c */ /* 0x080ff0000000184c */
[C---:B------:R-:W-:Y:S04]  /*8890*/  HMMA.16816.F32 R80, R108.reuse, R122, R80 ;  /* 0x0000007a6c50723c */ /* 0x040fe80000001850 */
[--C-:B-1----:R-:W-:Y:S01]  /*88a0*/  FFMA.FTZ R106, R143, c[0x0][0x2d0], -R174.reuse ;  /* 0x0000b4008f6a7a23 */ /* 0x102fe200000108ae */
[----:B------:R-:W-:Y:S02]  /*88b0*/  MOV R143, R180 ;  /* 0x000000b4008f7202 */ /* 0x000fe40000000f00 */
[----:B--2---:R-:W-:Y:S01]  /*88c0*/  F2FP.PACK_AB R173, R200, R199 ;  /* 0x000000c7c8ad723e */ /* 0x004fe200000000ff */
[-C--:B---3--:R-:W-:Y:S01]  /*88d0*/  HMMA.16816.F32 R84, R108, R116.reuse, R84 ;  /* 0x000000746c54723c */ /* 0x088fe20000001854 */
[----:B------:R1:W-:Y:S07]  /*88e0*/  MUFU.EX2 R198, R106 ;  /* 0x0000006a00c67308 */ /* 0x0003ee0000000800 */
[C---:B------:R-:W-:Y:S08]  /*88f0*/  HMMA.16816.F32 R88, R112.reuse, R116, R88 ;  /* 0x000000747058723c */ /* 0x040ff00000001858 */
[-C--:B------:R-:W-:Y:S08]  /*8900*/  HMMA.16816.F32 R92, R112, R118.reuse, R92 ;  /* 0x00000076705c723c */ /* 0x080ff0000000185c */
[----:B------:R-:W-:Y:S04]  /*8910*/  HMMA.16816.F32 R96, R108, R118, R96 ;  /* 0x000000766c60723c */ /* 0x000fe80000001860 */
[----:B-1----:R-:W-:Y:S01]  /*8920*/  FFMA.FTZ R106, R142, c[0x0][0x2d0], -R174 ;  /* 0x0000b4008e6a7a23 */ /* 0x002fe200000108ae */
[----:B------:R-:W-:Y:S02]  /*8930*/  F2FP.PACK_AB R174, R201, R202 ;  /* 0x000000cac9ae723e */ /* 0x000fe400000000ff */
[----:B------:R-:W-:Y:S01]  /*8940*/  MOV R142, R181 ;  /* 0x000000b5008e7202 */ /* 0x000fe20000000f00 */
[----:B------:R1:W-:Y:S01]  /*8950*/  MUFU.EX2 R197, R106 ;  /* 0x0000006a00c57308 */ /* 0x0003e20000000800 */
[----:B------:R-:W-:Y:S03]  /*8960*/  LDSM.16.MT88.4 R180, [R217+0x2d00] ;  /* 0x002d0000d9b4783b */ /* 0x000fe60000004200 */
[--C-:B-1----:R-:W-:Y:S06]  /*8970*/  FFMA.FTZ R106, R192, c[0x0][0x2d0], -R175.reuse ;  /* 0x0000b400c06a7a23 */ /* 0x102fec00000108af */
[----:B------:R1:W2:Y:S02]  /*8980*/  MUFU.EX2 R192, R106 ;  /* 0x0000006a00c07308 */ /* 0x0002a40000000800 */
[--C-:B-1----:R-:W-:Y:S01]  /*8990*/  FFMA.FTZ R106, R140, c[0x0][0x2d0], -R175.reuse ;  /* 0x0000b4008c6a7a23 */ /* 0x102fe200000108af */
[----:B------:R-:W-:Y:S02]  /*89a0*/  MOV R140, R138 ;  /* 0x0000008a008c7202 */ /* 0x000fe40000000f00 */
[----:B--2---:R-:W-:Y:S05]  /*89b0*/  F2FP.PACK_AB R176, R194, R192 ;  /* 0x000000c0c2b0723e */ /* 0x004fea00000000ff */
[----:B------:R1:W-:Y:S02]  /*89c0*/  MUFU.EX2 R191, R106 ;  /* 0x0000006a00bf7308 */ /* 0x0003e40000000800 */
[----:B-1----:R-:W-:Y:S01]  /*89d0*/  FFMA.FTZ R106, R189, c[0x0][0x2d0], -R175 ;  /* 0x0000b400bd6a7a23 */ /* 0x002fe200000108af */
[----:B------:R-:W-:Y:S07]  /*89e0*/  F2FP.PACK_AB R175, R197, R198 ;  /* 0x000000c6c5af723e */ /* 0x000fee00000000ff */
[----:B------:R1:W2:Y:S02]  /*89f0*/  MUFU.EX2 R189, R106 ;  /* 0x0000006a00bd7308 */ /* 0x0002a40000000800 */
[--C-:B-1----:R-:W-:Y:S01]  /*8a00*/  FFMA.FTZ R106, R184, c[0x0][0x2d0], -R105.reuse ;  /* 0x0000b400b86a7a23 */ /* 0x102fe20000010869 */
[----:B--2---:R-:W-:Y:S07]  /*8a10*/  F2FP.PACK_AB R178, R189, R191 ;  /* 0x000000bfbdb2723e */ /* 0x004fee00000000ff */
[----:B------:R1:W-:Y:S02]  /*8a20*/  MUFU.EX2 R184, R106 ;  /* 0x0000006a00b87308 */ /* 0x0003e40000000800 */
[--C-:B-1----:R-:W-:Y:S02]  /*8a30*/  FFMA.FTZ R106, R139, c[0x0][0x2d0], -R105.reuse ;  /* 0x0000b4008b6a7a23 */ /* 0x102fe40000010869 */
[----:B------:R-:W-:Y:S01]  /*8a40*/  FFMA.FTZ R105, R172, c[0x0][0x2d0], -R105 ;  /* 0x0000b400ac697a23 */ /* 0x000fe20000010869 */
[----:B------:R-:W-:Y:S01]  /*8a50*/  F2FP.PACK_AB R172, R204, R203 ;  /* 0x000000cbccac723e */ /* 0x000fe200000000ff */
[----:B------:R-:W1:Y:S04]  /*8a60*/  LDSM.16.MT88.4 R136, [R218+0xd00] ;  /* 0x000d0000da88783b */ /* 0x000e680000004200 */
[----:B------:R-:W2:Y:S02]  /*8a70*/  MUFU.EX2 R106, R106 ;  /* 0x0000006a006a7308 */ /* 0x000ea40000000800 */
[-C--:B----4-:R-:W-:Y:S02]  /*8a80*/  HMMA.16816.F32 R112, R172, R124.reuse, R4 ;  /* 0x0000007cac70723c */ /* 0x090fe40000001804 */
[----:B------:R-:W3:Y:S06]  /*8a90*/  LDSM.16.MT88.4 R4, [R218+0x2d00] ;  /* 0x002d0000da04783b */ /* 0x000eec0000004200 */
[----:B------:R-:W4:Y:S01]  /*8aa0*/  MUFU.EX2 R105, R105 ;  /* 0x0000006900697308 */ /* 0x000f220000000800 */
[----:B--2---:R-:W-:Y:S03]  /*8ab0*/  F2FP.PACK_AB R177, R106, R184 ;  /* 0x000000b86ab1723e */ /* 0x004fe600000000ff */
[----:B----4-:R-:W-:Y:S07]  /*8ac0*/  F2FP.PACK_AB R179, R105, R107 ;  /* 0x0000006b69b3723e */ /* 0x010fee00000000ff */
[C---:B------:R-:W-:Y:S07]  /*8ad0*/  HMMA.16816.F32 R108, R176.reuse, R124, R8 ;  /* 0x0000007cb06c723c */ /* 0x040fee0000001808 */
[----:B------:R-:W-:Y:S01]  /*8ae0*/  MOV R11, R143 ;  /* 0x0000008f000b7202 */ /* 0x000fe20000000f00 */
[-C--:B------:R-:W-:Y:S04]  /*8af0*/  HMMA.16816.F32 R116, R176, R126.reuse, R12 ;  /* 0x0000007eb074723c */ /* 0x080fe8000000180c */
[----:B------:R-:W-:Y:S02]  /*8b00*/  MOV R10, R144 ;  /* 0x00000090000a7202 */ /* 0x000fe40000000f00 */
[----:B------:R-:W-:Y:S02]  /*8b10*/  MOV R8, R145 ;  /* 0x0000009100087202 */ /* 0x000fe40000000f00 */
[C---:B------:R-:W-:Y:S01]  /*8b20*/  HMMA.16816.F32 R120, R172.reuse, R126, R16 ;  /* 0x0000007eac78723c */ /* 0x040fe20000001810 */
[----:B------:R-:W2:Y:S03]  /*8b30*/  LDL.LU R16, [R1+0x4] ;  /* 0x0000040001107983 */ /* 0x000ea60000300800 */
[----:B------:R-:W-:Y:S01]  /*8b40*/  MOV R13, R141 ;  /* 0x0000008d000d7202 */ /* 0x000fe20000000f00 */
[----:B------:R-:W4:Y:S01]  /*8b50*/  LDL.LU R18, [R1+0x8] ;  /* 0x0000080001127983 */ /* 0x000f220000300800 */
[----:B------:R-:W-:Y:S02]  /*8b60*/  MOV R14, R140 ;  /* 0x0000008c000e7202 */ /* 0x000fe40000000f00 */
[-C--:B-1----:R-:W-:Y:S01]  /*8b70*/  HMMA.16816.F32 R124, R172, R136.reuse, R20 ;  /* 0x00000088ac7c723c */ /* 0x082fe20000001814 */
[----:B------:R-:W5:Y:S03]  /*8b80*/  LDL.LU R19, [R1+0xc] ;  /* 0x00000c0001137983 */ /* 0x000f660000300800 */
[----:B------:R-:W-:Y:S01]  /*8b90*/  MOV R15, R135 ;  /* 0x00000087000f7202 */ /* 0x000fe20000000f00 */
[----:B------:R-:W5:Y:S01]  /*8ba0*/  LDL.LU R22, [R1] ;  /* 0x0000000001167983 */ /* 0x000f620000300800 */
[----:B------:R-:W-:Y:S02]  /*8bb0*/  MOV R17, R134 ;  /* 0x0000008600117202 */ /* 0x000fe40000000f00 */
[C---:B------:R-:W-:Y:S04]  /*8bc0*/  HMMA.16816.F32 R128, R176.reuse, R136, R24 ;  /* 0x00000088b080723c */ /* 0x040fe80000001818 */
[----:B------:R-:W-:Y:S02]  /*8bd0*/  MOV R21, R133 ;  /* 0x0000008500157202 */ /* 0x000fe40000000f00 */
[----:B------:R-:W-:Y:S02]  /*8be0*/  MOV R23, R132 ;  /* 0x0000008400177202 */ /* 0x000fe40000000f00 */
[-C--:B------:R-:W-:Y:S04]  /*8bf0*/  HMMA.16816.F32 R132, R176, R138.reuse, R28 ;  /* 0x0000008ab084723c */ /* 0x080fe8000000181c */
[----:B------:R-:W-:Y:S02]  /*8c00*/  MOV R9, R146 ;  /* 0x0000009200097202 */ /* 0x000fe40000000f00 */
[----:B------:R-:W-:Y:S02]  /*8c10*/  MOV R12, R142 ;  /* 0x0000008e000c7202 */ /* 0x000fe40000000f00 */
        /* <DEDUP_REMOVED lines=13> */
[-C--:B---3--:R-:W-:Y:S08]  /*8cf0*/  HMMA.16816.F32 R84, R172, R4.reuse, R84 ;  /* 0x00000004ac54723c */ /* 0x088ff00000001854 */
[C---:B------:R-:W-:Y:S08]  /*8d00*/  HMMA.16816.F32 R88, R176.reuse, R4, R88 ;  /* 0x00000004b058723c */ /* 0x040ff00000001858 */
[-C--:B------:R-:W-:Y:S08]  /*8d10*/  HMMA.16816.F32 R92, R176, R6.reuse, R92 ;  /* 0x00000006b05c723c */ /* 0x080ff0000000185c */
[----:B------:R-:W-:Y:S04]  /*8d20*/  HMMA.16816.F32 R96, R172, R6, R96 ;  /* 0x00000006ac60723c */ /* 0x000fe80000001860 */
[----:B--2---:R-:W-:Y:S02]  /*8d30*/  FFMA.FTZ R100, R100, R16, R23 ;  /* 0x0000001064647223 */ /* 0x004fe40000010017 */
[----:B----4-:R-:W-:Y:S02]  /*8d40*/  FFMA.FTZ R3, R3, R18, R17 ;  /* 0x0000001203037223 */ /* 0x010fe40000010011 */
[----:B------:R-:W-:Y:S01]  /*8d50*/  FADD.FTZ R12, R12, R100 ;  /* 0x000000640c0c7221 */ /* 0x000fe20000010000 */
[----:B------:R-:W-:Y:S03]  /*8d60*/  MOV R100, R103 ;  /* 0x0000006700647202 */ /* 0x000fe60000000f00 */
[----:B-----5:R-:W-:Y:S02]  /*8d70*/  FFMA.FTZ R0, R0, R19, R205 ;  /* 0x0000001300007223 */ /* 0x020fe400000100cd */
[----:B------:R-:W-:Y:S02]  /*8d80*/  FADD.FTZ R3, R13, R3 ;  /* 0x000000030d037221 */ /* 0x000fe40000010000 */
        /* <DEDUP_REMOVED lines=54> */
[----:B------:R-:W-:Y:S01]  /*90f0*/  MOV R106, R2 ;  /* 0x00000002006a7202 */ /* 0x000fe20000000f00 */
[----:B------:R-:W-:Y:S01]  /*9100*/  FADD.FTZ R4, R198, R0 ;  /* 0x00000000c6047221 */ /* 0x000fe20000010000 */
[----:B------:R-:W-:Y:S01]  /*9110*/  STL [R1], R5 ;  /* 0x0000000501007387 */ /* 0x000fe20000100800 */
[----:B------:R-:W-:Y:S02]  /*9120*/  FADD.FTZ R3, R189, R3 ;  /* 0x00000003bd037221 */ /* 0x000fe40000010000 */
[----:B------:R-:W-:Y:S02]  /*9130*/  FADD.FTZ R4, R197, R4 ;  /* 0x00000004c5047221 */ /* 0x000fe40000010000 */
[----:B------:R-:W-:Y:S03]  /*9140*/  FADD.FTZ R0, R107, R7 ;  /* 0x000000076b007221 */ /* 0x000fe60000010000 */
[----:B------:R-:W-:Y:S01]  /*9150*/  STL [R1+0x4], R4 ;  /* 0x0000040401007387 */ /* 0x000fe20000100800 */
[----:B------:R-:W-:Y:S01]  /*9160*/  FADD.FTZ R0, R105, R0 ;  /* 0x0000000069007221 */ /* 0x000fe20000010000 */
[----:B------:R-:W-:Y:S02]  /*9170*/  MOV R105, R102 ;  /* 0x0000006600697202 */ /* 0x000fe40000000f00 */
[----:B------:R1:W-:Y:S04]  /*9180*/  STL [R1+0x8], R3 ;  /* 0x0000080301007387 */ /* 0x0003e80000100800 */
[----:B------:R2:W-:Y:S01]  /*9190*/  STL [R1+0xc], R0 ;  /* 0x00000c0001007387 */ /* 0x0005e20000100800 */
[----:B-1----:R-:W-:Y:S01]  /*91a0*/  MOV R3, R104 ;  /* 0x0000006800037202 */ /* 0x002fe20000000f00 */
[----:B------:R-:W-:-:S05]  /*91b0*/  @P0 BRA `(.L_x_29) ;  /* 0xffffc25000000947 */ /* 0x000fca000383ffff */
.L_x_28:
[----:B--2---:R-:W2:Y:S04]  /*91c0*/  LDL.LU R0, [R1] ;  /* 0x0000000001007983 */ /* 0x004ea80000300800 */
[----:B------:R-:W3:Y:S04]  /*91d0*/  LDL.LU R4, [R1+0x4] ;  /* 0x0000040001047983 */ /* 0x000ee80000300800 */
[----:B------:R-:W4:Y:S04]  /*91e0*/  LDL.LU R10, [R1+0x8] ;  /* 0x00000800010a7983 */ /* 0x000f280000300800 */
[----:B------:R-:W5:Y:S01]  /*91f0*/  LDL.LU R8, [R1+0xc] ;  /* 0x00000c0001087983 */ /* 0x000f620000300800 */
[----:B------:R-:W-:-:S02]  /*9200*/  MOV R50, 0xff800000 ;  /* 0xff80000000327802 */ /* 0x000fc40000000f00 */
[----:B------:R-:W-:Y:S02]  /*9210*/  MOV R51, 0xff800000 ;  /* 0xff80000000337802 */ /* 0x000fe40000000f00 */
[----:B------:R-:W-:Y:S02]  /*9220*/  MOV R53, 0xff800000 ;  /* 0xff80000000357802 */ /* 0x000fe40000000f00 */
[----:B------:R-:W-:Y:S02]  /*9230*/  MOV R54, 0xff800000 ;  /* 0xff80000000367802 */ /* 0x000fe40000000f00 */
[----:B------:R-:W-:Y:S01]  /*9240*/  PLOP3.LUT P1, PT, PT, PT, PT, 0x8, 0x0 ;  /* 0x000000000000781c */ /* 0x000fe20003f2e170 */
[----:B--2---:R-:W1:Y:S04]  /*9250*/  SHFL.BFLY PT, R5, R0, 0x2, 0x1f ;  /* 0x0c401f0000057f89 */ /* 0x004e6800000e0000 */
[----:B---3--:R-:W2:Y:S04]  /*9260*/  SHFL.BFLY PT, R9, R4, 0x2, 0x1f ;  /* 0x0c401f0004097f89 */ /* 0x008ea800000e0000 */
[----:B----4-:R-:W3:Y:S04]  /*9270*/  SHFL.BFLY PT, R7, R10, 0x2, 0x1f ;  /* 0x0c401f000a077f89 */ /* 0x010ee800000e0000 */
[----:B-----5:R-:W4:Y:S01]  /*9280*/  SHFL.BFLY PT, R6, R8, 0x2, 0x1f ;  /* 0x0c401f0008067f89 */ /* 0x020f2200000e0000 */
[----:B-1----:R-:W-:-:S02]  /*9290*/  FADD.FTZ R5, R5, R0 ;  /* 0x0000000005057221 */ /* 0x002fc40000010000 */
[----:B--2---:R-:W-:-:S03]  /*92a0*/  FADD.FTZ R9, R9, R4 ;  /* 0x0000000409097221 */ /* 0x004fc60000010000 */
[----:B------:R-:W1:Y:S01]  /*92b0*/  SHFL.BFLY PT, R0, R5, 0x1, 0x1f ;  /* 0x0c201f0005007f89 */ /* 0x000e6200000e0000 */
[----:B---3--:R-:W-:-:S03]  /*92c0*/  FADD.FTZ R7, R7, R10 ;  /* 0x0000000a07077221 */ /* 0x008fc60000010000 */
[----:B------:R-:W2:Y:S01]  /*92d0*/  SHFL.BFLY PT, R4, R9, 0x1, 0x1f ;  /* 0x0c201f0009047f89 */ /* 0x000ea200000e0000 */
[----:B----4-:R-:W-:-:S03]  /*92e0*/  FADD.FTZ R6, R6, R8 ;  /* 0x0000000806067221 */ /* 0x010fc60000010000 */
[----:B------:R-:W3:Y:S04]  /*92f0*/  SHFL.BFLY PT, R3, R7, 0x1, 0x1f ;  /* 0x0c201f0007037f89 */ /* 0x000ee800000e0000 */
[----:B------:R-:W4:Y:S01]  /*9300*/  SHFL.BFLY PT, R8, R6, 0x1, 0x1f ;  /* 0x0c201f0006087f89 */ /* 0x000f2200000e0000 */
[----:B-1----:R-:W-:Y:S01]  /*9310*/  FADD.FTZ R5, R5, R0 ;  /* 0x0000000005057221 */ /* 0x002fe20000010000 */
[----:B------:R-:W-:Y:S01]  /*9320*/  MOV R0, RZ ;  /* 0x000000ff00007202 */ /* 0x000fe20000000f00 */
[----:B--2---:R-:W-:-:S03]  /*9330*/  FADD.FTZ R9, R9, R4 ;  /* 0x0000000409097221 */ /* 0x004fc60000010000 */
[----:B------:R-:W-:Y:S02]  /*9340*/  FSETP.NE.FTZ.AND P4, PT, R5, RZ, PT ;  /* 0x000000ff0500720b */ /* 0x000fe40003f95000 */
[----:B------:R-:W-:Y:S01]  /*9350*/  MOV R4, RZ ;  /* 0x000000ff00047202 */ /* 0x000fe20000000f00 */
[----:B---3--:R-:W-:Y:S01]  /*9360*/  FADD.FTZ R7, R7, R3 ;  /* 0x0000000307077221 */ /* 0x008fe20000010000 */
[----:B------:R-:W-:Y:S02]  /*9370*/  FSETP.NE.FTZ.AND P3, PT, R9, RZ, PT ;  /* 0x000000ff0900720b */ /* 0x000fe40003f75000 */
[----:B------:R-:W-:Y:S01]  /*9380*/  MOV R3, RZ ;  /* 0x000000ff00037202 */ /* 0x000fe20000000f00 */
[----:B----4-:R-:W-:Y:S01]  /*9390*/  FADD.FTZ R6, R8, R6 ;  /* 0x0000000608067221 */ /* 0x010fe20000010000 */
[----:B------:R-:W-:-:S04]  /*93a0*/  FSETP.NE.FTZ.AND P2, PT, R7, RZ, PT ;  /* 0x000000ff0700720b */ /* 0x000fc80003f55000 */
[----:B------:R-:W-:Y:S01]  /*93b0*/  FSETP.NE.FTZ.AND P0, PT, R6, RZ, PT ;  /* 0x000000ff0600720b */ /* 0x000fe20003f15000 */
[----:B------:R-:W1:Y:S08]  /*93c0*/  @P4 MUFU.RCP R0, R5 ;  /* 0x0000000500004308 */ /* 0x000e700000001000 */
[----:B------:R-:W2:Y:S04]  /*93d0*/  @P2 MUFU.RCP R3, R7 ;  /* 0x0000000700032308 */ /* 0x000ea80000001000 */
[----:B------:R-:W-:Y:S01]  /*93e0*/  @P0 MOV R8, 0x3f317218 ;  /* 0x3f31721800080802 */ /* 0x000fe20000000f00 */
[----:B-1----:R-:W-:-:S03]  /*93f0*/  FMUL.FTZ R112, R0, R112 ;  /* 0x0000007000707220 */ /* 0x002fc60000410000 */
[----:B------:R-:W1:Y:S01]  /*9400*/  @P3 MUFU.RCP R4, R9 ;  /* 0x0000000900043308 */ /* 0x000e620000001000 */
[C---:B------:R-:W-:Y:S02]  /*9410*/  FMUL.FTZ R45, R0.reuse, R113 ;  /* 0x00000071002d7220 */ /* 0x040fe40000410000 */
[C---:B------:R-:W-:Y:S02]  /*9420*/  FMUL.FTZ R120, R0.reuse, R120 ;  /* 0x0000007800787220 */ /* 0x040fe40000410000 */
[C---:B------:R-:W-:Y:S02]  /*9430*/  FMUL.FTZ R43, R0.reuse, R121 ;  /* 0x00000079002b7220 */ /* 0x040fe40000410000 */
[C---:B------:R-:W-:Y:S01]  /*9440*/  FMUL.FTZ R124, R0.reuse, R124 ;  /* 0x0000007c007c7220 */ /* 0x040fe20000410000 */
[----:B------:R-:W-:Y:S01]  /*9450*/  @P4 MUFU.LG2 R11, R5 ;  /* 0x00000005000b4308 */ /* 0x000fe20000000c00 */
[C---:B------:R-:W-:Y:S02]  /*9460*/  FMUL.FTZ R41, R0.reuse, R125 ;  /* 0x0000007d00297220 */ /* 0x040fe40000410000 */
[----:B------:R-:W-:-:S02]  /*9470*/  FMUL.FTZ R136, R0, R136 ;  /* 0x0000008800887220 */ /* 0x000fc40000410000 */
[C---:B------:R-:W-:Y:S02]  /*9480*/  FMUL.FTZ R38, R0.reuse, R137 ;  /* 0x0000008900267220 */ /* 0x040fe40000410000 */
[C---:B------:R-:W-:Y:S01]  /*9490*/  FMUL.FTZ R140, R0.reuse, R140 ;  /* 0x0000008c008c7220 */ /* 0x040fe20000410000 */
[----:B------:R-:W-:Y:S01]  /*94a0*/  @P3 MUFU.LG2 R9, R9 ;  /* 0x0000000900093308 */ /* 0x000fe20000000c00 */
[C---:B------:R-:W-:Y:S02]  /*94b0*/  FMUL.FTZ R35, R0.reuse, R141 ;  /* 0x0000008d00237220 */ /* 0x040fe40000410000 */
[C---:B------:R-:W-:Y:S02]  /*94c0*/  FMUL.FTZ R152, R0.reuse, R152 ;  /* 0x0000009800987220 */ /* 0x040fe40000410000 */
[C---:B------:R-:W-:Y:S02]  /*94d0*/  FMUL.FTZ R32, R0.reuse, R153 ;  /* 0x0000009900207220 */ /* 0x040fe40000410000 */
[C---:B------:R-:W-:Y:S01]  /*94e0*/  FMUL.FTZ R156, R0.reuse, R156 ;  /* 0x0000009c009c7220 */ /* 0x040fe20000410000 */
[----:B------:R-:W-:Y:S01]  /*94f0*/  @P2 MUFU.LG2 R7, R7 ;  /* 0x0000000700072308 */ /* 0x000fe20000000c00 */
        /* <DEDUP_REMOVED lines=10> */
[----:B------:R-:W-:Y:S01]  /*95a0*/  FMUL.FTZ R97, R0, R97 ;  /* 0x0000006100617220 */ /* 0x000fe20000410000 */
[----:B------:R-:W-:Y:S01]  /*95b0*/  MOV R0, RZ ;  /* 0x000000ff00007202 */ /* 0x000fe20000000f00 */
[C---:B--2---:R-:W-:Y:S02]  /*95c0*/  FMUL.FTZ R108, R3.reuse, R108 ;  /* 0x0000006c036c7220 */ /* 0x044fe40000410000 */
[----:B------:R-:W-:-:S02]  /*95d0*/  FMUL.FTZ R47, R3, R109 ;  /* 0x0000006d032f7220 */ /* 0x000fc40000410000 */
[C---:B------:R-:W-:Y:S01]  /*95e0*/  FMUL.FTZ R116, R3.reuse, R116 ;  /* 0x0000007403747220 */ /* 0x040fe20000410000 */
[----:B------:R-:W2:Y:S01]  /*95f0*/  @P0 MUFU.RCP R0, R6 ;  /* 0x0000000600000308 */ /* 0x000ea20000001000 */
[C---:B------:R-:W-:Y:S02]  /*9600*/  FMUL.FTZ R46, R3.reuse, R117 ;  /* 0x00000075032e7220 */ /* 0x040fe40000410000 */
[C---:B------:R-:W-:Y:S02]  /*9610*/  FMUL.FTZ R128, R3.reuse, R128 ;  /* 0x0000008003807220 */ /* 0x040fe40000410000 */
[C---:B------:R-:W-:Y:S02]  /*9620*/  FMUL.FTZ R39, R3.reuse, R129 ;  /* 0x0000008103277220 */ /* 0x040fe40000410000 */
[C---:B------:R-:W-:Y:S01]  /*9630*/  FMUL.FTZ R132, R3.reuse, R132 ;  /* 0x0000008403847220 */ /* 0x040fe20000410000 */
[----:B------:R-:W3:Y:S01]  /*9640*/  @P0 MUFU.LG2 R6, R6 ;  /* 0x0000000600060308 */ /* 0x000ee20000000c00 */
        /* <DEDUP_REMOVED lines=17> */
[----:B------:R-:W-:Y:S01]  /*9760*/  @P3 MOV R3, 0x3f317218 ;  /* 0x3f31721800033802 */ /* 0x000fe20000000f00 */
[C---:B-1----:R-:W-:Y:S02]  /*9770*/  FMUL.FTZ R114, R4.reuse, R114 ;  /* 0x0000007204727220 */ /* 0x042fe40000410000 */
        /* <DEDUP_REMOVED lines=24> */
[C---:B--2---:R-:W-:Y:S02]  /*9900*/  FMUL.FTZ R110, R0.reuse, R110 ;  /* 0x0000006e006e7220 */ /* 0x044fe40000410000 */
        /* <DEDUP_REMOVED lines=24> */
[----:B------:R-:W-:Y:S02]  /*9a90*/  @P3 FMUL.FTZ R5, R3, c[0x0][0x2d0] ;  /* 0x0000b40003053a20 */ /* 0x000fe40000410000 */
[----:B------:R-:W-:-:S02]  /*9aa0*/  @P4 FMUL.FTZ R10, R4, c[0x0][0x2d0] ;  /* 0x0000b400040a4a20 */ /* 0x000fc40000410000 */
[----:B------:R-:W-:Y:S02]  /*9ab0*/  @P2 FMUL.FTZ R3, R0, c[0x0][0x2d0] ;  /* 0x0000b40000032a20 */ /* 0x000fe40000410000 */
[----:B------:R-:W-:Y:S02]  /*9ac0*/  @P4 FMUL.FTZ R11, R11, 0.69314718246459960938 ;  /* 0x3f3172180b0b4820 */ /* 0x000fe40000410000 */
[----:B------:R-:W-:Y:S02]  /*9ad0*/  @P3 FMUL.FTZ R9, R9, 0.69314718246459960938 ;  /* 0x3f31721809093820 */ /* 0x000fe40000410000 */
[----:B------:R-:W-:Y:S02]  /*9ae0*/  @P2 FMUL.FTZ R7, R7, 0.69314718246459960938 ;  /* 0x3f31721807072820 */ /* 0x000fe40000410000 */
[----:B---3--:R-:W-:Y:S02]  /*9af0*/  @P0 FMUL.FTZ R4, R6, 0.69314718246459960938 ;  /* 0x3f31721806040820 */ /* 0x008fe40000410000 */
[----:B------:R-:W-:-:S02]  /*9b00*/  @P0 FMUL.FTZ R0, R8, c[0x0][0x2d0] ;  /* 0x0000b40008000a20 */ /* 0x000fc40000410000 */
[----:B------:R-:W-:Y:S02]  /*9b10*/  @P4 FFMA.FTZ R50, R10, R104, R11 ;  /* 0x000000680a324223 */ /* 0x000fe4000001000b */
[----:B------:R-:W-:Y:S02]  /*9b20*/  @P3 FFMA.FTZ R51, R5, R103, R9 ;  /* 0x0000006705333223 */ /* 0x000fe40000010009 */
[----:B------:R-:W-:Y:S02]  /*9b30*/  @P2 FFMA.FTZ R53, R3, R102, R7 ;  /* 0x0000006603352223 */ /* 0x000fe40000010007 */
[----:B------:R-:W-:Y:S02]  /*9b40*/  @P0 FFMA.FTZ R54, R0, R2, R4 ;  /* 0x0000000200360223 */ /* 0x000fe40000010004 */
.L_x_21:
[----:B------:R-:W-:Y:S05]  /*9b50*/  @P1 BRA `(.L_x_30) ;  /* 0x0000177000001947 */ /* 0x000fea0003800000 */
[----:B------:R-:W2:Y:S01]  /*9b60*/  LDL R57, [R1+0x30] ;  /* 0x0000300001397983 */ /* 0x000ea20000100800 */
[----:B------:R-:W-:Y:S02]  /*9b70*/  F2FP.PACK_AB R45, R45, R112 ;  /* 0x000000702d2d723e */ /* 0x000fe400000000ff */
[----:B------:R-:W-:Y:S01]  /*9b80*/  F2FP.PACK_AB R44, R44, R114 ;  /* 0x000000722c2c723e */ /* 0x000fe200000000ff */
[----:B------:R-:W1:Y:S01]  /*9b90*/  S2R R55, SR_TID.X ;  /* 0x0000000000377919 */ /* 0x000e620000002100 */
[----:B------:R-:W-:-:S02]  /*9ba0*/  F2FP.PACK_AB R43, R43, R120 ;  /* 0x000000782b2b723e */ /* 0x000fc400000000ff */
[----:B------:R-:W-:Y:S02]  /*9bb0*/  F2FP.PACK_AB R42, R42, R122 ;  /* 0x0000007a2a2a723e */ /* 0x000fe400000000ff */
[----:B------:R-:W-:Y:S02]  /*9bc0*/  F2FP.PACK_AB R47, R47, R108 ;  /* 0x0000006c2f2f723e */ /* 0x000fe400000000ff */
[----:B------:R-:W-:Y:S02]  /*9bd0*/  F2FP.PACK_AB R110, R111, R110 ;  /* 0x0000006e6f6e723e */ /* 0x000fe400000000ff */
[----:B------:R-:W-:Y:S02]  /*9be0*/  F2FP.PACK_AB R46, R46, R116 ;  /* 0x000000742e2e723e */ /* 0x000fe400000000ff */
[----:B------:R-:W-:Y:S02]  /*9bf0*/  F2FP.PACK_AB R118, R119, R118 ;  /* 0x000000767776723e */ /* 0x000fe400000000ff */
[----:B------:R-:W-:-:S02]  /*9c00*/  F2FP.PACK_AB R41, R41, R124 ;  /* 0x0000007c2929723e */ /* 0x000fc400000000ff */
[----:B------:R-:W-:Y:S02]  /*9c10*/  F2FP.PACK_AB R40, R40, R126 ;  /* 0x0000007e2828723e */ /* 0x000fe400000000ff */
[----:B------:R-:W-:Y:S02]  /*9c20*/  F2FP.PACK_AB R38, R38, R136 ;  /* 0x000000882626723e */ /* 0x000fe400000000ff */
[----:B------:R-:W-:Y:S02]  /*9c30*/  F2FP.PACK_AB R37, R37, R138 ;  /* 0x0000008a2525723e */ /* 0x000fe400000000ff */
[----:B------:R-:W-:Y:S02]  /*9c40*/  F2FP.PACK_AB R39, R39, R128 ;  /* 0x000000802727723e */ /* 0x000fe400000000ff */
[----:B------:R-:W-:Y:S02]  /*9c50*/  F2FP.PACK_AB R130, R131, R130 ;  /* 0x000000828382723e */ /* 0x000fe400000000ff */
[----:B-1----:R-:W-:-:S02]  /*9c60*/  SHF.R.S32.HI R56, RZ, 0x1f, R55 ;  /* 0x0000001fff387819 */ /* 0x002fc40000011437 */
[----:B------:R-:W-:Y:S02]  /*9c70*/  F2FP.PACK_AB R36, R36, R132 ;  /* 0x000000842424723e */ /* 0x000fe400000000ff */
[CC--:B------:R-:W-:Y:S02]  /*9c80*/  LEA.HI R3, R56.reuse, R55.reuse, RZ, 0x2 ;  /* 0x0000003738037211 */ /* 0x0c0fe400078f10ff */
[----:B------:R-:W-:Y:S02]  /*9c90*/  LEA.HI R48, R56, R55, RZ, 0x5 ;  /* 0x0000003738307211 */ /* 0x000fe400078f28ff */
[--C-:B------:R-:W-:Y:S02]  /*9ca0*/  SHF.R.S32.HI R52, RZ, 0x2, R3.reuse ;  /* 0x00000002ff347819 */ /* 0x100fe40000011403 */
[----:B------:R-:W-:Y:S02]  /*9cb0*/  SHF.R.S32.HI R0, RZ, 0x1f, R3 ;  /* 0x0000001fff007819 */ /* 0x000fe40000011403 */
[----:B------:R-:W-:-:S02]  /*9cc0*/  LOP3.LUT R3, R3, 0xfffffffc, RZ, 0xc0, !PT ;  /* 0xfffffffc03037812 */ /* 0x000fc400078ec0ff */
[----:B------:R-:W-:Y:S02]  /*9cd0*/  LEA.HI R0, R0, R52, RZ, 0x3 ;  /* 0x0000003400007211 */ /* 0x000fe400078f18ff */
[----:B------:R-:W-:Y:S01]  /*9ce0*/  SHF.R.S32.HI R49, RZ, 0x5, R48 ;  /* 0x00000005ff317819 */ /* 0x000fe20000011430 */
[----:B------:R-:W-:Y:S01]  /*9cf0*/  IMAD.IADD R29, R55, 0x1, -R3 ;  /* 0x00000001371d7824 */ /* 0x000fe200078e0a03 */
[----:B------:R-:W-:Y:S02]  /*9d00*/  LOP3.LUT R0, R0, 0xfffffff8, RZ, 0xc0, !PT ;  /* 0xfffffff800007812 */ /* 0x000fe400078ec0ff */
[----:B------:R-:W-:Y:S02]  /*9d10*/  F2FP.PACK_AB R134, R135, R134 ;  /* 0x000000868786723e */ /* 0x000fe400000000ff */
[----:B------:R-:W-:Y:S01]  /*9d20*/  F2FP.PACK_AB R35, R35, R140 ;  /* 0x0000008c2323723e */ /* 0x000fe200000000ff */
[----:B------:R-:W-:Y:S01]  /*9d30*/  IMAD.IADD R2, R52, 0x1, -R0 ;  /* 0x0000000134027824 */ /* 0x000fe200078e0a00 */
[----:B------:R-:W-:-:S02]  /*9d40*/  F2FP.PACK_AB R34, R34, R142 ;  /* 0x0000008e2222723e */ /* 0x000fc400000000ff */
[----:B------:R-:W-:Y:S02]  /*9d50*/  F2FP.PACK_AB R32, R32, R152 ;  /* 0x000000982020723e */ /* 0x000fe400000000ff */
[----:B------:R-:W-:Y:S02]  /*9d60*/  LEA.HI R0, R2, R2, RZ, 0x1 ;  /* 0x0000000202007211 */ /* 0x000fe400078f08ff */
[----:B------:R-:W-:Y:S02]  /*9d70*/  F2FP.PACK_AB R31, R31, R154 ;  /* 0x0000009a1f1f723e */ /* 0x000fe400000000ff */
[----:B------:R-:W-:Y:S02]  /*9d80*/  SHF.R.S32.HI R13, RZ, 0x1, R0 ;  /* 0x00000001ff0d7819 */ /* 0x000fe40000011400 */
[----:B------:R-:W-:Y:S02]  /*9d90*/  LOP3.LUT R0, R0, 0x3fffffe, RZ, 0xc0, !PT ;  /* 0x03fffffe00007812 */ /* 0x000fe400078ec0ff */
[C---:B------:R-:W-:Y:S01]  /*9da0*/  LOP3.LUT R3, R13.reuse, 0x1, RZ, 0xc0, !PT ;  /* 0x000000010d037812 */ /* 0x040fe200078ec0ff */
[C---:B------:R-:W-:Y:S01]  /*9db0*/  IMAD.SHL.U32 R4, R13.reuse, 0x40, RZ ;  /* 0x000000400d047824 */ /* 0x040fe200078e00ff */
[----:B------:R-:W-:Y:S01]  /*9dc0*/  LOP3.LUT P0, RZ, R13, 0x2, RZ, 0xc0, !PT ;  /* 0x000000020dff7812 */ /* 0x000fe2000780c0ff */
[----:B------:R-:W-:Y:S01]  /*9dd0*/  IMAD.IADD R2, R2, 0x1, -R0 ;  /* 0x0000000102027824 */ /* 0x000fe200078e0a00 */
[----:B------:R-:W-:Y:S01]  /*9de0*/  ISETP.NE.U32.AND P1, PT, R3, 0x1, PT ;  /* 0x000000010300780c */ /* 0x000fe20003f25070 */
[----:B------:R-:W-:Y:S01]  /*9df0*/  IMAD R0, R49, 0x100, R29 ;  /* 0x0000010031007824 */ /* 0x000fe200078e021d */
[----:B------:R-:W-:-:S02]  /*9e00*/  LOP3.LUT R4, R4, 0xc0, RZ, 0xc0, !PT ;  /* 0x000000c004047812 */ /* 0x000fc400078ec0ff */
[----:B------:R-:W-:Y:S01]  /*9e10*/  F2FP.PACK_AB R33, R33, R144 ;  /* 0x000000902121723e */ /* 0x000fe200000000ff */
[----:B------:R-:W-:Y:S01]  /*9e20*/  IMAD R0, R2, 0x10, R0 ;  /* 0x0000001002007824 */ /* 0x000fe200078e0200 */
[----:B------:R-:W-:Y:S01]  /*9e30*/  LEA.HI R2, R4, R4, RZ, 0x1d ;  /* 0x0000000404027211 */ /* 0x000fe200078fe8ff */
[----:B------:R-:W-:Y:S01]  /*9e40*/  IMAD.MOV.U32 R4, RZ, RZ, 0x20 ;  /* 0x00000020ff047424 */ /* 0x000fe200078e00ff */
[----:B------:R-:W-:Y:S02]  /*9e50*/  F2FP.PACK_AB R146, R147, R146 ;  /* 0x000000929392723e */ /* 0x000fe400000000ff */
[----:B------:R-:W-:Y:S01]  /*9e60*/  F2FP.PACK_AB R30, R30, R148 ;  /* 0x000000941e1e723e */ /* 0x000fe200000000ff */
[----:B------:R-:W-:Y:S01]  /*9e70*/  IMAD.U32 R0, R0, 0x2, R2 ;  /* 0x0000000200007824 */ /* 0x000fe200078e0002 */
[----:B------:R-:W-:Y:S02]  /*9e80*/  SEL R4, R4, 0xffffffe0, !P0 ;  /* 0xffffffe004047807 */ /* 0x000fe40004000000 */
[----:B------:R-:W-:Y:S01]  /*9e90*/  F2FP.PACK_AB R150, R151, R150 ;  /* 0x000000969796723e */ /* 0x000fe200000000ff */
[----:B------:R-:W-:Y:S01]  /*9ea0*/  IMAD.SHL.U32 R0, R0, 0x2, RZ ;  /* 0x0000000200007824 */ /* 0x000fe200078e00ff */
[----:B------:R-:W-:Y:S01]  /*9eb0*/  BAR.SYNC.DEFER_BLOCKING 0x1, 0x80 ;  /* 0x0042000000007b1d */ /* 0x000fe20000010000 */
[----:B------:R-:W-:-:S02]  /*9ec0*/  F2FP.PACK_AB R28, R157, R156 ;  /* 0x0000009c9d1c723e */ /* 0x000fc400000000ff */
[----:B------:R-:W-:Y:S02]  /*9ed0*/  F2FP.PACK_AB R27, R27, R158 ;  /* 0x0000009e1b1b723e */ /* 0x000fe400000000ff */
[C---:B------:R-:W-:Y:S02]  /*9ee0*/  IADD3 R3, R0.reuse, 0x80, RZ ;  /* 0x0000008000037810 */ /* 0x040fe40007ffe0ff */
[C---:B------:R-:W-:Y:S02]  /*9ef0*/  IADD3 R2, R0.reuse, 0x70, RZ ;  /* 0x0000007000027810 */ /* 0x040fe40007ffe0ff */
[----:B------:R-:W-:Y:S01]  /*9f00*/  @P1 IADD3 R2, R3, 0x10, RZ ;  /* 0x0000001003021810 */ /* 0x000fe20007ffe0ff */
[----:B------:R-:W-:Y:S01]  /*9f10*/  IMAD.IADD R3, R0, 0x1, R4 ;  /* 0x0000000100037824 */ /* 0x000fe200078e0204 */
[----:B------:R-:W-:Y:S02]  /*9f20*/  F2FP.PACK_AB R25, R25, R168 ;  /* 0x000000a81919723e */ /* 0x000fe400000000ff */
[----:B------:R-:W-:Y:S01]  /*9f30*/  F2FP.PACK_AB R24, R24, R170 ;  /* 0x000000aa1818723e */ /* 0x000fe200000000ff */
[----:B------:R-:W-:Y:S01]  /*9f40*/  IMAD.IADD R4, R4, 0x1, R2 ;  /* 0x0000000104047824 */ /* 0x000fe200078e0202 */
[----:B------:R-:W-:-:S02]  /*9f50*/  F2FP.PACK_AB R26, R26, R160 ;  /* 0x000000a01a1a723e */ /* 0x000fc400000000ff */
[----:B------:R-:W-:Y:S02]  /*9f60*/  F2FP.PACK_AB R162, R163, R162 ;  /* 0x000000a2a3a2723e */ /* 0x000fe400000000ff */
[----:B------:R-:W-:Y:S02]  /*9f70*/  F2FP.PACK_AB R23, R23, R164 ;  /* 0x000000a41717723e */ /* 0x000fe400000000ff */
        /* <DEDUP_REMOVED lines=8> */
[----:B------:R-:W-:Y:S01]  /*a000*/  STS [R2], R43 ;  /* 0x0000002b02007388 */ /* 0x000fe20000000800 */
        /* <DEDUP_REMOVED lines=16> */
[----:B------:R-:W-:Y:S01]  /*a110*/  ISETP.NE.U32.AND P1, PT, RZ, c[0x0][0x500], PT ;  /* 0x00014000ff007a0c */ /* 0x000fe20003f25070 */
[----:B------:R-:W-:Y:S01]  /*a120*/  STS [R3+0x80], R41 ;  /* 0x0000802903007388 */ /* 0x000fe20000000800 */
[----:B------:R-:W-:Y:S02]  /*a130*/  ISETP.NE.U32.AND P0, PT, RZ, c[0x0][0x508], PT ;  /* 0x00014200ff007a0c */ /* 0x000fe40003f05070 */
[----:B------:R-:W-:Y:S01]  /*a140*/  ISETP.NE.AND.EX P1, PT, RZ, c[0x0][0x504], PT, P1 ;  /* 0x00014100ff007a0c */ /* 0x000fe20003f25310 */
[----:B------:R-:W-:Y:S01]  /*a150*/  STS [R3+0x280], R40 ;  /* 0x0002802803007388 */ /* 0x000fe20000000800 */
[----:B------:R-:W-:-:S03]  /*a160*/  ISETP.NE.AND.EX P0, PT, RZ, c[0x0][0x50c], PT, P0 ;  /* 0x00014300ff007a0c */ /* 0x000fc60003f05300 */
[----:B------:R-:W-:Y:S04]  /*a170*/  STS [R4], R38 ;  /* 0x0000002604007388 */ /* 0x000fe80000000800 */
        /* <DEDUP_REMOVED lines=33> */
[----:B------:R2:W-:Y:S04]  /*a390*/  STS [R3+0x5080], R7 ;  /* 0x0050800703007388 */ /* 0x0005e80000000800 */
[----:B------:R3:W-:Y:S01]  /*a3a0*/  STS [R3+0x5280], R12 ;  /* 0x0052800c03007388 */ /* 0x0007e20000000800 */
[----:B-1----:R-:W-:-:S03]  /*a3b0*/  IMAD.MOV.U32 R2, RZ, RZ, 0x4 ;  /* 0x00000004ff027424 */ /* 0x002fc600078e00ff */
[----:B------:R1:W-:Y:S04]  /*a3c0*/  STS [R4+0x5000], R11 ;  /* 0x0050000b04007388 */ /* 0x0003e80000000800 */
[----:B------:R1:W-:Y:S01]  /*a3d0*/  STS [R4+0x5200], R10 ;  /* 0x0052000a04007388 */ /* 0x0003e20000000800 */
[----:B--2---:R-:W-:-:S03]  /*a3e0*/  IMAD.WIDE R6, R57, R2, c[0x0][0x500] ;  /* 0x0001400039067625 */ /* 0x004fc600078e0202 */
[----:B------:R-:W-:Y:S06]  /*a3f0*/  BAR.SYNC.DEFER_BLOCKING 0x1, 0x80 ;  /* 0x0042000000007b1d */ /* 0x000fec0000010000 */
[----:B------:R-:W2:Y:S01]  /*a400*/  @P1 LDG.E R0, [R6.64] ;  /* 0x0000000406001981 */ /* 0x000ea2000c1e1900 */
[----:B------:R-:W-:Y:S02]  /*a410*/  IMAD.MOV.U32 R24, RZ, RZ, c[0x0][0x388] ;  /* 0x0000e200ff187624 */ /* 0x000fe400078e00ff */
[----:B---3--:R-:W-:-:S05]  /*a420*/  @P0 IMAD.WIDE R2, R57, R2, c[0x0][0x508] ;  /* 0x0001420039020625 */ /* 0x008fca00078e0202 */
[----:B------:R3:W5:Y:S02]  /*a430*/  @P0 LDG.E R24, [R2.64] ;  /* 0x0000000402180981 */ /* 0x000764000c1e1900 */
[----:B---3--:R-:W-:Y:S02]  /*a440*/  CS2R R2, SRZ ;  /* 0x0000000000027805 */ /* 0x008fe4000001ff00 */
[--C-:B--2---:R-:W-:Y:S01]  /*a450*/  @P1 SHF.R.S32.HI R3, RZ, 0x1f, R0.reuse ;  /* 0x0000001fff031819 */ /* 0x104fe20000011400 */
[----:B------:R-:W-:Y:S01]  /*a460*/  @P1 IMAD.MOV.U32 R2, RZ, RZ, R0 ;  /* 0x000000ffff021224 */ /* 0x000fe200078e0000 */
[----:B------:R-:W-:Y:S05]  /*a470*/  @P0 BRA `(.L_x_31) ;  /* 0x0000004000000947 */ /* 0x000fea0003800000 */
[----:B-1----:R-:W-:Y:S05]  /*a480*/  @!P1 BRA `(.L_x_31) ;  /* 0x0000003000009947 */ /* 0x002fea0003800000 */
[----:B------:R-:W2:Y:S04]  /*a490*/  LDG.E R4, [R6.64] ;  /* 0x0000000406047981 */ /* 0x000ea8000c1e1900 */
[----:B------:R-:W2:Y:S02]  /*a4a0*/  LDG.E R0, [R6.64+0x4] ;  /* 0x0000040406007981 */ /* 0x000ea4000c1e1900 */
[----:B--2--5:R-:W-:-:S02]  /*a4b0*/  IADD3 R24, -R4, R0, RZ ;  /* 0x0000000004187210 */ /* 0x024fc40007ffe1ff */
.L_x_31:
[----:B-1----:R-:W-:Y:S01]  /*a4c0*/  LOP3.LUT R6, R48, 0xffffffe0, RZ, 0xc0, !PT ;  /* 0xffffffe030067812 */ /* 0x002fe200078ec0ff */
[----:B------:R-:W1:Y:S01]  /*a4d0*/  S2R R21, SR_CTAID.X ;  /* 0x0000000000157919 */ /* 0x000e620000002500 */
[----:B------:R-:W-:Y:S01]  /*a4e0*/  SHF.R.S32.HI R4, RZ, 0x1f, R49 ;  /* 0x0000001fff047819 */ /* 0x000fe20000011431 */
[----:B------:R-:W-:Y:S01]  /*a4f0*/  IMAD.MOV.U32 R13, RZ, RZ, c[0x0][0x4e8] ;  /* 0x00013a00ff0d7624 */ /* 0x000fe200078e00ff */
[----:B------:R-:W-:Y:S01]  /*a500*/  LEA.HI R0, R29, R29, RZ, 0x1 ;  /* 0x0000001d1d007211 */ /* 0x000fe200078f08ff */
[----:B------:R-:W-:Y:S01]  /*a510*/  IMAD.IADD R6, R55, 0x1, -R6 ;  /* 0x0000000137067824 */ /* 0x000fe200078e0a06 */
[----:B------:R-:W2:Y:S01]  /*a520*/  S2R R17, SR_CTAID.Y ;  /* 0x0000000000117919 */ /* 0x000ea20000002600 */
[----:B------:R-:W-:Y:S01]  /*a530*/  LEA.HI R4, R4, R49, RZ, 0x2 ;  /* 0x0000003104047211 */ /* 0x000fe200078f10ff */
[----:B------:R-:W-:Y:S01]  /*a540*/  IMAD R11, R3, c[0x0][0x3a0], RZ ;  /* 0x0000e800030b7a24 */ /* 0x000fe200078e02ff */
[C---:B------:R-:W-:Y:S01]  /*a550*/  LOP3.LUT R7, R0.reuse, 0x1ffffffe, RZ, 0xc0, !PT ;  /* 0x1ffffffe00077812 */ /* 0x040fe200078ec0ff */
[----:B------:R-:W-:Y:S01]  /*a560*/  IMAD.SHL.U32 R5, R0, 0x20, RZ ;  /* 0x0000002000057824 */ /* 0x000fe200078e00ff */
[----:B------:R-:W-:Y:S01]  /*a570*/  SHF.R.S32.HI R10, RZ, 0x1f, R6 ;  /* 0x0000001fff0a7819 */ /* 0x000fe20000011406 */
[----:B------:R-:W-:Y:S01]  /*a580*/  IMAD.WIDE.U32 R8, R2, c[0x0][0x3a0], RZ ;  /* 0x0000e80002087a25 */ /* 0x000fe200078e00ff */
[----:B------:R-:W-:Y:S01]  /*a590*/  LOP3.LUT R4, R4, 0xffffffc, RZ, 0xc0, !PT ;  /* 0x0ffffffc04047812 */ /* 0x000fe200078ec0ff */
[----:B------:R-:W-:Y:S01]  /*a5a0*/  BSSY B0, `(.L_x_32) ;  /* 0x000008a000007945 */ /* 0x000fe20003800000 */
[----:B------:R-:W-:Y:S01]  /*a5b0*/  LEA.HI R0, R10, R6, RZ, 0x2 ;  /* 0x000000060a007211 */ /* 0x000fe200078f10ff */
[----:B-----5:R-:W-:Y:S01]  /*a5c0*/  IMAD R24, R24, c[0x0][0x4e8], RZ ;  /* 0x00013a0018187a24 */ /* 0x020fe200078e02ff */
[----:B------:R-:W-:-:S02]  /*a5d0*/  IADD3 R10, R29, -R7, RZ ;  /* 0x800000071d0a7210 */ /* 0x000fc40007ffe0ff */
[----:B------:R-:W-:Y:S01]  /*a5e0*/  LOP3.LUT R7, R5, 0xffffffc0, RZ, 0xc0, !PT ;  /* 0xffffffc005077812 */ /* 0x000fe200078ec0ff */
[----:B------:R-:W-:Y:S01]  /*a5f0*/  IMAD.IADD R5, R49, 0x1, -R4 ;  /* 0x0000000131057824 */ /* 0x000fe200078e0a04 */
[----:B------:R-:W-:Y:S01]  /*a600*/  SHF.R.S32.HI R0, RZ, 0x2, R0 ;  /* 0x00000002ff007819 */ /* 0x000fe20000011400 */
[----:B------:R-:W-:Y:S01]  /*a610*/  IMAD R4, R2, c[0x0][0x3a4], R11 ;  /* 0x0000e90002047a24 */ /* 0x000fe200078e020b */
[----:B------:R-:W-:Y:S01]  /*a620*/  LEA.HI R12, R52, R52, RZ, 0x1 ;  /* 0x00000034340c7211 */ /* 0x000fe200078f08ff */
[----:B------:R-:W-:Y:S01]  /*a630*/  IMAD R7, R10, 0x8, R7 ;  /* 0x000000080a077824 */ /* 0x000fe200078e0207 */
[----:B------:R-:W-:Y:S02]  /*a640*/  ISETP.NE.AND P2, PT, R13, 0x1, PT ;  /* 0x000000010d00780c */ /* 0x000fe40003f45270 */
[----:B------:R-:W-:Y:S01]  /*a650*/  LEA R16, R5, R0, 0x4 ;  /* 0x0000000005107211 */ /* 0x000fe200078e20ff */
[----:B------:R-:W-:Y:S01]  /*a660*/  IMAD.IADD R5, R9, 0x1, R4 ;  /* 0x0000000109057824 */ /* 0x000fe200078e0204 */
[----:B------:R-:W-:Y:S01]  /*a670*/  LOP3.LUT R0, R12, 0x3fffffe, RZ, 0xc0, !PT ;  /* 0x03fffffe0c007812 */ /* 0x000fe200078ec0ff */
[----:B--2---:R-:W-:Y:S01]  /*a680*/  IMAD.WIDE.U32 R12, R17, c[0x0][0x490], R2 ;  /* 0x00012400110c7a25 */ /* 0x004fe200078e0002 */
[----:B------:R-:W-:-:S02]  /*a690*/  LOP3.LUT P0, RZ, R6, 0x3, RZ, 0xc0, !PT ;  /* 0x0000000306ff7812 */ /* 0x000fc4000780c0ff */
[----:B------:R-:W-:Y:S01]  /*a6a0*/  IADD3 R6, R16, R7, RZ ;  /* 0x0000000710067210 */ /* 0x000fe20007ffe0ff */
[----:B------:R-:W-:Y:S01]  /*a6b0*/  IMAD.IADD R0, R52, 0x1, -R0 ;  /* 0x0000000134007824 */ /* 0x000fe200078e0a00 */
[----:B------:R-:W-:Y:S01]  /*a6c0*/  SHF.R.S32.HI R7, RZ, 0x1f, R17 ;  /* 0x0000001fff077819 */ /* 0x000fe20000011411 */
[----:B------:R-:W-:Y:S01]  /*a6d0*/  IMAD.MOV.U32 R4, RZ, RZ, R8 ;  /* 0x000000ffff047224 */ /* 0x000fe200078e0008 */
[----:B-1----:R-:W-:Y:S01]  /*a6e0*/  LEA R6, R21, R6, 0x7 ;  /* 0x0000000615067211 */ /* 0x002fe200078e38ff */
[----:B------:R-:W-:Y:S01]  /*a6f0*/  IMAD R20, R49, 0x8, R0 ;  /* 0x0000000831147824 */ /* 0x000fe200078e0200 */
[----:B------:R-:W-:Y:S01]  /*a700*/  SEL R10, R57, RZ, !P1 ;  /* 0x000000ff390a7207 */ /* 0x000fe20004800000 */
[----:B------:R-:W-:Y:S01]  /*a710*/  IMAD R2, R7, c[0x0][0x490], RZ ;  /* 0x0001240007027a24 */ /* 0x000fe200078e02ff */
[----:B------:R-:W-:Y:S01]  /*a720*/  LEA.HI R15, R56, R55, RZ, 0x3 ;  /* 0x00000037380f7211 */ /* 0x000fe200078f18ff */
[----:B------:R-:W-:-:S04]  /*a730*/  @P2 IMAD.HI.U32 R0, R6, c[0x0][0x4ec], RZ ;  /* 0x00013b0006002a27 */ /* 0x000fc800078e00ff */
[----:B------:R-:W-:Y:S01]  /*a740*/  IMAD.MOV.U32 R8, RZ, RZ, R6 ;  /* 0x000000ffff087224 */ /* 0x000fe200078e0006 */
[----:B------:R-:W-:Y:S01]  /*a750*/  @P2 SHF.R.U32.HI R8, RZ, c[0x0][0x4f0], R0 ;  /* 0x00013c00ff082a19 */ /* 0x000fe20000011600 */
[----:B------:R-:W-:Y:S01]  /*a760*/  IMAD R2, R17, c[0x0][0x494], R2 ;  /* 0x0001250011027a24 */ /* 0x000fe200078e0202 */
[----:B------:R-:W-:Y:S01]  /*a770*/  SHF.R.S32.HI R0, RZ, 0x1f, R57 ;  /* 0x0000001fff007819 */ /* 0x000fe20000011439 */
[----:B------:R-:W-:Y:S02]  /*a780*/  IMAD R14, R7, c[0x0][0x3e8], RZ ;  /* 0x0000fa00070e7a24 */ /* 0x000fe400078e02ff */
[----:B------:R-:W-:Y:S01]  /*a790*/  IMAD R9, R29, 0x20, R52 ;  /* 0x000000201d097824 */ /* 0x000fe200078e0234 */
[----:B------:R-:W-:Y:S01]  /*a7a0*/  IADD3 R3, R13, R2, RZ ;  /* 0x000000020d037210 */ /* 0x000fe20007ffe0ff */
[----:B------:R-:W-:Y:S01]  /*a7b0*/  IMAD.MOV R7, RZ, RZ, -R8 ;  /* 0x000000ffff077224 */ /* 0x000fe200078e0a08 */
[----:B------:R-:W-:Y:S01]  /*a7c0*/  SEL R0, R0, RZ, !P1 ;  /* 0x000000ff00007207 */ /* 0x000fe20004800000 */
[C---:B------:R-:W-:Y:S01]  /*a7d0*/  IMAD R14, R17.reuse, c[0x0][0x3ec], R14 ;  /* 0x0000fb00110e7a24 */ /* 0x040fe200078e020e */
[----:B------:R-:W-:Y:S01]  /*a7e0*/  MOV R2, R12 ;  /* 0x0000000c00027202 */ /* 0x000fe20000000f00 */
[----:B------:R-:W-:-:S04]  /*a7f0*/  IMAD.WIDE.U32 R4, R17, c[0x0][0x3e8], R4 ;  /* 0x0000fa0011047a25 */ /* 0x000fc800078e0004 */
[----:B------:R-:W-:Y:S02]  /*a800*/  IMAD R13, R21, 0x80, R9 ;  /* 0x00000080150d7824 */ /* 0x000fe400078e0209 */
[----:B------:R-:W-:Y:S02]  /*a810*/  IMAD R11, R7, c[0x0][0x4e8], R6 ;  /* 0x00013a00070b7a24 */ /* 0x000fe400078e0206 */
[----:B------:R-:W-:Y:S02]  /*a820*/  IMAD R9, R0, c[0x0][0x498], RZ ;  /* 0x0001260000097a24 */ /* 0x000fe400078e02ff */
[----:B------:R-:W-:-:S04]  /*a830*/  IMAD.WIDE.U32 R6, R10, c[0x0][0x498], R2 ;  /* 0x000126000a067a25 */ /* 0x000fc800078e0002 */
[----:B------:R-:W-:Y:S01]  /*a840*/  IMAD.IADD R3, R5, 0x1, R14 ;  /* 0x0000000105037824 */ /* 0x000fe200078e020e */
[----:B------:R-:W-:Y:S01]  /*a850*/  SHF.R.S32.HI R5, RZ, 0x1f, R8 ;  /* 0x0000001fff057819 */ /* 0x000fe20000011408 */
[----:B------:R-:W-:Y:S01]  /*a860*/  IMAD R9, R10, c[0x0][0x49c], R9 ;  /* 0x000127000a097a24 */ /* 0x000fe200078e0209 */
[----:B------:R-:W-:Y:S01]  /*a870*/  IADD3 R8, P1, R8, R6, RZ ;  /* 0x0000000608087210 */ /* 0x000fe20007f3e0ff */
[----:B------:R-:W-:-:S03]  /*a880*/  @P2 IMAD.HI.U32 R2, R13, c[0x0][0x4ec], RZ ;  /* 0x00013b000d022a27 */ /* 0x000fc600078e00ff */
[----:B------:R-:W-:Y:S01]  /*a890*/  IADD3.X R9, R5, R7, R9, P1, !PT ;  /* 0x0000000705097210 */ /* 0x000fe20000ffe409 */
[----:B------:R-:W-:Y:S01]  /*a8a0*/  IMAD.MOV.U32 R18, RZ, RZ, R13 ;  /* 0x000000ffff127224 */ /* 0x000fe200078e000d */
[----:B------:R-:W-:Y:S01]  /*a8b0*/  SHF.R.S32.HI R7, RZ, 0x1f, R11 ;  /* 0x0000001fff077819 */ /* 0x000fe2000001140b */
[----:B------:R-:W-:Y:S01]  /*a8c0*/  IMAD R0, R0, c[0x0][0x3f0], RZ ;  /* 0x0000fc0000007a24 */ /* 0x000fe200078e02ff */
[----:B------:R-:W-:Y:S01]  /*a8d0*/  @P2 SHF.R.U32.HI R18, RZ, c[0x0][0x4f0], R2 ;  /* 0x00013c00ff122a19 */ /* 0x000fe20000011602 */
[----:B------:R-:W-:Y:S01]  /*a8e0*/  IMAD.SHL.U32 R12, R15, 0x8, RZ ;  /* 0x000000080f0c7824 */ /* 0x000fe200078e00ff */
[----:B------:R-:W-:Y:S01]  /*a8f0*/  MOV R2, R4 ;  /* 0x0000000400027202 */ /* 0x000fe20000000f00 */
[----:B------:R-:W-:Y:S02]  /*a900*/  IMAD R7, R7, c[0x0][0x488], RZ ;  /* 0x0001220007077a24 */ /* 0x000fe400078e02ff */
[----:B------:R-:W-:Y:S01]  /*a910*/  IMAD R14, R10, c[0x0][0x3f4], R0 ;  /* 0x0000fd000a0e7a24 */ /* 0x000fe200078e0200 */
[----:B------:R-:W-:Y:S01]  /*a920*/  LOP3.LUT R0, R12, 0xc0, RZ, 0xc0, !PT ;  /* 0x000000c00c007812 */ /* 0x000fe200078ec0ff */
[----:B------:R-:W-:-:S02]  /*a930*/  IMAD.SHL.U32 R6, R29, 0x8, RZ ;  /* 0x000000081d067824 */ /* 0x000fc400078e00ff */
[----:B------:R-:W-:Y:S01]  /*a940*/  IMAD.WIDE.U32 R4, R10, c[0x0][0x3f0], R2 ;  /* 0x0000fc000a047a25 */ /* 0x000fe200078e0002 */
[----:B------:R-:W-:-:S03]  /*a950*/  SHF.R.U32.HI R10, RZ, 0x3, R0 ;  /* 0x00000003ff0a7819 */ /* 0x000fc60000011600 */
[C---:B------:R-:W-:Y:S01]  /*a960*/  IMAD.WIDE.U32 R2, R11.reuse, c[0x0][0x488], R8 ;  /* 0x000122000b027a25 */ /* 0x040fe200078e0008 */
[----:B------:R-:W-:Y:S02]  /*a970*/  LOP3.LUT R9, R0, 0x18, R6, 0xf8, !PT ;  /* 0x0000001800097812 */ /* 0x000fe400078ef806 */
[----:B------:R-:W-:Y:S01]  /*a980*/  IADD3 R0, -R18, RZ, RZ ;  /* 0x000000ff12007210 */ /* 0x000fe20007ffe1ff */
[----:B------:R-:W-:Y:S01]  /*a990*/  IMAD R8, R11, c[0x0][0x48c], R7 ;  /* 0x000123000b087a24 */ /* 0x000fe200078e0207 */
[----:B------:R-:W-:Y:S01]  /*a9a0*/  LEA R7, P1, R2, c[0x0][0x450], 0x2 ;  /* 0x0001140002077a11 */ /* 0x000fe200078210ff */
[----:B------:R-:W-:Y:S01]  /*a9b0*/  IMAD.IADD R5, R5, 0x1, R14 ;  /* 0x0000000105057824 */ /* 0x000fe200078e020e */
[----:B------:R-:W-:Y:S01]  /*a9c0*/  LOP3.LUT R19, R9, R10, RZ, 0x3c, !PT ;  /* 0x0000000a09137212 */ /* 0x000fe200078e3cff */
[----:B------:R-:W-:Y:S01]  /*a9d0*/  IMAD.IADD R3, R3, 0x1, R8 ;  /* 0x0000000103037824 */ /* 0x000fe200078e0208 */
[----:B------:R-:W-:Y:S01]  /*a9e0*/  SHF.R.S32.HI R8, RZ, 0x1f, R18 ;  /* 0x0000001fff087819 */ /* 0x000fe20000011412 */
[----:B------:R-:W-:Y:S01]  /*a9f0*/  IMAD R9, R0, c[0x0][0x4e8], R13 ;  /* 0x00013a0000097a24 */ /* 0x000fe200078e020d */
[----:B------:R-:W-:Y:S02]  /*aa00*/  SHFL.IDX PT, R14, R7, RZ, 0x1c1f ;  /* 0x001c1fff070e7589 */ /* 0x000fe400000e0000 */
[----:B------:R-:W-:Y:S01]  /*aa10*/  LEA.HI.X R0, R2, c[0x0][0x454], R3, 0x2, P1 ;  /* 0x0001150002007a11 */ /* 0x000fe200008f1403 */
[----:B------:R-:W-:Y:S01]  /*aa20*/  IMAD R2, R8, c[0x0][0x3e0], RZ ;  /* 0x0000f80008027a24 */ /* 0x000fe200078e02ff */
[----:B------:R-:W-:Y:S01]  /*aa30*/  SHFL.IDX PT, R12, R7, 0x1, 0x1c1f ;  /* 0x003c1f00070c7f89 */ /* 0x000fe200000e0000 */
[----:B------:R-:W-:-:S03]  /*aa40*/  LEA R8, R21, R16, 0x7 ;  /* 0x0000001015087211 */ /* 0x000fc600078e38ff */
[----:B------:R-:W1:Y:S01]  /*aa50*/  SHFL.IDX PT, R15, R0, RZ, 0x1c1f ;  /* 0x001c1fff000f7589 */ /* 0x000e6200000e0000 */
[----:B------:R-:W-:-:S03]  /*aa60*/  ISETP.GE.OR P3, PT, R8, R24, P0 ;  /* 0x000000180800720c */ /* 0x000fc60000766670 */
[----:B------:R-:W2:Y:S04]  /*aa70*/  SHFL.IDX PT, R13, R0, 0x1, 0x1c1f ;  /* 0x003c1f00000d7f89 */ /* 0x000ea800000e0000 */
[----:B------:R-:W-:Y:S04]  /*aa80*/  SHFL.IDX PT, R16, R7, 0x2, 0x1c1f ;  /* 0x005c1f0007107f89 */ /* 0x000fe800000e0000 */
[----:B------:R-:W3:Y:S04]  /*aa90*/  SHFL.IDX PT, R17, R0, 0x2, 0x1c1f ;  /* 0x005c1f0000117f89 */ /* 0x000ee800000e0000 */
[----:B------:R4:W-:Y:S04]  /*aaa0*/  SHFL.IDX PT, R10, R7, 0x3, 0x1c1f ;  /* 0x007c1f00070a7f89 */ /* 0x0009e800000e0000 */
[----:B------:R2:W2:Y:S04]  /*aab0*/  SHFL.IDX PT, R11, R0, 0x3, 0x1c1f ;  /* 0x007c1f00000b7f89 */ /* 0x0004a800000e0000 */
[----:B-1----:R-:W-:Y:S01]  /*aac0*/  @!P3 ST.E [R14.64], R50 ;  /* 0x000000320e00b985 */ /* 0x002fe2000c101904 */
[----:B----4-:R-:W-:-:S02]  /*aad0*/  IMAD R7, R18, c[0x0][0x3e4], R2 ;  /* 0x0000f90012077a24 */ /* 0x010fc400078e0202 */
[----:B------:R-:W-:Y:S01]  /*aae0*/  IMAD.WIDE.U32 R2, R18, c[0x0][0x3e0], R4 ;  /* 0x0000f80012027a25 */ /* 0x000fe200078e0004 */
[C---:B------:R-:W-:Y:S02]  /*aaf0*/  IADD3 R5, R8.reuse, 0x40, RZ ;  /* 0x0000004008057810 */ /* 0x040fe40007ffe0ff */
[C---:B--2---:R-:W-:Y:S01]  /*ab00*/  IADD3 R0, R8.reuse, 0x8, RZ ;  /* 0x0000000808007810 */ /* 0x044fe20007ffe0ff */
[----:B------:R-:W-:Y:S01]  /*ab10*/  IMAD.IADD R3, R3, 0x1, R7 ;  /* 0x0000000103037824 */ /* 0x000fe200078e0207 */
[----:B------:R-:W-:Y:S02]  /*ab20*/  IADD3 R8, R8, 0x48, RZ ;  /* 0x0000004808087810 */ /* 0x000fe40007ffe0ff */
[-C--:B------:R-:W-:Y:S01]  /*ab30*/  ISETP.GE.OR P2, PT, R0, R24.reuse, P0 ;  /* 0x000000180000720c */ /* 0x080fe20000746670 */
[----:B------:R-:W-:Y:S01]  /*ab40*/  IMAD.WIDE.U32 R2, R9, c[0x0][0x3d8], R2 ;  /* 0x0000f60009027a25 */ /* 0x000fe200078e0002 */
[----:B------:R-:W-:Y:S02]  /*ab50*/  SHF.R.S32.HI R4, RZ, 0x1f, R9 ;  /* 0x0000001fff047819 */ /* 0x000fe40000011409 */
[-C--:B------:R-:W-:Y:S01]  /*ab60*/  ISETP.GE.OR P1, PT, R5, R24.reuse, P0 ;  /* 0x000000180500720c */ /* 0x080fe20000726670 */
[----:B------:R-:W-:Y:S01]  /*ab70*/  IMAD.U32 R5, R20, 0x20, R19 ;  /* 0x0000002014057824 */ /* 0x000fe200078e0013 */
[----:B------:R-:W-:Y:S01]  /*ab80*/  ISETP.GE.OR P0, PT, R8, R24, P0 ;  /* 0x000000180800720c */ /* 0x000fe20000706670 */
[----:B------:R-:W-:-:S04]  /*ab90*/  IMAD R0, R4, c[0x0][0x3d8], RZ ;  /* 0x0000f60004007a24 */ /* 0x000fc800078e02ff */
[----:B------:R-:W-:Y:S01]  /*aba0*/  IMAD R4, R9, c[0x0][0x3dc], R0 ;  /* 0x0000f70009047a24 */ /* 0x000fe200078e0200 */
[----:B------:R-:W-:Y:S01]  /*abb0*/  SHF.L.U32 R0, R5, 0x1, RZ ;  /* 0x0000000105007819 */ /* 0x000fe200000006ff */
[----:B------:R-:W-:Y:S02]  /*abc0*/  @!P2 ST.E [R12.64], R51 ;  /* 0x000000330c00a985 */ /* 0x000fe4000c101904 */
[----:B------:R-:W-:Y:S02]  /*abd0*/  IMAD.IADD R3, R3, 0x1, R4 ;  /* 0x0000000103037824 */ /* 0x000fe400078e0204 */
[----:B---3--:R-:W-:Y:S04]  /*abe0*/  @!P1 ST.E [R16.64], R53 ;  /* 0x0000003510009985 */ /* 0x008fe8000c101904 */
[----:B------:R1:W-:Y:S01]  /*abf0*/  @!P0 ST.E [R10.64], R54 ;  /* 0x000000360a008985 */ /* 0x0003e2000c101904 */
[----:B------:R-:W-:-:S03]  /*ac00*/  LEA R25, P0, R2, c[0x0][0x380], 0x1 ;  /* 0x0000e00002197a11 */ /* 0x000fc600078008ff */
[----:B------:R2:W3:Y:S04]  /*ac10*/  LDS.128 R36, [R0+0x880] ;  /* 0x0008800000247984 */ /* 0x0004e80000000c00 */
[----:B------:R2:W4:Y:S04]  /*ac20*/  LDS.128 R48, [R0+0x1080] ;  /* 0x0010800000307984 */ /* 0x0005280000000c00 */
[----:B------:R2:W2:Y:S04]  /*ac30*/  LDS.128 R60, [R0+0x1880] ;  /* 0x00188000003c7984 */ /* 0x0004a80000000c00 */
[----:B------:R2:W2:Y:S04]  /*ac40*/  LDS.128 R32, [R0+0x2880] ;  /* 0x0028800000207984 */ /* 0x0004a80000000c00 */
[----:B------:R2:W2:Y:S04]  /*ac50*/  LDS.128 R44, [R0+0x3080] ;  /* 0x00308000002c7984 */ /* 0x0004a80000000c00 */
[----:B------:R2:W2:Y:S01]  /*ac60*/  LDS.128 R56, [R0+0x3880] ;  /* 0x0038800000387984 */ /* 0x0004a20000000c00 */
[----:B-1----:R-:W-:-:S03]  /*ac70*/  LEA R11, R21, R52, 0x7 ;  /* 0x00000034150b7211 */ /* 0x002fc600078e38ff */
[----:B------:R1:W1:Y:S01]  /*ac80*/  LDS.128 R28, [R0+0x4880] ;  /* 0x00488000001c7984 */ /* 0x0002620000000c00 */
[----:B------:R-:W-:Y:S02]  /*ac90*/  LEA.HI.X R10, R2, c[0x0][0x384], R3, 0x1, P0 ;  /* 0x0000e100020a7a11 */ /* 0x000fe400000f0c03 */
[----:B------:R-:W-:Y:S01]  /*aca0*/  ISETP.GE.AND P0, PT, R11, R24, PT ;  /* 0x000000180b00720c */ /* 0x000fe20003f06270 */
[----:B------:R1:W1:Y:S04]  /*acb0*/  LDS.128 R40, [R0+0x5080] ;  /* 0x0050800000287984 */ /* 0x0002680000000c00 */
[----:B------:R1:W1:Y:S04]  /*acc0*/  LDS.128 R64, [R0+0x5880] ;  /* 0x0058800000407984 */ /* 0x0002680000000c00 */
[----:B------:R1:W1:Y:S04]  /*acd0*/  SHFL.IDX PT, R2, R25, RZ, 0x1c1f ;  /* 0x001c1fff19027589 */ /* 0x00026800000e0000 */
[----:B------:R1:W1:Y:S01]  /*ace0*/  SHFL.IDX PT, R3, R10, RZ, 0x1c1f ;  /* 0x001c1fff0a037589 */ /* 0x00026200000e0000 */
[----:B------:R-:W-:Y:S05]  /*acf0*/  @P0 BRA `(.L_x_33) ;  /* 0x0000014000000947 */ /* 0x000fea0003800000 */
[----:B---3--:R-:W3:Y:S01]  /*ad00*/  LDS.128 R20, [R0+0x80] ;  /* 0x0000800000147984 */ /* 0x008ee20000000c00 */
[----:B------:R-:W-:-:S02]  /*ad10*/  IADD3 R5, R6, 0x20, RZ ;  /* 0x0000002006057810 */ /* 0x000fc40007ffe0ff */
[C---:B------:R-:W-:Y:S01]  /*ad20*/  IADD3 R7, R6.reuse, 0x40, RZ ;  /* 0x0000004006077810 */ /* 0x040fe20007ffe0ff */
[----:B------:R-:W5:Y:S01]  /*ad30*/  LDS.128 R16, [R0+0x2080] ;  /* 0x0020800000107984 */ /* 0x000f620000000c00 */
[----:B------:R-:W-:Y:S02]  /*ad40*/  ISETP.GE.AND P1, PT, R5, c[0x0][0x3c8], PT ;  /* 0x0000f20005007a0c */ /* 0x000fe40003f26270 */
[----:B------:R-:W-:Y:S01]  /*ad50*/  ISETP.GE.AND P0, PT, R7, c[0x0][0x3c8], PT ;  /* 0x0000f20007007a0c */ /* 0x000fe20003f06270 */
[----:B------:R4:W2:Y:S01]  /*ad60*/  LDS.128 R12, [R0+0x4080] ;  /* 0x00408000000c7984 */ /* 0x0008a20000000c00 */
[----:B------:R-:W-:-:S09]  /*ad70*/  ISETP.GE.AND P2, PT, R6, c[0x0][0x3c8], PT ;  /* 0x0000f20006007a0c */ /* 0x000fd20003f46270 */
[----:B------:R-:W-:-:S04]  /*ad80*/  @!P1 SHF.R.S32.HI R4, RZ, 0x1f, R5 ;  /* 0x0000001fff049819 */ /* 0x000fc80000011405 */
[----:B------:R-:W-:Y:S01]  /*ad90*/  @!P1 LEA.HI R4, R4, R5, RZ, 0x3 ;  /* 0x0000000504049211 */ /* 0x000fe200078f18ff */
[----:B-1----:R-:W-:-:S03]  /*ada0*/  @!P2 IMAD.WIDE R8, R6, 0x2, R2 ;  /* 0x000000020608a825 */ /* 0x002fc600078e0202 */
[----:B------:R-:W-:Y:S02]  /*adb0*/  @!P1 LOP3.LUT R4, R4, 0xfffffff8, RZ, 0xc0, !PT ;  /* 0xfffffff804049812 */ /* 0x000fe400078ec0ff */
[----:B--2-4-:R-:W-:-:S03]  /*adc0*/  @!P0 SHF.R.S32.HI R0, RZ, 0x1f, R7 ;  /* 0x0000001fff008819 */ /* 0x014fc60000011407 */
[----:B------:R-:W-:Y:S01]  /*add0*/  @!P1 IMAD.WIDE R4, R4, 0x2, R2 ;  /* 0x0000000204049825 */ /* 0x000fe200078e0202 */
[----:B------:R-:W-:-:S04]  /*ade0*/  @!P0 LEA.HI R0, R0, R7, RZ, 0x3 ;  /* 0x0000000700008211 */ /* 0x000fc800078f18ff */
[----:B------:R-:W-:Y:S01]  /*adf0*/  @!P0 LOP3.LUT R0, R0, 0xfffffff8, RZ, 0xc0, !PT ;  /* 0xfffffff800008812 */ /* 0x000fe200078ec0ff */
[----:B---3--:R1:W-:Y:S04]  /*ae00*/  @!P2 ST.E.128 [R8.64], R20 ;  /* 0x000000140800a985 */ /* 0x0083e8000c101d04 */
[----:B------:R-:W-:Y:S01]  /*ae10*/  @!P0 IMAD.WIDE R2, R0, 0x2, R2 ;  /* 0x0000000200028825 */ /* 0x000fe200078e0202 */
[----:B-----5:R1:W-:Y:S04]  /*ae20*/  @!P1 ST.E.128 [R4.64], R16 ;  /* 0x0000001004009985 */ /* 0x0203e8000c101d04 */
[----:B------:R1:W-:Y:S02]  /*ae30*/  @!P0 ST.E.128 [R2.64], R12 ;  /* 0x0000000c02008985 */ /* 0x0003e4000c101d04 */
.L_x_33:
[----:B---3--:R-:W-:Y:S05]  /*ae40*/  BSYNC B0 ;  /* 0x0000000000007941 */ /* 0x008fea0003800000 */
.L_x_32:
[----:B-12---:R-:W-:Y:S01]  /*ae50*/  IADD3 R0, R11, 0x20, RZ ;  /* 0x000000200b007810 */ /* 0x006fe20007ffe0ff */
[----:B------:R1:W2:Y:S01]  /*ae60*/  SHFL.IDX PT, R3, R10, 0x1, 0x1c1f ;  /* 0x003c1f000a037f89 */ /* 0x0002a200000e0000 */
[----:B------:R-:W-:Y:S02]  /*ae70*/  BSSY B0, `(.L_x_34) ;  /* 0x0000015000007945 */ /* 0x000fe40003800000 */
[----:B------:R-:W-:Y:S01]  /*ae80*/  ISETP.GE.AND P0, PT, R0, R24, PT ;  /* 0x000000180000720c */ /* 0x000fe20003f06270 */
[----:B------:R1:W3:-:S12]  /*ae90*/  SHFL.IDX PT, R2, R25, 0x1, 0x1c1f ;  /* 0x003c1f0019027f89 */ /* 0x0002d800000e0000 */
[----:B------:R-:W-:Y:S05]  /*aea0*/  @P0 BRA `(.L_x_35) ;  /* 0x0000011000000947 */ /* 0x000fea0003800000 */
[C---:B------:R-:W-:Y:S02]  /*aeb0*/  IADD3 R5, R6.reuse, 0x20, RZ ;  /* 0x0000002006057810 */ /* 0x040fe40007ffe0ff */
[C---:B------:R-:W-:Y:S02]  /*aec0*/  IADD3 R7, R6.reuse, 0x40, RZ ;  /* 0x0000004006077810 */ /* 0x040fe40007ffe0ff */
        /* <DEDUP_REMOVED lines=15> */
.L_x_35:
[----:B------:R-:W-:Y:S05]  /*afc0*/  BSYNC B0 ;  /* 0x0000000000007941 */ /* 0x000fea0003800000 */
.L_x_34:
[----:B------:R-:W-:Y:S01]  /*afd0*/  IADD3 R0, R11, 0x40, RZ ;  /* 0x000000400b007810 */ /* 0x000fe20007ffe0ff */
[----:B--2---:R2:W1:Y:S01]  /*afe0*/  SHFL.IDX PT, R3, R10, 0x2, 0x1c1f ;  /* 0x005c1f000a037f89 */ /* 0x00446200000e0000 */
[----:B------:R-:W-:Y:S02]  /*aff0*/  BSSY B0, `(.L_x_36) ;  /* 0x0000015000007945 */ /* 0x000fe40003800000 */
[----:B------:R-:W-:Y:S01]  /*b000*/  ISETP.GE.AND P0, PT, R0, R24, PT ;  /* 0x000000180000720c */ /* 0x000fe20003f06270 */
[----:B---3--:R2:W3:-:S12]  /*b010*/  SHFL.IDX PT, R2, R25, 0x2, 0x1c1f ;  /* 0x005c1f0019027f89 */ /* 0x0084d800000e0000 */
        /* <DEDUP_REMOVED lines=9> */
[--C-:B-1-3--:R-:W-:Y:S01]  /*b0b0*/  @!P2 IMAD.WIDE R8, R6, 0x2, R2.reuse ;  /* 0x000000020608a825 */ /* 0x10afe200078e0202 */
[----:B------:R-:W-:Y:S02]  /*b0c0*/  @!P0 LEA.HI R0, R0, R7, RZ, 0x3 ;  /* 0x0000000700008211 */ /* 0x000fe400078f18ff */
[----:B------:R-:W-:Y:S02]  /*b0d0*/  @!P1 LOP3.LUT R4, R4, 0xfffffff8, RZ, 0xc0, !PT ;  /* 0xfffffff804049812 */ /* 0x000fe400078ec0ff */
[----:B------:R-:W-:Y:S01]  /*b0e0*/  @!P0 LOP3.LUT R0, R0, 0xfffffff8, RZ, 0xc0, !PT ;  /* 0xfffffff800008812 */ /* 0x000fe200078ec0ff */
[----:B----4-:R1:W-:Y:S02]  /*b0f0*/  @!P2 ST.E.128 [R8.64], R48 ;  /* 0x000000300800a985 */ /* 0x0103e4000c101d04 */
[----:B------:R-:W-:-:S04]  /*b100*/  @!P1 IMAD.WIDE R4, R4, 0x2, R2 ;  /* 0x0000000204049825 */ /* 0x000fc800078e0202 */
[----:B------:R-:W-:Y:S01]  /*b110*/  @!P0 IMAD.WIDE R2, R0, 0x2, R2 ;  /* 0x0000000200028825 */ /* 0x000fe200078e0202 */
[----:B------:R1:W-:Y:S04]  /*b120*/  @!P1 ST.E.128 [R4.64], R44 ;  /* 0x0000002c04009985 */ /* 0x0003e8000c101d04 */
[----:B------:R1:W-:Y:S02]  /*b130*/  @!P0 ST.E.128 [R2.64], R40 ;  /* 0x0000002802008985 */ /* 0x0003e4000c101d04 */
.L_x_37:
[----:B------:R-:W-:Y:S05]  /*b140*/  BSYNC B0 ;  /* 0x0000000000007941 */ /* 0x000fea0003800000 */
.L_x_36:
[----:B------:R-:W-:Y:S01]  /*b150*/  IADD3 R0, R11, 0x60, RZ ;  /* 0x000000600b007810 */ /* 0x000fe20007ffe0ff */
[----:B-1----:R1:W2:Y:S03]  /*b160*/  SHFL.IDX PT, R3, R10, 0x3, 0x1c1f ;  /* 0x007c1f000a037f89 */ /* 0x0022a600000e0000 */
[----:B------:R-:W-:Y:S01]  /*b170*/  ISETP.GE.AND P0, PT, R0, R24, PT ;  /* 0x000000180000720c */ /* 0x000fe20003f06270 */
[----:B---3--:R1:W3:-:S12]  /*b180*/  SHFL.IDX PT, R2, R25, 0x3, 0x1c1f ;  /* 0x007c1f0019027f89 */ /* 0x0082d800000e0000 */
[----:B------:R-:W-:Y:S05]  /*b190*/  @P0 EXIT ;  /* 0x000000000000094d */ /* 0x000fea0003800000 */
[C---:B------:R-:W-:Y:S02]  /*b1a0*/  IADD3 R4, R6.reuse, 0x20, RZ ;  /* 0x0000002006047810 */ /* 0x040fe40007ffe0ff */
[----:B------:R-:W-:Y:S02]  /*b1b0*/  ISETP.GE.AND P1, PT, R6, c[0x0][0x3c8], PT ;  /* 0x0000f20006007a0c */ /* 0x000fe40003f26270 */
[----:B------:R-:W-:-:S11]  /*b1c0*/  ISETP.GE.AND P0, PT, R4, c[0x0][0x3c8], PT ;  /* 0x0000f20004007a0c */ /* 0x000fd60003f06270 */
[----:B--23--:R-:W-:Y:S02]  /*b1d0*/  @!P1 IMAD.WIDE R8, R6, 0x2, R2 ;  /* 0x0000000206089825 */ /* 0x00cfe400078e0202 */
[----:B------:R-:W-:-:S03]  /*b1e0*/  @!P0 SHF.R.S32.HI R0, RZ, 0x1f, R4 ;  /* 0x0000001fff008819 */ /* 0x000fc60000011404 */
[----:B------:R2:W-:Y:S01]  /*b1f0*/  @!P1 ST.E.128 [R8.64], R60 ;  /* 0x0000003c08009985 */ /* 0x0005e2000c101d04 */
[----:B------:R-:W-:-:S04]  /*b200*/  @!P0 LEA.HI R0, R0, R4, RZ, 0x3 ;  /* 0x0000000400008211 */ /* 0x000fc800078f18ff */
[----:B------:R-:W-:-:S05]  /*b210*/  @!P0 LOP3.LUT R0, R0, 0xfffffff8, RZ, 0xc0, !PT ;  /* 0xfffffff800008812 */ /* 0x000fca00078ec0ff */
[----:B------:R-:W-:Y:S01]  /*b220*/  @!P0 IMAD.WIDE R4, R0, 0x2, R2 ;  /* 0x0000000200048825 */ /* 0x000fe200078e0202 */
[----:B------:R-:W-:-:S04]  /*b230*/  IADD3 R0, R6, 0x40, RZ ;  /* 0x0000004006007810 */ /* 0x000fc80007ffe0ff */
[----:B------:R2:W-:Y:S01]  /*b240*/  @!P0 ST.E.128 [R4.64], R56 ;  /* 0x0000003804008985 */ /* 0x0005e2000c101d04 */
[----:B------:R-:W-:-:S13]  /*b250*/  ISETP.GE.AND P0, PT, R0, c[0x0][0x3c8], PT ;  /* 0x0000f20000007a0c */ /* 0x000fda0003f06270 */
[----:B------:R-:W-:Y:S05]  /*b260*/  @P0 EXIT ;  /* 0x000000000000094d */ /* 0x000fea0003800000 */
[----:B--2---:R-:W-:-:S04]  /*b270*/  SHF.R.S32.HI R4, RZ, 0x1f, R0 ;  /* 0x0000001fff047819 */ /* 0x004fc80000011400 */
[----:B------:R-:W-:-:S04]  /*b280*/  LEA.HI R0, R4, R0, RZ, 0x3 ;  /* 0x0000000004007211 */ /* 0x000fc800078f18ff */
[----:B------:R-:W-:-:S05]  /*b290*/  LOP3.LUT R0, R0, 0xfffffff8, RZ, 0xc0, !PT ;  /* 0xfffffff800007812 */ /* 0x000fca00078ec0ff */
[----:B------:R-:W-:-:S05]  /*b2a0*/  IMAD.WIDE R2, R0, 0x2, R2 ;  /* 0x0000000200027825 */ /* 0x000fca00078e0202 */
[----:B------:R-:W-:Y:S01]  /*b2b0*/  ST.E.128 [R2.64], R64 ;  /* 0x0000004002007985 */ /* 0x000fe2000c101d04 */
[----:B------:R-:W-:Y:S05]  /*b2c0*/  EXIT ;  /* 0x000000000000794d */ /* 0x000fea0003800000 */
.L_x_30:
[----:B------:R-:W2:Y:S01]  /*b2d0*/  LDL R8, [R1+0x30] ;  /* 0x0000300001087983 */ /* 0x000ea20000100800 */
[----:B------:R-:W-:Y:S01]  /*b2e0*/  ISETP.NE.U32.AND P0, PT, RZ, c[0x0][0x508], PT ;  /* 0x00014200ff007a0c */ /* 0x000fe20003f05070 */
[----:B------:R-:W-:Y:S01]  /*b2f0*/  IMAD.MOV.U32 R2, RZ, RZ, 0x4 ;  /* 0x00000004ff027424 */ /* 0x000fe200078e00ff */
[----:B------:R-:W-:Y:S02]  /*b300*/  ISETP.NE.U32.AND P1, PT, RZ, c[0x0][0x500], PT ;  /* 0x00014000ff007a0c */ /* 0x000fe40003f25070 */
[----:B------:R-:W-:Y:S02]  /*b310*/  ISETP.NE.AND.EX P0, PT, RZ, c[0x0][0x50c], PT, P0 ;  /* 0x00014300ff007a0c */ /* 0x000fe40003f05300 */
[----:B------:R-:W-:Y:S01]  /*b320*/  ISETP.NE.AND.EX P1, PT, RZ, c[0x0][0x504], PT, P1 ;  /* 0x00014100ff007a0c */ /* 0x000fe20003f25310 */
[----:B------:R-:W-:Y:S02]  /*b330*/  IMAD.MOV.U32 R13, RZ, RZ, c[0x0][0x388] ;  /* 0x0000e200ff0d7624 */ /* 0x000fe400078e00ff */
[----:B--2---:R-:W-:-:S08]  /*b340*/  IMAD.WIDE R6, R8, R2, c[0x0][0x500] ;  /* 0x0001400008067625 */ /* 0x004fd000078e0202 */
[----:B------:R-:W-:Y:S02]  /*b350*/  @P0 IMAD.WIDE R2, R8, R2, c[0x0][0x508] ;  /* 0x0001420008020625 */ /* 0x000fe400078e0202 */
[----:B------:R-:W2:Y:S04]  /*b360*/  @P1 LDG.E R0, [R6.64] ;  /* 0x0000000406001981 */ /* 0x000ea8000c1e1900 */
[----:B------:R1:W5:Y:S01]  /*b370*/  @P0 LDG.E R13, [R2.64] ;  /* 0x00000004020d0981 */ /* 0x000362000c1e1900 */
[----:B------:R-:W-:Y:S02]  /*b380*/  CS2R R4, SRZ ;  /* 0x0000000000047805 */ /* 0x000fe4000001ff00 */
[--C-:B--2---:R-:W-:Y:S01]  /*b390*/  @P1 SHF.R.S32.HI R5, RZ, 0x1f, R0.reuse ;  /* 0x0000001fff051819 */ /* 0x104fe20000011400 */
[----:B------:R-:W-:Y:S01]  /*b3a0*/  @P1 IMAD.MOV.U32 R4, RZ, RZ, R0 ;  /* 0x000000ffff041224 */ /* 0x000fe200078e0000 */
[----:B------:R-:W-:Y:S05]  /*b3b0*/  @P0 BRA `(.L_x_38) ;  /* 0x0000004000000947 */ /* 0x000fea0003800000 */
[----:B-1----:R-:W-:Y:S05]  /*b3c0*/  @!P1 BRA `(.L_x_38) ;  /* 0x0000003000009947 */ /* 0x002fea0003800000 */
[----:B------:R1:W2:Y:S04]  /*b3d0*/  LDG.E R0, [R6.64] ;  /* 0x0000000406007981 */ /* 0x0002a8000c1e1900 */
[----:B-1----:R-:W2:Y:S02]  /*b3e0*/  LDG.E R6, [R6.64+0x4] ;  /* 0x0000040406067981 */ /* 0x002ea4000c1e1900 */
[----:B--2--5:R-:W-:-:S02]  /*b3f0*/  IADD3 R13, -R0, R6, RZ ;  /* 0x00000006000d7210 */ /* 0x024fc40007ffe1ff */
.L_x_38:
[----:B-1----:R-:W1:Y:S01]  /*b400*/  S2R R11, SR_TID.X ;  /* 0x00000000000b7919 */ /* 0x002e620000002100 */
[----:B------:R-:W-:Y:S01]  /*b410*/  SHF.R.S32.HI R0, RZ, 0x1f, R8 ;  /* 0x0000001fff007819 */ /* 0x000fe20000011408 */
[----:B------:R-:W-:Y:S01]  /*b420*/  BSSY B0, `(.L_x_39) ;  /* 0x0000028000007945 */ /* 0x000fe20003800000 */
[----:B------:R-:W-:-:S02]  /*b430*/  SEL R10, R8, RZ, !P1 ;  /* 0x000000ff080a7207 */ /* 0x000fc40004800000 */
[----:B------:R-:W-:Y:S02]  /*b440*/  SEL R12, R0, RZ, !P1 ;  /* 0x000000ff000c7207 */ /* 0x000fe40004800000 */
[----:B-1----:R-:W-:-:S13]  /*b450*/  ISETP.GE.AND P0, PT, R11, 0x80, PT ;  /* 0x000000800b00780c */ /* 0x002fda0003f06270 */
[----:B------:R-:W-:Y:S05]  /*b460*/  @P0 BRA `(.L_x_40) ;  /* 0x0000023000000947 */ /* 0x000fea0003800000 */
[----:B------:R-:W1:Y:S01]  /*b470*/  S2R R9, SR_CTAID.X ;  /* 0x0000000000097919 */ /* 0x000e620000002500 */
[----:B-----5:R-:W-:Y:S01]  /*b480*/  IMAD R0, R13, c[0x0][0x4e8], RZ ;  /* 0x00013a000d007a24 */ /* 0x020fe200078e02ff */
[----:B-1----:R-:W-:-:S04]  /*b490*/  LEA R9, R9, R11, 0x7 ;  /* 0x0000000b09097211 */ /* 0x002fc800078e38ff */
[----:B------:R-:W-:-:S13]  /*b4a0*/  ISETP.GE.AND P0, PT, R9, R0, PT ;  /* 0x000000000900720c */ /* 0x000fda0003f06270 */
[----:B------:R-:W-:Y:S05]  /*b4b0*/  @P0 BRA `(.L_x_40) ;  /* 0x000001e000000947 */ /* 0x000fea0003800000 */
[----:B------:R-:W1:Y:S01]  /*b4c0*/  S2R R8, SR_CTAID.Y ;  /* 0x0000000000087919 */ /* 0x000e620000002600 */
[----:B------:R-:W-:Y:S01]  /*b4d0*/  MOV R0, c[0x0][0x4e8] ;  /* 0x00013a0000007a02 */ /* 0x000fe20000000f00 */
[----:B------:R-:W-:Y:S01]  /*b4e0*/  IMAD.MOV.U32 R3, RZ, RZ, R5 ;  /* 0x000000ffff037224 */ /* 0x000fe200078e0005 */
[----:B------:R-:W-:Y:S02]  /*b4f0*/  MOV R2, R4 ;  /* 0x0000000400027202 */ /* 0x000fe40000000f00 */
[----:B------:R-:W-:-:S13]  /*b500*/  ISETP.NE.AND P0, PT, R0, 0x1, PT ;  /* 0x000000010000780c */ /* 0x000fda0003f05270 */
[----:B------:R-:W-:Y:S01]  /*b510*/  @P0 IMAD.HI.U32 R7, R9, c[0x0][0x4ec], RZ ;  /* 0x00013b0009070a27 */ /* 0x000fe200078e00ff */
[----:B-1----:R-:W-:-:S03]  /*b520*/  SHF.R.S32.HI R0, RZ, 0x1f, R8 ;  /* 0x0000001fff007819 */ /* 0x002fc60000011408 */
[----:B------:R-:W-:-:S04]  /*b530*/  IMAD.WIDE.U32 R2, R8, c[0x0][0x490], R2 ;  /* 0x0001240008027a25 */ /* 0x000fc800078e0002 */
[----:B------:R-:W-:Y:S02]  /*b540*/  IMAD R6, R0, c[0x0][0x490], RZ ;  /* 0x0001240000067a24 */ /* 0x000fe400078e02ff */
[----:B------:R-:W-:Y:S01]  /*b550*/  IMAD.MOV.U32 R0, RZ, RZ, R9 ;  /* 0x000000ffff007224 */ /* 0x000fe200078e0009 */
[----:B------:R-:W-:Y:S01]  /*b560*/  @P0 SHF.R.U32.HI R0, RZ, c[0x0][0x4f0], R7 ;  /* 0x00013c00ff000a19 */ /* 0x000fe20000011607 */
[----:B------:R-:W-:Y:S02]  /*b570*/  IMAD R6, R8, c[0x0][0x494], R6 ;  /* 0x0001250008067a24 */ /* 0x000fe400078e0206 */
[----:B------:R-:W-:Y:S01]  /*b580*/  IMAD R8, R12, c[0x0][0x498], RZ ;  /* 0x000126000c087a24 */ /* 0x000fe200078e02ff */
[----:B------:R-:W-:Y:S01]  /*b590*/  IADD3 R7, -R0, RZ, RZ ;  /* 0x000000ff00077210 */ /* 0x000fe20007ffe1ff */
[----:B------:R-:W-:Y:S02]  /*b5a0*/  IMAD.IADD R3, R6, 0x1, R3 ;  /* 0x0000000106037824 */ /* 0x000fe400078e0203 */
[----:B------:R-:W-:-:S02]  /*b5b0*/  IMAD R8, R10, c[0x0][0x49c], R8 ;  /* 0x000127000a087a24 */ /* 0x000fc400078e0208 */
[----:B------:R-:W-:Y:S01]  /*b5c0*/  IMAD R6, R7, c[0x0][0x4e8], R9 ;  /* 0x00013a0007067a24 */ /* 0x000fe200078e0209 */
[----:B------:R-:W-:Y:S01]  /*b5d0*/  SHF.R.S32.HI R9, RZ, 0x1f, R0 ;  /* 0x0000001fff097819 */ /* 0x000fe20000011400 */
[----:B------:R-:W-:-:S03]  /*b5e0*/  IMAD.WIDE.U32 R2, R10, c[0x0][0x498], R2 ;  /* 0x000126000a027a25 */ /* 0x000fc600078e0002 */
[----:B------:R-:W-:Y:S02]  /*b5f0*/  SHF.R.S32.HI R7, RZ, 0x1f, R6 ;  /* 0x0000001fff077819 */ /* 0x000fe40000011406 */
[----:B------:R-:W-:-:S03]  /*b600*/  IADD3 R2, P0, R0, R2, RZ ;  /* 0x0000000200027210 */ /* 0x000fc60007f1e0ff */
[----:B------:R-:W-:Y:S01]  /*b610*/  IMAD R0, R7, c[0x0][0x488], RZ ;  /* 0x0001220007007a24 */ /* 0x000fe200078e02ff */
[----:B------:R-:W-:-:S03]  /*b620*/  IADD3.X R3, R9, R3, R8, P0, !PT ;  /* 0x0000000309037210 */ /* 0x000fc600007fe408 */
[C---:B------:R-:W-:Y:S02]  /*b630*/  IMAD R0, R6.reuse, c[0x0][0x48c], R0 ;  /* 0x0001230006007a24 */ /* 0x040fe400078e0200 */
[----:B------:R-:W-:-:S05]  /*b640*/  IMAD.WIDE.U32 R2, R6, c[0x0][0x488], R2 ;  /* 0x0001220006027a25 */ /* 0x000fca00078e0002 */
[----:B------:R-:W-:Y:S02]  /*b650*/  IADD3 R0, R3, R0, RZ ;  /* 0x0000000003007210 */ /* 0x000fe40007ffe0ff */
[----:B------:R-:W-:-:S04]  /*b660*/  LEA R6, P0, R2, c[0x0][0x450], 0x2 ;  /* 0x0001140002067a11 */ /* 0x000fc800078010ff */
[----:B------:R-:W-:Y:S02]  /*b670*/  LEA.HI.X R7, R2, c[0x0][0x454], R0, 0x2, P0 ;  /* 0x0001150002077a11 */ /* 0x000fe400000f1400 */
[----:B------:R-:W-:-:S05]  /*b680*/  MOV R0, 0xff800000 ;  /* 0xff80000000007802 */ /* 0x000fca0000000f00 */
[----:B------:R1:W-:Y:S02]  /*b690*/  STG.E [R6.64], R0 ;  /* 0x0000000006007986 */ /* 0x0003e4000c101904 */
.L_x_40:
[----:B------:R-:W-:Y:S05]  /*b6a0*/  BSYNC B0 ;  /* 0x0000000000007941 */ /* 0x000fea0003800000 */
.L_x_39:
[----:B-1----:R-:W1:Y:S01]  /*b6b0*/  S2R R6, SR_CTAID.Y ;  /* 0x0000000000067919 */ /* 0x002e620000002600 */
[----:B------:R-:W-:Y:S01]  /*b6c0*/  IMAD R0, R5, c[0x0][0x3a0], RZ ;  /* 0x0000e80005007a24 */ /* 0x000fe200078e02ff */
[----:B------:R-:W-:Y:S01]  /*b6d0*/  SHF.R.S32.HI R5, RZ, 0x1f, R11 ;  /* 0x0000001fff057819 */ /* 0x000fe2000001140b */
[C---:B------:R-:W-:Y:S01]  /*b6e0*/  IMAD.WIDE.U32 R2, R4.reuse, c[0x0][0x3a0], RZ ;  /* 0x0000e80004027a25 */ /* 0x040fe200078e00ff */
[----:B------:R-:W2:Y:S01]  /*b6f0*/  S2R R9, SR_CTAID.X ;  /* 0x0000000000097919 */ /* 0x000ea20000002500 */
[----:B------:R-:W-:Y:S01]  /*b700*/  MOV R8, c[0x0][0x4e8] ;  /* 0x00013a0000087a02 */ /* 0x000fe20000000f00 */
[----:B------:R-:W-:Y:S01]  /*b710*/  BSSY B0, `(.L_x_41) ;  /* 0x000003c000007945 */ /* 0x000fe20003800000 */
[----:B------:R-:W-:Y:S01]  /*b720*/  LEA.HI R5, R5, R11, RZ, 0x2 ;  /* 0x0000000b05057211 */ /* 0x000fe200078f10ff */
[----:B------:R-:W-:Y:S01]  /*b730*/  IMAD R0, R4, c[0x0][0x3a4], R0 ;  /* 0x0000e90004007a24 */ /* 0x000fe200078e0200 */
[----:B------:R-:W-:Y:S01]  /*b740*/  ISETP.NE.AND P0, PT, R8, 0x1, PT ;  /* 0x000000010800780c */ /* 0x000fe20003f05270 */
[----:B-----5:R-:W-:Y:S01]  /*b750*/  IMAD R13, R13, c[0x0][0x4e8], RZ ;  /* 0x00013a000d0d7a24 */ /* 0x020fe200078e02ff */
[----:B------:R-:W-:-:S02]  /*b760*/  LOP3.LUT R4, R5, 0xfffffffc, RZ, 0xc0, !PT ;  /* 0xfffffffc05047812 */ /* 0x000fc400078ec0ff */
[----:B------:R-:W-:-:S03]  /*b770*/  IADD3 R3, R3, R0, RZ ;  /* 0x0000000003037210 */ /* 0x000fc60007ffe0ff */
[----:B------:R-:W-:Y:S01]  /*b780*/  IMAD.IADD R8, R11, 0x1, -R4 ;  /* 0x000000010b087824 */ /* 0x000fe200078e0a04 */
[----:B------:R-:W-:-:S04]  /*b790*/  SHF.R.S32.HI R11, RZ, 0x2, R5 ;  /* 0x00000002ff0b7819 */ /* 0x000fc80000011405 */
[-C--:B------:R-:W-:Y:S02]  /*b7a0*/  LEA R4, R8, R11.reuse, 0x5 ;  /* 0x0000000b08047211 */ /* 0x080fe400078e28ff */
[----:B-1----:R-:W-:Y:S01]  /*b7b0*/  SHF.R.S32.HI R7, RZ, 0x1f, R6 ;  /* 0x0000001fff077819 */ /* 0x002fe20000011406 */
[----:B------:R-:W-:Y:S01]  /*b7c0*/  IMAD.WIDE.U32 R2, R6, c[0x0][0x3e8], R2 ;  /* 0x0000fa0006027a25 */ /* 0x000fe200078e0002 */
[----:B--2---:R-:W-:-:S03]  /*b7d0*/  LEA R11, R9, R11, 0x7 ;  /* 0x0000000b090b7211 */ /* 0x004fc600078e38ff */
[----:B------:R-:W-:Y:S02]  /*b7e0*/  IMAD R0, R7, c[0x0][0x3e8], RZ ;  /* 0x0000fa0007007a24 */ /* 0x000fe400078e02ff */
[----:B------:R-:W-:Y:S02]  /*b7f0*/  IMAD R4, R9, 0x80, R4 ;  /* 0x0000008009047824 */ /* 0x000fe400078e0204 */
[----:B------:R-:W-:Y:S02]  /*b800*/  IMAD R0, R6, c[0x0][0x3ec], R0 ;  /* 0x0000fb0006007a24 */ /* 0x000fe400078e0200 */
[----:B------:R-:W-:-:S03]  /*b810*/  @P0 IMAD.HI.U32 R5, R4, c[0x0][0x4ec], RZ ;  /* 0x00013b0004050a27 */ /* 0x000fc600078e00ff */
[----:B------:R-:W-:Y:S01]  /*b820*/  IADD3 R3, R0, R3, RZ ;  /* 0x0000000300037210 */ /* 0x000fe20007ffe0ff */
[----:B------:R-:W-:Y:S01]  /*b830*/  IMAD R6, R12, c[0x0][0x3f0], RZ ;  /* 0x0000fc000c067a24 */ /* 0x000fe200078e02ff */
[----:B------:R-:W-:Y:S02]  /*b840*/  MOV R0, R4 ;  /* 0x0000000400007202 */ /* 0x000fe40000000f00 */
[----:B------:R-:W-:Y:S01]  /*b850*/  @P0 SHF.R.U32.HI R0, RZ, c[0x0][0x4f0], R5 ;  /* 0x00013c00ff000a19 */ /* 0x000fe20000011605 */
[C---:B------:R-:W-:Y:S02]  /*b860*/  IMAD R7, R10.reuse, c[0x0][0x3f4], R6 ;  /* 0x0000fd000a077a24 */ /* 0x040fe400078e0206 */
[----:B------:R-:W-:Y:S01]  /*b870*/  IMAD.WIDE.U32 R2, R10, c[0x0][0x3f0], R2 ;  /* 0x0000fc000a027a25 */ /* 0x000fe200078e0002 */
[----:B------:R-:W-:-:S03]  /*b880*/  SHF.R.S32.HI R6, RZ, 0x1f, R0 ;  /* 0x0000001fff067819 */ /* 0x000fc60000011400 */
[----:B------:R-:W-:Y:S01]  /*b890*/  IMAD.MOV R5, RZ, RZ, -R0 ;  /* 0x000000ffff057224 */ /* 0x000fe200078e0a00 */
[----:B------:R-:W-:Y:S01]  /*b8a0*/  IADD3 R3, R3, R7, RZ ;  /* 0x0000000703037210 */ /* 0x000fe20007ffe0ff */
[----:B------:R-:W-:Y:S02]  /*b8b0*/  IMAD R6, R6, c[0x0][0x3e0], RZ ;  /* 0x0000f80006067a24 */ /* 0x000fe400078e02ff */
[----:B------:R-:W-:Y:S02]  /*b8c0*/  IMAD R5, R5, c[0x0][0x4e8], R4 ;  /* 0x00013a0005057a24 */ /* 0x000fe400078e0204 */
[----:B------:R-:W-:-:S03]  /*b8d0*/  IMAD.WIDE.U32 R2, R0, c[0x0][0x3e0], R2 ;  /* 0x0000f80000027a25 */ /* 0x000fc600078e0002 */
[----:B------:R-:W-:Y:S01]  /*b8e0*/  SHF.R.S32.HI R4, RZ, 0x1f, R5 ;  /* 0x0000001fff047819 */ /* 0x000fe20000011405 */
[----:B------:R-:W-:-:S05]  /*b8f0*/  IMAD R0, R0, c[0x0][0x3e4], R6 ;  /* 0x0000f90000007a24 */ /* 0x000fca00078e0206 */
[----:B------:R-:W-:Y:S01]  /*b900*/  IADD3 R3, R3, R0, RZ ;  /* 0x0000000003037210 */ /* 0x000fe20007ffe0ff */
[----:B------:R-:W-:-:S04]  /*b910*/  IMAD R0, R4, c[0x0][0x3d8], RZ ;  /* 0x0000f60004007a24 */ /* 0x000fc800078e02ff */
[C---:B------:R-:W-:Y:S02]  /*b920*/  IMAD R0, R5.reuse, c[0x0][0x3dc], R0 ;  /* 0x0000f70005007a24 */ /* 0x040fe400078e0200 */
[----:B------:R-:W-:-:S04]  /*b930*/  IMAD.WIDE.U32 R2, R5, c[0x0][0x3d8], R2 ;  /* 0x0000f60005027a25 */ /* 0x000fc800078e0002 */
[----:B------:R-:W-:Y:S01]  /*b940*/  IMAD.IADD R0, R3, 0x1, R0 ;  /* 0x0000000103007824 */ /* 0x000fe200078e0200 */
[----:B------:R-:W-:-:S04]  /*b950*/  LEA R14, P0, R2, c[0x0][0x380], 0x1 ;  /* 0x0000e000020e7a11 */ /* 0x000fc800078008ff */
[----:B------:R-:W-:Y:S02]  /*b960*/  LEA.HI.X R12, R2, c[0x0][0x384], R0, 0x1, P0 ;  /* 0x0000e100020c7a11 */ /* 0x000fe400000f0c00 */
[----:B------:R-:W-:Y:S01]  /*b970*/  ISETP.GE.AND P0, PT, R11, R13, PT ;  /* 0x0000000d0b00720c */ /* 0x000fe20003f06270 */
[----:B------:R1:W2:Y:S01]  /*b980*/  SHFL.IDX PT, R2, R14, RZ, 0x1c1f ;  /* 0x001c1fff0e027589 */ /* 0x0002a200000e0000 */
[----:B------:R-:W-:-:S03]  /*b990*/  SHF.L.U32 R0, R8, 0x3, RZ ;  /* 0x0000000308007819 */ /* 0x000fc600000006ff */
[----:B------:R1:W3:Y:S01]  /*b9a0*/  SHFL.IDX PT, R3, R12, RZ, 0x1c1f ;  /* 0x001c1fff0c037589 */ /* 0x0002e200000e0000 */
[C---:B------:R-:W-:Y:S02]  /*b9b0*/  IADD3 R9, R0.reuse, 0x20, RZ ;  /* 0x0000002000097810 */ /* 0x040fe40007ffe0ff */
[----:B------:R-:W-:-:S05]  /*b9c0*/  IADD3 R10, R0, 0x40, RZ ;  /* 0x00000040000a7810 */ /* 0x000fca0007ffe0ff */
        /* <DEDUP_REMOVED lines=11> */
[----:B------:R2:W-:Y:S02]  /*ba80*/  @!P2 ST.E.128 [R6.64], RZ ;  /* 0x000000ff0600a985 */ /* 0x0005e4000c101d04 */
[----:B------:R-:W-:-:S04]  /*ba90*/  @!P1 IMAD.WIDE R4, R5, 0x2, R2 ;  /* 0x0000000205049825 */ /* 0x000fc800078e0202 */
[----:B------:R-:W-:Y:S01]  /*baa0*/  @!P0 IMAD.WIDE R2, R8, 0x2, R2 ;  /* 0x0000000208028825 */ /* 0x000fe200078e0202 */
[----:B------:R2:W-:Y:S04]  /*bab0*/  @!P1 ST.E.128 [R4.64], RZ ;  /* 0x000000ff04009985 */ /* 0x0005e8000c101d04 */
[----:B------:R2:W-:Y:S02]  /*bac0*/  @!P0 ST.E.128 [R2.64], RZ ;  /* 0x000000ff02008985 */ /* 0x0005e4000c101d04 */
.L_x_42:
[----:B------:R-:W-:Y:S05]  /*bad0*/  BSYNC B0 ;  /* 0x0000000000007941 */ /* 0x000fea0003800000 */
.L_x_41:
[----:B--2---:R-:W-:Y:S01]  /*bae0*/  IADD3 R4, R11, 0x20, RZ ;  /* 0x000000200b047810 */ /* 0x004fe20007ffe0ff */
[----:B---3--:R2:W3:Y:S01]  /*baf0*/  SHFL.IDX PT, R3, R12, 0x1, 0x1c1f ;  /* 0x003c1f000c037f89 */ /* 0x0084e200000e0000 */
[----:B------:R-:W-:Y:S02]  /*bb00*/  BSSY B0, `(.L_x_43) ;  /* 0x0000013000007945 */ /* 0x000fe40003800000 */
[----:B------:R-:W-:Y:S01]  /*bb10*/  ISETP.GE.AND P0, PT, R4, R13, PT ;  /* 0x0000000d0400720c */ /* 0x000fe20003f06270 */
[----:B------:R2:W4:-:S12]  /*bb20*/  SHFL.IDX PT, R2, R14, 0x1, 0x1c1f ;  /* 0x003c1f000e027f89 */ /* 0x00051800000e0000 */
        /* <DEDUP_REMOVED lines=16> */
.L_x_44:
[----:B------:R-:W-:Y:S05]  /*bc30*/  BSYNC B0 ;  /* 0x0000000000007941 */ /* 0x000fea0003800000 */
.L_x_43:
[----:B---3--:R-:W-:Y:S01]  /*bc40*/  IADD3 R4, R11, 0x40, RZ ;  /* 0x000000400b047810 */ /* 0x008fe20007ffe0ff */
[----:B------:R3:W1:Y:S01]  /*bc50*/  SHFL.IDX PT, R3, R12, 0x2, 0x1c1f ;  /* 0x005c1f000c037f89 */ /* 0x00066200000e0000 */
[----:B------:R-:W-:Y:S02]  /*bc60*/  BSSY B0, `(.L_x_45) ;  /* 0x0000013000007945 */ /* 0x000fe40003800000 */
[----:B------:R-:W-:Y:S01]  /*bc70*/  ISETP.GE.AND P0, PT, R4, R13, PT ;  /* 0x0000000d0400720c */ /* 0x000fe20003f06270 */
[----:B----4-:R3:W4:-:S12]  /*bc80*/  SHFL.IDX PT, R2, R14, 0x2, 0x1c1f ;  /* 0x005c1f000e027f89 */ /* 0x01071800000e0000 */
[----:B------:R-:W-:Y:S05]  /*bc90*/  @P0 BRA `(.L_x_46) ;  /* 0x000000f000000947 */ /* 0x000fea0003800000 */
[----:B------:R-:W-:Y:S02]  /*bca0*/  ISETP.GE.AND P1, PT, R9, c[0x0][0x3c8], PT ;  /* 0x0000f20009007a0c */ /* 0x000fe40003f26270 */
[----:B------:R-:W-:Y:S02]  /*bcb0*/  ISETP.GE.AND P0, PT, R10, c[0x0][0x3c8], PT ;  /* 0x0000f2000a007a0c */ /* 0x000fe40003f06270 */
[----:B------:R-:W-:-:S09]  /*bcc0*/  ISETP.GE.AND P2, PT, R0, c[0x0][0x3c8], PT ;  /* 0x0000f20000007a0c */ /* 0x000fd20003f46270 */
[----:B------:R-:W-:Y:S02]  /*bcd0*/  @!P1 SHF.R.S32.HI R5, RZ, 0x1f, R9 ;  /* 0x0000001fff059819 */ /* 0x000fe40000011409 */
[----:B------:R-:W-:Y:S02]  /*bce0*/  @!P0 SHF.R.S32.HI R4, RZ, 0x1f, R10 ;  /* 0x0000001fff048819 */ /* 0x000fe4000001140a */
[----:B------:R-:W-:Y:S01]  /*bcf0*/  @!P1 LEA.HI R5, R5, R9, RZ, 0x3 ;  /* 0x0000000905059211 */ /* 0x000fe200078f18ff */
[--C-:B-1--4-:R-:W-:Y:S01]  /*bd00*/  @!P2 IMAD.WIDE R6, R0, 0x2, R2.reuse ;  /* 0x000000020006a825 */ /* 0x112fe200078e0202 */
        /* <DEDUP_REMOVED lines=8> */
.L_x_46:
[----:B------:R-:W-:Y:S05]  /*bd90*/  BSYNC B0 ;  /* 0x0000000000007941 */ /* 0x000fea0003800000 */
.L_x_45:
[----:B-1----:R-:W-:Y:S01]  /*bda0*/  IADD3 R4, R11, 0x60, RZ ;  /* 0x000000600b047810 */ /* 0x002fe20007ffe0ff */
[----:B------:R1:W2:Y:S03]  /*bdb0*/  SHFL.IDX PT, R3, R12, 0x3, 0x1c1f ;  /* 0x007c1f000c037f89 */ /* 0x0002a600000e0000 */
[----:B------:R-:W-:Y:S01]  /*bdc0*/  ISETP.GE.AND P0, PT, R4, R13, PT ;  /* 0x0000000d0400720c */ /* 0x000fe20003f06270 */
[----:B----4-:R1:W4:-:S12]  /*bdd0*/  SHFL.IDX PT, R2, R14, 0x3, 0x1c1f ;  /* 0x007c1f000e027f89 */ /* 0x01031800000e0000 */
[----:B------:R-:W-:Y:S05]  /*bde0*/  @P0 EXIT ;  /* 0x000000000000094d */ /* 0x000fea0003800000 */
[----:B------:R-:W-:Y:S02]  /*bdf0*/  ISETP.GE.AND P0, PT, R9, c[0x0][0x3c8], PT ;  /* 0x0000f20009007a0c */ /* 0x000fe40003f06270 */
[----:B------:R-:W-:-:S11]  /*be00*/  ISETP.GE.AND P1, PT, R0, c[0x0][0x3c8], PT ;  /* 0x0000f20000007a0c */ /* 0x000fd60003f26270 */
[----:B------:R-:W-:Y:S02]  /*be10*/  @!P0 SHF.R.S32.HI R4, RZ, 0x1f, R9 ;  /* 0x0000001fff048819 */ /* 0x000fe40000011409 */
[----:B--2-4-:R-:W-:Y:S02]  /*be20*/  @!P1 IMAD.WIDE R6, R0, 0x2, R2 ;  /* 0x0000000200069825 */ /* 0x014fe400078e0202 */
[----:B------:R-:W-:-:S03]  /*be30*/  @!P0 LEA.HI R4, R4, R9, RZ, 0x3 ;  /* 0x0000000904048211 */ /* 0x000fc600078f18ff */
[----:B------:R2:W-:Y:S01]  /*be40*/  @!P1 ST.E.128 [R6.64], RZ ;  /* 0x000000ff06009985 */ /* 0x0005e2000c101d04 */
[----:B------:R-:W-:-:S05]  /*be50*/  @!P0 LOP3.LUT R4, R4, 0xfffffff8, RZ, 0xc0, !PT ;  /* 0xfffffff804048812 */ /* 0x000fca00078ec0ff */
[----:B------:R-:W-:-:S05]  /*be60*/  @!P0 IMAD.WIDE R4, R4, 0x2, R2 ;  /* 0x0000000204048825 */ /* 0x000fca00078e0202 */
[----:B------:R2:W-:Y:S01]  /*be70*/  @!P0 ST.E.128 [R4.64], RZ ;  /* 0x000000ff04008985 */ /* 0x0005e2000c101d04 */
[----:B------:R-:W-:-:S13]  /*be80*/  ISETP.GE.AND P0, PT, R10, c[0x0][0x3c8], PT ;  /* 0x0000f2000a007a0c */ /* 0x000fda0003f06270 */
[----:B------:R-:W-:Y:S05]  /*be90*/  @P0 EXIT ;  /* 0x000000000000094d */ /* 0x000fea0003800000 */
[----:B------:R-:W-:-:S04]  /*bea0*/  SHF.R.S32.HI R0, RZ, 0x1f, R10 ;  /* 0x0000001fff007819 */ /* 0x000fc8000001140a */
[----:B------:R-:W-:-:S04]  /*beb0*/  LEA.HI R0, R0, R10, RZ, 0x3 ;  /* 0x0000000a00007211 */ /* 0x000fc800078f18ff */
[----:B------:R-:W-:-:S05]  /*bec0*/  LOP3.LUT R0, R0, 0xfffffff8, RZ, 0xc0, !PT ;  /* 0xfffffff800007812 */ /* 0x000fca00078ec0ff */
[----:B------:R-:W-:-:S05]  /*bed0*/  IMAD.WIDE R2, R0, 0x2, R2 ;  /* 0x0000000200027825 */ /* 0x000fca00078e0202 */
[----:B------:R-:W-:Y:S01]  /*bee0*/  ST.E.128 [R2.64], RZ ;  /* 0x000000ff02007985 */ /* 0x000fe2000c101d04 */
[----:B------:R-:W-:Y:S05]  /*bef0*/  EXIT ;  /* 0x000000000000794d */ /* 0x000fea0003800000 */
.L_x_47:
        /* <DEDUP_REMOVED lines=16> */
.L_x_1509:


//--------------------- .text._ZN7cutlass13device_kernelIN5flash19enable_sm80_to_sm89INS1_16FlashAttnFwdSm80INS1_25CollectiveMainloopFwdSm80ILi4ELi1ELb0EN4cute5tupleIJNS5_1CILi128EEENS7_ILi64EEENS7_ILi96EEEEEELi96ENS_6half_tEfNS_4arch4Sm80ELb0ELb0ELb1ELb1ELb0ELb1ELb1ELb0EEENS1_21CollectiveEpilogueFwdINS6_IJS8_SA_S9_EEENS6_IJNS7_ILi1EEESI_SI_EEESC_SE_Li128ELb1ELb1ELb0ELb0EEENS1_19SingleTileSchedulerILb1ELb0ELb1ELi128EEEEEEEEEvNT_6ParamsE --------------------------
	.section	.text._ZN7cutlass13device_kernelIN5flash19enable_sm80_to_sm89INS1_16FlashAttnFwdSm80INS1_25CollectiveMainloopFwdSm80ILi4ELi1ELb0EN4cute5tupleIJNS5_1CILi128EEENS7_ILi64EEENS7_ILi96EEEEEELi96ENS_6half_tEfNS_4arch4Sm80ELb0ELb0ELb1ELb1ELb0ELb1ELb1ELb0EEENS1_21CollectiveEpilogueFwdINS6_IJS8_SA_S9_EEENS6_IJNS7_ILi1EEESI_SI_EEESC_SE_Li128ELb1ELb1ELb0ELb0EEENS1_19SingleTileSchedulerILb1ELb0ELb1ELi128EEEEEEEEEvNT_6ParamsE,"ax",@progbits
	.sectioninfo	@"SHI_REGISTERS=255"
	.align	128
.text._ZN7cutlass13device_kernelIN5flash19enable_sm80_to_sm89INS1_16FlashAttnFwdSm80INS1_25CollectiveMainloopFwdSm80ILi4ELi1ELb0EN4cute5tupleIJNS5_1CILi128EEENS7_ILi64EEENS7_ILi96EEEEEELi96ENS_6half_tEfNS_4arch4Sm80ELb0ELb0ELb1ELb1ELb0ELb1ELb1ELb0EEENS1_21CollectiveEpilogueFwdINS6_IJS8_SA_S9_EEENS6_IJNS7_ILi1EEESI_SI_EEESC_SE_Li128ELb1ELb1ELb0ELb0EEENS1_19SingleTileSchedulerILb1ELb0ELb1ELi128EEEEEEEEEvNT_6ParamsE:
        .type           _ZN7cutlass13device_kernelIN5flash19enable_sm80_to_sm89INS1_16FlashAttnFwdSm80INS1_25CollectiveMainloopFwdSm80ILi4ELi1ELb0EN4cute5tupleIJNS5_1CILi128EEENS7_ILi64EEENS7_ILi96EEEEEELi96ENS_6half_tEfNS_4arch4Sm80ELb0ELb0ELb1ELb1ELb0ELb1ELb1ELb0EEENS1_21CollectiveEpilogueFwdINS6_IJS8_SA_S9_EEENS6_IJNS7_ILi1EEESI_SI_EEESC_SE_Li128ELb1ELb1ELb0ELb0EEENS1_19SingleTileSchedulerILb1ELb0ELb1ELi128EEEEEEEEEvNT_6ParamsE,@function
        .size           _ZN7cutlass13device_kernelIN5flash19enable_sm80_to_sm89INS1_16FlashAttnFwdSm80INS1_25CollectiveMainloopFwdSm80ILi4ELi1ELb0EN4cute5tupleIJNS5_1CILi128EEENS7_ILi64EEENS7_ILi96EEEEEELi96ENS_6half_tEfNS_4arch4Sm80ELb0ELb0ELb1ELb1ELb0ELb1ELb1ELb0EEENS1_21CollectiveEpilogueFwdINS6_IJS8_SA_S9_EEENS6_IJNS7_ILi1EEESI_SI_EEESC_SE_Li128ELb1ELb1ELb0ELb0EEENS1_19SingleTileSchedulerILb1ELb0ELb1ELi128EEEEEEEEEvNT_6ParamsE,(.L_x_1510 - _ZN7cutlass13device_kernelIN5flash19enable_sm80_to_sm89INS1_16FlashAttnFwdSm80INS1_25CollectiveMainloopFwdSm80ILi4ELi1ELb0EN4cute5tupleIJNS5_1CILi128EEENS7_ILi64EEENS7_ILi96EEEEEELi96ENS_6half_tEfNS_4arch4Sm80ELb0ELb0ELb1ELb1ELb0ELb1ELb1ELb0EEENS1_21CollectiveEpilogueFwdINS6_IJS8_SA_S9_EEENS6_IJNS7_ILi1EEESI_SI_EEESC_SE_Li128ELb1ELb1ELb0ELb0EEENS1_19SingleTileSchedulerILb1ELb0ELb1ELi128EEEEEEEEEvNT_6ParamsE)
        .other          _ZN7cutlass13device_kernelIN5flash19enable_sm80_to_sm89INS1_16FlashAttnFwdSm80INS1_25CollectiveMainloopFwdSm80ILi4ELi1ELb0EN4cute5tupleIJNS5_1CILi128EEENS7_ILi64EEENS7_ILi96EEEEEELi96ENS_6half_tEfNS_4arch4Sm80ELb0ELb0ELb1ELb1ELb0ELb1ELb1ELb0EEENS1_21CollectiveEpilogueFwdINS6_IJS8_SA_S9_EEENS6_IJNS7_ILi1EEESI_SI_EEESC_SE_Li128ELb1ELb1ELb0ELb0EEENS1_19SingleTileSchedulerILb1ELb0ELb1ELi128EEEEEEEEEvNT_6ParamsE,@"STO_CUDA_ENTRY STV_DEFAULT"
_ZN7cutlass13device_kernelIN5flash19enable_sm80_to_sm89INS1_16FlashAttnFwdSm80INS1_25CollectiveMainloopFwdSm80ILi4ELi1ELb0EN4cute5tupleIJNS5_1CILi128EEENS7_ILi64EEENS7_ILi96EEEEEELi96ENS_6half_tEfNS_4arch4Sm80ELb0ELb0ELb1ELb1ELb0ELb1ELb1ELb0EEENS1_21CollectiveEpilogueFwdINS6_IJS8_SA_S9_EEENS6_IJNS7_ILi1EEESI_SI_EEESC_SE_Li128ELb1ELb1ELb0ELb0EEENS1_19SingleTileSchedulerILb1ELb0ELb1ELi128EEEEEEEEEvNT_6ParamsE:
        /* <DEDUP_REMOVED lines=17> */
.L_x_49:
        /* <DEDUP_REMOVED lines=8> */
.L_x_51:
[----:B------:R-:W-:-:S05]  /*0190*/  MOV R0, c[0x0][0x54c] ;  /* 0x0001530000007a02 */ /* 0x000fca0000000f00 */
.L_x_50:
[----:B-----5:R-:W-:Y:S01]  /*01a0*/  IMAD R0, R0, c[0x0][0x548], RZ ;  /* 0x0001520000007a24 */ /* 0x020fe200078e02ff */
[----:B-1----:R-:W-:-:S04]  /*01b0*/  SHF.L.U32 R2, R169, 0x7, RZ ;  /* 0x00000007a9027819 */ /* 0x002fc800000006ff */
[----:B------:R-:W-:-:S04]  /*01c0*/  ISETP.GE.AND P0, PT, R2, R0, PT ;  /* 0x000000000200720c */ /* 0x000fc80003f06270 */
[----:B------:R-:W-:-:S05]  /*01d0*/  SEL R0, R5, 0xffffffff, !P0 ;  /* 0xffffffff05007807 */ /* 0x000fca0004000000 */
[----:B------:R1:W-:Y:S01]  /*01e0*/  STL [R1+0x58], R0 ;  /* 0x0000580001007387 */ /* 0x0003e20000100800 */
[----:B------:R-:W-:Y:S05]  /*01f0*/  BRA `(.L_x_52) ;  /* 0x0000013000007947 */ /* 0x000fea0003800000 */
.L_x_48:
[----:B---3--:R-:W-:-:S04]  /*0200*/  ISETP.NE.U32.AND P0, PT, RZ, c[0x0][0x568], PT ;  /* 0x00015a00ff007a0c */ /* 0x008fc80003f05070 */
[----:B------:R-:W-:-:S13]  /*0210*/  ISETP.NE.AND.EX P0, PT, RZ, c[0x0][0x56c], PT, P0 ;  /* 0x00015b00ff007a0c */ /* 0x000fda0003f05300 */
[----:B------:R-:W-:Y:S05]  /*0220*/  @!P0 BRA `(.L_x_53) ;  /* 0x0000002000008947 */ /* 0x000fea0003800000 */
[----:B------:R1:W5:Y:S01]  /*0230*/  LDG.E R0, [R2.64] ;  /* 0x0000000602007981 */ /* 0x000362000c1e1900 */
[----:B------:R-:W-:Y:S05]  /*0240*/  BRA `(.L_x_54) ;  /* 0x0000009000007947 */ /* 0x000fea0003800000 */
.L_x_53:
        /* <DEDUP_REMOVED lines=8> */
.L_x_55:
[----:B------:R-:W-:-:S05]  /*02d0*/  MOV R0, c[0x0][0x54c] ;  /* 0x0001530000007a02 */ /* 0x000fca0000000f00 */
.L_x_54:
[----:B-----5:R-:W-:Y:S01]  /*02e0*/  IMAD R0, R0, c[0x0][0x548], RZ ;  /* 0x0001520000007a24 */ /* 0x020fe200078e02ff */
[----:B-1----:R-:W-:-:S04]  /*02f0*/  SHF.L.U32 R2, R169, 0x7, RZ ;  /* 0x00000007a9027819 */ /* 0x002fc800000006ff */
[----:B------:R-:W-:-:S04]  /*0300*/  ISETP.GE.AND P0, PT, R2, R0, PT ;  /* 0x000000000200720c */ /* 0x000fc80003f06270 */
[----:B------:R-:W-:-:S05]  /*0310*/  SEL R0, R5, 0xffffffff, !P0 ;  /* 0xffffffff05007807 */ /* 0x000fca0004000000 */
[----:B------:R1:W-:Y:S04]  /*0320*/  STL [R1+0x58], R0 ;  /* 0x0000580001007387 */ /* 0x0003e80000100800 */
.L_x_52:
[----:B------:R-:W2:Y:S02]  /*0330*/  LDL R17, [R1+0x58] ;  /* 0x0000580001117983 */ /* 0x000ea40000100800 */
[----:B--2---:R-:W-:-:S13]  /*0340*/  ISETP.GE.AND P0, PT, R17, RZ, PT ;  /* 0x000000ff1100720c */ /* 0x004fda0003f06270 */
[----:B------:R-:W-:Y:S05]  /*0350*/  @!P0 EXIT ;  /* 0x000000000000894d */ /* 0x000fea0003800000 */
[----:B------:R-:W-:Y:S01]  /*0360*/  ISETP.NE.U32.AND P0, PT, RZ, c[0x0][0x370], PT ;  /* 0x0000dc00ff007a0c */ /* 0x000fe20003f05070 */
[----:B------:R-:W-:Y:S01]  /*0370*/  IMAD.MOV.U32 R148, RZ, RZ, RZ ;  /* 0x000000ffff947224 */ /* 0x000fe200078e00ff */
[----:B------:R-:W-:Y:S01]  /*0380*/  ISETP.NE.U32.AND P1, PT, RZ, c[0x0][0x360], PT ;  /* 0x0000d800ff007a0c */ /* 0x000fe20003f25070 */
[----:B------:R-:W-:Y:S01]  /*0390*/  IMAD.MOV.U32 R153, RZ, RZ, RZ ;  /* 0x000000ffff997224 */ /* 0x000fe200078e00ff */
[----:B------:R-:W-:Y:S01]  /*03a0*/  ISETP.NE.AND.EX P2, PT, RZ, c[0x0][0x374], PT, P0 ;  /* 0x0000dd00ff007a0c */ /* 0x000fe20003f45300 */
[----:B------:R-:W-:Y:S01]  /*03b0*/  IMAD.MOV.U32 R12, RZ, RZ, RZ ;  /* 0x000000ffff0c7224 */ /* 0x000fe200078e00ff */
[----:B------:R-:W-:Y:S01]  /*03c0*/  ISETP.NE.AND.EX P0, PT, RZ, c[0x0][0x364], PT, P1 ;  /* 0x0000d900ff007a0c */ /* 0x000fe20003f05310 */
[CC--:B------:R-:W-:Y:S01]  /*03d0*/  IMAD.WIDE R6, R17.reuse, R13.reuse, c[0x0][0x348] ;  /* 0x0000d20011067625 */ /* 0x0c0fe200078e020d */
[----:B------:R-:W-:Y:S02]  /*03e0*/  ISETP.NE.U32.AND P1, PT, RZ, c[0x0][0x348], PT ;  /* 0x0000d200ff007a0c */ /* 0x000fe40003f25070 */
[----:B------:R-:W-:Y:S01]  /*03f0*/  ISETP.NE.U32.AND P5, PT, RZ, c[0x0][0x350], PT ;  /* 0x0000d400ff007a0c */ /* 0x000fe20003fa5070 */
[----:B------:R-:W-:Y:S01]  /*0400*/  IMAD.WIDE R4, R17, R13, c[0x0][0x350] ;  /* 0x0000d40011047625 */ /* 0x000fe200078e020d */
[----:B------:R-:W-:-:S02]  /*0410*/  ISETP.NE.U32.AND P3, PT, RZ, c[0x0][0x358], PT ;  /* 0x0000d600ff007a0c */ /* 0x000fc40003f65070 */
[----:B------:R-:W-:Y:S01]  /*0420*/  ISETP.NE.AND.EX P1, PT, RZ, c[0x0][0x34c], PT, P1 ;  /* 0x0000d300ff007a0c */ /* 0x000fe20003f25310 */
[CC--:B------:R-:W-:Y:S01]  /*0430*/  IMAD.WIDE R2, R17.reuse, R13.reuse, c[0x0][0x358] ;  /* 0x0000d60011027625 */ /* 0x0c0fe200078e020d */
[----:B------:R-:W-:Y:S02]  /*0440*/  ISETP.NE.AND.EX P5, PT, RZ, c[0x0][0x354], PT, P5 ;  /* 0x0000d500ff007a0c */ /* 0x000fe40003fa5350 */
[----:B------:R-:W-:Y:S01]  /*0450*/  ISETP.NE.AND.EX P3, PT, RZ, c[0x0][0x35c], PT, P3 ;  /* 0x0000d700ff007a0c */ /* 0x000fe20003f65330 */
[CC--:B------:R-:W-:Y:S01]  /*0460*/  @P2 IMAD.WIDE R10, R17.reuse, R13.reuse, c[0x0][0x370] ;  /* 0x0000dc00110a2625 */ /* 0x0c0fe200078e020d */
[----:B------:R-:W-:Y:S01]  /*0470*/  MOV R150, RZ ;  /* 0x000000ff00967202 */ /* 0x000fe20000000f00 */
[----:B------:R-:W2:Y:S02]  /*0480*/  S2R R51, SR_CTAID.Y ;  /* 0x0000000000337919 */ /* 0x000ea40000002600 */
[----:B------:R-:W-:Y:S02]  /*0490*/  IMAD.MOV.U32 R155, RZ, RZ, c[0x0][0x168] ;  /* 0x00005a00ff9b7624 */ /* 0x000fe400078e00ff */
[----:B------:R3:W5:Y:S01]  /*04a0*/  @P2 LDG.E R148, [R10.64] ;  /* 0x000000060a942981 */ /* 0x000762000c1e1900 */
[----:B------:R-:W-:-:S03]  /*04b0*/  @P0 IMAD.WIDE R8, R17, R13, c[0x0][0x360] ;  /* 0x0000d80011080625 */ /* 0x000fc600078e020d */
[----:B------:R3:W5:Y:S04]  /*04c0*/  @P1 LDG.E R153, [R6.64] ;  /* 0x0000000606991981 */ /* 0x000768000c1e1900 */
[----:B------:R3:W5:Y:S04]  /*04d0*/  @P5 LDG.E R150, [R4.64] ;  /* 0x0000000604965981 */ /* 0x000768000c1e1900 */
[----:B------:R3:W5:Y:S01]  /*04e0*/  @P3 LDG.E R12, [R2.64] ;  /* 0x00000006020c3981 */ /* 0x000762000c1e1900 */
[----:B------:R-:W-:-:S03]  /*04f0*/  MOV R96, c[0x0][0x228] ;  /* 0x00008a0000607a02 */ /* 0x000fc60000000f00 */
[----:B------:R4:W5:Y:S01]  /*0500*/  @P0 LDG.E R155, [R8.64] ;  /* 0x00000006089b0981 */ /* 0x000962000c1e1900 */
[----:B--2---:R-:W-:Y:S01]  /*0510*/  SHF.R.S32.HI R171, RZ, 0x1f, R51 ;  /* 0x0000001fffab7819 */ /* 0x004fe20000011433 */
[----:B----4-:R-:W-:Y:S01]  /*0520*/  IMAD.MOV.U32 R8, RZ, RZ, c[0x0][0x1d0] ;  /* 0x00007400ff087624 */ /* 0x010fe200078e00ff */
[----:B------:R-:W-:Y:S05]  /*0530*/  @P0 BRA `(.L_x_56) ;  /* 0x0000004000000947 */ /* 0x000fea0003800000 */
[----:B---3--:R-:W-:Y:S05]  /*0540*/  @!P1 BRA `(.L_x_56) ;  /* 0x0000003000009947 */ /* 0x008fea0003800000 */
[----:B-1----:R1:W2:Y:S04]  /*0550*/  LDG.E R0, [R6.64] ;  /* 0x0000000606007981 */ /* 0x0022a8000c1e1900 */
[----:B-1----:R-:W2:Y:S02]  /*0560*/  LDG.E R6, [R6.64+0x4] ;  /* 0x0000040606067981 */ /* 0x002ea4000c1e1900 */
[----:B--2--5:R-:W-:Y:S02]  /*0570*/  IADD3 R155, -R0, R6, RZ ;  /* 0x00000006009b7210 */ /* 0x024fe40007ffe1ff */
.L_x_56:
[----:B---3--:R-:W-:-:S04]  /*0580*/  ISETP.NE.U32.AND P0, PT, RZ, c[0x0][0x368], PT ;  /* 0x0000da00ff007a0c */ /* 0x008fc80003f05070 */
[----:B------:R-:W-:-:S13]  /*0590*/  ISETP.NE.AND.EX P0, PT, RZ, c[0x0][0x36c], PT, P0 ;  /* 0x0000db00ff007a0c */ /* 0x000fda0003f05300 */
[----:B------:R-:W-:Y:S05]  /*05a0*/  @!P0 BRA `(.L_x_57) ;  /* 0x0000003000008947 */ /* 0x000fea0003800000 */
[----:B------:R-:W-:-:S05]  /*05b0*/  IMAD.WIDE R4, R17, R13, c[0x0][0x368] ;  /* 0x0000da0011047625 */ /* 0x000fca00078e020d */
[----:B------:R2:W5:Y:S01]  /*05c0*/  LDG.E R8, [R4.64] ;  /* 0x0000000604087981 */ /* 0x000562000c1e1900 */
[----:B------:R-:W-:Y:S05]  /*05d0*/  BRA `(.L_x_58) ;  /* 0x0000004000007947 */ /* 0x000fea0003800000 */
.L_x_57:
[----:B------:R-:W-:Y:S05]  /*05e0*/  @!P5 BRA `(.L_x_58) ;  /* 0x000000300000d947 */ /* 0x000fea0003800000 */
[----:B-1----:R1:W2:Y:S04]  /*05f0*/  LDG.E R0, [R4.64] ;  /* 0x0000000604007981 */ /* 0x0022a8000c1e1900 */
[----:B-1----:R-:W2:Y:S02]  /*0600*/  LDG.E R4, [R4.64+0x4] ;  /* 0x0000040604047981 */ /* 0x002ea4000c1e1900 */
[----:B--2---:R-:W-:Y:S02]  /*0610*/  IADD3 R8, -R0, R4, RZ ;  /* 0x0000000400087210 */ /* 0x004fe40007ffe1ff */
.L_x_58:
[----:B--2---:R2:W3:Y:S04]  /*0620*/  @P3 LDG.E R5, [R2.64] ;  /* 0x0000000602053981 */ /* 0x0044e8000c1e1900 */
[----:B------:R2:W3:Y:S01]  /*0630*/  @P3 LDG.E R4, [R2.64+0x4] ;  /* 0x0000040602043981 */ /* 0x0004e2000c1e1900 */
[----:B------:R-:W-:Y:S01]  /*0640*/  ISETP.NE.U32.AND P0, PT, RZ, c[0x0][0x378], PT ;  /* 0x0000de00ff007a0c */ /* 0x000fe20003f05070 */
[----:B-----5:R-:W-:-:S03]  /*0650*/  IMAD.MOV.U32 R149, RZ, RZ, R8 ;  /* 0x000000ffff957224 */ /* 0x020fc600078e0008 */
[----:B------:R-:W-:Y:S01]  /*0660*/  ISETP.NE.AND.EX P0, PT, RZ, c[0x0][0x37c], PT, P0 ;  /* 0x0000df00ff007a0c */ /* 0x000fe20003f05300 */
[----:B-1----:R-:W-:-:S12]  /*0670*/  IMAD.IADD R0, R8, 0x1, -R148 ;  /* 0x0000000108007824 */ /* 0x002fd800078e0a94 */
[----:B--2---:R-:W-:-:S05]  /*0680*/  @P0 IMAD.WIDE R2, R17, R13, c[0x0][0x378] ;  /* 0x0000de0011020625 */ /* 0x004fca00078e020d */
[----:B------:R1:W5:Y:S01]  /*0690*/  @P0 LDG.E R149, [R2.64] ;  /* 0x0000000602950981 */ /* 0x000362000c1e1900 */
[----:B---3--:R-:W-:-:S04]  /*06a0*/  @P3 IMAD.IADD R96, R4, 0x1, -R5 ;  /* 0x0000000104603824 */ /* 0x008fc800078e0a05 */
[----:B------:R-:W-:-:S05]  /*06b0*/  IMAD.IADD R165, R0, 0x1, R96 ;  /* 0x0000000100a57824 */ /* 0x000fca00078e0260 */
[----:B-1----:R-:W-:-:S04]  /*06c0*/  IADD3 R2, R165, 0x3f, RZ ;  /* 0x0000003fa5027810 */ /* 0x002fc80007ffe0ff */
[----:B------:R-:W-:-:S04]  /*06d0*/  SHF.R.S32.HI R3, RZ, 0x1f, R2 ;  /* 0x0000001fff037819 */ /* 0x000fc80000011402 */
[----:B------:R-:W-:Y:S01]  /*06e0*/  LEA.HI R250, R3, R2, RZ, 0x6 ;  /* 0x0000000203fa7211 */ /* 0x000fe200078f30ff */
[----:B------:R-:W-:-:S03]  /*06f0*/  IMAD.MOV R3, RZ, RZ, -R0 ;  /* 0x000000ffff037224 */ /* 0x000fc600078e0a00 */
[----:B------:R-:W-:-:S05]  /*0700*/  LOP3.LUT R2, R250, 0xffffffc0, RZ, 0xc0, !PT ;  /* 0xffffffc0fa027812 */ /* 0x000fca00078ec0ff */
[----:B------:R-:W-:Y:S01]  /*0710*/  IMAD.IADD R0, R2, 0x1, -R0 ;  /* 0x0000000102007824 */ /* 0x000fe200078e0a00 */
[----:B------:R-:W-:-:S04]  /*0720*/  IMNMX R2, RZ, R3, !PT ;  /* 0x00000003ff027217 */ /* 0x000fc80007800200 */
[----:B------:R-:W-:Y:S02]  /*0730*/  IMNMX R0, R0, R96, PT ;  /* 0x0000006000007217 */ /* 0x000fe40003800200 */
[----:B------:R-:W-:Y:S02]  /*0740*/  SHF.R.U32.HI R144, RZ, 0x6, R2 ;  /* 0x00000006ff907819 */ /* 0x000fe40000011602 */
[----:B------:R-:W-:-:S03]  /*0750*/  ISETP.GT.AND P0, PT, R0, R2, PT ;  /* 0x000000020000720c */ /* 0x000fc60003f04270 */
[----:B------:R-:W-:-:S10]  /*0760*/  IMAD.MOV.U32 R4, RZ, RZ, R144 ;  /* 0x000000ffff047224 */ /* 0x000fd400078e0090 */
[----:B------:R-:W-:-:S04]  /*0770*/  @P0 IADD3 R0, R0, 0x3f, RZ ;  /* 0x0000003f00000810 */ /* 0x000fc80007ffe0ff */
[----:B------:R-:W-:-:S04]  /*0780*/  @P0 SHF.R.S32.HI R2, RZ, 0x1f, R0 ;  /* 0x0000001fff020819 */ /* 0x000fc80000011400 */
[----:B------:R-:W-:-:S04]  /*0790*/  @P0 LEA.HI R0, R2, R0, RZ, 0x6 ;  /* 0x0000000002000211 */ /* 0x000fc800078f30ff */
[----:B------:R-:W-:-:S04]  /*07a0*/  @P0 SHF.R.S32.HI R4, RZ, 0x6, R0 ;  /* 0x00000006ff040819 */ /* 0x000fc80000011400 */
[----:B------:R-:W-:-:S13]  /*07b0*/  ISETP.GT.AND P0, PT, R4, R144, PT ;  /* 0x000000900400720c */ /* 0x000fda0003f04270 */
[----:B------:R-:W-:Y:S05]  /*07c0*/  @!P0 BRA `(.L_x_59) ;  /* 0x0000507000008947 */ /* 0x000fea0003800000 */
[----:B------:R-:W-:-:S04]  /*07d0*/  ISETP.NE.U32.AND P2, PT, RZ, c[0x0][0x340], PT ;  /* 0x0000d000ff007a0c */ /* 0x000fc80003f45070 */
[----:B------:R-:W-:-:S13]  /*07e0*/  ISETP.NE.AND.EX P2, PT, RZ, c[0x0][0x344], PT, P2 ;  /* 0x0000d100ff007a0c */ /* 0x000fda0003f45320 */
[----:B------:R-:W-:-:S05]  /*07f0*/  @P2 IMAD.WIDE R2, R17, R13, c[0x0][0x340] ;  /* 0x0000d00011022625 */ /* 0x000fca00078e020d */
[----:B------:R1:W2:Y:S01]  /*0800*/  @P2 LDG.E R15, [R2.64] ;  /* 0x00000006020f2981 */ /* 0x0002a2000c1e1900 */
[----:B------:R-:W-:Y:S01]  /*0810*/  SHF.R.S32.HI R10, RZ, 0x1f, R167 ;  /* 0x0000001fff0a7819 */ /* 0x000fe200000114a7 */
[----:B------:R-:W-:Y:S01]  /*0820*/  IMAD.MOV.U32 R161, RZ, RZ, c[0x0][0x238] ;  /* 0x00008e00ffa17624 */ /* 0x000fe200078e00ff */
[----:B------:R-:W-:Y:S01]  /*0830*/  IADD3 R78, R4, -0x1, RZ ;  /* 0xffffffff044e7810 */ /* 0x000fe20007ffe0ff */
[----:B------:R-:W-:Y:S01]  /*0840*/  IMAD.MOV.U32 R152, RZ, RZ, 0x6 ;  /* 0x00000006ff987424 */ /* 0x000fe200078e00ff */
[----:B------:R-:W-:Y:S01]  /*0850*/  SHF.R.S32.HI R7, RZ, 0x1f, R12 ;  /* 0x0000001fff077819 */ /* 0x000fe2000001140c */
[----:B------:R-:W-:Y:S01]  /*0860*/  IMAD.SHL.U32 R162, R161, 0x40, RZ ;  /* 0x00000040a1a27824 */ /* 0x000fe200078e00ff */
[-C--:B------:R-:W-:Y:S01]  /*0870*/  LEA.HI R34, R167, R167.reuse, RZ, 0x1 ;  /* 0x000000a7a7227211 */ /* 0x080fe200078f08ff */
[----:B------:R-:W-:Y:S01]  /*0880*/  IMAD.IADD R49, R150, 0x1, R8 ;  /* 0x0000000196317824 */ /* 0x000fe200078e0208 */
[----:B------:R-:W-:Y:S01]  /*0890*/  SHF.L.U64.HI R157, R161, R152, c[0x0][0x23c] ;  /* 0x00008f00a19d7619 */ /* 0x000fe20000010298 */
[----:B------:R-:W-:Y:S01]  /*08a0*/  IMAD.MOV.U32 R163, RZ, RZ, c[0x0][0x27c] ;  /* 0x00009f00ffa37624 */ /* 0x000fe200078e00ff */
[----:B------:R-:W-:Y:S01]  /*08b0*/  SHF.R.S32.HI R6, RZ, 0x1f, R78 ;  /* 0x0000001fff067819 */ /* 0x000fe2000001144e */
[----:B------:R-:W-:Y:S01]  /*08c0*/  IMAD.MOV.U32 R156, RZ, RZ, 0x5 ;  /* 0x00000005ff9c7424 */ /* 0x000fe200078e00ff */
[----:B------:R-:W-:Y:S01]  /*08d0*/  SHF.R.S32.HI R92, RZ, 0x1, R34 ;  /* 0x00000001ff5c7819 */ /* 0x000fe20000011422 */
[----:B------:R-:W-:Y:S01]  /*08e0*/  IMAD R4, R157, R78, RZ ;  /* 0x0000004e9d047224 */ /* 0x000fe200078e02ff */
[----:B------:R-:W-:Y:S01]  /*08f0*/  SHF.R.S32.HI R140, RZ, 0x1f, R49 ;  /* 0x0000001fff8c7819 */ /* 0x000fe20000011431 */
[----:B------:R-:W-:Y:S01]  /*0900*/  IMAD.MOV.U32 R159, RZ, RZ, c[0x0][0x1e0] ;  /* 0x00007800ff9f7624 */ /* 0x000fe200078e00ff */
[----:B------:R-:W-:Y:S01]  /*0910*/  SEL R23, R17, RZ, !P3 ;  /* 0x000000ff11177207 */ /* 0x000fe20005800000 */
[----:B------:R-:W-:Y:S01]  /*0920*/  IMAD R16, R6, R162, R4 ;  /* 0x000000a206107224 */ /* 0x000fe200078e0204 */
[-C--:B------:R-:W-:Y:S01]  /*0930*/  LEA.HI R6, R10, R167.reuse, RZ, 0x3 ;  /* 0x000000a70a067211 */ /* 0x080fe200078f18ff */
[----:B------:R-:W-:Y:S01]  /*0940*/  IMAD R8, R140, c[0x0][0x1e0], RZ ;  /* 0x000078008c087a24 */ /* 0x000fe200078e02ff */
[----:B------:R-:W-:Y:S01]  /*0950*/  LOP3.LUT R34, R34, 0xfffffffe, RZ, 0xc0, !PT ;  /* 0xfffffffe22227812 */ /* 0x000fe200078ec0ff */
[----:B------:R-:W-:Y:S01]  /*0960*/  IMAD.WIDE.U32 R146, R92, c[0x0][0x1e0], RZ ;  /* 0x000078005c927a25 */ /* 0x000fe200078e00ff */
[----:B------:R-:W-:Y:S01]  /*0970*/  SHF.R.S32.HI R13, RZ, 0x3, R6 ;  /* 0x00000003ff0d7819 */ /* 0x000fe20000011406 */
[----:B------:R-:W-:Y:S01]  /*0980*/  ULDC.U8 UR4, c[0x0][0x298] ;  /* 0x0000a60000047ab9 */ /* 0x000fe20000000000 */
[----:B-1----:R-:W-:Y:S01]  /*0990*/  LEA.HI R2, R10, R167, RZ, 0x2 ;  /* 0x000000a70a027211 */ /* 0x002fe200078f10ff */
[----:B------:R-:W-:Y:S01]  /*09a0*/  IMAD.IADD R34, R167, 0x1, -R34 ;  /* 0x00000001a7227824 */ /* 0x000fe200078e0a22 */
[----:B------:R-:W-:Y:S01]  /*09b0*/  SHF.R.S32.HI R50, RZ, 0x1f, R92 ;  /* 0x0000001fff327819 */ /* 0x000fe2000001145c */
[----:B------:R-:W-:Y:S01]  /*09c0*/  IMAD.MOV.U32 R160, RZ, RZ, c[0x0][0x280] ;  /* 0x0000a000ffa07624 */ /* 0x000fe200078e00ff */
[--C-:B------:R-:W-:Y:S01]  /*09d0*/  SHF.R.S32.HI R9, RZ, 0x2, R2.reuse ;  /* 0x00000002ff097819 */ /* 0x100fe20000011402 */
[C---:B------:R-:W-:Y:S01]  /*09e0*/  IMAD.SHL.U32 R26, R34.reuse, 0x8, RZ ;  /* 0x00000008221a7824 */ /* 0x040fe200078e00ff */
[----:B------:R-:W-:Y:S01]  /*09f0*/  SHF.R.S32.HI R0, RZ, 0x1f, R2 ;  /* 0x0000001fff007819 */ /* 0x000fe20000011402 */
[----:B------:R-:W-:Y:S01]  /*0a00*/  IMAD.SHL.U32 R34, R34, 0x4, RZ ;  /* 0x0000000422227824 */ /* 0x000fe200078e00ff */
[C---:B------:R-:W-:Y:S01]  /*0a10*/  IADD3 R143, P0, R9.reuse, R12, RZ ;  /* 0x0000000c098f7210 */ /* 0x040fe20007f1e0ff */
[----:B------:R-:W-:Y:S01]  /*0a20*/  IMAD.IADD R142, R96, 0x1, -R9 ;  /* 0x00000001608e7824 */ /* 0x000fe200078e0a09 */
[----:B------:R-:W-:Y:S01]  /*0a30*/  LEA.HI R0, R0, R9, RZ, 0x2 ;  /* 0x0000000900007211 */ /* 0x000fe200078f10ff */
[----:B------:R-:W-:Y:S01]  /*0a40*/  IMAD.MOV.U32 R158, RZ, RZ, c[0x0][0x290] ;  /* 0x0000a400ff9e7624 */ /* 0x000fe200078e00ff */
[----:B------:R-:W-:-:S02]  /*0a50*/  LEA.HI.X.SX32 R145, R9, R7, 0x1, P0 ;  /* 0x0000000709917211 */ /* 0x000fc400000f0eff */
[----:B------:R-:W-:Y:S01]  /*0a60*/  LOP3.LUT R3, R0, 0xfffffffc, RZ, 0xc0, !PT ;  /* 0xfffffffc00037812 */ /* 0x000fe200078ec0ff */
[----:B------:R-:W-:Y:S01]  /*0a70*/  IMAD R0, R78, -0x40, R142 ;  /* 0xffffffc04e007824 */ /* 0x000fe200078e028e */
[----:B------:R-:W-:Y:S02]  /*0a80*/  LEA.HI R5, R2, R9, RZ, 0x1 ;  /* 0x0000000902057211 */ /* 0x000fe400078f08ff */
[-C--:B------:R-:W-:Y:S01]  /*0a90*/  LEA.HI R7, R10, R167.reuse, RZ, 0x4 ;  /* 0x000000a70a077211 */ /* 0x080fe200078f20ff */
[----:B------:R-:W-:Y:S01]  /*0aa0*/  IMAD.IADD R40, R9, 0x1, -R3 ;  /* 0x0000000109287824 */ /* 0x000fe200078e0a03 */
[C---:B------:R-:W-:Y:S02]  /*0ab0*/  ISETP.GE.AND P1, PT, R0.reuse, 0x1, PT ;  /* 0x000000010000780c */ /* 0x040fe40003f26270 */
[----:B------:R-:W-:Y:S02]  /*0ac0*/  ISETP.GT.AND P0, PT, R0, 0x20, PT ;  /* 0x000000200000780c */ /* 0x000fe40003f04270 */
[----:B------:R-:W-:-:S02]  /*0ad0*/  LEA.HI R3, R10, R167, RZ, 0x5 ;  /* 0x000000a70a037211 */ /* 0x000fc400078f28ff */
[----:B------:R-:W-:Y:S01]  /*0ae0*/  LOP3.LUT R0, R2, 0x1ffffffc, RZ, 0xc0, !PT ;  /* 0x1ffffffc02007812 */ /* 0x000fe200078ec0ff */
[----:B------:R-:W-:Y:S01]  /*0af0*/  IMAD.SHL.U32 R2, R7, 0x10, RZ ;  /* 0x0000001007027824 */ /* 0x000fe200078e00ff */
[----:B------:R-:W-:Y:S01]  /*0b00*/  LOP3.LUT R5, R5, 0x7fffffe, RZ, 0xc0, !PT ;  /* 0x07fffffe05057812 */ /* 0x000fe200078ec0ff */
[----:B------:R-:W-:Y:S01]  /*0b10*/  IMAD.SHL.U32 R12, R3, 0x8, RZ ;  /* 0x00000008030c7824 */ /* 0x000fe200078e00ff */
[----:B------:R-:W-:Y:S01]  /*0b20*/  LEA.HI R3, R92, R92, RZ, 0x1 ;  /* 0x0000005c5c037211 */ /* 0x000fe200078f08ff */
[----:B------:R-:W-:Y:S01]  /*0b30*/  IMAD.IADD R0, R167, 0x1, -R0 ;  /* 0x00000001a7007824 */ /* 0x000fe200078e0a00 */
[----:B------:R-:W-:Y:S01]  /*0b40*/  LOP3.LUT R10, R2, 0xffffff00, RZ, 0xc0, !PT ;  /* 0xffffff00020a7812 */ /* 0x000fe200078ec0ff */
[----:B------:R-:W-:Y:S01]  /*0b50*/  IMAD.IADD R14, R9, 0x1, -R5 ;  /* 0x00000001090e7824 */ /* 0x000fe200078e0a05 */
[----:B------:R-:W-:Y:S01]  /*0b60*/  LOP3.LUT R3, R3, 0x7fffffe, RZ, 0xc0, !PT ;  /* 0x07fffffe03037812 */ /* 0x000fe200078ec0ff */
[----:B------:R-:W-:Y:S01]  /*0b70*/  IMAD.SHL.U32 R6, R0, 0x8, RZ ;  /* 0x0000000800067824 */ /* 0x000fe200078e00ff */
[C---:B------:R-:W-:Y:S01]  /*0b80*/  IADD3 R37, R34.reuse, 0x10, RZ ;  /* 0x0000001022257810 */ /* 0x040fe20007ffe0ff */
[----:B------:R-:W-:Y:S01]  /*0b90*/  IMAD R9, R49, c[0x0][0x1e4], R8 ;  /* 0x0000790031097a24 */ /* 0x000fe200078e0208 */
[----:B------:R-:W-:Y:S01]  /*0ba0*/  IADD3 R36, R34, 0x20, RZ ;  /* 0x0000002022247810 */ /* 0x000fe20007ffe0ff */
[----:B------:R-:W-:Y:S01]  /*0bb0*/  IMAD.IADD R8, R92, 0x1, -R3 ;  /* 0x000000015c087824 */ /* 0x000fe200078e0a03 */
[----:B------:R-:W-:Y:S01]  /*0bc0*/  SHF.R.S32.HI R7, RZ, 0x1f, R6 ;  /* 0x0000001fff077819 */ /* 0x000fe20000011406 */
[----:B------:R-:W-:Y:S01]  /*0bd0*/  IMAD R0, R145, c[0x0][0x238], RZ ;  /* 0x00008e0091007a24 */ /* 0x000fe200078e02ff */
[----:B------:R-:W-:Y:S01]  /*0be0*/  SHF.R.S32.HI R27, RZ, 0x1f, R26 ;  /* 0x0000001fff1b7819 */ /* 0x000fe2000001141a */
[----:B------:R-:W-:Y:S01]  /*0bf0*/  IMAD.WIDE.U32 R4, R49, c[0x0][0x1e0], RZ ;  /* 0x0000780031047a25 */ /* 0x000fe200078e00ff */
[----:B------:R-:W-:-:S02]  /*0c00*/  SHF.R.S32.HI R35, RZ, 0x1f, R34 ;  /* 0x0000001fff237819 */ /* 0x000fc40000011422 */
[----:B------:R-:W-:Y:S01]  /*0c10*/  SHF.L.U64.HI R156, R161, R156, c[0x0][0x23c] ;  /* 0x00008f00a19c7619 */ /* 0x000fe2000001029c */
[----:B------:R-:W-:Y:S01]  /*0c20*/  IMAD R20, R8, 0x20, R10 ;  /* 0x0000002008147824 */ /* 0x000fe200078e020a */
[-C--:B------:R-:W-:Y:S01]  /*0c30*/  SHF.L.U64.HI R154, R159, R152.reuse, c[0x0][0x1e4] ;  /* 0x000079009f9a7619 */ /* 0x080fe20000010298 */
[C---:B------:R-:W-:Y:S01]  /*0c40*/  IMAD R0, R143.reuse, c[0x0][0x23c], R0 ;  /* 0x00008f008f007a24 */ /* 0x040fe200078e0200 */
[-C--:B------:R-:W-:Y:S01]  /*0c50*/  SHF.L.U64.HI R151, R160, R152.reuse, c[0x0][0x284] ;  /* 0x0000a100a0977619 */ /* 0x080fe20000010298 */
[----:B------:R-:W-:Y:S01]  /*0c60*/  IMAD.WIDE.U32 R2, R143, c[0x0][0x238], R6 ;  /* 0x00008e008f027a25 */ /* 0x000fe200078e0006 */
[----:B------:R-:W-:Y:S02]  /*0c70*/  SHF.L.U64.HI R152, R158, R152, c[0x0][0x294] ;  /* 0x0000a5009e987619 */ /* 0x000fe40000010298 */
[----:B------:R-:W-:Y:S01]  /*0c80*/  ISETP.NE.AND P6, PT, RZ, UR4, PT ;  /* 0x00000004ff007c0c */ /* 0x000fe2000bfc5270 */
[----:B------:R-:W-:Y:S01]  /*0c90*/  IMAD.SHL.U32 R8, R13, 0x40, RZ ;  /* 0x000000400d087824 */ /* 0x000fe200078e00ff */
[----:B------:R-:W-:Y:S01]  /*0ca0*/  IADD3 R95, R26, 0x30, RZ ;  /* 0x000000301a5f7810 */ /* 0x000fe20007ffe0ff */
[----:B------:R-:W-:Y:S01]  /*0cb0*/  IMAD.IADD R11, R5, 0x1, R9 ;  /* 0x00000001050b7824 */ /* 0x000fe200078e0209 */
[----:B------:R-:W-:Y:S01]  /*0cc0*/  LOP3.LUT R5, R12, 0xffffff00, RZ, 0xc0, !PT ;  /* 0xffffff000c057812 */ /* 0x000fe200078ec0ff */
[----:B------:R-:W-:Y:S01]  /*0cd0*/  IMAD.IADD R3, R3, 0x1, R0 ;  /* 0x0000000103037824 */ /* 0x000fe200078e0200 */
[----:B------:R-:W-:Y:S01]  /*0ce0*/  LOP3.LUT R0, R8, 0xc0, RZ, 0xc0, !PT ;  /* 0x000000c008007812 */ /* 0x000fe200078ec0ff */
[----:B------:R-:W-:Y:S01]  /*0cf0*/  IMAD.MOV.U32 R10, RZ, RZ, R4 ;  /* 0x000000ffff0a7224 */ /* 0x000fe200078e0004 */
[----:B------:R-:W-:Y:S01]  /*0d00*/  IADD3 R94, R26, 0x40, RZ ;  /* 0x000000401a5e7810 */ /* 0x000fe20007ffe0ff */
[----:B------:R-:W-:Y:S01]  /*0d10*/  IMAD R13, R14, 0x20, R5 ;  /* 0x000000200e0d7824 */ /* 0x000fe200078e0205 */
[----:B------:R-:W-:Y:S01]  /*0d20*/  LOP3.LUT R9, R0, 0x18, R6, 0xf8, !PT ;  /* 0x0000001800097812 */ /* 0x000fe200078ef806 */
[----:B------:R-:W-:Y:S01]  /*0d30*/  IMAD R4, R171, c[0x0][0x240], RZ ;  /* 0x00009000ab047a24 */ /* 0x000fe200078e02ff */
[----:B------:R-:W-:Y:S01]  /*0d40*/  SHF.R.U32.HI R5, RZ, 0x3, R0 ;  /* 0x00000003ff057819 */ /* 0x000fe20000011600 */
[----:B------:R-:W-:Y:S01]  /*0d50*/  IMAD.WIDE.U32 R2, R51, c[0x0][0x240], R2 ;  /* 0x0000900033027a25 */ /* 0x000fe200078e0002 */
[----:B------:R-:W-:-:S02]  /*0d60*/  SHF.R.S32.HI R0, RZ, 0x1f, R17 ;  /* 0x0000001fff007819 */ /* 0x000fc40000011411 */
[----:B------:R-:W-:Y:S01]  /*0d70*/  LOP3.LUT R12, R9, R5, RZ, 0x3c, !PT ;  /* 0x00000005090c7212 */ /* 0x000fe200078e3cff */
[----:B------:R-:W-:Y:S01]  /*0d80*/  IMAD R8, R51, c[0x0][0x244], R4 ;  /* 0x0000910033087a24 */ /* 0x000fe200078e0204 */
[----:B------:R-:W-:Y:S01]  /*0d90*/  SEL R24, R0, RZ, !P3 ;  /* 0x000000ff00187207 */ /* 0x000fe20005800000 */
[----:B------:R-:W-:Y:S01]  /*0da0*/  IMAD.IADD R29, R34, 0x1, R37 ;  /* 0x00000001221d7824 */ /* 0x000fe200078e0225 */
[----:B------:R-:W-:Y:S01]  /*0db0*/  IADD3 R4, R6, 0x20, RZ ;  /* 0x0000002006047810 */ /* 0x000fe20007ffe0ff */
[----:B------:R-:W-:Y:S01]  /*0dc0*/  IMAD.IADD R3, R3, 0x1, R8 ;  /* 0x0000000103037824 */ /* 0x000fe200078e0208 */
[----:B------:R-:W-:Y:S01]  /*0dd0*/  IADD3 R93, R26, 0x50, RZ ;  /* 0x000000501a5d7810 */ /* 0x000fe20007ffe0ff */
[----:B------:R-:W-:Y:S01]  /*0de0*/  IMAD R8, R24, c[0x0][0x248], RZ ;  /* 0x0000920018087a24 */ /* 0x000fe200078e02ff */
[----:B------:R-:W-:Y:S01]  /*0df0*/  ISETP.GE.AND P4, PT, R4, c[0x0][0x1d4], PT ;  /* 0x0000750004007a0c */ /* 0x000fe20003f86270 */
[----:B------:R-:W-:-:S04]  /*0e00*/  IMAD.WIDE.U32 R116, R23, c[0x0][0x248], R2 ;  /* 0x0000920017747a25 */ /* 0x000fc800078e0002 */
[----:B------:R-:W-:Y:S02]  /*0e10*/  IMAD.MOV.U32 R104, RZ, RZ, R116 ;  /* 0x000000ffff687224 */ /* 0x000fe400078e0074 */
[----:B------:R-:W-:Y:S02]  /*0e20*/  IMAD.SHL.U32 R3, R163, 0x2, RZ ;  /* 0x00000002a3037824 */ /* 0x000fe400078e00ff */
[----:B------:R-:W-:Y:S02]  /*0e30*/  IMAD.IADD R85, R13, 0x1, R12 ;  /* 0x000000010d557824 */ /* 0x000fe400078e020c */
[----:B------:R-:W-:Y:S01]  /*0e40*/  IMAD R12, R171, c[0x0][0x1e8], RZ ;  /* 0x00007a00ab0c7a24 */ /* 0x000fe200078e02ff */
[----:B------:R-:W-:Y:S01]  /*0e50*/  IADD3 R21, -R3, c[0x0][0x1d4], RZ ;  /* 0x0000750003157a10 */ /* 0x000fe20007ffe1ff */
[----:B------:R-:W-:Y:S02]  /*0e60*/  IMAD.IADD R28, R34, 0x1, R36 ;  /* 0x00000001221c7824 */ /* 0x000fe400078e0224 */
[----:B------:R-:W-:-:S02]  /*0e70*/  IMAD R12, R51, c[0x0][0x1ec], R12 ;  /* 0x00007b00330c7a24 */ /* 0x000fc400078e020c */
[----:B------:R-:W-:Y:S02]  /*0e80*/  IMAD.SHL.U32 R85, R85, 0x2, RZ ;  /* 0x0000000255557824 */ /* 0x000fe400078e00ff */
[----:B------:R-:W-:Y:S02]  /*0e90*/  IMAD.SHL.U32 R161, R161, 0x20, RZ ;  /* 0x00000020a1a17824 */ /* 0x000fe400078e00ff */
[----:B------:R-:W-:Y:S02]  /*0ea0*/  IMAD.SHL.U32 R159, R159, 0x40, RZ ;  /* 0x000000409f9f7824 */ /* 0x000fe400078e00ff */
[----:B------:R-:W-:Y:S02]  /*0eb0*/  IMAD.SHL.U32 R160, R160, 0x40, RZ ;  /* 0x00000040a0a07824 */ /* 0x000fe400078e00ff */
[----:B------:R-:W-:Y:S01]  /*0ec0*/  IMAD.SHL.U32 R158, R158, 0x40, RZ ;  /* 0x000000409e9e7824 */ /* 0x000fe200078e00ff */
[----:B--2---:R-:W-:Y:S01]  /*0ed0*/  @P2 SHF.R.S32.HI R5, RZ, 0x1f, R15 ;  /* 0x0000001fff052819 */ /* 0x004fe2000001140f */
[----:B------:R-:W-:-:S02]  /*0ee0*/  @!P2 IMAD.MOV.U32 R5, RZ, RZ, R0 ;  /* 0x000000ffff05a224 */ /* 0x000fc400078e0000 */
[----:B------:R-:W-:Y:S02]  /*0ef0*/  IMAD R0, R23, c[0x0][0x24c], R8 ;  /* 0x0000930017007a24 */ /* 0x000fe400078e0208 */
[----:B------:R-:W-:Y:S01]  /*0f00*/  @P2 IMAD.MOV.U32 R4, RZ, RZ, R15 ;  /* 0x000000ffff042224 */ /* 0x000fe200078e000f */
[----:B------:R-:W-:Y:S01]  /*0f10*/  SEL R47, R5, RZ, !P5 ;  /* 0x000000ff052f7207 */ /* 0x000fe20006800000 */
[----:B------:R-:W-:Y:S01]  /*0f20*/  IMAD.IADD R105, R117, 0x1, R0 ;  /* 0x0000000175697824 */ /* 0x000fe200078e0200 */
[----:B------:R-:W-:Y:S01]  /*0f30*/  IADD3 R0, R6, 0x40, RZ ;  /* 0x0000004006007810 */ /* 0x000fe20007ffe0ff */
[----:B------:R-:W-:Y:S01]  /*0f40*/  @!P2 IMAD.MOV.U32 R4, RZ, RZ, R17 ;  /* 0x000000ffff04a224 */ /* 0x000fe200078e0011 */
[----:B------:R-:W-:Y:S01]  /*0f50*/  ISETP.GE.AND P2, PT, R163, 0x1, PT ;  /* 0x00000001a300780c */ /* 0x000fe20003f46270 */
[----:B------:R-:W-:Y:S01]  /*0f60*/  IMAD.WIDE.U32 R18, R78, R162, R104 ;  /* 0x000000a24e127225 */ /* 0x000fe200078e0068 */
[----:B------:R-:W-:Y:S02]  /*0f70*/  ISETP.GE.AND P2, PT, R26, c[0x0][0x27c], PT ;  /* 0x00009f001a007a0c */ /* 0x000fe40003f46270 */
[----:B------:R-:W-:Y:S01]  /*0f80*/  SEL R48, R4, RZ, !P5 ;  /* 0x000000ff04307207 */ /* 0x000fe20006800000 */
[----:B------:R-:W-:Y:S01]  /*0f90*/  IMAD.IADD R41, R19, 0x1, R16 ;  /* 0x0000000113297824 */ /* 0x000fe200078e0210 */
[----:B------:R-:W-:Y:S01]  /*0fa0*/  @P1 LEA R14, P3, R18, c[0x0][0x220], 0x1 ;  /* 0x00008800120e1a11 */ /* 0x000fe200078608ff */
[----:B------:R-:W-:Y:S01]  /*0fb0*/  IMAD.WIDE.U32 R4, R51, c[0x0][0x1e8], R10 ;  /* 0x00007a0033047a25 */ /* 0x000fe200078e000a */
[----:B------:R-:W-:-:S02]  /*0fc0*/  SEL R2, RZ, c[0x0][0x27c], !P2 ;  /* 0x00009f00ff027a07 */ /* 0x000fc40005000000 */
[----:B------:R-:W-:Y:S01]  /*0fd0*/  @P1 LEA.HI.X R15, R18, c[0x0][0x224], R41, 0x1, P3 ;  /* 0x00008900120f1a11 */ /* 0x000fe200018f0c29 */
[----:B------:R-:W-:Y:S01]  /*0fe0*/  IMAD R16, R50, c[0x0][0x280], RZ ;  /* 0x0000a00032107a24 */ /* 0x000fe200078e02ff */
[----:B------:R-:W-:Y:S01]  /*0ff0*/  ISETP.GE.AND P3, PT, R0, c[0x0][0x1d4], PT ;  /* 0x0000750000007a0c */ /* 0x000fe20003f66270 */
[----:B------:R-:W-:Y:S01]  /*1000*/  IMAD.IADD R0, R26, 0x1, R2 ;  /* 0x000000011a007824 */ /* 0x000fe200078e0202 */
[----:B------:R-:W-:Y:S01]  /*1010*/  SEL R9, R3, R21, !P2 ;  /* 0x0000001503097207 */ /* 0x000fe20005000000 */
[----:B------:R-:W-:Y:S01]  /*1020*/  IMAD.IADD R89, R5, 0x1, R12 ;  /* 0x0000000105597824 */ /* 0x000fe200078e020c */
[----:B------:R-:W-:Y:S01]  /*1030*/  ISETP.GE.AND P2, PT, R29, c[0x0][0x27c], PT ;  /* 0x00009f001d007a0c */ /* 0x000fe20003f46270 */
[----:B------:R-:W-:Y:S01]  /*1040*/  IMAD.MOV.U32 R88, RZ, RZ, R4 ;  /* 0x000000ffff587224 */ /* 0x000fe200078e0004 */
[----:B------:R-:W-:Y:S01]  /*1050*/  SHF.R.S32.HI R8, RZ, 0x1f, R0 ;  /* 0x0000001fff087819 */ /* 0x000fe20000011400 */
[----:B------:R-:W-:Y:S01]  /*1060*/  IMAD.WIDE.U32 R4, R92, c[0x0][0x290], R26 ;  /* 0x0000a4005c047a25 */ /* 0x000fe200078e001a */
[----:B------:R-:W-:-:S02]  /*1070*/  SEL R38, RZ, c[0x0][0x27c], !P2 ;  /* 0x00009f00ff267a07 */ /* 0x000fc40005000000 */
[----:B------:R-:W-:Y:S01]  /*1080*/  SEL R22, R3, R21, !P2 ;  /* 0x0000001503167207 */ /* 0x000fe20005000000 */
[----:B------:R-:W-:Y:S01]  /*1090*/  IMAD R16, R92, c[0x0][0x284], R16 ;  /* 0x0000a1005c107a24 */ /* 0x000fe200078e0210 */
[----:B------:R-:W-:Y:S01]  /*10a0*/  SHF.R.S32.HI R10, RZ, 0x1f, R9 ;  /* 0x0000001fff0a7819 */ /* 0x000fe20000011409 */
[----:B------:R-:W-:Y:S01]  /*10b0*/  IMAD R19, R171, c[0x0][0x260], RZ ;  /* 0x00009800ab137a24 */ /* 0x000fe200078e02ff */
[CC--:B------:R-:W-:Y:S01]  /*10c0*/  LEA.HI R25, R8.reuse, R0.reuse, RZ, 0x3 ;  /* 0x0000000008197211 */ /* 0x0c0fe200078f18ff */
[----:B------:R-:W-:Y:S01]  /*10d0*/  IMAD.MOV.U32 R30, RZ, RZ, R4 ;  /* 0x000000ffff1e7224 */ /* 0x000fe200078e0004 */
[----:B------:R-:W-:Y:S01]  /*10e0*/  LEA.HI R39, R8, R0, RZ, 0x5 ;  /* 0x0000000008277211 */ /* 0x000fe200078f28ff */
[----:B------:R-:W-:Y:S01]  /*10f0*/  IMAD R0, R50, c[0x0][0x290], RZ ;  /* 0x0000a40032007a24 */ /* 0x000fe200078e02ff */
[----:B------:R-:W-:Y:S01]  /*1100*/  ISETP.GE.AND P2, PT, R28, c[0x0][0x27c], PT ;  /* 0x00009f001c007a0c */ /* 0x000fe20003f46270 */
[----:B------:R-:W-:Y:S01]  /*1110*/  IMAD R19, R51, c[0x0][0x264], R19 ;  /* 0x0000990033137a24 */ /* 0x000fe200078e0213 */
[----:B------:R-:W-:Y:S01]  /*1120*/  LEA.HI R46, R10, R9, RZ, 0x4 ;  /* 0x000000090a2e7211 */ /* 0x000fe200078f20ff */
[C---:B------:R-:W-:Y:S01]  /*1130*/  IMAD R0, R92.reuse, c[0x0][0x294], R0 ;  /* 0x0000a5005c007a24 */ /* 0x040fe200078e0200 */
[----:B------:R-:W-:Y:S01]  /*1140*/  SEL R21, R3, R21, !P2 ;  /* 0x0000001503157207 */ /* 0x000fe20005000000 */
[----:B------:R-:W-:Y:S01]  /*1150*/  IMAD.WIDE.U32 R10, R92, c[0x0][0x290], R34 ;  /* 0x0000a4005c0a7a25 */ /* 0x000fe200078e0022 */
[----:B------:R-:W-:-:S02]  /*1160*/  ISETP.GE.AND P5, PT, R6, c[0x0][0x1d4], PT ;  /* 0x0000750006007a0c */ /* 0x000fc40003fa6270 */
[----:B------:R-:W-:Y:S01]  /*1170*/  SHF.R.S32.HI R4, RZ, 0x1f, R21 ;  /* 0x0000001fff047819 */ /* 0x000fe20000011415 */
[----:B------:R-:W-:Y:S01]  /*1180*/  IMAD.WIDE.U32 R2, R92, c[0x0][0x280], R34 ;  /* 0x0000a0005c027a25 */ /* 0x000fe200078e0022 */
[----:B------:R-:W-:-:S03]  /*1190*/  LOP3.LUT R119, R25, 0xfffffff8, RZ, 0xc0, !PT ;  /* 0xfffffff819777812 */ /* 0x000fc600078ec0ff */
[----:B------:R-:W-:Y:S01]  /*11a0*/  IMAD.WIDE.U32 R8, R92, c[0x0][0x280], R26 ;  /* 0x0000a0005c087a25 */ /* 0x000fe200078e001a */
[----:B------:R-:W-:-:S03]  /*11b0*/  SHF.R.S32.HI R134, RZ, 0x1f, R119 ;  /* 0x0000001fff867819 */ /* 0x000fc60000011477 */
[----:B------:R-:W-:Y:S02]  /*11c0*/  IMAD.IADD R43, R11, 0x1, R0 ;  /* 0x000000010b2b7824 */ /* 0x000fe400078e0200 */
[----:B------:R-:W-:Y:S01]  /*11d0*/  IMAD.IADD R31, R0, 0x1, R5 ;  /* 0x00000001001f7824 */ /* 0x000fe200078e0205 */
[----:B------:R-:W-:Y:S01]  /*11e0*/  SHF.R.S32.HI R5, RZ, 0x1f, R22 ;  /* 0x0000001fff057819 */ /* 0x000fe20000011416 */
[----:B------:R-:W-:Y:S01]  /*11f0*/  IMAD.IADD R45, R3, 0x1, R16 ;  /* 0x00000001032d7824 */ /* 0x000fe200078e0210 */
[----:B------:R-:W-:Y:S01]  /*1200*/  @!PT LDS RZ, [RZ] ;  /* 0x00000000fffff984 */ /* 0x000fe20000000800 */
[----:B------:R-:W-:Y:S01]  /*1210*/  @!PT LDS RZ, [RZ] ;  /* 0x00000000fffff984 */ /* 0x000fe20000000800 */
[----:B------:R-:W-:Y:S01]  /*1220*/  @!PT LDS RZ, [RZ] ;  /* 0x00000000fffff984 */ /* 0x000fe20000000800 */
[----:B------:R1:W-:Y:S01]  /*1230*/  @P1 LDGSTS.E.BYPASS.LTC128B.128 [R85+0x3100], [R14.64], !P5 ;  /* 0x031000000e551fae */ /* 0x0003e2000e901d46 */
[----:B------:R-:W-:Y:S01]  /*1240*/  IMAD.MOV.U32 R44, RZ, RZ, R2 ;  /* 0x000000ffff2c7224 */ /* 0x000fe200078e0002 */
[----:B------:R-:W-:Y:S01]  /*1250*/  LEA.HI R22, R5, R22, RZ, 0x4 ;  /* 0x0000001605167211 */ /* 0x000fe200078f20ff */
[----:B------:R-:W-:Y:S01]  /*1260*/  IMAD R0, R24, c[0x0][0x268], RZ ;  /* 0x00009a0018007a24 */ /* 0x000fe200078e02ff */
[----:B------:R1:W-:Y:S01]  /*1270*/  @P1 LDGSTS.E.BYPASS.LTC128B.128 [R85+0x4100], [R14.64+0x40], !P4 ;  /* 0x041000400e551fae */ /* 0x0003e2000e101d46 */
[----:B------:R-:W-:-:S03]  /*1280*/  IMAD.WIDE.U32 R2, R51, c[0x0][0x260], R6 ;  /* 0x0000980033027a25 */ /* 0x000fc600078e0006 */
[----:B------:R1:W-:Y:S01]  /*1290*/  @P1 LDGSTS.E.BYPASS.LTC128B.128 [R85+0x5100], [R14.64+0x80], !P3 ;  /* 0x051000800e551fae */ /* 0x0003e2000d901d46 */
[----:B------:R-:W-:Y:S01]  /*12a0*/  IMAD.IADD R33, R16, 0x1, R9 ;  /* 0x0000000110217824 */ /* 0x000fe200078e0209 */
[----:B------:R-:W-:Y:S01]  /*12b0*/  LEA.HI R9, R4, R21, RZ, 0x4 ;  /* 0x0000001504097211 */ /* 0x000fe200078f20ff */
[----:B------:R-:W-:Y:S01]  /*12c0*/  IMAD R101, R23, c[0x0][0x26c], R0 ;  /* 0x00009b0017657a24 */ /* 0x000fe200078e0200 */
[----:B------:R-:W-:Y:S01]  /*12d0*/  SEL R0, RZ, c[0x0][0x27c], !P2 ;  /* 0x00009f00ff007a07 */ /* 0x000fe20005000000 */
[----:B------:R-:W-:Y:S01]  /*12e0*/  IMAD.IADD R4, R38, 0x1, R29 ;  /* 0x0000000126047824 */ /* 0x000fe200078e021d */
[----:B------:R-:W-:Y:S01]  /*12f0*/  LOP3.LUT P2, RZ, R40, 0x2, RZ, 0xc0, !PT ;  /* 0x0000000228ff7812 */ /* 0x000fe2000784c0ff */
[----:B------:R-:W-:Y:S01]  /*1300*/  IMAD.IADD R3, R3, 0x1, R19 ;  /* 0x0000000103037824 */ /* 0x000fe200078e0213 */
[----:B------:R-:W-:Y:S01]  /*1310*/  IADD3 R38, R34, 0x18, RZ ;  /* 0x0000001822267810 */ /* 0x000fe20007ffe0ff */
[----:B------:R-:W-:Y:S01]  /*1320*/  IMAD.SHL.U32 R6, R40, 0x40, RZ ;  /* 0x0000004028067824 */ /* 0x000fe200078e00ff */
[----:B------:R-:W-:Y:S01]  /*1330*/  SHF.R.S32.HI R5, RZ, 0x1f, R4 ;  /* 0x0000001fff057819 */ /* 0x000fe20000011404 */
[----:B------:R-:W-:Y:S01]  /*1340*/  IMAD.WIDE.U32 R98, R23, c[0x0][0x268], R2 ;  /* 0x00009a0017627a25 */ /* 0x000fe200078e0002 */
[----:B------:R-:W-:-:S02]  /*1350*/  IADD3 R40, R34, 0x28, RZ ;  /* 0x0000002822287810 */ /* 0x000fc40007ffe0ff */
[CC--:B------:R-:W-:Y:S01]  /*1360*/  LEA.HI R21, R5.reuse, R4.reuse, RZ, 0x3 ;  /* 0x0000000405157211 */ /* 0x0c0fe200078f18ff */
[----:B------:R-:W-:Y:S01]  /*1370*/  IMAD.IADD R3, R0, 0x1, R28 ;  /* 0x0000000100037824 */ /* 0x000fe200078e021c */
[----:B------:R-:W-:Y:S01]  /*1380*/  LEA.HI R5, R5, R4, RZ, 0x5 ;  /* 0x0000000405057211 */ /* 0x000fe200078f28ff */
[----:B------:R-:W-:Y:S01]  /*1390*/  IMAD.MOV.U32 R42, RZ, RZ, R10 ;  /* 0x000000ffff2a7224 */ /* 0x000fe200078e000a */
[----:B------:R-:W-:Y:S01]  /*13a0*/  LOP3.LUT R0, R6, 0xc0, RZ, 0xc0, !PT ;  /* 0x000000c006007812 */ /* 0x000fe200078ec0ff */
[----:B------:R-:W-:Y:S01]  /*13b0*/  IMAD.SHL.U32 R6, R39, 0x40, RZ ;  /* 0x0000004027067824 */ /* 0x000fe200078e00ff */
[----:B------:R-:W-:Y:S01]  /*13c0*/  SHF.R.S32.HI R4, RZ, 0x1f, R3 ;  /* 0x0000001fff047819 */ /* 0x000fe20000011403 */
[----:B------:R-:W-:Y:S01]  /*13d0*/  IMAD.MOV.U32 R32, RZ, RZ, R8 ;  /* 0x000000ffff207224 */ /* 0x000fe200078e0008 */
[----:B------:R-:W-:Y:S01]  /*13e0*/  SHF.R.U32.HI R2, RZ, 0x3, R0 ;  /* 0x00000003ff027819 */ /* 0x000fe20000011600 */
[----:B------:R-:W-:Y:S01]  /*13f0*/  IMAD R17, R171, c[0x0][0x210], RZ ;  /* 0x00008400ab117a24 */ /* 0x000fe200078e02ff */
[CC--:B------:R-:W-:Y:S01]  /*1400*/  LEA.HI R19, R4.reuse, R3.reuse, RZ, 0x3 ;  /* 0x0000000304137211 */ /* 0x0c0fe200078f18ff */
[----:B------:R-:W-:Y:S01]  /*1410*/  IMAD.WIDE.U32 R12, R51, c[0x0][0x210], R26 ;  /* 0x00008400330c7a25 */ /* 0x000fe200078e001a */
[----:B------:R-:W-:-:S02]  /*1420*/  LEA.HI R3, R4, R3, RZ, 0x5 ;  /* 0x0000000304037211 */ /* 0x000fc400078f28ff */
[C---:B------:R-:W-:Y:S01]  /*1430*/  LOP3.LUT R7, R0.reuse, 0x18, R25, 0xf8, !PT ;  /* 0x0000001800077812 */ /* 0x040fe200078ef819 */
[----:B------:R-:W-:Y:S01]  /*1440*/  IMAD.SHL.U32 R4, R5, 0x40, RZ ;  /* 0x0000004005047824 */ /* 0x000fe200078e00ff */
[----:B------:R-:W-:Y:S01]  /*1450*/  LOP3.LUT R5, R0, 0x18, R21, 0xf8, !PT ;  /* 0x0000001800057812 */ /* 0x000fe200078ef815 */
[----:B------:R-:W-:Y:S01]  /*1460*/  IMAD.SHL.U32 R3, R3, 0x40, RZ ;  /* 0x0000004003037824 */ /* 0x000fe200078e00ff */
[----:B------:R-:W-:Y:S01]  /*1470*/  LOP3.LUT R10, R6, 0x7ffff800, RZ, 0xc0, !PT ;  /* 0x7ffff800060a7812 */ /* 0x000fe200078ec0ff */
[----:B------:R-:W-:Y:S01]  /*1480*/  IMAD R17, R51, c[0x0][0x214], R17 ;  /* 0x0000850033117a24 */ /* 0x000fe200078e0211 */
[-C--:B------:R-:W-:Y:S01]  /*1490*/  LOP3.LUT R8, R7, R2.reuse, RZ, 0x3c, !PT ;  /* 0x0000000207087212 */ /* 0x080fe200078e3cff */
[----:B------:R-:W-:Y:S01]  /*14a0*/  IMAD.MOV.U32 R16, RZ, RZ, R12 ;  /* 0x000000ffff107224 */ /* 0x000fe200078e000c */
[----:B------:R-:W-:Y:S01]  /*14b0*/  LOP3.LUT R6, R0, 0x18, R19, 0xf8, !PT ;  /* 0x0000001800067812 */ /* 0x000fe200078ef813 */
[----:B------:R-:W-:Y:S01]  /*14c0*/  IMAD.IADD R17, R13, 0x1, R17 ;  /* 0x000000010d117824 */ /* 0x000fe200078e0211 */
[----:B------:R-:W-:Y:S01]  /*14d0*/  LOP3.LUT R7, R4, 0x7ffff800, RZ, 0xc0, !PT ;  /* 0x7ffff80004077812 */ /* 0x000fe200078ec0ff */
[----:B------:R-:W-:Y:S01]  /*14e0*/  IMAD.WIDE.U32 R88, R48, c[0x0][0x1f0], R88 ;  /* 0x00007c0030587a25 */ /* 0x000fe200078e0058 */
[----:B------:R-:W-:-:S02]  /*14f0*/  LOP3.LUT R5, R5, R2, RZ, 0x3c, !PT ;  /* 0x0000000205057212 */ /* 0x000fc400078e3cff */
[----:B------:R-:W-:Y:S01]  /*1500*/  LOP3.LUT R4, R3, 0x7ffff800, RZ, 0xc0, !PT ;  /* 0x7ffff80003047812 */ /* 0x000fe200078ec0ff */
[----:B------:R-:W-:Y:S01]  /*1510*/  IMAD.WIDE.U32 R114, R48, c[0x0][0x218], R16 ;  /* 0x0000860030727a25 */ /* 0x000fe200078e0010 */
[----:B------:R-:W-:Y:S02]  /*1520*/  LOP3.LUT R3, R6, R2, RZ, 0x3c, !PT ;  /* 0x0000000206037212 */ /* 0x000fe400078e3cff */
[----:B------:R-:W-:Y:S01]  /*1530*/  IADD3 R130, R5, R7, R20 ;  /* 0x0000000705827210 */ /* 0x000fe20007ffe014 */
[----:B-----5:R-:W-:Y:S01]  /*1540*/  IMAD.WIDE.U32 R112, R149, c[0x0][0x280], R44 ;  /* 0x0000a00095707a25 */ /* 0x020fe200078e002c */
[----:B------:R-:W-:Y:S02]  /*1550*/  SHF.R.S32.HI R5, RZ, 0x4, R46 ;  /* 0x00000004ff057819 */ /* 0x000fe4000001142e */
[----:B------:R-:W-:Y:S01]  /*1560*/  IADD3 R129, R3, R4, R20 ;  /* 0x0000000403817210 */ /* 0x000fe20007ffe014 */
[----:B------:R-:W-:Y:S01]  /*1570*/  IMAD.WIDE.U32 R110, R149, c[0x0][0x280], R32 ;  /* 0x0000a000956e7a25 */ /* 0x000fe200078e0020 */
[----:B------:R-:W-:-:S02]  /*1580*/  SHF.R.S32.HI R4, RZ, 0x4, R22 ;  /* 0x00000004ff047819 */ /* 0x000fc40000011416 */
[----:B------:R-:W-:Y:S01]  /*1590*/  LEA.HI.SX32 R5, R25, R5, 0x1d ;  /* 0x0000000519057211 */ /* 0x000fe200078feaff */
[----:B------:R-:W-:Y:S01]  /*15a0*/  IMAD.WIDE.U32 R108, R149, c[0x0][0x290], R42 ;  /* 0x0000a400956c7a25 */ /* 0x000fe200078e002a */
[----:B------:R-:W-:Y:S02]  /*15b0*/  SHF.R.S32.HI R3, RZ, 0x4, R9 ;  /* 0x00000004ff037819 */ /* 0x000fe40000011409 */
[----:B------:R-:W-:Y:S01]  /*15c0*/  LEA.HI.SX32 R4, R21, R4, 0x1d ;  /* 0x0000000415047211 */ /* 0x000fe200078feaff */
[----:B------:R-:W-:Y:S01]  /*15d0*/  IMAD.SHL.U32 R100, R5, 0x8, RZ ;  /* 0x0000000805647824 */ /* 0x000fe200078e00ff */
[----:B------:R-:W-:Y:S01]  /*15e0*/  SHF.R.S32.HI R6, RZ, 0x1f, R5 ;  /* 0x0000001fff067819 */ /* 0x000fe20000011405 */
[----:B------:R-:W-:Y:S01]  /*15f0*/  IMAD.WIDE.U32 R106, R149, c[0x0][0x290], R30 ;  /* 0x0000a400956a7a25 */ /* 0x000fe200078e001e */
[----:B------:R-:W-:Y:S02]  /*1600*/  LEA.HI.SX32 R3, R19, R3, 0x1d ;  /* 0x0000000313037211 */ /* 0x000fe400078feaff */
[----:B------:R-:W-:Y:S01]  /*1610*/  LEA.HI R11, R6, R5, RZ, 0x2 ;  /* 0x00000005060b7211 */ /* 0x000fe200078f10ff */
[----:B------:R-:W-:Y:S01]  /*1620*/  IMAD.SHL.U32 R97, R4, 0x8, RZ ;  /* 0x0000000804617824 */ /* 0x000fe200078e00ff */
[----:B------:R-:W-:Y:S01]  /*1630*/  SHF.R.S32.HI R6, RZ, 0x1f, R3 ;  /* 0x0000001fff067819 */ /* 0x000fe20000011403 */
[----:B------:R-:W-:Y:S01]  /*1640*/  IMAD.SHL.U32 R102, R3, 0x8, RZ ;  /* 0x0000000803667824 */ /* 0x000fe200078e00ff */
[----:B------:R-:W-:Y:S01]  /*1650*/  SHF.R.S32.HI R7, RZ, 0x1f, R4 ;  /* 0x0000001fff077819 */ /* 0x000fe20000011404 */
[----:B------:R-:W-:Y:S01]  /*1660*/  IMAD.IADD R101, R99, 0x1, R101 ;  /* 0x0000000163657824 */ /* 0x000fe200078e0265 */
[----:B------:R-:W-:Y:S01]  /*1670*/  LEA.HI R6, R6, R3, RZ, 0x2 ;  /* 0x0000000306067211 */ /* 0x000fe200078f10ff */
[----:B------:R-:W-:Y:S01]  /*1680*/  IMAD.SHL.U32 R130, R130, 0x2, RZ ;  /* 0x0000000282827824 */ /* 0x000fe200078e00ff */
[----:B------:R-:W-:Y:S01]  /*1690*/  IADD3 R131, R8, R10, R20 ;  /* 0x0000000a08837210 */ /* 0x000fe20007ffe014 */
[----:B------:R-:W-:Y:S01]  /*16a0*/  IMAD.SHL.U32 R129, R129, 0x2, RZ ;  /* 0x0000000281817824 */ /* 0x000fe200078e00ff */
[----:B------:R-:W-:Y:S01]  /*16b0*/  LEA.HI R7, R7, R4, RZ, 0x2 ;  /* 0x0000000407077211 */ /* 0x000fe200078f10ff */
[----:B------:R-:W-:Y:S01]  /*16c0*/  IMAD.SHL.U32 R6, R6, 0x200, RZ ;  /* 0x0000020006067824 */ /* 0x000fe200078e00ff */
[----:B------:R-:W-:Y:S01]  /*16d0*/  LOP3.LUT R3, R0, 0x18, R97, 0xf8, !PT ;  /* 0x0000001800037812 */ /* 0x000fe200078ef861 */
[----:B------:R-:W-:Y:S01]  /*16e0*/  IMAD.SHL.U32 R131, R131, 0x2, RZ ;  /* 0x0000000283837824 */ /* 0x000fe200078e00ff */
[----:B------:R-:W-:-:S02]  /*16f0*/  @P0 IADD3 R8, P1, R161, R18, RZ ;  /* 0x00000012a1080210 */ /* 0x000fc40007f3e0ff */
[C---:B------:R-:W-:Y:S02]  /*1700*/  LOP3.LUT R4, R0.reuse, 0x8, R26, 0xf8, !PT ;  /* 0x0000000800047812 */ /* 0x040fe400078ef81a */
[C---:B------:R-:W-:Y:S02]  /*1710*/  LOP3.LUT R5, R0.reuse, 0x18, R100, 0xf8, !PT ;  /* 0x0000001800057812 */ /* 0x040fe400078ef864 */
[----:B------:R-:W-:Y:S02]  /*1720*/  LOP3.LUT R0, R0, 0x18, R102, 0xf8, !PT ;  /* 0x0000001800007812 */ /* 0x000fe400078ef866 */
[-C--:B------:R-:W-:Y:S01]  /*1730*/  LOP3.LUT R10, R3, R2.reuse, RZ, 0x3c, !PT ;  /* 0x00000002030a7212 */ /* 0x080fe200078e3cff */
[----:B------:R-:W-:Y:S01]  /*1740*/  IMAD.SHL.U32 R3, R11, 0x200, RZ ;  /* 0x000002000b037824 */ /* 0x000fe200078e00ff */
[-C--:B------:R-:W-:Y:S01]  /*1750*/  LOP3.LUT R12, R5, R2.reuse, RZ, 0x3c, !PT ;  /* 0x00000002050c7212 */ /* 0x080fe200078e3cff */
[----:B------:R-:W-:Y:S01]  /*1760*/  @P0 IMAD.X R5, R156, 0x1, R41, P1 ;  /* 0x000000019c050824 */ /* 0x000fe200008e0629 */
[----:B------:R-:W-:-:S02]  /*1770*/  LOP3.LUT R13, R4, R2, RZ, 0x3c, !PT ;  /* 0x00000002040d7212 */ /* 0x000fc400078e3cff */
[----:B------:R-:W-:Y:S01]  /*1780*/  LOP3.LUT R9, R0, R2, RZ, 0x3c, !PT ;  /* 0x0000000200097212 */ /* 0x000fe200078e3cff */
[----:B------:R-:W-:Y:S01]  /*1790*/  IMAD.SHL.U32 R0, R7, 0x200, RZ ;  /* 0x0000020007007824 */ /* 0x000fe200078e00ff */
[----:B------:R-:W-:Y:S01]  /*17a0*/  @P0 LEA R2, P1, R8, c[0x0][0x220], 0x1 ;  /* 0x0000880008020a11 */ /* 0x000fe200078208ff */
[----:B------:R-:W-:Y:S01]  /*17b0*/  IMAD.IADD R13, R20, 0x1, R13 ;  /* 0x00000001140d7824 */ /* 0x000fe200078e020d */
[----:B------:R-:W-:Y:S02]  /*17c0*/  LOP3.LUT R7, R3, 0x7ffff800, RZ, 0xc0, !PT ;  /* 0x7ffff80003077812 */ /* 0x000fe400078ec0ff */
[----:B------:R-:W-:Y:S02]  /*17d0*/  @P0 LEA.HI.X R3, R8, c[0x0][0x224], R5, 0x1, P1 ;  /* 0x0000890008030a11 */ /* 0x000fe400008f0c05 */
[----:B------:R-:W-:Y:S02]  /*17e0*/  LOP3.LUT R4, R0, 0x7ffff800, RZ, 0xc0, !PT ;  /* 0x7ffff80000047812 */ /* 0x000fe400078ec0ff */
[----:B------:R-:W-:Y:S01]  /*17f0*/  LOP3.LUT R0, R6, 0x7ffff800, RZ, 0xc0, !PT ;  /* 0x7ffff80006007812 */ /* 0x000fe200078ec0ff */
[----:B------:R2:W-:Y:S01]  /*1800*/  @P0 LDGSTS.E.BYPASS.LTC128B.128 [R85+0x3900], [R2.64], !P5 ;  /* 0x0390000002550fae */ /* 0x0005e2000e901d46 */
[----:B------:R-:W-:-:S02]  /*1810*/  IADD3 R10, R10, R4, R20 ;  /* 0x000000040a0a7210 */ /* 0x000fc40007ffe014 */
[--C-:B------:R-:W-:Y:S01]  /*1820*/  IADD3 R9, R9, R0, R20.reuse ;  /* 0x0000000009097210 */ /* 0x100fe20007ffe014 */
[----:B------:R2:W-:Y:S01]  /*1830*/  @P0 LDGSTS.E.BYPASS.LTC128B.128 [R85+0x4900], [R2.64+0x40], !P4 ;  /* 0x0490004002550fae */ /* 0x0005e2000e101d46 */
[----:B------:R-:W-:Y:S01]  /*1840*/  IMAD R0, R47, c[0x0][0x218], RZ ;  /* 0x000086002f007a24 */ /* 0x000fe200078e02ff */
[----:B------:R-:W-:Y:S01]  /*1850*/  IADD3 R7, R12, R7, R20 ;  /* 0x000000070c077210 */ /* 0x000fe20007ffe014 */
[----:B------:R-:W-:Y:S01]  /*1860*/  IMAD.SHL.U32 R122, R10, 0x2, RZ ;  /* 0x000000020a7a7824 */ /* 0x000fe200078e00ff */
[----:B------:R2:W-:Y:S01]  /*1870*/  @P0 LDGSTS.E.BYPASS.LTC128B.128 [R85+0x5900], [R2.64+0x80], !P3 ;  /* 0x0590008002550fae */ /* 0x0005e2000d901d46 */
[----:B------:R-:W-:Y:S01]  /*1880*/  IMAD R4, R48, c[0x0][0x21c], R0 ;  /* 0x0000870030047a24 */ /* 0x000fe200078e0200 */
[----:B------:R-:W-:Y:S01]  /*1890*/  SHF.R.S32.HI R0, RZ, 0x1f, R149 ;  /* 0x0000001fff007819 */ /* 0x000fe20000011495 */
[----:B------:R-:W-:Y:S01]  /*18a0*/  IMAD.SHL.U32 R123, R7, 0x2, RZ ;  /* 0x00000002077b7824 */ /* 0x000fe200078e00ff */
[----:B------:R-:W0:Y:S01]  /*18b0*/  LDGDEPBAR ;  /* 0x00000000000079af */ /* 0x000e220000000000 */
[----:B------:R-:W-:Y:S01]  /*18c0*/  IADD3 R141, P0, R49, R92, RZ ;  /* 0x0000005c318d7210 */ /* 0x000fe20007f1e0ff */
[----:B------:R-:W-:Y:S01]  /*18d0*/  IMAD.IADD R132, R115, 0x1, R4 ;  /* 0x0000000173847824 */ /* 0x000fe200078e0204 */
[----:B------:R-:W-:Y:S01]  /*18e0*/  LEA R86, R13, 0x100, 0x1 ;  /* 0x000001000d567811 */ /* 0x000fe200078e08ff */
[----:B------:R-:W-:Y:S01]  /*18f0*/  IMAD.SHL.U32 R121, R9, 0x2, RZ ;  /* 0x0000000209797824 */ /* 0x000fe200078e00ff */
[----:B------:R-:W-:Y:S01]  /*1900*/  LOP3.LUT R118, R21, 0xfffffff8, RZ, 0xc0, !PT ;  /* 0xfffffff815767812 */ /* 0x000fe200078ec0ff */
[----:B------:R-:W-:Y:S01]  /*1910*/  IMAD.X R140, R140, 0x1, R50, P0 ;  /* 0x000000018c8c7824 */ /* 0x000fe200000e0632 */
[----:B------:R-:W-:-:S02]  /*1920*/  IADD3 R139, P1, P0, R88, R146, R26 ;  /* 0x00000092588b7210 */ /* 0x000fc4000783e01a */
[----:B------:R-:W-:Y:S02]  /*1930*/  LOP3.LUT R103, R19, 0xfffffff8, RZ, 0xc0, !PT ;  /* 0xfffffff813677812 */ /* 0x000fe400078ec0ff */
[----:B------:R-:W-:Y:S02]  /*1940*/  IADD3 R87, R86, 0x20, RZ ;  /* 0x0000002056577810 */ /* 0x000fe40007ffe0ff */
[----:B------:R-:W-:Y:S02]  /*1950*/  IADD3 R39, R34, 0x8, RZ ;  /* 0x0000000822277810 */ /* 0x000fe40007ffe0ff */
[----:B------:R-:W-:Y:S02]  /*1960*/  SHF.R.S32.HI R126, RZ, 0x1f, R100 ;  /* 0x0000001fff7e7819 */ /* 0x000fe40000011464 */
[----:B------:R-:W-:Y:S02]  /*1970*/  SHF.R.S32.HI R128, RZ, 0x1f, R118 ;  /* 0x0000001fff807819 */ /* 0x000fe40000011476 */
[----:B------:R-:W-:-:S02]  /*1980*/  SHF.R.S32.HI R127, RZ, 0x1f, R103 ;  /* 0x0000001fff7f7819 */ /* 0x000fc40000011467 */
[----:B------:R-:W-:Y:S01]  /*1990*/  @P2 IADD3 R87, R86, -0x20, RZ ;  /* 0xffffffe056572810 */ /* 0x000fe20007ffe0ff */
[----:B--2---:R-:W-:Y:S01]  /*19a0*/  IMAD R2, R47, c[0x0][0x1f0], RZ ;  /* 0x00007c002f027a24 */ /* 0x004fe200078e02ff */
[----:B------:R-:W-:Y:S02]  /*19b0*/  SHF.R.S32.HI R125, RZ, 0x1f, R97 ;  /* 0x0000001fff7d7819 */ /* 0x000fe40000011461 */
[----:B------:R-:W-:Y:S01]  /*19c0*/  SHF.R.S32.HI R124, RZ, 0x1f, R102 ;  /* 0x0000001fff7c7819 */ /* 0x000fe20000011466 */
[----:B------:R-:W-:Y:S02]  /*19d0*/  IMAD R3, R48, c[0x0][0x1f4], R2 ;  /* 0x00007d0030037a24 */ /* 0x000fe400078e0202 */
[----:B------:R-:W-:Y:S02]  /*19e0*/  IMAD R2, R50, c[0x0][0x1e0], RZ ;  /* 0x0000780032027a24 */ /* 0x000fe400078e02ff */
[----:B------:R-:W-:Y:S02]  /*19f0*/  IMAD.IADD R90, R89, 0x1, R3 ;  /* 0x00000001595a7824 */ /* 0x000fe400078e0203 */
[----:B------:R-:W-:-:S04]  /*1a00*/  IMAD R2, R92, c[0x0][0x1e4], R2 ;  /* 0x000079005c027a24 */ /* 0x000fc800078e0202 */
[----:B------:R-:W-:Y:S02]  /*1a10*/  IMAD.IADD R120, R147, 0x1, R2 ;  /* 0x0000000193787824 */ /* 0x000fe400078e0202 */
[C---:B------:R-:W-:Y:S02]  /*1a20*/  IMAD R2, R0.reuse, c[0x0][0x280], RZ ;  /* 0x0000a00000027a24 */ /* 0x040fe400078e02ff */
[----:B------:R-:W-:Y:S01]  /*1a30*/  IMAD R0, R0, c[0x0][0x290], RZ ;  /* 0x0000a40000007a24 */ /* 0x000fe200078e02ff */
[----:B------:R-:W-:Y:S01]  /*1a40*/  IADD3.X R138, R90, R120, R27, P1, P0 ;  /* 0x000000785a8a7210 */ /* 0x000fe20000fe041b */
[C---:B------:R-:W-:Y:S02]  /*1a50*/  IMAD R2, R149.reuse, c[0x0][0x284], R2 ;  /* 0x0000a10095027a24 */ /* 0x040fe400078e0202 */
[----:B------:R-:W-:Y:S02]  /*1a60*/  IMAD R0, R149, c[0x0][0x294], R0 ;  /* 0x0000a50095007a24 */ /* 0x000fe400078e0200 */
[----:B------:R-:W-:-:S02]  /*1a70*/  IMAD.IADD R137, R113, 0x1, R2 ;  /* 0x0000000171897824 */ /* 0x000fc400078e0202 */
[----:B------:R-:W-:Y:S02]  /*1a80*/  IMAD.IADD R135, R2, 0x1, R111 ;  /* 0x0000000102877824 */ /* 0x000fe400078e026f */
[----:B------:R-:W-:Y:S02]  /*1a90*/  IMAD.IADD R136, R109, 0x1, R0 ;  /* 0x000000016d887824 */ /* 0x000fe400078e0200 */
[----:B------:R-:W-:Y:S01]  /*1aa0*/  IMAD.IADD R133, R0, 0x1, R107 ;  /* 0x0000000100857824 */ /* 0x000fe200078e026b */
[----:B-1----:R-:W-:Y:S06]  /*1ab0*/  BAR.SYNC.DEFER_BLOCKING 0x0 ;  /* 0x0000000000007b1d */ /* 0x002fec0000010000 */
.L_x_84:
[-C--:B------:R-:W-:Y:S01]  /*1ac0*/  IMAD R0, R154, R78.reuse, RZ ;  /* 0x0000004e9a007224 */ /* 0x080fe200078e02ff */
[----:B------:R-:W-:Y:S01]  /*1ad0*/  SHF.R.S32.HI R91, RZ, 0x1f, R78 ;  /* 0x0000001fff5b7819 */ /* 0x000fe2000001144e */
[----:B------:R-:W-:Y:S01]  /*1ae0*/  IMAD.WIDE.U32 R10, R159, R78, RZ ;  /* 0x0000004e9f0a7225 */ /* 0x000fe200078e00ff */
[----:B------:R-:W-:Y:S04]  /*1af0*/  DEPBAR.LE SB0, 0x0 ;  /* 0x000080000000791a */ /* 0x000fe80000000000 */
[----:B------:R-:W-:Y:S01]  /*1b00*/  BAR.SYNC.DEFER_BLOCKING 0x0 ;  /* 0x0000000000007b1d */ /* 0x000fe20000010000 */
[----:B------:R-:W-:Y:S01]  /*1b10*/  ISETP.GE.AND P2, PT, R163, 0x1, PT ;  /* 0x00000001a300780c */ /* 0x000fe20003f46270 */
[----:B-1----:R-:W-:Y:S01]  /*1b20*/  IMAD R2, R91, R159, R0 ;  /* 0x0000009f5b027224 */ /* 0x002fe200078e0200 */
[----:B------:R-:W-:Y:S03]  /*1b30*/  IADD3 R0, P1, R139, R10, RZ ;  /* 0x0000000a8b007210 */ /* 0x000fe60007f3e0ff */
[----:B------:R-:W-:Y:S01]  /*1b40*/  IMAD.IADD R16, R11, 0x1, R2 ;  /* 0x000000010b107824 */ /* 0x000fe200078e0202 */
[----:B------:R-:W-:Y:S03]  /*1b50*/  LEA R60, P0, R0, c[0x0][0x1c8], 0x1 ;  /* 0x00007200003c7a11 */ /* 0x000fe600078008ff */
[----:B------:R-:W-:Y:S05]  /*1b60*/  IMAD.X R2, R16, 0x1, R138, P1 ;  /* 0x0000000110027824 */ /* 0x000fea00008e068a */
[----:B------:R-:W-:Y:S01]  /*1b70*/  LEA.HI.X R61, R0, c[0x0][0x1cc], R2, 0x1, P0 ;  /* 0x00007300003d7a11 */ /* 0x000fe200000f0c02 */
[----:B------:R-:W-:Y:S01]  /*1b80*/  BSSY B1, `(.L_x_60) ;  /* 0x000036b000017945 */ /* 0x000fe20003800000 */
[----:B------:R-:W-:-:S05]  /*1b90*/  @!P2 BRA `(.L_x_61) ;  /* 0x000035300000a947 */ /* 0x000fca0003800000 */
[-C--:B------:R-:W-:Y:S02]  /*1ba0*/  IMAD R2, R151, R78.reuse, RZ ;  /* 0x0000004e97027224 */ /* 0x080fe400078e02ff */
[-C--:B------:R-:W-:Y:S02]  /*1bb0*/  IMAD R0, R152, R78.reuse, RZ ;  /* 0x0000004e98007224 */ /* 0x080fe400078e02ff */
[----:B------:R-:W-:Y:S02]  /*1bc0*/  IMAD R4, R78, -0x40, R96 ;  /* 0xffffffc04e047824 */ /* 0x000fe400078e0260 */
[-C--:B------:R-:W-:Y:S04]  /*1bd0*/  IMAD.WIDE.U32 R8, R160, R78.reuse, RZ ;  /* 0x0000004ea0087225 */ /* 0x080fe800078e00ff */
[----:B------:R-:W-:Y:S04]  /*1be0*/  IMAD.WIDE.U32 R24, R158, R78, RZ ;  /* 0x0000004e9e187225 */ /* 0x000fe800078e00ff */
[C---:B------:R-:W-:Y:S02]  /*1bf0*/  IMAD R3, R91.reuse, R160, R2 ;  /* 0x000000a05b037224 */ /* 0x040fe400078e0202 */
[----:B------:R-:W-:Y:S01]  /*1c00*/  IMAD R2, R91, R158, R0 ;  /* 0x0000009e5b027224 */ /* 0x000fe200078e0200 */
[----:B------:R-:W-:Y:S02]  /*1c10*/  IMNMX R0, R4, 0x40, PT ;  /* 0x0000004004007817 */ /* 0x000fe40003800200 */
[----:B------:R-:W-:Y:S02]  /*1c20*/  IADD3 R30, R9, R3, RZ ;  /* 0x00000003091e7210 */ /* 0x000fe40007ffe0ff */
[----:B------:R-:W-:Y:S01]  /*1c30*/  IADD3 R31, R25, R2, RZ ;  /* 0x00000002191f7210 */ /* 0x000fe20007ffe0ff */
[----:B------:R-:W-:-:S05]  /*1c40*/  @!P6 BRA `(.L_x_62) ;  /* 0x00001a200000e947 */ /* 0x000fca0003800000 */
[----:B------:R-:W-:Y:S01]  /*1c50*/  ISETP.GE.AND P1, PT, R92, R0, PT ;  /* 0x000000005c00720c */ /* 0x000fe20003f26270 */
[----:B------:R-:W-:Y:S01]  /*1c60*/  BSSY B0, `(.L_x_63) ;  /* 0x0000034000007945 */ /* 0x000fe20003800000 */
[----:B------:R-:W-:Y:S01]  /*1c70*/  CS2R R52, SRZ ;  /* 0x0000000000347805 */ /* 0x000fe2000001ff00 */
        /* <DEDUP_REMOVED lines=11> */
[----:B------:R-:W-:-:S05]  /*1d30*/  @P1 BRA `(.L_x_64) ;  /* 0x0000026000001947 */ /* 0x000fca0003800000 */
[----:B------:R-:W-:Y:S01]  /*1d40*/  IADD3 R0, P0, R112, R8, RZ ;  /* 0x0000000870007210 */ /* 0x000fe20007f1e0ff */
[----:B------:R-:W-:Y:S01]  /*1d50*/  CS2R R32, SRZ ;  /* 0x0000000000207805 */ /* 0x000fe2000001ff00 */
[----:B------:R-:W-:Y:S01]  /*1d60*/  CS2R R44, SRZ ;  /* 0x00000000002c7805 */ /* 0x000fe2000001ff00 */
[----:B------:R-:W-:Y:S01]  /*1d70*/  CS2R R12, SRZ ;  /* 0x00000000000c7805 */ /* 0x000fe2000001ff00 */
[----:B------:R-:W-:Y:S01]  /*1d80*/  CS2R R46, SRZ ;  /* 0x00000000002e7805 */ /* 0x000fe2000001ff00 */
[----:B------:R-:W-:Y:S01]  /*1d90*/  IMAD.X R3, R30, 0x1, R137, P0 ;  /* 0x000000011e037824 */ /* 0x000fe200000e0689 */
[----:B------:R-:W-:Y:S01]  /*1da0*/  IADD3 R2, P0, R108, R24, RZ ;  /* 0x000000186c027210 */ /* 0x000fe20007f1e0ff */
[----:B------:R-:W-:Y:S01]  /*1db0*/  CS2R R14, SRZ ;  /* 0x00000000000e7805 */ /* 0x000fe2000001ff00 */
[----:B------:R-:W-:Y:S01]  /*1dc0*/  CS2R R48, SRZ ;  /* 0x0000000000307805 */ /* 0x000fe2000001ff00 */
[----:B------:R-:W-:Y:S01]  /*1dd0*/  CS2R R16, SRZ ;  /* 0x0000000000107805 */ /* 0x000fe2000001ff00 */
[----:B------:R-:W-:Y:S01]  /*1de0*/  CS2R R50, SRZ ;  /* 0x0000000000327805 */ /* 0x000fe2000001ff00 */
[----:B------:R-:W-:Y:S01]  /*1df0*/  IMAD.X R5, R31, 0x1, R136, P0 ;  /* 0x000000011f057824 */ /* 0x000fe200000e0688 */
[C---:B------:R-:W-:Y:S01]  /*1e00*/  LEA R6, P0, R0.reuse, c[0x0][0x270], 0x1 ;  /* 0x00009c0000067a11 */ /* 0x040fe200078008ff */
[----:B------:R-:W-:Y:S01]  /*1e10*/  CS2R R18, SRZ ;  /* 0x0000000000127805 */ /* 0x000fe2000001ff00 */
[----:B------:R-:W-:Y:S01]  /*1e20*/  CS2R R52, SRZ ;  /* 0x0000000000347805 */ /* 0x000fe2000001ff00 */
[----:B------:R-:W-:Y:S01]  /*1e30*/  CS2R R20, SRZ ;  /* 0x0000000000147805 */ /* 0x000fe2000001ff00 */
[----:B------:R-:W-:Y:S02]  /*1e40*/  LEA.HI.X R7, R0, c[0x0][0x274], R3, 0x1, P0 ;  /* 0x00009d0000077a11 */ /* 0x000fe400000f0c03 */
[C---:B------:R-:W-:Y:S04]  /*1e50*/  LEA R4, P0, R2.reuse, c[0x0][0x288], 0x1 ;  /* 0x0000a20002047a11 */ /* 0x040fe800078008ff */
[----:B------:R-:W-:Y:S02]  /*1e60*/  LEA.HI.X R5, R2, c[0x0][0x28c], R5, 0x1, P0 ;  /* 0x0000a30002057a11 */ /* 0x000fe400000f0c05 */
[----:B------:R-:W-:Y:S01]  /*1e70*/  ISETP.GE.AND P0, PT, R34, c[0x0][0x27c], PT ;  /* 0x00009f0022007a0c */ /* 0x000fe20003f06270 */
[----:B------:R-:W-:-:S12]  /*1e80*/  CS2R R2, SRZ ;  /* 0x0000000000027805 */ /* 0x000fd8000001ff00 */
[----:B------:R1:W5:Y:S04]  /*1e90*/  @!P0 LDG.E.64 R32, [R6.64] ;  /* 0x0000000606208981 */ /* 0x000368000c1e1b00 */
[----:B------:R1:W5:Y:S01]  /*1ea0*/  @!P0 LDG.E.64 R2, [R4.64] ;  /* 0x0000000604028981 */ /* 0x000362000c1e1b00 */
[----:B------:R-:W-:-:S13]  /*1eb0*/  ISETP.GE.AND P0, PT, R39, c[0x0][0x27c], PT ;  /* 0x00009f0027007a0c */ /* 0x000fda0003f06270 */
[----:B------:R1:W5:Y:S04]  /*1ec0*/  @!P0 LDG.E.64 R44, [R6.64+0x10] ;  /* 0x00001006062c8981 */ /* 0x000368000c1e1b00 */
[----:B------:R1:W5:Y:S01]  /*1ed0*/  @!P0 LDG.E.64 R12, [R4.64+0x10] ;  /* 0x00001006040c8981 */ /* 0x000362000c1e1b00 */
        /* <DEDUP_REMOVED lines=11> */
[----:B------:R1:W5:Y:S02]  /*1f90*/  @!P0 LDG.E.64 R20, [R4.64+0x50] ;  /* 0x0000500604148981 */ /* 0x000364000c1e1b00 */
.L_x_64:
[----:B------:R-:W-:Y:S05]  /*1fa0*/  BSYNC B0 ;  /* 0x0000000000007941 */ /* 0x000fea0003800000 */
.L_x_63:
[----:B------:R-:W-:-:S05]  /*1fb0*/  @P1 BRA `(.L_x_65) ;  /* 0x0000327000001947 */ /* 0x000fca0003800000 */
[----:B-----5:R-:W-:Y:S01]  /*1fc0*/  MOV R0, R51 ;  /* 0x0000003300007202 */ /* 0x020fe20000000f00 */
[----:B-1----:R-:W-:Y:S01]  /*1fd0*/  IMAD.MOV.U32 R6, RZ, RZ, R52 ;  /* 0x000000ffff067224 */ /* 0x002fe200078e0034 */
[----:B------:R-:W-:Y:S01]  /*1fe0*/  ISETP.GE.AND P0, PT, R26, c[0x0][0x1d4], PT ;  /* 0x000075001a007a0c */ /* 0x000fe20003f06270 */
[----:B------:R-:W-:Y:S01]  /*1ff0*/  IMAD.MOV.U32 R5, RZ, RZ, R53 ;  /* 0x000000ffff057224 */ /* 0x000fe200078e0035 */
[----:B------:R-:W-:Y:S01]  /*2000*/  BSSY B0, `(.L_x_66) ;  /* 0x0000054000007945 */ /* 0x000fe20003800000 */
[----:B------:R-:W-:Y:S03]  /*2010*/  IMAD.MOV.U32 R4, RZ, RZ, R50 ;  /* 0x000000ffff047224 */ /* 0x000fe600078e0032 */
[----:B------:R-:W-:Y:S01]  /*2020*/  PRMT R59, R6, 0x5410, R5 ;  /* 0x00005410063b7816 */ /* 0x000fe20000000005 */
[----:B------:R-:W-:Y:S01]  /*2030*/  IMAD.MOV.U32 R6, RZ, RZ, R48 ;  /* 0x000000ffff067224 */ /* 0x000fe200078e0030 */
[----:B------:R-:W-:Y:S01]  /*2040*/  PRMT R58, R4, 0x5410, R0 ;  /* 0x00005410043a7816 */ /* 0x000fe20000000000 */
[----:B------:R-:W-:Y:S01]  /*2050*/  IMAD.MOV.U32 R5, RZ, RZ, R49 ;  /* 0x000000ffff057224 */ /* 0x000fe200078e0031 */
[----:B------:R-:W-:Y:S01]  /*2060*/  MOV R4, R46 ;  /* 0x0000002e00047202 */ /* 0x000fe20000000f00 */
        /* <DEDUP_REMOVED lines=11> */
[----:B------:R-:W-:Y:S02]  /*2120*/  MOV R6, R18 ;  /* 0x0000001200067202 */ /* 0x000fe40000000f00 */
[----:B------:R-:W-:Y:S02]  /*2130*/  MOV R0, R17 ;  /* 0x0000001100007202 */ /* 0x000fe40000000f00 */
[----:B------:R-:W-:Y:S01]  /*2140*/  PRMT R25, R6, 0x5410, R5 ;  /* 0x0000541006197816 */ /* 0x000fe20000000005 */
[----:B------:R-:W-:Y:S01]  /*2150*/  IMAD.MOV.U32 R6, RZ, RZ, R14 ;  /* 0x000000ffff067224 */ /* 0x000fe200078e000e */
[----:B------:R-:W-:Y:S01]  /*2160*/  PRMT R24, R4, 0x5410, R0 ;  /* 0x0000541004187816 */ /* 0x000fe20000000000 */
[----:B------:R-:W-:Y:S01]  /*2170*/  IMAD.MOV.U32 R5, RZ, RZ, R15 ;  /* 0x000000ffff057224 */ /* 0x000fe200078e000f */
[----:B------:R-:W-:Y:S01]  /*2180*/  MOV R4, R12 ;  /* 0x0000000c00047202 */ /* 0x000fe20000000f00 */
[----:B------:R-:W-:Y:S03]  /*2190*/  IMAD.MOV.U32 R0, RZ, RZ, R13 ;  /* 0x000000ffff007224 */ /* 0x000fe600078e000d */
[----:B------:R-:W-:Y:S02]  /*21a0*/  PRMT R23, R6, 0x5410, R5 ;  /* 0x0000541006177816 */ /* 0x000fe40000000005 */
[----:B------:R-:W-:Y:S01]  /*21b0*/  PRMT R22, R4, 0x5410, R0 ;  /* 0x0000541004167816 */ /* 0x000fe20000000000 */
[----:B------:R-:W-:-:S05]  /*21c0*/  @P0 BRA `(.L_x_67) ;  /* 0x0000037000000947 */ /* 0x000fca0003800000 */
[----:B------:R-:W-:Y:S01]  /*21d0*/  ISETP.GE.AND P0, PT, R34, c[0x0][0x27c], PT ;  /* 0x00009f0022007a0c */ /* 0x000fe20003f06270 */
[----:B------:R-:W1:Y:S01]  /*21e0*/  LDS.128 R8, [R86+0x3000] ;  /* 0x0030000056087984 */ /* 0x000e620000000c00 */
[----:B------:R-:W-:Y:S02]  /*21f0*/  MOV R4, R2 ;  /* 0x0000000200047202 */ /* 0x000fe40000000f00 */
[----:B------:R-:W-:Y:S02]  /*2200*/  MOV R41, R32 ;  /* 0x0000002000297202 */ /* 0x000fe40000000f00 */
[----:B------:R-:W-:Y:S02]  /*2210*/  MOV R6, R3 ;  /* 0x0000000300067202 */ /* 0x000fe40000000f00 */
[----:B------:R-:W-:Y:S05]  /*2220*/  MOV R43, R33 ;  /* 0x00000021002b7202 */ /* 0x000fea0000000f00 */
[--C-:B------:R-:W-:Y:S01]  /*2230*/  @!P0 SHF.R.U64 R5, R2, 0x10, R3.reuse ;  /* 0x0000001002058819 */ /* 0x100fe20000001203 */
[----:B------:R-:W-:Y:S01]  /*2240*/  @!P0 HADD2.F32 R4, -RZ, R4.H0_H0 ;  /* 0x20000004ff048230 */ /* 0x000fe20000004100 */
[----:B------:R-:W-:Y:S01]  /*2250*/  @!P0 SHF.R.U32.HI R7, RZ, 0x10, R3 ;  /* 0x00000010ff078819 */ /* 0x000fe20000011603 */
[----:B------:R-:W-:Y:S01]  /*2260*/  @!P0 HADD2.F32 R6, -RZ, R6.H0_H0 ;  /* 0x20000006ff068230 */ /* 0x000fe20000004100 */
[--C-:B------:R-:W-:Y:S01]  /*2270*/  @!P0 SHF.R.U64 R42, R32, 0x10, R33.reuse ;  /* 0x00000010202a8819 */ /* 0x100fe20000001221 */
[----:B------:R-:W-:Y:S01]  /*2280*/  @!P0 HADD2.F32 R32, -RZ, R41.H0_H0 ;  /* 0x20000029ff208230 */ /* 0x000fe20000004100 */
[----:B------:R-:W-:Y:S01]  /*2290*/  @!P0 SHF.R.U32.HI R54, RZ, 0x10, R33 ;  /* 0x00000010ff368819 */ /* 0x000fe20000011621 */
[----:B------:R-:W-:Y:S02]  /*22a0*/  @!P0 HADD2.F32 R5, -RZ, R5.H0_H0 ;  /* 0x20000005ff058230 */ /* 0x000fe40000004100 */
[----:B------:R-:W-:Y:S01]  /*22b0*/  @!P0 HADD2.F32 R7, -RZ, R7.H0_H0 ;  /* 0x20000007ff078230 */ /* 0x000fe20000004100 */
[----:B-1----:R-:W-:Y:S01]  /*22c0*/  @!P0 IMAD.MOV.U32 R3, RZ, RZ, R9 ;  /* 0x000000ffff038224 */ /* 0x002fe200078e0009 */
[----:B------:R-:W-:Y:S04]  /*22d0*/  @!P0 MOV R0, R8 ;  /* 0x0000000800008202 */ /* 0x000fe80000000f00 */
[--C-:B------:R-:W-:Y:S02]  /*22e0*/  @!P0 HADD2.F32 R33, -RZ, R3.reuse.H1_H1 ;  /* 0x30000003ff218230 */ /* 0x100fe40000004100 */
[--C-:B------:R-:W-:Y:S02]  /*22f0*/  @!P0 HADD2.F32 R31, -RZ, R0.reuse.H1_H1 ;  /* 0x30000000ff1f8230 */ /* 0x100fe40000004100 */
[----:B------:R-:W-:Y:S02]  /*2300*/  @!P0 HADD2.F32 R2, -RZ, R0.H0_H0 ;  /* 0x20000000ff028230 */ /* 0x000fe40000004100 */
[----:B------:R-:W-:Y:S01]  /*2310*/  @!P0 HADD2.F32 R3, -RZ, R3.H0_H0 ;  /* 0x20000003ff038230 */ /* 0x000fe20000004100 */
[-C--:B------:R-:W-:Y:S02]  /*2320*/  @!P0 FMUL.FTZ R41, R31, R4.reuse ;  /* 0x000000041f298220 */ /* 0x080fe40000410000 */
[C---:B------:R-:W-:Y:S01]  /*2330*/  @!P0 FMUL.FTZ R0, R2.reuse, R4 ;  /* 0x0000000402008220 */ /* 0x040fe20000410000 */
[----:B------:R-:W-:Y:S01]  /*2340*/  @!P0 MOV R4, R10 ;  /* 0x0000000a00048202 */ /* 0x000fe20000000f00 */
[-C--:B------:R-:W-:Y:S01]  /*2350*/  @!P0 FFMA.FTZ R64, R2, R32.reuse, -R41 ;  /* 0x0000002002408223 */ /* 0x080fe20000010829 */
[----:B------:R-:W-:Y:S01]  /*2360*/  @!P0 HADD2.F32 R41, -RZ, R42.H0_H0 ;  /* 0x2000002aff298230 */ /* 0x000fe20000004100 */
[-C--:B------:R-:W-:Y:S02]  /*2370*/  @!P0 FMUL.FTZ R42, R33, R5.reuse ;  /* 0x00000005212a8220 */ /* 0x080fe40000410000 */
[C---:B------:R-:W-:Y:S02]  /*2380*/  @!P0 FMUL.FTZ R2, R3.reuse, R5 ;  /* 0x0000000503028220 */ /* 0x040fe40000410000 */
[----:B------:R-:W-:Y:S01]  /*2390*/  @!P0 FFMA.FTZ R63, R3, R41, -R42 ;  /* 0x00000029033f8223 */ /* 0x000fe2000001082a */
[----:B------:R-:W-:Y:S01]  /*23a0*/  @!P0 MOV R3, R11 ;  /* 0x0000000b00038202 */ /* 0x000fe20000000f00 */
[----:B------:R-:W-:Y:S01]  /*23b0*/  @!P0 FFMA.FTZ R0, R31, R32, R0 ;  /* 0x000000201f008223 */ /* 0x000fe20000010000 */
[--C-:B------:R-:W-:Y:S01]  /*23c0*/  @!P0 HADD2.F32 R31, -RZ, R4.reuse.H1_H1 ;  /* 0x30000004ff1f8230 */ /* 0x100fe20000004100 */
[----:B------:R-:W-:Y:S01]  /*23d0*/  @!P0 FFMA.FTZ R2, R33, R41, R2 ;  /* 0x0000002921028223 */ /* 0x000fe20000010002 */
[----:B------:R-:W-:Y:S02]  /*23e0*/  @!P0 HADD2.F32 R4, -RZ, R4.H0_H0 ;  /* 0x20000004ff048230 */ /* 0x000fe40000004100 */
[----:B------:R-:W-:Y:S01]  /*23f0*/  @!P0 HADD2.F32 R32, -RZ, R43.H0_H0 ;  /* 0x2000002bff208230 */ /* 0x000fe20000004100 */
[----:B------:R-:W-:Y:S01]  /*2400*/  @!P0 FMUL.FTZ R62, R31, R6 ;  /* 0x000000061f3e8220 */ /* 0x000fe20000410000 */
[--C-:B------:R-:W-:Y:S01]  /*2410*/  @!P0 HADD2.F32 R42, -RZ, R3.reuse.H1_H1 ;  /* 0x30000003ff2a8230 */ /* 0x100fe20000004100 */
[----:B------:R-:W-:Y:S01]  /*2420*/  @!P0 F2FP.PACK_AB R0, R0, R64 ;  /* 0x000000400000823e */ /* 0x000fe200000000ff */
[----:B------:R-:W-:Y:S01]  /*2430*/  @!P0 HADD2.F32 R5, -RZ, R3.H0_H0 ;  /* 0x20000003ff058230 */ /* 0x000fe20000004100 */
[----:B------:R-:W-:Y:S01]  /*2440*/  @!P0 FMUL.FTZ R3, R4, R6 ;  /* 0x0000000604038220 */ /* 0x000fe20000410000 */
[----:B------:R-:W-:Y:S01]  /*2450*/  @!P0 HADD2.F32 R43, -RZ, R54.H0_H0 ;  /* 0x20000036ff2b8230 */ /* 0x000fe20000004100 */
[----:B------:R-:W-:Y:S01]  /*2460*/  @!P0 FMUL.FTZ R54, R42, R7 ;  /* 0x000000072a368220 */ /* 0x000fe20000410000 */
[----:B------:R-:W-:Y:S01]  /*2470*/  @!P0 F2FP.PACK_AB R2, R2, R63 ;  /* 0x0000003f0202823e */ /* 0x000fe200000000ff */
[----:B------:R-:W-:Y:S02]  /*2480*/  @!P0 FFMA.FTZ R62, R4, R32, -R62 ;  /* 0x00000020043e8223 */ /* 0x000fe4000001083e */
[----:B------:R-:W-:Y:S01]  /*2490*/  @!P0 FMUL.FTZ R4, R5, R7 ;  /* 0x0000000705048220 */ /* 0x000fe20000410000 */
[----:B------:R-:W-:Y:S01]  /*24a0*/  @!P0 MOV R9, R2 ;  /* 0x0000000200098202 */ /* 0x000fe20000000f00 */
[----:B------:R-:W-:Y:S02]  /*24b0*/  @!P0 FFMA.FTZ R3, R31, R32, R3 ;  /* 0x000000201f038223 */ /* 0x000fe40000010003 */
[-C--:B------:R-:W-:Y:S02]  /*24c0*/  @!P0 FFMA.FTZ R54, R5, R43.reuse, -R54 ;  /* 0x0000002b05368223 */ /* 0x080fe40000010836 */
[----:B------:R-:W-:Y:S01]  /*24d0*/  @!P0 FFMA.FTZ R4, R42, R43, R4 ;  /* 0x0000002b2a048223 */ /* 0x000fe20000010004 */
[----:B------:R-:W-:Y:S01]  /*24e0*/  @!P0 F2FP.PACK_AB R3, R3, R62 ;  /* 0x0000003e0303823e */ /* 0x000fe200000000ff */
[----:B------:R-:W-:Y:S03]  /*24f0*/  @!P0 IMAD.MOV.U32 R8, RZ, RZ, R0 ;  /* 0x000000ffff088224 */ /* 0x000fe600078e0000 */
[----:B------:R-:W-:Y:S02]  /*2500*/  @!P0 F2FP.PACK_AB R4, R4, R54 ;  /* 0x000000360404823e */ /* 0x000fe400000000ff */
[----:B------:R-:W-:Y:S02]  /*2510*/  @!P0 MOV R10, R3 ;  /* 0x00000003000a8202 */ /* 0x000fe40000000f00 */
[----:B------:R-:W-:Y:S05]  /*2520*/  @!P0 MOV R11, R4 ;  /* 0x00000004000b8202 */ /* 0x000fea0000000f00 */
[----:B------:R1:W-:Y:S02]  /*2530*/  STG.E.128 [R60.64], R8 ;  /* 0x000000083c007986 */ /* 0x0003e4000c101d06 */
.L_x_67:
[----:B------:R-:W-:Y:S05]  /*2540*/  BSYNC B0 ;  /* 0x0000000000007941 */ /* 0x000fea0003800000 */
.L_x_66:
[----:B------:R-:W-:Y:S01]  /*2550*/  ISETP.GE.AND P0, PT, R29, c[0x0][0x1d4], PT ;  /* 0x000075001d007a0c */ /* 0x000fe20003f06270 */
[----:B------:R-:W-:-:S12]  /*2560*/  BSSY B0, `(.L_x_68) ;  /* 0x0000035000007945 */ /* 0x000fd80003800000 */
[----:B------:R-:W-:-:S05]  /*2570*/  @P0 BRA `(.L_x_69) ;  /* 0x0000033000000947 */ /* 0x000fca0003800000 */
[----:B------:R-:W-:Y:S01]  /*2580*/  ISETP.GE.AND P0, PT, R39, c[0x0][0x27c], PT ;  /* 0x00009f0027007a0c */ /* 0x000fe20003f06270 */
[----:B-1----:R-:W1:-:S12]  /*2590*/  LDS.128 R8, [R87+0x3000] ;  /* 0x0030000057087984 */ /* 0x002e580000000c00 */
[----:B------:R-:W-:Y:S01]  /*25a0*/  @!P0 HADD2.F32 R0, -RZ, R22.H0_H0 ;  /* 0x20000016ff008230 */ /* 0x000fe20000004100 */
[--C-:B------:R-:W-:Y:S01]  /*25b0*/  @!P0 SHF.R.U64 R4, R12, 0x10, R13.reuse ;  /* 0x000000100c048819 */ /* 0x100fe2000000120d */
[----:B------:R-:W-:Y:S01]  /*25c0*/  @!P0 HADD2.F32 R6, -RZ, R55.H0_H0 ;  /* 0x20000037ff068230 */ /* 0x000fe20000004100 */
[----:B------:R-:W-:Y:S02]  /*25d0*/  @!P0 SHF.R.U32.HI R7, RZ, 0x10, R13 ;  /* 0x00000010ff078819 */ /* 0x000fe4000001160d */
[--C-:B------:R-:W-:Y:S01]  /*25e0*/  @!P0 SHF.R.U64 R13, R44, 0x10, R45.reuse ;  /* 0x000000102c0d8819 */ /* 0x100fe2000000122d */
[----:B------:R-:W-:Y:S01]  /*25f0*/  @!P0 HADD2.F32 R4, -RZ, R4.H0_H0 ;  /* 0x20000004ff048230 */ /* 0x000fe20000004100 */
[----:B------:R-:W-:Y:S01]  /*2600*/  @!P0 SHF.R.U32.HI R33, RZ, 0x10, R45 ;  /* 0x00000010ff218819 */ /* 0x000fe2000001162d */
[----:B------:R-:W-:Y:S02]  /*2610*/  @!P0 HADD2.F32 R7, -RZ, R7.H0_H0 ;  /* 0x20000007ff078230 */ /* 0x000fe40000004100 */
[----:B------:R-:W-:Y:S02]  /*2620*/  @!P0 HADD2.F32 R13, -RZ, R13.H0_H0 ;  /* 0x2000000dff0d8230 */ /* 0x000fe40000004100 */
[----:B------:R-:W-:Y:S01]  /*2630*/  @!P0 HADD2.F32 R33, -RZ, R33.H0_H0 ;  /* 0x20000021ff218230 */ /* 0x000fe20000004100 */
[----:B-1----:R-:W-:Y:S02]  /*2640*/  @!P0 MOV R2, R8 ;  /* 0x0000000800028202 */ /* 0x002fe40000000f00 */
[----:B------:R-:W-:Y:S03]  /*2650*/  @!P0 MOV R3, R9 ;  /* 0x0000000900038202 */ /* 0x000fe60000000f00 */
[--C-:B------:R-:W-:Y:S02]  /*2660*/  @!P0 HADD2.F32 R5, -RZ, R2.reuse.H1_H1 ;  /* 0x30000002ff058230 */ /* 0x100fe40000004100 */
[----:B------:R-:W-:Y:S02]  /*2670*/  @!P0 HADD2.F32 R2, -RZ, R2.H0_H0 ;  /* 0x20000002ff028230 */ /* 0x000fe40000004100 */
[--C-:B------:R-:W-:Y:S01]  /*2680*/  @!P0 HADD2.F32 R12, -RZ, R3.reuse.H1_H1 ;  /* 0x30000003ff0c8230 */ /* 0x100fe20000004100 */
[CC--:B------:R-:W-:Y:S01]  /*2690*/  @!P0 FMUL.FTZ R31, R5.reuse, R0.reuse ;  /* 0x00000000051f8220 */ /* 0x0c0fe20000410000 */
[----:B------:R-:W-:Y:S01]  /*26a0*/  @!P0 HADD2.F32 R3, -RZ, R3.H0_H0 ;  /* 0x20000003ff038230 */ /* 0x000fe20000004100 */
[C---:B------:R-:W-:Y:S02]  /*26b0*/  @!P0 FMUL.FTZ R0, R2.reuse, R0 ;  /* 0x0000000002008220 */ /* 0x040fe40000410000 */
[-C--:B------:R-:W-:Y:S02]  /*26c0*/  @!P0 FFMA.FTZ R43, R2, R6.reuse, -R31 ;  /* 0x00000006022b8223 */ /* 0x080fe4000001081f */
[----:B------:R-:W-:Y:S01]  /*26d0*/  @!P0 FFMA.FTZ R0, R5, R6, R0 ;  /* 0x0000000605008223 */ /* 0x000fe20000010000 */
[----:B------:R-:W-:Y:S01]  /*26e0*/  @!P0 MOV R5, R10 ;  /* 0x0000000a00058202 */ /* 0x000fe20000000f00 */
[CC--:B------:R-:W-:Y:S02]  /*26f0*/  @!P0 FMUL.FTZ R31, R12.reuse, R4.reuse ;  /* 0x000000040c1f8220 */ /* 0x0c0fe40000410000 */
[C---:B------:R-:W-:Y:S01]  /*2700*/  @!P0 FMUL.FTZ R2, R3.reuse, R4 ;  /* 0x0000000403028220 */ /* 0x040fe20000410000 */
[----:B------:R-:W-:Y:S01]  /*2710*/  @!P0 MOV R4, R11 ;  /* 0x0000000b00048202 */ /* 0x000fe20000000f00 */
[-C--:B------:R-:W-:Y:S01]  /*2720*/  @!P0 FFMA.FTZ R42, R3, R13.reuse, -R31 ;  /* 0x0000000d032a8223 */ /* 0x080fe2000001081f */
[----:B------:R-:W-:Y:S01]  /*2730*/  @!P0 HADD2.F32 R3, -RZ, R22.H1_H1 ;  /* 0x30000016ff038230 */ /* 0x000fe20000004100 */
[----:B------:R-:W-:Y:S01]  /*2740*/  @!P0 FFMA.FTZ R2, R12, R13, R2 ;  /* 0x0000000d0c028223 */ /* 0x000fe20000010002 */
[----:B------:R-:W-:Y:S01]  /*2750*/  @!P0 F2FP.PACK_AB R0, R0, R43 ;  /* 0x0000002b0000823e */ /* 0x000fe200000000ff */
[--C-:B------:R-:W-:Y:S02]  /*2760*/  @!P0 HADD2.F32 R22, -RZ, R5.reuse.H1_H1 ;  /* 0x30000005ff168230 */ /* 0x100fe40000004100 */
[----:B------:R-:W-:Y:S01]  /*2770*/  @!P0 HADD2.F32 R6, -RZ, R5.H0_H0 ;  /* 0x20000005ff068230 */ /* 0x000fe20000004100 */
[----:B------:R-:W-:Y:S01]  /*2780*/  @!P0 F2FP.PACK_AB R2, R2, R42 ;  /* 0x0000002a0202823e */ /* 0x000fe200000000ff */
[----:B------:R-:W-:Y:S01]  /*2790*/  @!P0 HADD2.F32 R31, -RZ, R55.H1_H1 ;  /* 0x30000037ff1f8230 */ /* 0x000fe20000004100 */
[----:B------:R-:W-:Y:S01]  /*27a0*/  @!P0 MOV R8, R0 ;  /* 0x0000000000088202 */ /* 0x000fe20000000f00 */
[--C-:B------:R-:W-:Y:S01]  /*27b0*/  @!P0 HADD2.F32 R32, -RZ, R4.reuse.H1_H1 ;  /* 0x30000004ff208230 */ /* 0x100fe20000004100 */
[----:B------:R-:W-:Y:S01]  /*27c0*/  @!P0 MOV R9, R2 ;  /* 0x0000000200098202 */ /* 0x000fe20000000f00 */
[----:B------:R-:W-:Y:S01]  /*27d0*/  @!P0 HADD2.F32 R5, -RZ, R4.H0_H0 ;  /* 0x20000004ff058230 */ /* 0x000fe20000004100 */
[-C--:B------:R-:W-:Y:S02]  /*27e0*/  @!P0 FMUL.FTZ R4, R22, R3.reuse ;  /* 0x0000000316048220 */ /* 0x080fe40000410000 */
[----:B------:R-:W-:Y:S02]  /*27f0*/  @!P0 FMUL.FTZ R3, R6, R3 ;  /* 0x0000000306038220 */ /* 0x000fe40000410000 */
[----:B------:R-:W-:Y:S02]  /*2800*/  @!P0 FMUL.FTZ R41, R32, R7 ;  /* 0x0000000720298220 */ /* 0x000fe40000410000 */
[----:B------:R-:W-:Y:S02]  /*2810*/  @!P0 FFMA.FTZ R6, R6, R31, -R4 ;  /* 0x0000001f06068223 */ /* 0x000fe40000010804 */
[C---:B------:R-:W-:Y:S02]  /*2820*/  @!P0 FMUL.FTZ R4, R5.reuse, R7 ;  /* 0x0000000705048220 */ /* 0x040fe40000410000 */
[----:B------:R-:W-:Y:S02]  /*2830*/  @!P0 FFMA.FTZ R3, R22, R31, R3 ;  /* 0x0000001f16038223 */ /* 0x000fe40000010003 */
[-C--:B------:R-:W-:Y:S02]  /*2840*/  @!P0 FFMA.FTZ R41, R5, R33.reuse, -R41 ;  /* 0x0000002105298223 */ /* 0x080fe40000010829 */
[----:B------:R-:W-:Y:S01]  /*2850*/  @!P0 FFMA.FTZ R4, R32, R33, R4 ;  /* 0x0000002120048223 */ /* 0x000fe20000010004 */
[----:B------:R-:W-:Y:S04]  /*2860*/  @!P0 F2FP.PACK_AB R3, R3, R6 ;  /* 0x000000060303823e */ /* 0x000fe800000000ff */
[----:B------:R-:W-:Y:S02]  /*2870*/  @!P0 F2FP.PACK_AB R4, R4, R41 ;  /* 0x000000290404823e */ /* 0x000fe400000000ff */
[----:B------:R-:W-:Y:S02]  /*2880*/  @!P0 MOV R10, R3 ;  /* 0x00000003000a8202 */ /* 0x000fe40000000f00 */
[----:B------:R-:W-:Y:S05]  /*2890*/  @!P0 MOV R11, R4 ;  /* 0x00000004000b8202 */ /* 0x000fea0000000f00 */
[----:B------:R1:W-:Y:S02]  /*28a0*/  STG.E.128 [R60.64+0x20], R8 ;  /* 0x000020083c007986 */ /* 0x0003e4000c101d06 */
.L_x_69:
[----:B------:R-:W-:Y:S05]  /*28b0*/  BSYNC B0 ;  /* 0x0000000000007941 */ /* 0x000fea0003800000 */
.L_x_68:
[----:B------:R-:W-:Y:S01]  /*28c0*/  ISETP.GE.AND P0, PT, R28, c[0x0][0x1d4], PT ;  /* 0x000075001c007a0c */ /* 0x000fe20003f06270 */
[----:B------:R-:W-:-:S12]  /*28d0*/  BSSY B0, `(.L_x_70) ;  /* 0x0000035000007945 */ /* 0x000fd80003800000 */
[----:B------:R-:W-:-:S05]  /*28e0*/  @P0 BRA `(.L_x_71) ;  /* 0x0000033000000947 */ /* 0x000fca0003800000 */
[----:B------:R-:W-:Y:S01]  /*28f0*/  ISETP.GE.AND P0, PT, R37, c[0x0][0x27c], PT ;  /* 0x00009f0025007a0c */ /* 0x000fe20003f06270 */
[----:B-1----:R-:W1:-:S12]  /*2900*/  LDS.128 R8, [R86+0x4000] ;  /* 0x0040000056087984 */ /* 0x002e580000000c00 */
[----:B------:R-:W-:Y:S01]  /*2910*/  @!P0 HADD2.F32 R0, -RZ, R23.H0_H0 ;  /* 0x20000017ff008230 */ /* 0x000fe20000004100 */
[----:B------:R-:W-:Y:S01]  /*2920*/  @!P0 SHF.R.U64 R4, R14, 0x10, R15 ;  /* 0x000000100e048819 */ /* 0x000fe2000000120f */
[----:B------:R-:W-:Y:S01]  /*2930*/  @!P0 HADD2.F32 R6, -RZ, R56.H0_H0 ;  /* 0x20000038ff068230 */ /* 0x000fe20000004100 */
[----:B------:R-:W-:Y:S02]  /*2940*/  @!P0 SHF.R.U64 R13, R46, 0x10, R47 ;  /* 0x000000102e0d8819 */ /* 0x000fe4000000122f */
[----:B------:R-:W-:Y:S01]  /*2950*/  @!P0 SHF.R.U32.HI R7, RZ, 0x10, R15 ;  /* 0x00000010ff078819 */ /* 0x000fe2000001160f */
[----:B------:R-:W-:Y:S01]  /*2960*/  @!P0 HADD2.F32 R4, -RZ, R4.H0_H0 ;  /* 0x20000004ff048230 */ /* 0x000fe20000004100 */
[----:B------:R-:W-:Y:S01]  /*2970*/  @!P0 SHF.R.U32.HI R46, RZ, 0x10, R47 ;  /* 0x00000010ff2e8819 */ /* 0x000fe2000001162f */
[----:B------:R-:W-:Y:S02]  /*2980*/  @!P0 HADD2.F32 R13, -RZ, R13.H0_H0 ;  /* 0x2000000dff0d8230 */ /* 0x000fe40000004100 */
[----:B------:R-:W-:Y:S02]  /*2990*/  @!P0 HADD2.F32 R15, -RZ, R56.H1_H1 ;  /* 0x30000038ff0f8230 */ /* 0x000fe40000004100 */
        /* <DEDUP_REMOVED lines=19> */
[----:B------:R-:W-:Y:S02]  /*2ad0*/  @!P0 HADD2.F32 R3, -RZ, R23.H1_H1 ;  /* 0x30000017ff038230 */ /* 0x000fe40000004100 */
[----:B------:R-:W-:Y:S01]  /*2ae0*/  @!P0 HADD2.F32 R6, -RZ, R5.H0_H0 ;  /* 0x20000005ff068230 */ /* 0x000fe20000004100 */
[----:B------:R-:W-:Y:S01]  /*2af0*/  @!P0 F2FP.PACK_AB R2, R2, R32 ;  /* 0x000000200202823e */ /* 0x000fe200000000ff */
[--C-:B------:R-:W-:Y:S01]  /*2b00*/  @!P0 HADD2.F32 R22, -RZ, R4.reuse.H1_H1 ;  /* 0x30000004ff168230 */ /* 0x100fe20000004100 */
[----:B------:R-:W-:Y:S01]  /*2b10*/  @!P0 MOV R8, R0 ;  /* 0x0000000000088202 */ /* 0x000fe20000000f00 */
[----:B------:R-:W-:Y:S01]  /*2b20*/  @!P0 HADD2.F32 R5, -RZ, R4.H0_H0 ;  /* 0x20000004ff058230 */ /* 0x000fe20000004100 */
[-C--:B------:R-:W-:Y:S01]  /*2b30*/  @!P0 FMUL.FTZ R4, R14, R3.reuse ;  /* 0x000000030e048220 */ /* 0x080fe20000410000 */
[----:B------:R-:W-:Y:S01]  /*2b40*/  @!P0 MOV R9, R2 ;  /* 0x0000000200098202 */ /* 0x000fe20000000f00 */
[----:B------:R-:W-:Y:S01]  /*2b50*/  @!P0 FMUL.FTZ R3, R6, R3 ;  /* 0x0000000306038220 */ /* 0x000fe20000410000 */
[----:B------:R-:W-:Y:S01]  /*2b60*/  @!P0 HADD2.F32 R23, -RZ, R46.H0_H0 ;  /* 0x2000002eff178230 */ /* 0x000fe20000004100 */
        /* <DEDUP_REMOVED lines=11> */
.L_x_71:
[----:B------:R-:W-:Y:S05]  /*2c20*/  BSYNC B0 ;  /* 0x0000000000007941 */ /* 0x000fea0003800000 */
.L_x_70:
[----:B------:R-:W-:Y:S01]  /*2c30*/  ISETP.GE.AND P0, PT, R95, c[0x0][0x1d4], PT ;  /* 0x000075005f007a0c */ /* 0x000fe20003f06270 */
[----:B------:R-:W-:-:S12]  /*2c40*/  BSSY B0, `(.L_x_72) ;  /* 0x0000035000007945 */ /* 0x000fd80003800000 */
[----:B------:R-:W-:-:S05]  /*2c50*/  @P0 BRA `(.L_x_73) ;  /* 0x0000033000000947 */ /* 0x000fca0003800000 */
[----:B------:R-:W-:Y:S01]  /*2c60*/  ISETP.GE.AND P0, PT, R38, c[0x0][0x27c], PT ;  /* 0x00009f0026007a0c */ /* 0x000fe20003f06270 */
[----:B-1----:R-:W1:-:S12]  /*2c70*/  LDS.128 R8, [R87+0x4000] ;  /* 0x0040000057087984 */ /* 0x002e580000000c00 */
[----:B------:R-:W-:Y:S01]  /*2c80*/  @!P0 HADD2.F32 R0, -RZ, R24.H0_H0 ;  /* 0x20000018ff008230 */ /* 0x000fe20000004100 */
[----:B------:R-:W-:Y:S01]  /*2c90*/  @!P0 SHF.R.U64 R4, R16, 0x10, R17 ;  /* 0x0000001010048819 */ /* 0x000fe20000001211 */
[--C-:B------:R-:W-:Y:S01]  /*2ca0*/  @!P0 HADD2.F32 R6, -RZ, R57.reuse.H0_H0 ;  /* 0x20000039ff068230 */ /* 0x100fe20000004100 */
[----:B------:R-:W-:Y:S01]  /*2cb0*/  @!P0 SHF.R.U64 R13, R48, 0x10, R49 ;  /* 0x00000010300d8819 */ /* 0x000fe20000001231 */
[----:B------:R-:W-:Y:S01]  /*2cc0*/  @!P0 HADD2.F32 R15, -RZ, R57.H1_H1 ;  /* 0x30000039ff0f8230 */ /* 0x000fe20000004100 */
[----:B------:R-:W-:Y:S01]  /*2cd0*/  @!P0 SHF.R.U32.HI R7, RZ, 0x10, R17 ;  /* 0x00000010ff078819 */ /* 0x000fe20000011611 */
        /* <DEDUP_REMOVED lines=20> */
[--C-:B------:R-:W-:Y:S01]  /*2e20*/  @!P0 HADD2.F32 R14, -RZ, R5.reuse.H1_H1 ;  /* 0x30000005ff0e8230 */ /* 0x100fe20000004100 */
        /* <DEDUP_REMOVED lines=22> */
.L_x_73:
[----:B------:R-:W-:Y:S05]  /*2f90*/  BSYNC B0 ;  /* 0x0000000000007941 */ /* 0x000fea0003800000 */
.L_x_72:
        /* <DEDUP_REMOVED lines=54> */
.L_x_75:
[----:B------:R-:W-:Y:S05]  /*3300*/  BSYNC B0 ;  /* 0x0000000000007941 */ /* 0x000fea0003800000 */
.L_x_74:
[----:B------:R-:W-:-:S13]  /*3310*/  ISETP.GE.AND P0, PT, R93, c[0x0][0x1d4], PT ;  /* 0x000075005d007a0c */ /* 0x000fda0003f06270 */
        /* <DEDUP_REMOVED lines=51> */
[----:B------:R1:W-:Y:S01]  /*3650*/  STG.E.128 [R60.64+0xa0], R8 ;  /* 0x0000a0083c007986 */ /* 0x0003e2000c101d06 */
[----:B------:R-:W-:-:S05]  /*3660*/  BRA `(.L_x_65) ;  /* 0x00001bc000007947 */ /* 0x000fca0003800000 */
.L_x_62:
        /* <DEDUP_REMOVED lines=36> */
[----:B------:R1:W5:Y:S04]  /*38b0*/  @!P0 LDG.E.128 R44, [R8.64] ;  /* 0x00000006082c8981 */ /* 0x000368000c1e1d00 */
[----:B------:R1:W5:Y:S01]  /*38c0*/  @!P0 LDG.E.128 R4, [R2.64] ;  /* 0x0000000602048981 */ /* 0x000362000c1e1d00 */
[----:B------:R-:W-:-:S13]  /*38d0*/  ISETP.GE.AND P0, PT, R29, c[0x0][0x27c], PT ;  /* 0x00009f001d007a0c */ /* 0x000fda0003f06270 */
[----:B------:R1:W5:Y:S04]  /*38e0*/  @!P0 LDG.E.128 R56, [R8.64+0x20] ;  /* 0x0000200608388981 */ /* 0x000368000c1e1d00 */
[----:B------:R1:W5:Y:S01]  /*38f0*/  @!P0 LDG.E.128 R12, [R2.64+0x20] ;  /* 0x00002006020c8981 */ /* 0x000362000c1e1d00 */
[----:B------:R-:W-:-:S13]  /*3900*/  ISETP.GE.AND P0, PT, R28, c[0x0][0x27c], PT ;  /* 0x00009f001c007a0c */ /* 0x000fda0003f06270 */
[----:B------:R1:W5:Y:S04]  /*3910*/  @!P0 LDG.E.128 R64, [R8.64+0x40] ;  /* 0x0000400608408981 */ /* 0x000368000c1e1d00 */
[----:B------:R1:W5:Y:S02]  /*3920*/  @!P0 LDG.E.128 R20, [R2.64+0x40] ;  /* 0x0000400602148981 */ /* 0x000364000c1e1d00 */
.L_x_77:
[----:B------:R-:W-:Y:S05]  /*3930*/  BSYNC B0 ;  /* 0x0000000000007941 */ /* 0x000fea0003800000 */
.L_x_76:
[----:B------:R-:W-:Y:S04]  /*3940*/  IADD3 R80, P0, R146, R10, RZ ;  /* 0x0000000a92507210 */ /* 0x000fe80007f1e0ff */
[----:B------:R-:W-:Y:S01]  /*3950*/  IADD3.X R79, R120, R16, RZ, P0, !PT ;  /* 0x00000010784f7210 */ /* 0x000fe200007fe4ff */
        /* <DEDUP_REMOVED lines=25> */
[----:B------:R-:W-:Y:S02]  /*3af0*/  PRMT R31, R3, 0x5410, R8 ;  /* 0x00005410031f7816 */ /* 0x000fe40000000008 */
[----:B------:R-:W-:Y:S01]  /*3b00*/  PRMT R30, R2, 0x5410, R0 ;  /* 0x00005410021e7816 */ /* 0x000fe20000000000 */
[----:B------:R-:W-:-:S05]  /*3b10*/  @P0 BRA `(.L_x_79) ;  /* 0x0000076000000947 */ /* 0x000fca0003800000 */
[----:B------:R-:W-:Y:S01]  /*3b20*/  IMAD.MOV.U32 R48, RZ, RZ, R45 ;  /* 0x000000ffff307224 */ /* 0x000fe200078e002d */
[----:B------:R-:W-:Y:S01]  /*3b30*/  ISETP.GE.AND P2, PT, R100, c[0x0][0x1d4], PT ;  /* 0x0000750064007a0c */ /* 0x000fe20003f46270 */
[----:B------:R-:W-:Y:S01]  /*3b40*/  LDS.128 R60, [R123+0x3100] ;  /* 0x003100007b3c7984 */ /* 0x000fe20000000c00 */
[----:B------:R-:W-:Y:S01]  /*3b50*/  IADD3 R0, P1, P0, R88, R80, R119 ;  /* 0x0000005058007210 */ /* 0x000fe2000783e077 */
[----:B------:R-:W-:Y:S01]  /*3b60*/  IMAD.MOV.U32 R53, RZ, RZ, R47 ;  /* 0x000000ffff357224 */ /* 0x000fe200078e002f */
[----:B------:R-:W-:Y:S01]  /*3b70*/  MOV R10, R6 ;  /* 0x00000006000a7202 */ /* 0x000fe20000000f00 */
[----:B------:R-:W-:Y:S01]  /*3b80*/  IMAD.MOV.U32 R24, RZ, RZ, R7 ;  /* 0x000000ffff187224 */ /* 0x000fe200078e0007 */
[-C--:B------:R-:W-:Y:S02]  /*3b90*/  IADD3.X R3, R90, R79.reuse, R134, P1, P0 ;  /* 0x0000004f5a037210 */ /* 0x080fe40000fe0486 */
[----:B------:R-:W-:Y:S01]  /*3ba0*/  MOV R41, R44 ;  /* 0x0000002c00297202 */ /* 0x000fe20000000f00 */
[----:B------:R-:W1:Y:S01]  /*3bb0*/  LDS.128 R16, [R131+0x3100] ;  /* 0x0031000083107984 */ /* 0x000e620000000c00 */
[----:B------:R-:W-:Y:S03]  /*3bc0*/  MOV R51, R46 ;  /* 0x0000002e00337202 */ /* 0x000fe60000000f00 */
[----:B------:R-:W-:Y:S04]  /*3bd0*/  @!P2 IADD3 R2, P1, P0, R88, R80, R100 ;  /* 0x000000505802a210 */ /* 0x000fe8000783e064 */
[----:B------:R-:W-:Y:S02]  /*3be0*/  @!P2 IADD3.X R8, R90, R79, R126, P1, P0 ;  /* 0x0000004f5a08a210 */ /* 0x000fe40000fe047e */
[C---:B------:R-:W-:Y:S04]  /*3bf0*/  LEA R74, P0, R0.reuse, c[0x0][0x1c8], 0x1 ;  /* 0x00007200004a7a11 */ /* 0x040fe800078008ff */
[----:B------:R-:W-:Y:S02]  /*3c00*/  LEA.HI.X R75, R0, c[0x0][0x1cc], R3, 0x1, P0 ;  /* 0x00007300004b7a11 */ /* 0x000fe400000f0c03 */
[C---:B------:R-:W-:Y:S02]  /*3c10*/  @!P2 LEA R72, P0, R2.reuse, c[0x0][0x1c8], 0x1 ;  /* 0x000072000248aa11 */ /* 0x040fe400078008ff */
[----:B------:R-:W-:Y:S02]  /*3c20*/  MOV R0, R4 ;  /* 0x0000000400007202 */ /* 0x000fe40000000f00 */
[----:B------:R-:W-:Y:S01]  /*3c30*/  @!P2 LEA.HI.X R73, R2, c[0x0][0x1cc], R8, 0x1, P0 ;  /* 0x000073000249aa11 */ /* 0x000fe200000f0c08 */
[----:B------:R-:W-:Y:S01]  /*3c40*/  IMAD.MOV.U32 R2, RZ, RZ, R5 ;  /* 0x000000ffff027224 */ /* 0x000fe200078e0005 */
[----:B------:R-:W-:-:S13]  /*3c50*/  ISETP.GE.AND P0, PT, R26, c[0x0][0x27c], PT ;  /* 0x00009f001a007a0c */ /* 0x000fda0003f06270 */
[--C-:B------:R-:W-:Y:S01]  /*3c60*/  @!P0 SHF.R.U32.HI R9, RZ, 0x10, R5.reuse ;  /* 0x00000010ff098819 */ /* 0x100fe20000011605 */
[----:B------:R-:W-:Y:S01]  /*3c70*/  @!P0 HADD2.F32 R3, -RZ, R2.H0_H0 ;  /* 0x20000002ff038230 */ /* 0x000fe20000004100 */
[----:B------:R-:W-:Y:S01]  /*3c80*/  @!P0 SHF.R.U64 R8, R4, 0x10, R5 ;  /* 0x0000001004088819 */ /* 0x000fe20000001205 */
[----:B------:R-:W-:Y:S01]  /*3c90*/  @!P0 HADD2.F32 R0, -RZ, R0.H0_H0 ;  /* 0x20000000ff008230 */ /* 0x000fe20000004100 */
[----:B------:R-:W-:Y:S01]  /*3ca0*/  @!P0 SHF.R.U64 R11, R6, 0x10, R7 ;  /* 0x00000010060b8819 */ /* 0x000fe20000001207 */
[----:B-1----:R-:W-:Y:S01]  /*3cb0*/  @!P0 IMAD.MOV.U32 R6, RZ, RZ, R16 ;  /* 0x000000ffff068224 */ /* 0x002fe200078e0010 */
[----:B------:R-:W-:Y:S01]  /*3cc0*/  @!P0 MOV R42, R61 ;  /* 0x0000003d002a8202 */ /* 0x000fe20000000f00 */
[----:B------:R-:W-:Y:S01]  /*3cd0*/  @!P0 HADD2.F32 R41, -RZ, R41.H0_H0 ;  /* 0x20000029ff298230 */ /* 0x000fe20000004100 */
[----:B------:R-:W-:Y:S02]  /*3ce0*/  @!P0 MOV R5, R17 ;  /* 0x0000001100058202 */ /* 0x000fe40000000f00 */
[--C-:B------:R-:W-:Y:S01]  /*3cf0*/  @!P0 SHF.R.U64 R52, R46, 0x10, R47.reuse ;  /* 0x000000102e348819 */ /* 0x100fe2000000122f */
[----:B------:R-:W-:Y:S01]  /*3d00*/  @!P0 HADD2.F32 R43, -RZ, R42.H0_H0 ;  /* 0x2000002aff2b8230 */ /* 0x000fe20000004100 */
[----:B------:R-:W-:Y:S01]  /*3d10*/  @!P0 SHF.R.U32.HI R54, RZ, 0x10, R47 ;  /* 0x00000010ff368819 */ /* 0x000fe2000001162f */
[----:B------:R-:W-:Y:S01]  /*3d20*/  @!P0 HADD2.F32 R2, -RZ, R6.H0_H0 ;  /* 0x20000006ff028230 */ /* 0x000fe20000004100 */
[----:B------:R-:W-:Y:S01]  /*3d30*/  @!P0 MOV R47, R60 ;  /* 0x0000003c002f8202 */ /* 0x000fe20000000f00 */
[----:B------:R-:W-:Y:S01]  /*3d40*/  @!P0 HADD2.F32 R4, -RZ, R5.H0_H0 ;  /* 0x20000005ff048230 */ /* 0x000fe20000004100 */
[----:B------:R-:W-:Y:S01]  /*3d50*/  @!P0 SHF.R.U64 R50, R44, 0x10, R45 ;  /* 0x000000102c328819 */ /* 0x000fe2000000122d */
[----:B------:R-:W-:Y:S01]  /*3d60*/  @!P0 HADD2.F32 R44, -RZ, R48.H0_H0 ;  /* 0x20000030ff2c8230 */ /* 0x000fe20000004100 */
[----:B------:R-:W-:Y:S01]  /*3d70*/  @!P0 SHF.R.U32.HI R25, RZ, 0x10, R7 ;  /* 0x00000010ff198819 */ /* 0x000fe20000011607 */
[----:B------:R-:W-:Y:S01]  /*3d80*/  @!P0 HADD2.F32 R7, -RZ, R47.H0_H0 ;  /* 0x2000002fff078230 */ /* 0x000fe20000004100 */
[----:B------:R-:W-:Y:S01]  /*3d90*/  @!P0 SHF.R.U32.HI R49, RZ, 0x10, R45 ;  /* 0x00000010ff318819 */ /* 0x000fe2000001162d */
[-C--:B------:R-:W-:Y:S01]  /*3da0*/  @!P0 FMUL.FTZ R45, R43, R3.reuse ;  /* 0x000000032b2d8220 */ /* 0x080fe20000410000 */
[----:B------:R-:W-:Y:S01]  /*3db0*/  @!P0 HADD2.F32 R48, -RZ, R51.H0_H0 ;  /* 0x20000033ff308230 */ /* 0x000fe20000004100 */
[----:B------:R-:W-:Y:S01]  /*3dc0*/  @!P0 FMUL.FTZ R3, R4, R3 ;  /* 0x0000000304038220 */ /* 0x000fe20000410000 */
[----:B------:R-:W-:Y:S01]  /*3dd0*/  @!P0 HADD2.F32 R51, -RZ, R53.H0_H0 ;  /* 0x20000035ff338230 */ /* 0x000fe20000004100 */
[CC--:B------:R-:W-:Y:S02]  /*3de0*/  @!P0 FMUL.FTZ R46, R7.reuse, R0.reuse ;  /* 0x00000000072e8220 */ /* 0x0c0fe40000410000 */
[----:B------:R-:W-:Y:S02]  /*3df0*/  @!P0 FMUL.FTZ R0, R2, R0 ;  /* 0x0000000002008220 */ /* 0x000fe40000410000 */
[----:B------:R-:W-:Y:S01]  /*3e00*/  @!P0 FFMA.FTZ R83, R4, R44, -R45 ;  /* 0x0000002c04538223 */ /* 0x000fe2000001082d */
[----:B------:R-:W-:Y:S01]  /*3e10*/  @!P0 HADD2.F32 R4, -RZ, R9.H0_H0 ;  /* 0x20000009ff048230 */ /* 0x000fe20000004100 */
[-C--:B------:R-:W-:Y:S01]  /*3e20*/  @!P0 FFMA.FTZ R84, R2, R41.reuse, -R46 ;  /* 0x0000002902548223 */ /* 0x080fe2000001082e */
[----:B------:R-:W-:Y:S01]  /*3e30*/  @!P0 HADD2.F32 R45, -RZ, R42.H1_H1 ;  /* 0x3000002aff2d8230 */ /* 0x000fe20000004100 */
[----:B------:R-:W-:Y:S01]  /*3e40*/  @!P0 FFMA.FTZ R0, R7, R41, R0 ;  /* 0x0000002907008223 */ /* 0x000fe20000010000 */
[----:B------:R-:W-:Y:S02]  /*3e50*/  @!P0 HADD2.F32 R41, -RZ, R47.H1_H1 ;  /* 0x3000002fff298230 */ /* 0x000fe40000004100 */
[----:B------:R-:W-:Y:S01]  /*3e60*/  @!P0 HADD2.F32 R7, -RZ, R8.H0_H0 ;  /* 0x20000008ff078230 */ /* 0x000fe20000004100 */
[----:B------:R-:W-:Y:S01]  /*3e70*/  @!P0 FMUL.FTZ R8, R45, R4 ;  /* 0x000000042d088220 */ /* 0x000fe20000410000 */
[----:B------:R-:W-:Y:S02]  /*3e80*/  @!P0 HADD2.F32 R46, -RZ, R49.H0_H0 ;  /* 0x20000031ff2e8230 */ /* 0x000fe40000004100 */
[----:B------:R-:W-:Y:S02]  /*3e90*/  @!P0 HADD2.F32 R2, -RZ, R5.H1_H1 ;  /* 0x30000005ff028230 */ /* 0x000fe40000004100 */
[----:B------:R-:W-:Y:S01]  /*3ea0*/  @!P0 HADD2.F32 R5, -RZ, R6.H1_H1 ;  /* 0x30000006ff058230 */ /* 0x000fe20000004100 */
[----:B------:R-:W-:Y:S01]  /*3eb0*/  @!P0 FMUL.FTZ R6, R41, R7 ;  /* 0x0000000729068220 */ /* 0x000fe20000410000 */
[----:B------:R-:W-:Y:S01]  /*3ec0*/  @!P0 HADD2.F32 R42, -RZ, R50.H0_H0 ;  /* 0x20000032ff2a8230 */ /* 0x000fe20000004100 */
[C---:B------:R-:W-:Y:S01]  /*3ed0*/  @!P0 FFMA.FTZ R82, R2.reuse, R46, -R8 ;  /* 0x0000002e02528223 */ /* 0x040fe20000010808 */
[----:B------:R-:W-:Y:S01]  /*3ee0*/  @!P0 HADD2.F32 R50, -RZ, R52.H0_H0 ;  /* 0x20000034ff328230 */ /* 0x000fe20000004100 */
[----:B------:R-:W-:Y:S01]  /*3ef0*/  @!P0 IMAD.MOV.U32 R8, RZ, RZ, R62 ;  /* 0x000000ffff088224 */ /* 0x000fe200078e003e */
[----:B------:R-:W-:Y:S01]  /*3f00*/  @!P0 MOV R52, R63 ;  /* 0x0000003f00348202 */ /* 0x000fe20000000f00 */
[----:B------:R-:W-:Y:S01]  /*3f10*/  @!P0 FMUL.FTZ R4, R2, R4 ;  /* 0x0000000402048220 */ /* 0x000fe20000410000 */
[----:B------:R-:W-:Y:S01]  /*3f20*/  @!P0 HADD2.F32 R9, -RZ, R10.H0_H0 ;  /* 0x2000000aff098230 */ /* 0x000fe20000004100 */
[C---:B------:R-:W-:Y:S01]  /*3f30*/  @!P0 FMUL.FTZ R2, R5.reuse, R7 ;  /* 0x0000000705028220 */ /* 0x040fe20000410000 */
[--C-:B------:R-:W-:Y:S01]  /*3f40*/  @!P0 HADD2.F32 R49, -RZ, R8.reuse.H1_H1 ;  /* 0x30000008ff318230 */ /* 0x100fe20000004100 */
[----:B------:R-:W-:Y:S01]  /*3f50*/  @!P0 FFMA.FTZ R81, R5, R42, -R6 ;  /* 0x0000002a05518223 */ /* 0x000fe20000010806 */
[----:B------:R-:W-:Y:S01]  /*3f60*/  @!P0 MOV R5, R18 ;  /* 0x0000001200058202 */ /* 0x000fe20000000f00 */
[----:B------:R-:W-:Y:S01]  /*3f70*/  @!P0 FFMA.FTZ R2, R41, R42, R2 ;  /* 0x0000002a29028223 */ /* 0x000fe20000010002 */
[----:B------:R-:W-:Y:S01]  /*3f80*/  @!P0 HADD2.F32 R6, -RZ, R11.H0_H0 ;  /* 0x2000000bff068230 */ /* 0x000fe20000004100 */
[----:B------:R-:W-:Y:S01]  /*3f90*/  @!P0 FFMA.FTZ R3, R43, R44, R3 ;  /* 0x0000002c2b038223 */ /* 0x000fe20000010003 */
[----:B------:R-:W-:Y:S01]  /*3fa0*/  @!P0 HADD2.F32 R47, -RZ, R8.H0_H0 ;  /* 0x20000008ff2f8230 */ /* 0x000fe20000004100 */
[----:B------:R-:W-:Y:S01]  /*3fb0*/  @!P0 FFMA.FTZ R4, R45, R46, R4 ;  /* 0x0000002e2d048223 */ /* 0x000fe20000010004 */
[--C-:B------:R-:W-:Y:S01]  /*3fc0*/  @!P0 HADD2.F32 R7, -RZ, R5.reuse.H1_H1 ;  /* 0x30000005ff078230 */ /* 0x100fe20000004100 */
[-C--:B------:R-:W-:Y:S01]  /*3fd0*/  @!P0 FMUL.FTZ R10, R49, R6.reuse ;  /* 0x00000006310a8220 */ /* 0x080fe20000410000 */
[----:B------:R-:W-:Y:S01]  /*3fe0*/  @!P0 HADD2.F32 R8, -RZ, R5.H0_H0 ;  /* 0x20000005ff088230 */ /* 0x000fe20000004100 */
[----:B------:R-:W-:Y:S01]  /*3ff0*/  @!P0 FMUL.FTZ R11, R47, R9 ;  /* 0x000000092f0b8220 */ /* 0x000fe20000410000 */
[----:B------:R-:W-:Y:S01]  /*4000*/  @!P0 F2FP.PACK_AB R3, R4, R3 ;  /* 0x000000030403823e */ /* 0x000fe200000000ff */
[C---:B------:R-:W-:Y:S01]  /*4010*/  @!P0 FMUL.FTZ R6, R7.reuse, R6 ;  /* 0x0000000607068220 */ /* 0x040fe20000410000 */
[----:B------:R-:W-:Y:S01]  /*4020*/  @!P0 F2FP.PACK_AB R0, R2, R0 ;  /* 0x000000000200823e */ /* 0x000fe200000000ff */
[----:B------:R-:W-:Y:S01]  /*4030*/  @!P0 FFMA.FTZ R77, R7, R50, -R10 ;  /* 0x00000032074d8223 */ /* 0x000fe2000001080a */
[----:B------:R-:W-:Y:S01]  /*4040*/  @!P0 HADD2.F32 R10, -RZ, R24.H0_H0 ;  /* 0x20000018ff0a8230 */ /* 0x000fe20000004100 */
[----:B------:R-:W-:Y:S01]  /*4050*/  @!P0 IMAD.MOV.U32 R7, RZ, RZ, R19 ;  /* 0x000000ffff078224 */ /* 0x000fe200078e0013 */
[----:B------:R-:W-:Y:S01]  /*4060*/  @!P0 MOV R60, R0 ;  /* 0x00000000003c8202 */ /* 0x000fe20000000f00 */
[CC--:B------:R-:W-:Y:S01]  /*4070*/  @!P0 FFMA.FTZ R76, R8.reuse, R48.reuse, -R11 ;  /* 0x00000030084c8223 */ /* 0x0c0fe2000001080b */
[----:B------:R-:W-:Y:S01]  /*4080*/  @!P0 HADD2.F32 R11, -RZ, R25.H0_H0 ;  /* 0x20000019ff0b8230 */ /* 0x000fe20000004100 */
[----:B------:R-:W-:Y:S01]  /*4090*/  @!P0 FMUL.FTZ R5, R8, R9 ;  /* 0x0000000908058220 */ /* 0x000fe20000410000 */
[--C-:B------:R-:W-:Y:S01]  /*40a0*/  @!P0 HADD2.F32 R24, -RZ, R52.reuse.H0_H0 ;  /* 0x20000034ff188230 */ /* 0x100fe20000004100 */
[----:B------:R-:W-:Y:S01]  /*40b0*/  @!P0 IMAD.MOV.U32 R61, RZ, RZ, R3 ;  /* 0x000000ffff3d8224 */ /* 0x000fe200078e0003 */
[----:B------:R-:W-:Y:S01]  /*40c0*/  @!P0 HADD2.F32 R25, -RZ, R52.H1_H1 ;  /* 0x30000034ff198230 */ /* 0x000fe20000004100 */
[----:B------:R-:W-:Y:S01]  /*40d0*/  @!P0 FFMA.FTZ R5, R47, R48, R5 ;  /* 0x000000302f058223 */ /* 0x000fe20000010005 */
[--C-:B------:R-:W-:Y:S01]  /*40e0*/  @!P0 HADD2.F32 R9, -RZ, R7.reuse.H1_H1 ;  /* 0x30000007ff098230 */ /* 0x100fe20000004100 */
[----:B------:R-:W-:Y:S01]  /*40f0*/  @!P0 FMUL.FTZ R71, R24, R10 ;  /* 0x0000000a18478220 */ /* 0x000fe20000410000 */
[----:B------:R-:W-:Y:S01]  /*4100*/  @!P0 HADD2.F32 R8, -RZ, R7.H0_H0 ;  /* 0x20000007ff088230 */ /* 0x000fe20000004100 */
[----:B------:R-:W-:Y:S01]  /*4110*/  @!P0 FMUL.FTZ R53, R25, R11 ;  /* 0x0000000b19358220 */ /* 0x000fe20000410000 */
[----:B------:R-:W-:Y:S01]  /*4120*/  @!P0 HADD2.F32 R52, -RZ, R54.H0_H0 ;  /* 0x20000036ff348230 */ /* 0x000fe20000004100 */
[----:B------:R-:W-:Y:S02]  /*4130*/  @!P0 FFMA.FTZ R6, R49, R50, R6 ;  /* 0x0000003231068223 */ /* 0x000fe40000010006 */
[----:B------:R-:W-:Y:S02]  /*4140*/  @!P0 FFMA.FTZ R71, R8, R51, -R71 ;  /* 0x0000003308478223 */ /* 0x000fe40000010847 */
[C---:B------:R-:W-:Y:S01]  /*4150*/  @!P0 FFMA.FTZ R53, R9.reuse, R52, -R53 ;  /* 0x0000003409358223 */ /* 0x040fe20000010835 */
[----:B------:R-:W-:Y:S01]  /*4160*/  @!P0 F2FP.PACK_AB R5, R6, R5 ;  /* 0x000000050605823e */ /* 0x000fe200000000ff */
[----:B------:R-:W-:Y:S01]  /*4170*/  @!P0 FMUL.FTZ R7, R8, R10 ;  /* 0x0000000a08078220 */ /* 0x000fe20000410000 */
[----:B------:R-:W-:Y:S01]  /*4180*/  @!P0 F2FP.PACK_AB R10, R82, R83 ;  /* 0x00000053520a823e */ /* 0x000fe200000000ff */
[----:B------:R-:W-:Y:S01]  /*4190*/  @!P0 FMUL.FTZ R8, R9, R11 ;  /* 0x0000000b09088220 */ /* 0x000fe20000410000 */
[----:B------:R-:W-:Y:S01]  /*41a0*/  @!P0 F2FP.PACK_AB R11, R77, R76 ;  /* 0x0000004c4d0b823e */ /* 0x000fe200000000ff */
[----:B------:R-:W-:Y:S01]  /*41b0*/  @!P0 FFMA.FTZ R7, R24, R51, R7 ;  /* 0x0000003318078223 */ /* 0x000fe20000010007 */
[----:B------:R-:W-:Y:S01]  /*41c0*/  @!P0 F2FP.PACK_AB R9, R81, R84 ;  /* 0x000000545109823e */ /* 0x000fe200000000ff */
[----:B------:R-:W-:Y:S01]  /*41d0*/  @!P0 FFMA.FTZ R8, R25, R52, R8 ;  /* 0x0000003419088223 */ /* 0x000fe20000010008 */
[----:B------:R-:W-:Y:S01]  /*41e0*/  @!P0 F2FP.PACK_AB R41, R53, R71 ;  /* 0x000000473529823e */ /* 0x000fe200000000ff */
[----:B------:R-:W-:Y:S01]  /*41f0*/  @!P0 IMAD.MOV.U32 R18, RZ, RZ, R11 ;  /* 0x000000ffff128224 */ /* 0x000fe200078e000b */
[----:B------:R-:W-:Y:S02]  /*4200*/  @!P0 MOV R16, R9 ;  /* 0x0000000900108202 */ /* 0x000fe40000000f00 */
[----:B------:R-:W-:Y:S02]  /*4210*/  @!P0 MOV R17, R10 ;  /* 0x0000000a00118202 */ /* 0x000fe40000000f00 */
[----:B------:R-:W-:Y:S02]  /*4220*/  @!P0 MOV R19, R41 ;  /* 0x0000002900138202 */ /* 0x000fe40000000f00 */
[----:B------:R-:W-:Y:S02]  /*4230*/  @!P0 F2FP.PACK_AB R7, R8, R7 ;  /* 0x000000070807823e */ /* 0x000fe400000000ff */
[----:B------:R-:W-:Y:S01]  /*4240*/  @!P0 MOV R62, R5 ;  /* 0x00000005003e8202 */ /* 0x000fe20000000f00 */
[----:B------:R1:W-:Y:S01]  /*4250*/  STG.E.128 [R74.64], R16 ;  /* 0x000000104a007986 */ /* 0x0003e2000c101d06 */
[----:B------:R-:W-:Y:S07]  /*4260*/  @!P0 MOV R63, R7 ;  /* 0x00000007003f8202 */ /* 0x000fee0000000f00 */
[----:B------:R1:W-:Y:S02]  /*4270*/  @!P2 STG.E.128 [R72.64], R60 ;  /* 0x0000003c4800a986 */ /* 0x0003e4000c101d06 */
.L_x_79:
[----:B------:R-:W-:Y:S05]  /*4280*/  BSYNC B0 ;  /* 0x0000000000007941 */ /* 0x000fea0003800000 */
.L_x_78:
[----:B------:R-:W-:Y:S01]  /*4290*/  ISETP.GE.AND P0, PT, R29, c[0x0][0x1d4], PT ;  /* 0x000075001d007a0c */ /* 0x000fe20003f06270 */
[----:B------:R-:W-:-:S12]  /*42a0*/  BSSY B0, `(.L_x_80) ;  /* 0x0000070000007945 */ /* 0x000fd80003800000 */
[----:B------:R-:W-:-:S05]  /*42b0*/  @P0 BRA `(.L_x_81) ;  /* 0x000006e000000947 */ /* 0x000fca0003800000 */
[----:B------:R-:W2:Y:S01]  /*42c0*/  LDS.128 R48, [R122+0x3100] ;  /* 0x003100007a307984 */ /* 0x000ea20000000c00 */
[----:B------:R-:W-:Y:S02]  /*42d0*/  ISETP.GE.AND P2, PT, R97, c[0x0][0x1d4], PT ;  /* 0x0000750061007a0c */ /* 0x000fe40003f46270 */
[-C--:B------:R-:W-:Y:S04]  /*42e0*/  IADD3 R0, P1, P0, R88, R80.reuse, R118 ;  /* 0x0000005058007210 */ /* 0x080fe8000783e076 */
[-C--:B------:R-:W-:Y:S01]  /*42f0*/  IADD3.X R3, R90, R79.reuse, R128, P1, P0 ;  /* 0x0000004f5a037210 */ /* 0x080fe20000fe0480 */
[----:B-1----:R-:W1:Y:S06]  /*4300*/  LDS.128 R16, [R130+0x3100] ;  /* 0x0031000082107984 */ /* 0x002e6c0000000c00 */
[----:B------:R-:W-:Y:S04]  /*4310*/  @!P2 IADD3 R2, P1, P0, R88, R80, R97 ;  /* 0x000000505802a210 */ /* 0x000fe8000783e061 */
[----:B------:R-:W-:Y:S02]  /*4320*/  @!P2 IADD3.X R4, R90, R79, R125, P1, P0 ;  /* 0x0000004f5a04a210 */ /* 0x000fe40000fe047d */
[C---:B------:R-:W-:Y:S04]  /*4330*/  LEA R62, P0, R0.reuse, c[0x0][0x1c8], 0x1 ;  /* 0x00007200003e7a11 */ /* 0x040fe800078008ff */
[----:B------:R-:W-:Y:S02]  /*4340*/  LEA.HI.X R63, R0, c[0x0][0x1cc], R3, 0x1, P0 ;  /* 0x00007300003f7a11 */ /* 0x000fe400000f0c03 */
[C---:B------:R-:W-:Y:S04]  /*4350*/  @!P2 LEA R60, P0, R2.reuse, c[0x0][0x1c8], 0x1 ;  /* 0x00007200023caa11 */ /* 0x040fe800078008ff */
[----:B------:R-:W-:Y:S02]  /*4360*/  @!P2 LEA.HI.X R61, R2, c[0x0][0x1cc], R4, 0x1, P0 ;  /* 0x00007300023daa11 */ /* 0x000fe400000f0c04 */
[----:B------:R-:W-:-:S13]  /*4370*/  ISETP.GE.AND P0, PT, R29, c[0x0][0x27c], PT ;  /* 0x00009f001d007a0c */ /* 0x000fda0003f06270 */
[--C-:B------:R-:W-:Y:S01]  /*4380*/  @!P0 SHF.R.U64 R4, R12, 0x10, R13.reuse ;  /* 0x000000100c048819 */ /* 0x100fe2000000120d */
[----:B------:R-:W-:Y:S01]  /*4390*/  @!P0 HADD2.F32 R0, -RZ, R30.H0_H0 ;  /* 0x2000001eff008230 */ /* 0x000fe20000004100 */
[----:B------:R-:W-:Y:S01]  /*43a0*/  @!P0 SHF.R.U32.HI R7, RZ, 0x10, R13 ;  /* 0x00000010ff078819 */ /* 0x000fe2000001160d */
[----:B------:R-:W-:Y:S01]  /*43b0*/  @!P0 HADD2.F32 R6, -RZ, R55.H0_H0 ;  /* 0x20000037ff068230 */ /* 0x000fe20000004100 */
[----:B--2---:R-:W-:Y:S01]  /*43c0*/  @!P0 MOV R9, R48 ;  /* 0x0000003000098202 */ /* 0x004fe20000000f00 */
[----:B------:R-:W-:Y:S01]  /*43d0*/  @!P0 HADD2.F32 R4, -RZ, R4.H0_H0 ;  /* 0x20000004ff048230 */ /* 0x000fe20000004100 */
[----:B-1----:R-:W-:Y:S01]  /*43e0*/  @!P0 MOV R3, R16 ;  /* 0x0000001000038202 */ /* 0x002fe20000000f00 */
[----:B------:R-:W-:Y:S01]  /*43f0*/  @!P0 HADD2.F32 R7, -RZ, R7.H0_H0 ;  /* 0x20000007ff078230 */ /* 0x000fe20000004100 */
[----:B------:R-:W-:Y:S01]  /*4400*/  @!P0 SHF.R.U64 R13, R56, 0x10, R57 ;  /* 0x00000010380d8819 */ /* 0x000fe20000001239 */
[----:B------:R-:W-:Y:S01]  /*4410*/  @!P0 HADD2.F32 R5, -RZ, R9.H0_H0 ;  /* 0x20000009ff058230 */ /* 0x000fe20000004100 */
[----:B------:R-:W-:Y:S01]  /*4420*/  @!P0 SHF.R.U64 R42, R58, 0x10, R59 ;  /* 0x000000103a2a8819 */ /* 0x000fe2000000123b */
[----:B------:R-:W-:Y:S01]  /*4430*/  @!P0 HADD2.F32 R2, -RZ, R3.H0_H0 ;  /* 0x20000003ff028230 */ /* 0x000fe20000004100 */
[----:B------:R-:W-:Y:S01]  /*4440*/  @!P0 SHF.R.U32.HI R25, RZ, 0x10, R57 ;  /* 0x00000010ff198819 */ /* 0x000fe20000011639 */
[----:B------:R-:W-:Y:S01]  /*4450*/  @!P0 HADD2.F32 R12, -RZ, R9.H1_H1 ;  /* 0x30000009ff0c8230 */ /* 0x000fe20000004100 */
[CC--:B------:R-:W-:Y:S01]  /*4460*/  @!P0 FMUL.FTZ R10, R5.reuse, R0.reuse ;  /* 0x00000000050a8220 */ /* 0x0c0fe20000410000 */
[----:B------:R-:W-:Y:S01]  /*4470*/  @!P0 HADD2.F32 R3, -RZ, R3.H1_H1 ;  /* 0x30000003ff038230 */ /* 0x000fe20000004100 */
[----:B------:R-:W-:Y:S01]  /*4480*/  @!P0 FMUL.FTZ R0, R2, R0 ;  /* 0x0000000002008220 */ /* 0x000fe20000410000 */
[----:B------:R-:W-:Y:S01]  /*4490*/  @!P0 HADD2.F32 R13, -RZ, R13.H0_H0 ;  /* 0x2000000dff0d8230 */ /* 0x000fe20000004100 */
[----:B------:R-:W-:Y:S01]  /*44a0*/  @!P0 FMUL.FTZ R9, R12, R4 ;  /* 0x000000040c098220 */ /* 0x000fe20000410000 */
[----:B------:R-:W-:Y:S01]  /*44b0*/  @!P0 HADD2.F32 R25, -RZ, R25.H0_H0 ;  /* 0x20000019ff198230 */ /* 0x000fe20000004100 */
[-C--:B------:R-:W-:Y:S01]  /*44c0*/  @!P0 FFMA.FTZ R0, R5, R6.reuse, R0 ;  /* 0x0000000605008223 */ /* 0x080fe20000010000 */
[----:B------:R-:W-:Y:S01]  /*44d0*/  @!P0 HADD2.F32 R44, -RZ, R68.H0_H0 ;  /* 0x20000044ff2c8230 */ /* 0x000fe20000004100 */
[----:B------:R-:W-:Y:S01]  /*44e0*/  @!P0 IMAD.MOV.U32 R5, RZ, RZ, R49 ;  /* 0x000000ffff058224 */ /* 0x000fe200078e0031 */
[----:B------:R-:W-:Y:S01]  /*44f0*/  @!P0 HADD2.F32 R42, -RZ, R42.H0_H0 ;  /* 0x2000002aff2a8230 */ /* 0x000fe20000004100 */
[----:B------:R-:W-:Y:S01]  /*4500*/  @!P0 FFMA.FTZ R58, R2, R6, -R10 ;  /* 0x00000006023a8223 */ /* 0x000fe2000001080a */
[----:B------:R-:W-:Y:S01]  /*4510*/  @!P0 SHF.R.U64 R11, R14, 0x10, R15 ;  /* 0x000000100e0b8819 */ /* 0x000fe2000000120f */
[C---:B------:R-:W-:Y:S01]  /*4520*/  @!P0 FMUL.FTZ R2, R3.reuse, R4 ;  /* 0x0000000403028220 */ /* 0x040fe20000410000 */
[----:B------:R-:W-:Y:S01]  /*4530*/  @!P0 MOV R4, R17 ;  /* 0x0000001100048202 */ /* 0x000fe20000000f00 */
[-C--:B------:R-:W-:Y:S01]  /*4540*/  @!P0 FFMA.FTZ R57, R3, R13.reuse, -R9 ;  /* 0x0000000d03398223 */ /* 0x080fe20000010809 */
[----:B------:R-:W-:Y:S01]  /*4550*/  @!P0 HADD2.F32 R3, -RZ, R30.H1_H1 ;  /* 0x3000001eff038230 */ /* 0x000fe20000004100 */
[----:B------:R-:W-:Y:S01]  /*4560*/  @!P0 FFMA.FTZ R2, R12, R13, R2 ;  /* 0x0000000d0c028223 */ /* 0x000fe20000010002 */
[----:B------:R-:W-:Y:S01]  /*4570*/  @!P0 HADD2.F32 R14, -RZ, R5.H0_H0 ;  /* 0x20000005ff0e8230 */ /* 0x000fe20000004100 */
[----:B------:R-:W-:Y:S01]  /*4580*/  @!P0 SHF.R.U32.HI R8, RZ, 0x10, R15 ;  /* 0x00000010ff088819 */ /* 0x000fe2000001160f */
[----:B------:R-:W-:Y:S01]  /*4590*/  @!P0 HADD2.F32 R15, -RZ, R55.H1_H1 ;  /* 0x30000037ff0f8230 */ /* 0x000fe20000004100 */
[----:B------:R-:W-:Y:S01]  /*45a0*/  @!P0 SHF.R.U32.HI R46, RZ, 0x10, R59 ;  /* 0x00000010ff2e8819 */ /* 0x000fe2000001163b */
[--C-:B------:R-:W-:Y:S01]  /*45b0*/  @!P0 HADD2.F32 R6, -RZ, R4.reuse.H0_H0 ;  /* 0x20000004ff068230 */ /* 0x100fe20000004100 */
[----:B------:R-:W-:Y:S01]  /*45c0*/  @!P0 FMUL.FTZ R9, R14, R3 ;  /* 0x000000030e098220 */ /* 0x000fe20000410000 */
[----:B------:R-:W-:Y:S01]  /*45d0*/  @!P0 HADD2.F32 R24, -RZ, R5.H1_H1 ;  /* 0x30000005ff188230 */ /* 0x000fe20000004100 */
[----:B------:R-:W-:Y:S01]  /*45e0*/  @!P0 F2FP.PACK_AB R0, R2, R0 ;  /* 0x000000000200823e */ /* 0x000fe200000000ff */
[----:B------:R-:W-:Y:S01]  /*45f0*/  @!P0 HADD2.F32 R5, -RZ, R4.H1_H1 ;  /* 0x30000004ff058230 */ /* 0x000fe20000004100 */
[----:B------:R-:W-:Y:S01]  /*4600*/  @!P0 FFMA.FTZ R56, R6, R15, -R9 ;  /* 0x0000000f06388223 */ /* 0x000fe20000010809 */
[----:B------:R-:W-:Y:S01]  /*4610*/  @!P0 HADD2.F32 R46, -RZ, R46.H0_H0 ;  /* 0x2000002eff2e8230 */ /* 0x000fe20000004100 */
[-C--:B------:R-:W-:Y:S01]  /*4620*/  @!P0 FMUL.FTZ R10, R24, R7.reuse ;  /* 0x00000007180a8220 */ /* 0x080fe20000410000 */
[----:B------:R-:W-:Y:S01]  /*4630*/  @!P0 MOV R48, R0 ;  /* 0x0000000000308202 */ /* 0x000fe20000000f00 */
[----:B------:R-:W-:Y:S01]  /*4640*/  @!P0 IMAD.MOV.U32 R9, RZ, RZ, R51 ;  /* 0x000000ffff098224 */ /* 0x000fe200078e0033 */
[----:B------:R-:W-:Y:S01]  /*4650*/  @!P0 HADD2.F32 R11, -RZ, R11.H0_H0 ;  /* 0x2000000bff0b8230 */ /* 0x000fe20000004100 */
[C---:B------:R-:W-:Y:S01]  /*4660*/  @!P0 FMUL.FTZ R4, R5.reuse, R7 ;  /* 0x0000000705048220 */ /* 0x040fe20000410000 */
[----:B------:R-:W-:Y:S01]  /*4670*/  @!P0 HADD2.F32 R7, -RZ, R31.H0_H0 ;  /* 0x2000001fff078230 */ /* 0x000fe20000004100 */
[----:B------:R-:W-:Y:S01]  /*4680*/  @!P0 FFMA.FTZ R55, R5, R25, -R10 ;  /* 0x0000001905378223 */ /* 0x000fe2000001080a */
[----:B------:R-:W-:Y:S01]  /*4690*/  @!P0 MOV R5, R19 ;  /* 0x0000001300058202 */ /* 0x000fe20000000f00 */
[----:B------:R-:W-:Y:S01]  /*46a0*/  @!P0 FMUL.FTZ R3, R6, R3 ;  /* 0x0000000306038220 */ /* 0x000fe20000410000 */
[--C-:B------:R-:W-:Y:S02]  /*46b0*/  @!P0 HADD2.F32 R43, -RZ, R9.reuse.H0_H0 ;  /* 0x20000009ff2b8230 */ /* 0x100fe40000004100 */
[----:B------:R-:W-:Y:S01]  /*46c0*/  @!P0 HADD2.F32 R45, -RZ, R9.H1_H1 ;  /* 0x30000009ff2d8230 */ /* 0x000fe20000004100 */
[----:B------:R-:W-:Y:S01]  /*46d0*/  @!P0 FFMA.FTZ R3, R14, R15, R3 ;  /* 0x0000000f0e038223 */ /* 0x000fe20000010003 */
[--C-:B------:R-:W-:Y:S01]  /*46e0*/  @!P0 HADD2.F32 R6, -RZ, R5.reuse.H0_H0 ;  /* 0x20000005ff068230 */ /* 0x100fe20000004100 */
[----:B------:R-:W-:Y:S01]  /*46f0*/  @!P0 FMUL.FTZ R9, R43, R7 ;  /* 0x000000072b098220 */ /* 0x000fe20000410000 */
[----:B------:R-:W-:Y:S01]  /*4700*/  @!P0 HADD2.F32 R8, -RZ, R8.H0_H0 ;  /* 0x20000008ff088230 */ /* 0x000fe20000004100 */
[----:B------:R-:W-:Y:S01]  /*4710*/  @!P0 FFMA.FTZ R4, R24, R25, R4 ;  /* 0x0000001918048223 */ /* 0x000fe20000010004 */
[----:B------:R-:W-:Y:S01]  /*4720*/  @!P0 HADD2.F32 R5, -RZ, R5.H1_H1 ;  /* 0x30000005ff058230 */ /* 0x000fe20000004100 */
[----:B------:R-:W-:Y:S01]  /*4730*/  @!P0 FFMA.FTZ R54, R6, R44, -R9 ;  /* 0x0000002c06368223 */ /* 0x000fe20000010809 */
[----:B------:R-:W-:Y:S01]  /*4740*/  @!P0 MOV R9, R50 ;  /* 0x0000003200098202 */ /* 0x000fe20000000f00 */
[-C--:B------:R-:W-:Y:S01]  /*4750*/  @!P0 FMUL.FTZ R10, R45, R8.reuse ;  /* 0x000000082d0a8220 */ /* 0x080fe20000410000 */
[----:B------:R-:W-:Y:S01]  /*4760*/  @!P0 F2FP.PACK_AB R3, R4, R3 ;  /* 0x000000030403823e */ /* 0x000fe200000000ff */
[----:B------:R-:W-:Y:S02]  /*4770*/  @!P0 FMUL.FTZ R7, R6, R7 ;  /* 0x0000000706078220 */ /* 0x000fe40000410000 */
[----:B------:R-:W-:Y:S01]  /*4780*/  @!P0 IMAD.MOV.U32 R6, RZ, RZ, R18 ;  /* 0x000000ffff068224 */ /* 0x000fe200078e0012 */
[--C-:B------:R-:W-:Y:S01]  /*4790*/  @!P0 HADD2.F32 R30, -RZ, R9.reuse.H0_H0 ;  /* 0x20000009ff1e8230 */ /* 0x100fe20000004100 */
[C---:B------:R-:W-:Y:S01]  /*47a0*/  @!P0 FMUL.FTZ R8, R5.reuse, R8 ;  /* 0x0000000805088220 */ /* 0x040fe20000410000 */
[----:B------:R-:W-:Y:S01]  /*47b0*/  @!P0 HADD2.F32 R41, -RZ, R9.H1_H1 ;  /* 0x30000009ff298230 */ /* 0x000fe20000004100 */
[----:B------:R-:W-:Y:S01]  /*47c0*/  @!P0 FFMA.FTZ R53, R5, R46, -R10 ;  /* 0x0000002e05358223 */ /* 0x000fe2000001080a */
[----:B------:R-:W-:Y:S01]  /*47d0*/  @!P0 HADD2.F32 R5, -RZ, R31.H1_H1 ;  /* 0x3000001fff058230 */ /* 0x000fe20000004100 */
[----:B------:R-:W-:Y:S01]  /*47e0*/  @!P0 IMAD.MOV.U32 R49, RZ, RZ, R3 ;  /* 0x000000ffff318224 */ /* 0x000fe200078e0003 */
[--C-:B------:R-:W-:Y:S01]  /*47f0*/  @!P0 HADD2.F32 R10, -RZ, R6.reuse.H0_H0 ;  /* 0x20000006ff0a8230 */ /* 0x100fe20000004100 */
[----:B------:R-:W-:Y:S01]  /*4800*/  @!P0 FMUL.FTZ R47, R41, R11 ;  /* 0x0000000b292f8220 */ /* 0x000fe20000410000 */
[----:B------:R-:W-:Y:S01]  /*4810*/  @!P0 F2FP.PACK_AB R12, R53, R54 ;  /* 0x00000036350c823e */ /* 0x000fe200000000ff */
[----:B------:R-:W-:Y:S01]  /*4820*/  @!P0 HADD2.F32 R9, -RZ, R6.H1_H1 ;  /* 0x30000006ff098230 */ /* 0x000fe20000004100 */
[-C--:B------:R-:W-:Y:S01]  /*4830*/  @!P0 FMUL.FTZ R6, R30, R5.reuse ;  /* 0x000000051e068220 */ /* 0x080fe20000410000 */
[----:B------:R-:W-:Y:S01]  /*4840*/  @!P0 HADD2.F32 R31, -RZ, R68.H1_H1 ;  /* 0x30000044ff1f8230 */ /* 0x000fe20000004100 */
[----:B------:R-:W-:Y:S01]  /*4850*/  @!P0 MOV R19, R12 ;  /* 0x0000000c00138202 */ /* 0x000fe20000000f00 */
[C---:B------:R-:W-:Y:S03]  /*4860*/  @!P0 FMUL.FTZ R5, R10.reuse, R5 ;  /* 0x000000050a058220 */ /* 0x040fe60000410000 */
[----:B------:R-:W-:Y:S01]  /*4870*/  @!P0 FFMA.FTZ R52, R10, R31, -R6 ;  /* 0x0000001f0a348223 */ /* 0x000fe20000010806 */
[----:B------:R-:W-:Y:S01]  /*4880*/  @!P0 F2FP.PACK_AB R10, R55, R56 ;  /* 0x00000038370a823e */ /* 0x000fe200000000ff */
[C---:B------:R-:W-:Y:S02]  /*4890*/  @!P0 FMUL.FTZ R6, R9.reuse, R11 ;  /* 0x0000000b09068220 */ /* 0x040fe40000410000 */
[----:B------:R-:W-:Y:S01]  /*48a0*/  @!P0 FFMA.FTZ R11, R9, R42, -R47 ;  /* 0x0000002a090b8223 */ /* 0x000fe2000001082f */
[----:B------:R-:W-:Y:S01]  /*48b0*/  @!P0 F2FP.PACK_AB R9, R57, R58 ;  /* 0x0000003a3909823e */ /* 0x000fe200000000ff */
[----:B------:R-:W-:Y:S01]  /*48c0*/  @!P0 FFMA.FTZ R5, R30, R31, R5 ;  /* 0x0000001f1e058223 */ /* 0x000fe20000010005 */
[----:B------:R-:W-:Y:S01]  /*48d0*/  @!P0 MOV R17, R10 ;  /* 0x0000000a00118202 */ /* 0x000fe20000000f00 */
[----:B------:R-:W-:Y:S01]  /*48e0*/  @!P0 FFMA.FTZ R6, R41, R42, R6 ;  /* 0x0000002a29068223 */ /* 0x000fe20000010006 */
[----:B------:R-:W-:Y:S01]  /*48f0*/  @!P0 F2FP.PACK_AB R11, R11, R52 ;  /* 0x000000340b0b823e */ /* 0x000fe200000000ff */
[----:B------:R-:W-:Y:S01]  /*4900*/  @!P0 FFMA.FTZ R7, R43, R44, R7 ;  /* 0x0000002c2b078223 */ /* 0x000fe20000010007 */
[----:B------:R-:W-:Y:S01]  /*4910*/  @!P0 MOV R16, R9 ;  /* 0x0000000900108202 */ /* 0x000fe20000000f00 */
[----:B------:R-:W-:Y:S01]  /*4920*/  @!P0 FFMA.FTZ R8, R45, R46, R8 ;  /* 0x0000002e2d088223 */ /* 0x000fe20000010008 */
[----:B------:R-:W-:Y:S01]  /*4930*/  @!P0 F2FP.PACK_AB R5, R6, R5 ;  /* 0x000000050605823e */ /* 0x000fe200000000ff */
[----:B------:R-:W-:Y:S03]  /*4940*/  @!P0 IMAD.MOV.U32 R18, RZ, RZ, R11 ;  /* 0x000000ffff128224 */ /* 0x000fe600078e000b */
[----:B------:R-:W-:Y:S02]  /*4950*/  @!P0 F2FP.PACK_AB R7, R8, R7 ;  /* 0x000000070807823e */ /* 0x000fe400000000ff */
[----:B------:R1:W-:Y:S01]  /*4960*/  STG.E.128 [R62.64], R16 ;  /* 0x000000103e007986 */ /* 0x0003e2000c101d06 */
[----:B------:R-:W-:Y:S02]  /*4970*/  @!P0 MOV R50, R5 ;  /* 0x0000000500328202 */ /* 0x000fe40000000f00 */
[----:B------:R-:W-:Y:S05]  /*4980*/  @!P0 MOV R51, R7 ;  /* 0x0000000700338202 */ /* 0x000fea0000000f00 */
[----:B------:R1:W-:Y:S02]  /*4990*/  @!P2 STG.E.128 [R60.64], R48 ;  /* 0x000000303c00a986 */ /* 0x0003e4000c101d06 */
.L_x_81:
[----:B------:R-:W-:Y:S05]  /*49a0*/  BSYNC B0 ;  /* 0x0000000000007941 */ /* 0x000fea0003800000 */
.L_x_80:
[----:B------:R-:W-:-:S13]  /*49b0*/  ISETP.GE.AND P0, PT, R28, c[0x0][0x1d4], PT ;  /* 0x000075001c007a0c */ /* 0x000fda0003f06270 */
[----:B------:R-:W-:-:S05]  /*49c0*/  @P0 BRA `(.L_x_65) ;  /* 0x0000086000000947 */ /* 0x000fca0003800000 */
[----:B-1----:R-:W-:Y:S01]  /*49d0*/  LDS.128 R48, [R121+0x3100] ;  /* 0x0031000079307984 */ /* 0x002fe20000000c00 */
[----:B------:R-:W-:Y:S04]  /*49e0*/  IADD3 R2, P1, P0, R88, R80, R103 ;  /* 0x0000005058027210 */ /* 0x000fe8000783e067 */
[----:B------:R-:W-:Y:S02]  /*49f0*/  IADD3.X R5, R90, R79, R127, P1, P0 ;  /* 0x0000004f5a057210 */ /* 0x000fe40000fe047f */
[----:B------:R-:W-:Y:S01]  /*4a00*/  ISETP.GE.AND P0, PT, R28, c[0x0][0x27c], PT ;  /* 0x00009f001c007a0c */ /* 0x000fe20003f06270 */
[----:B------:R-:W1:Y:S01]  /*4a10*/  LDS.128 R12, [R129+0x3100] ;  /* 0x00310000810c7984 */ /* 0x000e620000000c00 */
[C---:B------:R-:W-:Y:S04]  /*4a20*/  LEA R58, P1, R2.reuse, c[0x0][0x1c8], 0x1 ;  /* 0x00007200023a7a11 */ /* 0x040fe800078208ff */
[----:B------:R-:W-:Y:S02]  /*4a30*/  LEA.HI.X R59, R2, c[0x0][0x1cc], R5, 0x1, P1 ;  /* 0x00007300023b7a11 */ /* 0x000fe400008f0c05 */
[----:B------:R-:W-:Y:S05]  /*4a40*/  ISETP.GE.AND P1, PT, R102, c[0x0][0x1d4], PT ;  /* 0x0000750066007a0c */ /* 0x000fea0003f26270 */
[----:B------:R-:W-:Y:S01]  /*4a50*/  @!P0 SHF.R.U64 R4, R20, 0x10, R21 ;  /* 0x0000001014048819 */ /* 0x000fe20000001215 */
[--C-:B------:R-:W-:Y:S01]  /*4a60*/  @!P0 HADD2.F32 R25, -RZ, R69.reuse.H0_H0 ;  /* 0x20000045ff198230 */ /* 0x100fe20000004100 */
[----:B------:R-:W-:Y:S01]  /*4a70*/  @!P0 SHF.R.U64 R8, R22, 0x10, R23 ;  /* 0x0000001016088819 */ /* 0x000fe20000001217 */
[----:B------:R-:W-:Y:S01]  /*4a80*/  @!P0 HADD2.F32 R44, -RZ, R70.H0_H0 ;  /* 0x20000046ff2c8230 */ /* 0x000fe20000004100 */
[----:B------:R-:W-:Y:S01]  /*4a90*/  @!P0 SHF.R.U32.HI R10, RZ, 0x10, R21 ;  /* 0x00000010ff0a8819 */ /* 0x000fe20000011615 */
[----:B------:R-:W-:Y:S01]  /*4aa0*/  @!P0 HADD2.F32 R21, -RZ, R69.H1_H1 ;  /* 0x30000045ff158230 */ /* 0x000fe20000004100 */
[----:B------:R-:W-:Y:S01]  /*4ab0*/  @!P0 SHF.R.U64 R9, R64, 0x10, R65 ;  /* 0x0000001040098819 */ /* 0x000fe20000001241 */
[----:B------:R-:W-:Y:S01]  /*4ac0*/  @!P0 HADD2.F32 R17, -RZ, R8.H0_H0 ;  /* 0x20000008ff118230 */ /* 0x000fe20000004100 */
[----:B------:R-:W-:Y:S01]  /*4ad0*/  @!P0 SHF.R.U32.HI R11, RZ, 0x10, R23 ;  /* 0x00000010ff0b8819 */ /* 0x000fe20000011617 */
[----:B------:R-:W-:Y:S01]  /*4ae0*/  @!P0 HADD2.F32 R18, -RZ, R10.H0_H0 ;  /* 0x2000000aff128230 */ /* 0x000fe20000004100 */
[----:B------:R-:W-:Y:S01]  /*4af0*/  @!P0 SHF.R.U32.HI R31, RZ, 0x10, R65 ;  /* 0x00000010ff1f8819 */ /* 0x000fe20000011641 */
[----:B------:R-:W-:Y:S01]  /*4b00*/  @!P0 HADD2.F32 R23, -RZ, R9.H0_H0 ;  /* 0x20000009ff178230 */ /* 0x000fe20000004100 */
[--C-:B------:R-:W-:Y:S01]  /*4b10*/  @!P0 SHF.R.U32.HI R46, RZ, 0x10, R67.reuse ;  /* 0x00000010ff2e8819 */ /* 0x100fe20000011643 */
[----:B------:R-:W-:Y:S01]  /*4b20*/  @!P0 HADD2.F32 R3, -RZ, R32.H0_H0 ;  /* 0x20000020ff038230 */ /* 0x000fe20000004100 */
[----:B------:R-:W-:Y:S01]  /*4b30*/  @!P0 SHF.R.U64 R42, R66, 0x10, R67 ;  /* 0x00000010422a8819 */ /* 0x000fe20000001243 */
[----:B------:R-:W-:Y:S02]  /*4b40*/  @!P0 HADD2.F32 R31, -RZ, R31.H0_H0 ;  /* 0x2000001fff1f8230 */ /* 0x000fe40000004100 */
[----:B------:R-:W-:Y:S02]  /*4b50*/  @!P0 HADD2.F32 R46, -RZ, R46.H0_H0 ;  /* 0x2000002eff2e8230 */ /* 0x000fe40000004100 */
[----:B------:R-:W-:Y:S02]  /*4b60*/  @!P0 HADD2.F32 R42, -RZ, R42.H0_H0 ;  /* 0x2000002aff2a8230 */ /* 0x000fe40000004100 */
[----:B------:R-:W-:Y:S02]  /*4b70*/  @!P0 HADD2.F32 R16, -RZ, R33.H0_H0 ;  /* 0x20000021ff108230 */ /* 0x000fe40000004100 */
[----:B------:R-:W-:Y:S01]  /*4b80*/  @!P0 HADD2.F32 R19, -RZ, R11.H0_H0 ;  /* 0x2000000bff138230 */ /* 0x000fe20000004100 */
[----:B-1----:R-:W-:Y:S02]  /*4b90*/  @!P0 MOV R6, R13 ;  /* 0x0000000d00068202 */ /* 0x002fe40000000f00 */
[----:B------:R-:W-:Y:S02]  /*4ba0*/  @!P0 MOV R30, R49 ;  /* 0x00000031001e8202 */ /* 0x000fe40000000f00 */
[----:B------:R-:W-:Y:S01]  /*4bb0*/  @!P0 MOV R2, R12 ;  /* 0x0000000c00028202 */ /* 0x000fe20000000f00 */
[--C-:B------:R-:W-:Y:S01]  /*4bc0*/  @!P0 HADD2.F32 R8, -RZ, R6.reuse.H1_H1 ;  /* 0x30000006ff088230 */ /* 0x100fe20000004100 */
[----:B------:R-:W-:Y:S01]  /*4bd0*/  @!P0 MOV R5, R48 ;  /* 0x0000003000058202 */ /* 0x000fe20000000f00 */
[----:B------:R-:W-:Y:S01]  /*4be0*/  @!P0 HADD2.F32 R0, -RZ, R6.H0_H0 ;  /* 0x20000006ff008230 */ /* 0x000fe20000004100 */
[----:B------:R-:W-:Y:S01]  /*4bf0*/  @!P0 MOV R41, R50 ;  /* 0x0000003200298202 */ /* 0x000fe20000000f00 */
[----:B------:R-:W-:Y:S02]  /*4c00*/  @!P0 HADD2.F32 R24, -RZ, R30.H0_H0 ;  /* 0x2000001eff188230 */ /* 0x000fe40000004100 */
[--C-:B------:R-:W-:Y:S02]  /*4c10*/  @!P0 HADD2.F32 R20, -RZ, R5.reuse.H0_H0 ;  /* 0x20000005ff148230 */ /* 0x100fe40000004100 */
[----:B------:R-:W-:Y:S01]  /*4c20*/  @!P0 HADD2.F32 R22, -RZ, R5.H1_H1 ;  /* 0x30000005ff168230 */ /* 0x000fe20000004100 */
[-C--:B------:R-:W-:Y:S01]  /*4c30*/  @!P0 FMUL.FTZ R7, R24, R3.reuse ;  /* 0x0000000318078220 */ /* 0x080fe20000410000 */
[----:B------:R-:W-:Y:S01]  /*4c40*/  @!P0 HADD2.F32 R5, -RZ, R2.H0_H0 ;  /* 0x20000002ff058230 */ /* 0x000fe20000004100 */
[C---:B------:R-:W-:Y:S01]  /*4c50*/  @!P0 FMUL.FTZ R3, R0.reuse, R3 ;  /* 0x0000000300038220 */ /* 0x040fe20000410000 */
[----:B------:R-:W-:Y:S01]  /*4c60*/  @!P0 HADD2.F32 R30, -RZ, R30.H1_H1 ;  /* 0x3000001eff1e8230 */ /* 0x000fe20000004100 */
[----:B------:R-:W-:Y:S01]  /*4c70*/  @!P0 FFMA.FTZ R61, R0, R25, -R7 ;  /* 0x00000019003d8223 */ /* 0x000fe20000010807 */
[----:B------:R-:W-:Y:S01]  /*4c80*/  @!P0 HADD2.F32 R0, -RZ, R32.H1_H1 ;  /* 0x30000020ff008230 */ /* 0x000fe20000004100 */
[----:B------:R-:W-:Y:S01]  /*4c90*/  @!P0 MOV R32, R51 ;  /* 0x0000003300208202 */ /* 0x000fe20000000f00 */
[----:B------:R-:W-:Y:S01]  /*4ca0*/  @!P0 HADD2.F32 R7, -RZ, R4.H0_H0 ;  /* 0x20000004ff078230 */ /* 0x000fe20000004100 */
[----:B------:R-:W-:Y:S01]  /*4cb0*/  @!P0 FMUL.FTZ R53, R30, R18 ;  /* 0x000000121e358220 */ /* 0x000fe20000410000 */
[----:B------:R-:W-:Y:S01]  /*4cc0*/  @!P0 HADD2.F32 R4, -RZ, R2.H1_H1 ;  /* 0x30000002ff048230 */ /* 0x000fe20000004100 */
[-C--:B------:R-:W-:Y:S01]  /*4cd0*/  @!P0 FMUL.FTZ R2, R20, R0.reuse ;  /* 0x0000000014028220 */ /* 0x080fe20000410000 */
[--C-:B------:R-:W-:Y:S01]  /*4ce0*/  @!P0 HADD2.F32 R43, -RZ, R32.reuse.H0_H0 ;  /* 0x20000020ff2b8230 */ /* 0x100fe20000004100 */
[----:B------:R-:W-:Y:S01]  /*4cf0*/  @!P0 FMUL.FTZ R9, R22, R7 ;  /* 0x0000000716098220 */ /* 0x000fe20000410000 */
[----:B------:R-:W-:Y:S01]  /*4d00*/  @!P0 HADD2.F32 R45, -RZ, R32.H1_H1 ;  /* 0x30000020ff2d8230 */ /* 0x000fe20000004100 */
[C---:B------:R-:W-:Y:S01]  /*4d10*/  @!P0 FMUL.FTZ R0, R5.reuse, R0 ;  /* 0x0000000005008220 */ /* 0x040fe20000410000 */
[--C-:B------:R-:W-:Y:S01]  /*4d20*/  @!P0 HADD2.F32 R32, -RZ, R41.reuse.H0_H0 ;  /* 0x20000029ff208230 */ /* 0x100fe20000004100 */
[----:B------:R-:W-:Y:S01]  /*4d30*/  @!P0 FFMA.FTZ R60, R5, R21, -R2 ;  /* 0x00000015053c8223 */ /* 0x000fe20000010802 */
[----:B------:R-:W-:Y:S01]  /*4d40*/  @!P0 MOV R5, R14 ;  /* 0x0000000e00058202 */ /* 0x000fe20000000f00 */
[C---:B------:R-:W-:Y:S01]  /*4d50*/  @!P0 FMUL.FTZ R2, R4.reuse, R7 ;  /* 0x0000000704028220 */ /* 0x040fe20000410000 */
[----:B------:R-:W-:Y:S01]  /*4d60*/  @!P0 HADD2.F32 R41, -RZ, R41.H1_H1 ;  /* 0x30000029ff298230 */ /* 0x000fe20000004100 */
[----:B------:R-:W-:Y:S01]  /*4d70*/  @!P0 FFMA.FTZ R57, R4, R23, -R9 ;  /* 0x0000001704398223 */ /* 0x000fe20000010809 */
[----:B------:R-:W-:Y:S01]  /*4d80*/  @!P0 HADD2.F32 R9, -RZ, R33.H1_H1 ;  /* 0x30000021ff098230 */ /* 0x000fe20000004100 */
[----:B------:R-:W-:Y:S01]  /*4d90*/  @!P0 IMAD.MOV.U32 R4, RZ, RZ, R15 ;  /* 0x000000ffff048224 */ /* 0x000fe200078e000f */
[----:B------:R-:W-:Y:S01]  /*4da0*/  @!P0 HADD2.F32 R33, -RZ, R70.H1_H1 ;  /* 0x30000046ff218230 */ /* 0x000fe20000004100 */
[----:B------:R-:W-:Y:S01]  /*4db0*/  @!P0 FMUL.FTZ R47, R41, R17 ;  /* 0x00000011292f8220 */ /* 0x000fe20000410000 */
[--C-:B------:R-:W-:Y:S01]  /*4dc0*/  @!P0 HADD2.F32 R7, -RZ, R5.reuse.H0_H0 ;  /* 0x20000005ff078230 */ /* 0x100fe20000004100 */
[----:B------:R-:W-:Y:S01]  /*4dd0*/  @!P0 FMUL.FTZ R52, R32, R9 ;  /* 0x0000000920348220 */ /* 0x000fe20000410000 */
[--C-:B------:R-:W-:Y:S01]  /*4de0*/  @!P0 HADD2.F32 R11, -RZ, R4.reuse.H0_H0 ;  /* 0x20000004ff0b8230 */ /* 0x100fe20000004100 */
[----:B------:R-:W-:Y:S01]  /*4df0*/  @!P0 FFMA.FTZ R56, R8, R31, -R53 ;  /* 0x0000001f08388223 */ /* 0x000fe20000010835 */
[----:B------:R-:W-:Y:S01]  /*4e00*/  @!P0 HADD2.F32 R10, -RZ, R4.H1_H1 ;  /* 0x30000004ff0a8230 */ /* 0x000fe20000004100 */
[----:B------:R-:W-:Y:S01]  /*4e10*/  @!P0 FMUL.FTZ R4, R45, R19 ;  /* 0x000000132d048220 */ /* 0x000fe20000410000 */
[----:B------:R-:W-:Y:S01]  /*4e20*/  @!P0 HADD2.F32 R6, -RZ, R5.H1_H1 ;  /* 0x30000005ff068230 */ /* 0x000fe20000004100 */
[----:B------:R-:W-:Y:S02]  /*4e30*/  @!P0 FMUL.FTZ R5, R43, R16 ;  /* 0x000000102b058220 */ /* 0x000fe40000410000 */
[----:B------:R-:W-:Y:S02]  /*4e40*/  @!P0 FFMA.FTZ R54, R10, R46, -R4 ;  /* 0x0000002e0a368223 */ /* 0x000fe40000010804 */
[----:B------:R-:W-:Y:S02]  /*4e50*/  @!P0 FFMA.FTZ R5, R11, R44, -R5 ;  /* 0x0000002c0b058223 */ /* 0x000fe40000010805 */
[----:B------:R-:W-:Y:S01]  /*4e60*/  @!P0 FFMA.FTZ R55, R7, R33, -R52 ;  /* 0x0000002107378223 */ /* 0x000fe20000010834 */
[----:B------:R-:W-:Y:S01]  /*4e70*/  @!P0 F2FP.PACK_AB R52, R56, R61 ;  /* 0x0000003d3834823e */ /* 0x000fe200000000ff */
[----:B------:R-:W-:Y:S01]  /*4e80*/  @!P0 FFMA.FTZ R53, R6, R42, -R47 ;  /* 0x0000002a06358223 */ /* 0x000fe2000001082f */
[----:B------:R-:W-:Y:S01]  /*4e90*/  @!P0 F2FP.PACK_AB R47, R57, R60 ;  /* 0x0000003c392f823e */ /* 0x000fe200000000ff */
[----:B------:R-:W-:Y:S01]  /*4ea0*/  @!P0 FMUL.FTZ R4, R8, R18 ;  /* 0x0000001208048220 */ /* 0x000fe20000410000 */
[----:B------:R-:W-:Y:S01]  /*4eb0*/  @!P0 F2FP.PACK_AB R18, R54, R5 ;  /* 0x000000053612823e */ /* 0x000fe200000000ff */
[----:B------:R-:W-:Y:S01]  /*4ec0*/  @!P0 FFMA.FTZ R0, R20, R21, R0 ;  /* 0x0000001514008223 */ /* 0x000fe20000010000 */
[----:B------:R-:W-:Y:S01]  /*4ed0*/  @!P0 F2FP.PACK_AB R8, R53, R55 ;  /* 0x000000373508823e */ /* 0x000fe200000000ff */
[----:B------:R-:W-:Y:S01]  /*4ee0*/  @!P0 IMAD.MOV.U32 R12, RZ, RZ, R47 ;  /* 0x000000ffff0c8224 */ /* 0x000fe200078e002f */
[----:B------:R-:W-:Y:S01]  /*4ef0*/  @!P0 MOV R13, R52 ;  /* 0x00000034000d8202 */ /* 0x000fe20000000f00 */
[----:B------:R-:W-:Y:S01]  /*4f00*/  @!P0 FFMA.FTZ R2, R22, R23, R2 ;  /* 0x0000001716028223 */ /* 0x000fe20000010002 */
[----:B------:R-:W-:Y:S01]  /*4f10*/  @!P0 MOV R14, R8 ;  /* 0x00000008000e8202 */ /* 0x000fe20000000f00 */
[----:B------:R-:W-:Y:S01]  /*4f20*/  @!P0 FMUL.FTZ R5, R7, R9 ;  /* 0x0000000907058220 */ /* 0x000fe20000410000 */
[----:B------:R-:W-:Y:S01]  /*4f30*/  @!P0 MOV R15, R18 ;  /* 0x00000012000f8202 */ /* 0x000fe20000000f00 */
[----:B------:R-:W-:Y:S01]  /*4f40*/  @!P0 FFMA.FTZ R3, R24, R25, R3 ;  /* 0x0000001918038223 */ /* 0x000fe20000010003 */
[----:B------:R-:W-:Y:S01]  /*4f50*/  @!P0 F2FP.PACK_AB R0, R2, R0 ;  /* 0x000000000200823e */ /* 0x000fe200000000ff */
[----:B------:R-:W-:Y:S02]  /*4f60*/  @!P0 FMUL.FTZ R6, R6, R17 ;  /* 0x0000001106068220 */ /* 0x000fe40000410000 */
[----:B------:R-:W-:Y:S01]  /*4f70*/  @!P0 FFMA.FTZ R4, R30, R31, R4 ;  /* 0x0000001f1e048223 */ /* 0x000fe20000010004 */
[----:B------:R1:W-:Y:S01]  /*4f80*/  STG.E.128 [R58.64], R12 ;  /* 0x0000000c3a007986 */ /* 0x0003e2000c101d06 */
[----:B------:R-:W-:Y:S02]  /*4f90*/  @!P0 FMUL.FTZ R7, R11, R16 ;  /* 0x000000100b078220 */ /* 0x000fe40000410000 */
[----:B------:R-:W-:Y:S01]  /*4fa0*/  @!P0 FFMA.FTZ R5, R32, R33, R5 ;  /* 0x0000002120058223 */ /* 0x000fe20000010005 */
[----:B------:R-:W-:Y:S01]  /*4fb0*/  @!P0 F2FP.PACK_AB R3, R4, R3 ;  /* 0x000000030403823e */ /* 0x000fe200000000ff */
[----:B------:R-:W-:Y:S02]  /*4fc0*/  @!P0 FMUL.FTZ R8, R10, R19 ;  /* 0x000000130a088220 */ /* 0x000fe40000410000 */
[----:B------:R-:W-:Y:S01]  /*4fd0*/  @!P0 FFMA.FTZ R6, R41, R42, R6 ;  /* 0x0000002a29068223 */ /* 0x000fe20000010006 */
[----:B------:R-:W-:Y:S01]  /*4fe0*/  @!P0 MOV R49, R3 ;  /* 0x0000000300318202 */ /* 0x000fe20000000f00 */
[----:B------:R-:W-:Y:S02]  /*4ff0*/  @!P0 FFMA.FTZ R7, R43, R44, R7 ;  /* 0x0000002c2b078223 */ /* 0x000fe40000010007 */
[----:B------:R-:W-:Y:S01]  /*5000*/  @!P0 FFMA.FTZ R8, R45, R46, R8 ;  /* 0x0000002e2d088223 */ /* 0x000fe20000010008 */
[----:B------:R-:W-:Y:S01]  /*5010*/  @!P0 F2FP.PACK_AB R5, R6, R5 ;  /* 0x000000050605823e */ /* 0x000fe200000000ff */
[----:B------:R-:W-:Y:S03]  /*5020*/  @!P0 IMAD.MOV.U32 R48, RZ, RZ, R0 ;  /* 0x000000ffff308224 */ /* 0x000fe600078e0000 */
[----:B------:R-:W-:Y:S02]  /*5030*/  @!P0 F2FP.PACK_AB R7, R8, R7 ;  /* 0x000000070807823e */ /* 0x000fe400000000ff */
[----:B------:R-:W-:Y:S02]  /*5040*/  @!P0 MOV R50, R5 ;  /* 0x0000000500328202 */ /* 0x000fe40000000f00 */
[----:B------:R-:W-:Y:S01]  /*5050*/  @!P0 MOV R51, R7 ;  /* 0x0000000700338202 */ /* 0x000fe20000000f00 */
[----:B------:R-:W-:-:S05]  /*5060*/  @P1 BRA `(.L_x_65) ;  /* 0x000001c000001947 */ /* 0x000fca0003800000 */
[----:B------:R-:W-:Y:S04]  /*5070*/  IADD3 R0, P1, P0, R88, R80, R102 ;  /* 0x0000005058007210 */ /* 0x000fe8000783e066 */
[----:B------:R-:W-:Y:S02]  /*5080*/  IADD3.X R3, R90, R79, R124, P1, P0 ;  /* 0x0000004f5a037210 */ /* 0x000fe40000fe047c */
[C---:B------:R-:W-:Y:S04]  /*5090*/  LEA R2, P0, R0.reuse, c[0x0][0x1c8], 0x1 ;  /* 0x0000720000027a11 */ /* 0x040fe800078008ff */
[----:B------:R-:W-:Y:S05]  /*50a0*/  LEA.HI.X R3, R0, c[0x0][0x1cc], R3, 0x1, P0 ;  /* 0x0000730000037a11 */ /* 0x000fea00000f0c03 */
[----:B------:R2:W-:Y:S01]  /*50b0*/  STG.E.128 [R2.64], R48 ;  /* 0x0000003002007986 */ /* 0x0005e2000c101d06 */
[----:B------:R-:W-:-:S05]  /*50c0*/  BRA `(.L_x_65) ;  /* 0x0000016000007947 */ /* 0x000fca0003800000 */
.L_x_61:
[----:B------:R-:W-:Y:S05]  /*50d0*/  IMAD R0, R78, -0x40, R96 ;  /* 0xffffffc04e007824 */ /* 0x000fea00078e0260 */
[----:B------:R-:W-:Y:S04]  /*50e0*/  IMNMX R0, R0, 0x40, PT ;  /* 0x0000004000007817 */ /* 0x000fe80003800200 */
[----:B------:R-:W-:-:S13]  /*50f0*/  ISETP.GE.AND P0, PT, R92, R0, PT ;  /* 0x000000005c00720c */ /* 0x000fda0003f06270 */
[----:B------:R-:W-:-:S05]  /*5100*/  @P0 BRA `(.L_x_65) ;  /* 0x0000012000000947 */ /* 0x000fca0003800000 */
[----:B------:R-:W-:Y:S02]  /*5110*/  ISETP.GE.AND P0, PT, R26, c[0x0][0x1d4], PT ;  /* 0x000075001a007a0c */ /* 0x000fe40003f06270 */
[----:B------:R-:W-:Y:S02]  /*5120*/  ISETP.GE.AND P2, PT, R29, c[0x0][0x1d4], PT ;  /* 0x000075001d007a0c */ /* 0x000fe40003f46270 */
[----:B------:R-:W-:Y:S09]  /*5130*/  ISETP.GE.AND P1, PT, R28, c[0x0][0x1d4], PT ;  /* 0x000075001c007a0c */ /* 0x000ff20003f26270 */
[----:B------:R-:W1:Y:S04]  /*5140*/  @!P0 LDS.128 R8, [R86+0x3000] ;  /* 0x0030000056088984 */ /* 0x000e680000000c00 */
[----:B------:R-:W2:Y:S04]  /*5150*/  @!P2 LDS.128 R4, [R87+0x3000] ;  /* 0x003000005704a984 */ /* 0x000ea80000000c00 */
[----:B-1----:R-:W-:Y:S01]  /*5160*/  @!P0 STG.E.128 [R60.64], R8 ;  /* 0x000000083c008986 */ /* 0x002fe2000c101d06 */
[----:B------:R-:W-:Y:S03]  /*5170*/  ISETP.GE.AND P0, PT, R95, c[0x0][0x1d4], PT ;  /* 0x000075005f007a0c */ /* 0x000fe60003f06270 */
[----:B------:R-:W1:Y:S04]  /*5180*/  @!P1 LDS.128 R8, [R86+0x4000] ;  /* 0x0040000056089984 */ /* 0x000e680000000c00 */
[----:B--2---:R-:W-:Y:S06]  /*5190*/  @!P2 STG.E.128 [R60.64+0x20], R4 ;  /* 0x000020043c00a986 */ /* 0x004fec000c101d06 */
[----:B------:R-:W2:Y:S04]  /*51a0*/  @!P0 LDS.128 R4, [R87+0x4000] ;  /* 0x0040000057048984 */ /* 0x000ea80000000c00 */
[----:B-1----:R-:W-:Y:S01]  /*51b0*/  @!P1 STG.E.128 [R60.64+0x40], R8 ;  /* 0x000040083c009986 */ /* 0x002fe2000c101d06 */
[----:B------:R-:W-:Y:S03]  /*51c0*/  ISETP.GE.AND P1, PT, R94, c[0x0][0x1d4], PT ;  /* 0x000075005e007a0c */ /* 0x000fe60003f26270 */
[----:B--2---:R-:W-:Y:S01]  /*51d0*/  @!P0 STG.E.128 [R60.64+0x60], R4 ;  /* 0x000060043c008986 */ /* 0x004fe2000c101d06 */
[----:B------:R-:W-:Y:S09]  /*51e0*/  ISETP.GE.AND P0, PT, R93, c[0x0][0x1d4], PT ;  /* 0x000075005d007a0c */ /* 0x000ff20003f06270 */
[----:B------:R-:W1:Y:S04]  /*51f0*/  @!P1 LDS.128 R8, [R86+0x5000] ;  /* 0x0050000056089984 */ /* 0x000e680000000c00 */
[----:B------:R-:W2:Y:S04]  /*5200*/  @!P0 LDS.128 R4, [R87+0x5000] ;  /* 0x0050000057048984 */ /* 0x000ea80000000c00 */
[----:B-1----:R1:W-:Y:S04]  /*5210*/  @!P1 STG.E.128 [R60.64+0x80], R8 ;  /* 0x000080083c009986 */ /* 0x0023e8000c101d06 */
[----:B--2---:R1:W-:Y:S02]  /*5220*/  @!P0 STG.E.128 [R60.64+0xa0], R4 ;  /* 0x0000a0043c008986 */ /* 0x0043e4000c101d06 */
.L_x_65:
[----:B------:R-:W-:Y:S05]  /*5230*/  BSYNC B1 ;  /* 0x0000000000017941 */ /* 0x000fea0003800000 */
.L_x_60:
[C---:B-1----:R-:W-:Y:S01]  /*5240*/  IMAD.SHL.U32 R10, R78.reuse, 0x40, RZ ;  /* 0x000000404e0a7824 */ /* 0x042fe200078e00ff */
[----:B------:R-:W-:Y:S01]  /*5250*/  SHF.L.U64.HI R9, R78, 0x6, R91 ;  /* 0x000000064e097819 */ /* 0x000fe2000001025b */
[----:B------:R-:W-:Y:S02]  /*5260*/  BSSY B0, `(.L_x_82) ;  /* 0x0000044000007945 */ /* 0x000fe40003800000 */
[----:B--2--5:R-:W-:Y:S01]  /*5270*/  IMAD.IADD R3, R142, 0x1, -R10 ;  /* 0x000000018e037824 */ /* 0x024fe200078e0a0a */
[----:B------:R-:W-:Y:S04]  /*5280*/  IADD3 R0, P1, R10, R143, RZ ;  /* 0x0000008f0a007210 */ /* 0x000fe80007f3e0ff */
[----:B------:R-:W-:Y:S02]  /*5290*/  ISETP.GE.AND P0, PT, R3, 0x21, PT ;  /* 0x000000210300780c */ /* 0x000fe40003f06270 */
[----:B------:R-:W-:Y:S11]  /*52a0*/  IADD3.X R2, R9, R145, RZ, P1, !PT ;  /* 0x0000009109027210 */ /* 0x000ff60000ffe4ff */
[----:B------:R-:W-:Y:S05]  /*52b0*/  @P0 IADD3 R8, P1, R0, 0x20, RZ ;  /* 0x0000002000080810 */ /* 0x000fea0007f3e0ff */
[----:B------:R-:W-:Y:S01]  /*52c0*/  @P0 IMAD.X R5, RZ, RZ, R2, P1 ;  /* 0x000000ffff050224 */ /* 0x000fe200008e0602 */
[----:B------:R-:W-:-:S13]  /*52d0*/  ISETP.GE.AND P1, PT, R3, 0x1, PT ;  /* 0x000000010300780c */ /* 0x000fda0003f26270 */
[-C--:B------:R-:W-:Y:S01]  /*52e0*/  @P1 MOV R3, R101.reuse ;  /* 0x0000006500031202 */ /* 0x080fe20000000f00 */
[----:B------:R-:W-:Y:S02]  /*52f0*/  @P1 IMAD R4, R2, c[0x0][0x258], RZ ;  /* 0x0000960002041a24 */ /* 0x000fe400078e02ff */
[----:B------:R-:W-:Y:S04]  /*5300*/  @P1 IMAD.MOV.U32 R2, RZ, RZ, R98 ;  /* 0x000000ffff021224 */ /* 0x000fe800078e0062 */
[C---:B------:R-:W-:Y:S04]  /*5310*/  @P1 IMAD.WIDE.U32 R2, R0.reuse, c[0x0][0x258], R2 ;  /* 0x0000960000021a25 */ /* 0x040fe800078e0002 */
[----:B------:R-:W-:Y:S01]  /*5320*/  @P1 IMAD R0, R0, c[0x0][0x25c], R4 ;  /* 0x0000970000001a24 */ /* 0x000fe200078e0204 */
[C---:B------:R-:W-:Y:S01]  /*5330*/  @P1 LEA R6, P2, R2.reuse, c[0x0][0x250], 0x1 ;  /* 0x0000940002061a11 */ /* 0x040fe200078408ff */
[----:B------:R-:W-:Y:S02]  /*5340*/  @P0 IMAD.MOV.U32 R4, RZ, RZ, R98 ;  /* 0x000000ffff040224 */ /* 0x000fe400078e0062 */
[----:B------:R-:W-:Y:S05]  /*5350*/  @P1 IMAD.IADD R0, R3, 0x1, R0 ;  /* 0x0000000103001824 */ /* 0x000fea00078e0200 */
[----:B------:R-:W-:Y:S01]  /*5360*/  @P1 LEA.HI.X R7, R2, c[0x0][0x254], R0, 0x1, P2 ;  /* 0x0000950002071a11 */ /* 0x000fe200010f0c00 */
[----:B------:R-:W-:Y:S01]  /*5370*/  @P0 IMAD R0, R5, c[0x0][0x258], RZ ;  /* 0x0000960005000a24 */ /* 0x000fe200078e02ff */
[----:B------:R-:W-:Y:S03]  /*5380*/  @P0 MOV R5, R101 ;  /* 0x0000006500050202 */ /* 0x000fe60000000f00 */
[----:B------:R-:W-:Y:S01]  /*5390*/  @!PT LDS RZ, [RZ] ;  /* 0x00000000fffff984 */ /* 0x000fe20000000800 */
[----:B------:R-:W-:Y:S01]  /*53a0*/  @!PT LDS RZ, [RZ] ;  /* 0x00000000fffff984 */ /* 0x000fe20000000800 */
[----:B------:R-:W-:Y:S01]  /*53b0*/  @!PT LDS RZ, [RZ] ;  /* 0x00000000fffff984 */ /* 0x000fe20000000800 */
[----:B------:R1:W-:Y:S01]  /*53c0*/  @P1 LDGSTS.E.BYPASS.LTC128B.128 [R85+0x100], [R6.64], !P5 ;  /* 0x0010000006551fae */ /* 0x0003e2000e901d46 */
[C---:B------:R-:W-:Y:S02]  /*53d0*/  @P0 IMAD R0, R8.reuse, c[0x0][0x25c], R0 ;  /* 0x0000970008000a24 */ /* 0x040fe400078e0200 */
[----:B------:R-:W-:Y:S01]  /*53e0*/  @P0 IMAD.WIDE.U32 R4, R8, c[0x0][0x258], R4 ;  /* 0x0000960008040a25 */ /* 0x000fe200078e0004 */
[----:B------:R1:W-:Y:S03]  /*53f0*/  @P1 LDGSTS.E.BYPASS.LTC128B.128 [R85+0x1100], [R6.64+0x40], !P4 ;  /* 0x0110004006551fae */ /* 0x0003e6000e101d46 */
[----:B------:R-:W-:Y:S01]  /*5400*/  @P0 IMAD.IADD R0, R5, 0x1, R0 ;  /* 0x0000000105000824 */ /* 0x000fe200078e0200 */
[----:B------:R1:W-:Y:S01]  /*5410*/  @P1 LDGSTS.E.BYPASS.LTC128B.128 [R85+0x2100], [R6.64+0x80], !P3 ;  /* 0x0210008006551fae */ /* 0x0003e2000d901d46 */
[C---:B------:R-:W-:Y:S04]  /*5420*/  @P0 LEA R2, P2, R4.reuse, c[0x0][0x250], 0x1 ;  /* 0x0000940004020a11 */ /* 0x040fe800078408ff */
[----:B------:R-:W-:Y:S02]  /*5430*/  @P0 LEA.HI.X R3, R4, c[0x0][0x254], R0, 0x1, P2 ;  /* 0x0000950004030a11 */ /* 0x000fe400010f0c00 */
[----:B------:R-:W-:Y:S03]  /*5440*/  IADD3 R0, -R10, R96, RZ ;  /* 0x000000600a007210 */ /* 0x000fe60007ffe1ff */
[----:B------:R1:W-:Y:S01]  /*5450*/  @P0 LDGSTS.E.BYPASS.LTC128B.128 [R85+0x900], [R2.64], !P5 ;  /* 0x0090000002550fae */ /* 0x0003e2000e901d46 */
[----:B------:R-:W-:Y:S03]  /*5460*/  IMNMX R0, R0, 0x40, PT ;  /* 0x0000004000007817 */ /* 0x000fe60003800200 */
[----:B------:R1:W-:Y:S04]  /*5470*/  @P0 LDGSTS.E.BYPASS.LTC128B.128 [R85+0x1900], [R2.64+0x40], !P4 ;  /* 0x0190004002550fae */ /* 0x0003e8000e101d46 */
[----:B------:R1:W-:Y:S01]  /*5480*/  @P0 LDGSTS.E.BYPASS.LTC128B.128 [R85+0x2900], [R2.64+0x80], !P3 ;  /* 0x0290008002550fae */ /* 0x0003e2000d901d46 */
[----:B------:R-:W-:Y:S03]  /*5490*/  ISETP.GE.AND P0, PT, R92, R0, PT ;  /* 0x000000005c00720c */ /* 0x000fe60003f06270 */
[----:B------:R-:W0:Y:S01]  /*54a0*/  LDGDEPBAR ;  /* 0x00000000000079af */ /* 0x000e220000000000 */
[----:B------:R-:W-:Y:S04]  /*54b0*/  DEPBAR.LE SB0, 0x0 ;  /* 0x000080000000791a */ /* 0x000fe80000000000 */
[----:B------:R-:W-:Y:S06]  /*54c0*/  BAR.SYNC.DEFER_BLOCKING 0x0 ;  /* 0x0000000000007b1d */ /* 0x000fec0000010000 */
[----:B------:R-:W-:-:S05]  /*54d0*/  @P0 BRA `(.L_x_83) ;  /* 0x000001c000000947 */ /* 0x000fca0003800000 */
[----:B-1----:R-:W-:Y:S01]  /*54e0*/  IADD3 R0, P0, R10, R141, RZ ;  /* 0x0000008d0a007210 */ /* 0x002fe20007f1e0ff */
[----:B------:R-:W-:Y:S01]  /*54f0*/  IMAD.MOV.U32 R4, RZ, RZ, R114 ;  /* 0x000000ffff047224 */ /* 0x000fe200078e0072 */
[----:B------:R-:W-:Y:S01]  /*5500*/  ISETP.GE.AND P1, PT, R26, c[0x0][0x1d4], PT ;  /* 0x000075001a007a0c */ /* 0x000fe20003f26270 */
[----:B------:R-:W-:Y:S02]  /*5510*/  IMAD.MOV.U32 R5, RZ, RZ, R132 ;  /* 0x000000ffff057224 */ /* 0x000fe400078e0084 */
[----:B------:R-:W-:Y:S02]  /*5520*/  IMAD.X R2, R9, 0x1, R140, P0 ;  /* 0x0000000109027824 */ /* 0x000fe400000e068c */
[----:B------:R-:W-:Y:S04]  /*5530*/  IMAD.WIDE.U32 R4, R0, c[0x0][0x208], R4 ;  /* 0x0000820000047a25 */ /* 0x000fe800078e0004 */
[----:B------:R-:W-:Y:S04]  /*5540*/  IMAD R2, R2, c[0x0][0x208], RZ ;  /* 0x0000820002027a24 */ /* 0x000fe800078e02ff */
[----:B------:R-:W1:Y:S01]  /*5550*/  @!P1 LDS.128 R8, [R86] ;  /* 0x0000000056089984 */ /* 0x000e620000000c00 */
[----:B------:R-:W-:Y:S01]  /*5560*/  IMAD R0, R0, c[0x0][0x20c], R2 ;  /* 0x0000830000007a24 */ /* 0x000fe200078e0202 */
[C---:B------:R-:W-:Y:S03]  /*5570*/  LEA R2, P0, R4.reuse, c[0x0][0x1f8], 0x1 ;  /* 0x00007e0004027a11 */ /* 0x040fe600078008ff */
[----:B------:R-:W-:Y:S05]  /*5580*/  IMAD.IADD R0, R5, 0x1, R0 ;  /* 0x0000000105007824 */ /* 0x000fea00078e0200 */
[----:B------:R-:W-:Y:S02]  /*5590*/  LEA.HI.X R3, R4, c[0x0][0x1fc], R0, 0x1, P0 ;  /* 0x00007f0004037a11 */ /* 0x000fe400000f0c00 */
[----:B------:R-:W-:-:S13]  /*55a0*/  ISETP.GE.AND P0, PT, R29, c[0x0][0x1d4], PT ;  /* 0x000075001d007a0c */ /* 0x000fda0003f06270 */
[----:B------:R-:W2:Y:S04]  /*55b0*/  @!P0 LDS.128 R4, [R87] ;  /* 0x0000000057048984 */ /* 0x000ea80000000c00 */
[----:B-1----:R-:W-:Y:S01]  /*55c0*/  @!P1 STG.E.128 [R2.64], R8 ;  /* 0x0000000802009986 */ /* 0x002fe2000c101d06 */
[----:B------:R-:W-:-:S13]  /*55d0*/  ISETP.GE.AND P1, PT, R28, c[0x0][0x1d4], PT ;  /* 0x000075001c007a0c */ /* 0x000fda0003f26270 */
[----:B------:R-:W1:Y:S04]  /*55e0*/  @!P1 LDS.128 R8, [R86+0x1000] ;  /* 0x0010000056089984 */ /* 0x000e680000000c00 */
[----:B--2---:R-:W-:Y:S01]  /*55f0*/  @!P0 STG.E.128 [R2.64+0x20], R4 ;  /* 0x0000200402008986 */ /* 0x004fe2000c101d06 */
[----:B------:R-:W-:-:S13]  /*5600*/  ISETP.GE.AND P0, PT, R95, c[0x0][0x1d4], PT ;  /* 0x000075005f007a0c */ /* 0x000fda0003f06270 */
[----:B------:R-:W2:Y:S04]  /*5610*/  @!P0 LDS.128 R4, [R87+0x1000] ;  /* 0x0010000057048984 */ /* 0x000ea80000000c00 */
[----:B-1----:R-:W-:Y:S01]  /*5620*/  @!P1 STG.E.128 [R2.64+0x40], R8 ;  /* 0x0000400802009986 */ /* 0x002fe2000c101d06 */
[----:B------:R-:W-:-:S13]  /*5630*/  ISETP.GE.AND P1, PT, R94, c[0x0][0x1d4], PT ;  /* 0x000075005e007a0c */ /* 0x000fda0003f26270 */
[----:B------:R-:W1:Y:S04]  /*5640*/  @!P1 LDS.128 R8, [R86+0x2000] ;  /* 0x0020000056089984 */ /* 0x000e680000000c00 */
[----:B--2---:R-:W-:Y:S01]  /*5650*/  @!P0 STG.E.128 [R2.64+0x60], R4 ;  /* 0x0000600402008986 */ /* 0x004fe2000c101d06 */
[----:B------:R-:W-:-:S13]  /*5660*/  ISETP.GE.AND P0, PT, R93, c[0x0][0x1d4], PT ;  /* 0x000075005d007a0c */ /* 0x000fda0003f06270 */
[----:B------:R-:W2:Y:S04]  /*5670*/  @!P0 LDS.128 R4, [R87+0x2000] ;  /* 0x0020000057048984 */ /* 0x000ea80000000c00 */
[----:B-1----:R1:W-:Y:S04]  /*5680*/  @!P1 STG.E.128 [R2.64+0x80], R8 ;  /* 0x0000800802009986 */ /* 0x0023e8000c101d06 */
[----:B--2---:R1:W-:Y:S02]  /*5690*/  @!P0 STG.E.128 [R2.64+0xa0], R4 ;  /* 0x0000a00402008986 */ /* 0x0043e4000c101d06 */
.L_x_83:
[----:B-1----:R-:W-:Y:S05]  /*56a0*/  BSYNC B0 ;  /* 0x0000000000007941 */ /* 0x002fea0003800000 */
.L_x_82:
[C---:B------:R-:W-:Y:S02]  /*56b0*/  ISETP.GT.AND P0, PT, R78.reuse, R144, PT ;  /* 0x000000904e00720c */ /* 0x040fe40003f04270 */
[----:B------:R-:W-:Y:S11]  /*56c0*/  IADD3 R78, R78, -0x1, RZ ;  /* 0xffffffff4e4e7810 */ /* 0x000ff60007ffe0ff */
[----:B------:R-:W-:Y:S01]  /*56d0*/  @P0 SHF.R.S32.HI R2, RZ, 0x1f, R78 ;  /* 0x0000001fff020819 */ /* 0x000fe2000001144e */
[----:B------:R-:W-:Y:S02]  /*56e0*/  @P0 IMAD R0, R157, R78, RZ ;  /* 0x0000004e9d000224 */ /* 0x000fe400078e02ff */
[----:B------:R-:W-:Y:S02]  /*56f0*/  @P0 IMAD.MOV.U32 R4, RZ, RZ, R116 ;  /* 0x000000ffff040224 */ /* 0x000fe400078e0074 */
[----:B------:R-:W-:Y:S02]  /*5700*/  @P0 IMAD.MOV.U32 R5, RZ, RZ, R105 ;  /* 0x000000ffff050224 */ /* 0x000fe400078e0069 */
[-C--:B------:R-:W-:Y:S02]  /*5710*/  @P0 IMAD R0, R2, R162.reuse, R0 ;  /* 0x000000a202000224 */ /* 0x080fe400078e0200 */
[----:B------:R-:W-:Y:S04]  /*5720*/  @P0 IMAD.WIDE.U32 R4, R78, R162, R4 ;  /* 0x000000a24e040225 */ /* 0x000fe800078e0004 */
[----:B------:R-:W-:Y:S01]  /*5730*/  @P0 IMAD.IADD R0, R5, 0x1, R0 ;  /* 0x0000000105000824 */ /* 0x000fe200078e0200 */
[C---:B------:R-:W-:Y:S04]  /*5740*/  @P0 LEA R2, P1, R4.reuse, c[0x0][0x220], 0x1 ;  /* 0x0000880004020a11 */ /* 0x040fe800078208ff */
[----:B------:R-:W-:Y:S02]  /*5750*/  @P0 LEA.HI.X R3, R4, c[0x0][0x224], R0, 0x1, P1 ;  /* 0x0000890004030a11 */ /* 0x000fe400008f0c00 */
[C---:B------:R-:W-:Y:S03]  /*5760*/  @P0 LEA R4, P1, R161.reuse, R2, 0x1 ;  /* 0x00000002a1040211 */ /* 0x040fe600078208ff */
[----:B------:R-:W-:Y:S01]  /*5770*/  @!PT LDS RZ, [RZ] ;  /* 0x00000000fffff984 */ /* 0x000fe20000000800 */
[----:B------:R-:W-:Y:S01]  /*5780*/  @!PT LDS RZ, [RZ] ;  /* 0x00000000fffff984 */ /* 0x000fe20000000800 */
[----:B------:R-:W-:Y:S01]  /*5790*/  @!PT LDS RZ, [RZ] ;  /* 0x00000000fffff984 */ /* 0x000fe20000000800 */
[----:B------:R1:W-:Y:S01]  /*57a0*/  @P0 LDGSTS.E.BYPASS.LTC128B.128 [R85+0x3100], [R2.64], !P5 ;  /* 0x0310000002550fae */ /* 0x0003e2000e901d46 */
[----:B------:R-:W-:Y:S03]  /*57b0*/  @P0 LEA.HI.X R5, R161, R3, R156, 0x1, P1 ;  /* 0x00000003a1050211 */ /* 0x000fe600008f0c9c */
[----:B------:R1:W-:Y:S04]  /*57c0*/  @P0 LDGSTS.E.BYPASS.LTC128B.128 [R85+0x4100], [R2.64+0x40], !P4 ;  /* 0x0410004002550fae */ /* 0x0003e8000e101d46 */
[----:B------:R1:W-:Y:S04]  /*57d0*/  @P0 LDGSTS.E.BYPASS.LTC128B.128 [R85+0x5100], [R2.64+0x80], !P3 ;  /* 0x0510008002550fae */ /* 0x0003e8000d901d46 */
[----:B------:R1:W-:Y:S04]  /*57e0*/  @P0 LDGSTS.E.BYPASS.LTC128B.128 [R85+0x3900], [R4.64], !P5 ;  /* 0x0390000004550fae */ /* 0x0003e8000e901d46 */
[----:B------:R1:W-:Y:S04]  /*57f0*/  @P0 LDGSTS.E.BYPASS.LTC128B.128 [R85+0x4900], [R4.64+0x40], !P4 ;  /* 0x0490004004550fae */ /* 0x0003e8000e101d46 */
[----:B------:R1:W-:Y:S04]  /*5800*/  @P0 LDGSTS.E.BYPASS.LTC128B.128 [R85+0x5900], [R4.64+0x80], !P3 ;  /* 0x0590008004550fae */ /* 0x0003e8000d901d46 */
[----:B------:R-:W0:Y:S01]  /*5810*/  LDGDEPBAR ;  /* 0x00000000000079af */ /* 0x000e220000000000 */
[----:B------:R-:W-:-:S05]  /*5820*/  @P0 BRA `(.L_x_84) ;  /* 0xffffc29000000947 */ /* 0x000fca000383ffff */
[----:B------:R-:W-:Y:S06]  /*5830*/  BAR.SYNC.DEFER_BLOCKING 0x0 ;  /* 0x0000000000007b1d */ /* 0x000fec0000010000 */
.L_x_59:
[----:B------:R-:W-:Y:S01]  /*5840*/  ISETP.GE.AND P0, PT, R165, 0x1, PT ;  /* 0x00000001a500780c */ /* 0x000fe20003f06270 */
[----:B------:R-:W-:Y:S01]  /*5850*/  IMAD.IADD R12, R150, 0x1, R148 ;  /* 0x00000001960c7824 */ /* 0x000fe200078e0294 */
[----:B------:R-:W-:Y:S01]  /*5860*/  PLOP3.LUT P4, PT, PT, PT, PT, 0x80, 0x0 ;  /* 0x000000000000781c */ /* 0x000fe20003f8f070 */
[----:B------:R-:W-:Y:S01]  /*5870*/  CS2R R94, SRZ ;  /* 0x00000000005e7805 */ /* 0x000fe2000001ff00 */
[----:B------:R-:W-:Y:S01]  /*5880*/  CS2R R92, SRZ ;  /* 0x00000000005c7805 */ /* 0x000fe2000001ff00 */
[----:B------:R-:W-:Y:S01]  /*5890*/  CS2R R98, SRZ ;  /* 0x0000000000627805 */ /* 0x000fe2000001ff00 */
[----:B------:R-:W-:Y:S01]  /*58a0*/  CS2R R96, SRZ ;  /* 0x0000000000607805 */ /* 0x000fe2000001ff00 */
[----:B------:R-:W-:Y:S01]  /*58b0*/  CS2R R90, SRZ ;  /* 0x00000000005a7805 */ /* 0x000fe2000001ff00 */
[----:B------:R-:W-:Y:S01]  /*58c0*/  CS2R R88, SRZ ;  /* 0x0000000000587805 */ /* 0x000fe2000001ff00 */
[----:B------:R-:W-:Y:S01]  /*58d0*/  CS2R R86, SRZ ;  /* 0x0000000000567805 */ /* 0x000fe2000001ff00 */
[----:B-1----:R-:W-:Y:S01]  /*58e0*/  CS2R R84, SRZ ;  /* 0x0000000000547805 */ /* 0x002fe2000001ff00 */
[----:B------:R-:W-:Y:S01]  /*58f0*/  CS2R R14, SRZ ;  /* 0x00000000000e7805 */ /* 0x000fe2000001ff00 */
[----:B------:R-:W-:Y:S01]  /*5900*/  MOV R78, RZ ;  /* 0x000000ff004e7202 */ /* 0x000fe20000000f00 */
[----:B------:R-:W-:Y:S01]  /*5910*/  IMAD.MOV.U32 R76, RZ, RZ, RZ ;  /* 0x000000ffff4c7224 */ /* 0x000fe200078e00ff */
        /* <DEDUP_REMOVED lines=16> */
[----:B------:R-:W-:Y:S01]  /*5a20*/  CS2R R26, SRZ ;  /* 0x00000000001a7805 */ /* 0x000fe2000001ff00 */
[----:B------:R-:W-:Y:S01]  /*5a30*/  MOV R160, RZ ;  /* 0x000000ff00a07202 */ /* 0x000fe20000000f00 */
[----:B------:R-:W-:Y:S01]  /*5a40*/  IMAD.MOV.U32 R158, RZ, RZ, RZ ;  /* 0x000000ffff9e7224 */ /* 0x000fe200078e00ff */
[----:B------:R-:W-:Y:S01]  /*5a50*/  MOV R28, RZ ;  /* 0x000000ff001c7202 */ /* 0x000fe20000000f00 */
[----:B------:R-:W-:Y:S01]  /*5a60*/  IMAD.MOV.U32 R156, RZ, RZ, RZ ;  /* 0x000000ffff9c7224 */ /* 0x000fe200078e00ff */
[----:B------:R-:W-:Y:S01]  /*5a70*/  CS2R R150, SRZ ;  /* 0x0000000000967805 */ /* 0x000fe2000001ff00 */
[----:B------:R-:W-:Y:S01]  /*5a80*/  CS2R R30, SRZ ;  /* 0x00000000001e7805 */ /* 0x000fe2000001ff00 */
[----:B------:R-:W-:Y:S01]  /*5a90*/  MOV R148, RZ ;  /* 0x000000ff00947202 */ /* 0x000fe20000000f00 */
[----:B------:R-:W-:Y:S01]  /*5aa0*/  IMAD.MOV.U32 R154, RZ, RZ, RZ ;  /* 0x000000ffff9a7224 */ /* 0x000fe200078e00ff */
[----:B------:R-:W-:Y:S01]  /*5ab0*/  CS2R R32, SRZ ;  /* 0x0000000000207805 */ /* 0x000fe2000001ff00 */
[----:B------:R-:W-:Y:S01]  /*5ac0*/  MOV R152, RZ ;  /* 0x000000ff00987202 */ /* 0x000fe20000000f00 */
[----:B------:R-:W-:Y:S01]  /*5ad0*/  CS2R R146, SRZ ;  /* 0x0000000000927805 */ /* 0x000fe2000001ff00 */
        /* <DEDUP_REMOVED lines=18> */
[----:B------:R-:W-:Y:S01]  /*5c00*/  CS2R R42, SRZ ;  /* 0x00000000002a7805 */ /* 0x000fe2000001ff00 */
[----:B------:R-:W-:Y:S01]  /*5c10*/  IMAD.MOV.U32 R122, RZ, RZ, RZ ;  /* 0x000000ffff7a7224 */ /* 0x000fe200078e00ff */
[----:B------:R-:W-:Y:S01]  /*5c20*/  MOV R120, RZ ;  /* 0x000000ff00787202 */ /* 0x000fe20000000f00 */
[----:B------:R-:W-:Y:S01]  /*5c30*/  CS2R R110, SRZ ;  /* 0x00000000006e7805 */ /* 0x000fe2000001ff00 */
[----:B------:R-:W-:Y:S01]  /*5c40*/  IMAD.MOV.U32 R108, RZ, RZ, RZ ;  /* 0x000000ffff6c7224 */ /* 0x000fe200078e00ff */
[----:B------:R-:W-:Y:S01]  /*5c50*/  CS2R R44, SRZ ;  /* 0x00000000002c7805 */ /* 0x000fe2000001ff00 */
[----:B------:R-:W-:Y:S01]  /*5c60*/  MOV R114, RZ ;  /* 0x000000ff00727202 */ /* 0x000fe20000000f00 */
[----:B------:R-:W-:Y:S01]  /*5c70*/  IMAD.MOV.U32 R112, RZ, RZ, RZ ;  /* 0x000000ffff707224 */ /* 0x000fe200078e00ff */
[----:B------:R-:W-:Y:S01]  /*5c80*/  MOV R54, RZ ;  /* 0x000000ff00367202 */ /* 0x000fe20000000f00 */
[----:B------:R-:W-:Y:S01]  /*5c90*/  IMAD.MOV.U32 R53, RZ, RZ, RZ ;  /* 0x000000ffff357224 */ /* 0x000fe200078e00ff */
[----:B------:R-:W-:Y:S01]  /*5ca0*/  CS2R R50, SRZ ;  /* 0x0000000000327805 */ /* 0x000fe2000001ff00 */
[----:B------:R-:W-:Y:S05]  /*5cb0*/  @!P0 BRA `(.L_x_85) ;  /* 0x0000efc000008947 */ /* 0x000fea0003800000 */
[----:B------:R-:W2:Y:S01]  /*5cc0*/  LDL R48, [R1+0x58] ;  /* 0x0000580001307983 */ /* 0x000ea20000100800 */
[----:B------:R-:W-:-:S04]  /*5cd0*/  ISETP.NE.U32.AND P0, PT, RZ, c[0x0][0x340], PT ;  /* 0x0000d000ff007a0c */ /* 0x000fc80003f05070 */
[----:B------:R-:W-:-:S13]  /*5ce0*/  ISETP.NE.AND.EX P2, PT, RZ, c[0x0][0x344], PT, P0 ;  /* 0x0000d100ff007a0c */ /* 0x000fda0003f45300 */
[----:B------:R-:W-:Y:S01]  /*5cf0*/  @P2 IMAD.MOV.U32 R2, RZ, RZ, 0x4 ;  /* 0x00000004ff022424 */ /* 0x000fe200078e00ff */
[----:B------:R-:W-:Y:S02]  /*5d00*/  SHF.R.S32.HI R0, RZ, 0x1f, R153 ;  /* 0x0000001fff007819 */ /* 0x000fe40000011499 */
[----:B------:R-:W-:-:S03]  /*5d10*/  SHF.R.S32.HI R14, RZ, 0x1f, R167 ;  /* 0x0000001fff0e7819 */ /* 0x000fc600000114a7 */
[----:B------:R-:W-:Y:S01]  /*5d20*/  IMAD R0, R0, c[0x0][0x178], RZ ;  /* 0x00005e0000007a24 */ /* 0x000fe200078e02ff */
[CC--:B------:R-:W-:Y:S01]  /*5d30*/  LEA.HI R27, R14.reuse, R167.reuse, RZ, 0x4 ;  /* 0x000000a70e1b7211 */ /* 0x0c0fe200078f20ff */
[----:B------:R-:W-:Y:S02]  /*5d40*/  IMAD.MOV.U32 R4, RZ, RZ, c[0x0][0x2c4] ;  /* 0x0000b100ff047624 */ /* 0x000fe400078e00ff */
[----:B------:R-:W-:Y:S01]  /*5d50*/  IMAD R0, R153, c[0x0][0x17c], R0 ;  /* 0x00005f0099007a24 */ /* 0x000fe200078e0200 */
[CC--:B------:R-:W-:Y:S02]  /*5d60*/  LEA.HI R28, R14.reuse, R167.reuse, RZ, 0x3 ;  /* 0x000000a70e1c7211 */ /* 0x0c0fe400078f18ff */
[----:B------:R-:W-:Y:S01]  /*5d70*/  LEA.HI R13, R14, R167, RZ, 0x2 ;  /* 0x000000a70e0d7211 */ /* 0x000fe200078f10ff */
[----:B------:R-:W1:Y:S01]  /*5d80*/  S2R R29, SR_CTAID.Y ;  /* 0x00000000001d7919 */ /* 0x000e620000002600 */
[----:B------:R-:W-:Y:S02]  /*5d90*/  ISETP.NE.AND P1, PT, R4, 0x1, PT ;  /* 0x000000010400780c */ /* 0x000fe40003f25270 */
[----:B------:R-:W-:-:S02]  /*5da0*/  SHF.R.S32.HI R4, RZ, 0x3, R28 ;  /* 0x00000003ff047819 */ /* 0x000fc4000001141c */
[----:B------:R-:W-:-:S03]  /*5db0*/  LOP3.LUT R7, R13, 0xfffffffc, RZ, 0xc0, !PT ;  /* 0xfffffffc0d077812 */ /* 0x000fc600078ec0ff */
[----:B------:R-:W-:Y:S02]  /*5dc0*/  IMAD.SHL.U32 R4, R4, 0x40, RZ ;  /* 0x0000004004047824 */ /* 0x000fe400078e00ff */
[----:B------:R-:W-:Y:S01]  /*5dd0*/  IMAD.IADD R7, R167, 0x1, -R7 ;  /* 0x00000001a7077824 */ /* 0x000fe200078e0a07 */
[----:B------:R-:W-:Y:S02]  /*5de0*/  LOP3.LUT R5, R28, 0xfffffff8, RZ, 0xc0, !PT ;  /* 0xfffffff81c057812 */ /* 0x000fe400078ec0ff */
[----:B------:R-:W-:Y:S01]  /*5df0*/  LOP3.LUT R4, R4, 0xc0, RZ, 0xc0, !PT ;  /* 0x000000c004047812 */ /* 0x000fe200078ec0ff */
[----:B------:R-:W-:Y:S01]  /*5e00*/  IMAD.SHL.U32 R6, R7, 0x8, RZ ;  /* 0x0000000807067824 */ /* 0x000fe200078e00ff */
[----:B------:R-:W-:Y:S01]  /*5e10*/  SHF.R.S32.HI R64, RZ, 0x2, R13 ;  /* 0x00000002ff407819 */ /* 0x000fe2000001140d */
[----:B------:R-:W-:-:S04]  /*5e20*/  IMAD.IADD R5, R167, 0x1, -R5 ;  /* 0x00000001a7057824 */ /* 0x000fc800078e0a05 */
[----:B------:R-:W-:Y:S01]  /*5e30*/  IMAD R7, R7, 0x20, R64 ;  /* 0x0000002007077824 */ /* 0x000fe200078e0240 */
[----:B------:R-:W-:Y:S02]  /*5e40*/  LEA.HI R22, R5, R5, RZ, 0x1 ;  /* 0x0000000505167211 */ /* 0x000fe400078f08ff */
[----:B------:R-:W-:Y:S01]  /*5e50*/  ISETP.NE.U32.AND P0, PT, RZ, c[0x0][0x348], PT ;  /* 0x0000d200ff007a0c */ /* 0x000fe20003f05070 */
[----:B------:R-:W-:Y:S02]  /*5e60*/  IMAD R15, R169, 0x80, R7 ;  /* 0x00000080a90f7824 */ /* 0x000fe400078e0207 */
[----:B--2---:R-:W-:-:S05]  /*5e70*/  @P2 IMAD.WIDE R2, R48, R2, c[0x0][0x340] ;  /* 0x0000d00030022625 */ /* 0x004fca00078e0202 */
[----:B------:R2:W3:Y:S01]  /*5e80*/  @P2 LDG.E R25, [R2.64] ;  /* 0x0000000602192981 */ /* 0x0004e2000c1e1900 */
[----:B------:R-:W-:Y:S01]  /*5e90*/  SHF.R.S32.HI R24, RZ, 0x1f, R48 ;  /* 0x0000001fff187819 */ /* 0x000fe20000011430 */
[----:B------:R-:W-:Y:S01]  /*5ea0*/  IMAD.MOV.U32 R10, RZ, RZ, R15 ;  /* 0x000000ffff0a7224 */ /* 0x000fe200078e000f */
[----:B------:R-:W-:Y:S01]  /*5eb0*/  ISETP.NE.AND.EX P0, PT, RZ, c[0x0][0x34c], PT, P0 ;  /* 0x0000d300ff007a0c */ /* 0x000fe20003f05300 */
[----:B------:R-:W-:Y:S01]  /*5ec0*/  IMAD R54, R155, c[0x0][0x2c4], RZ ;  /* 0x0000b1009b367a24 */ /* 0x000fe200078e02ff */
[----:B------:R-:W-:Y:S01]  /*5ed0*/  LEA.HI R154, R14, R167, RZ, 0x5 ;  /* 0x000000a70e9a7211 */ /* 0x000fe200078f28ff */
[----:B------:R-:W-:Y:S01]  /*5ee0*/  BSSY B0, `(.L_x_86) ;  /* 0x00000a4000007945 */ /* 0x000fe20003800000 */
[----:B------:R-:W-:Y:S02]  /*5ef0*/  SHF.R.S32.HI R63, RZ, 0x4, R27 ;  /* 0x00000004ff3f7819 */ /* 0x000fe4000001141b */
[----:B------:R-:W-:Y:S01]  /*5f00*/  SHF.R.S32.HI R16, RZ, 0x5, R154 ;  /* 0x00000005ff107819 */ /* 0x000fe2000001149a */
[----:B--2---:R-:W-:-:S04]  /*5f10*/  IMAD.WIDE.U32 R2, R153, c[0x0][0x178], RZ ;  /* 0x00005e0099027a25 */ /* 0x004fc800078e00ff */
[----:B------:R-:W-:Y:S01]  /*5f20*/  IMAD.IADD R3, R3, 0x1, R0 ;  /* 0x0000000103037824 */ /* 0x000fe200078e0200 */
[----:B------:R-:W-:-:S03]  /*5f30*/  LOP3.LUT R0, R27, 0xfffffff0, RZ, 0xc0, !PT ;  /* 0xfffffff01b007812 */ /* 0x000fc600078ec0ff */
[----:B-1----:R-:W-:-:S04]  /*5f40*/  IMAD.WIDE.U32 R2, R29, c[0x0][0x1b8], R2 ;  /* 0x00006e001d027a25 */ /* 0x002fc800078e0002 */
[----:B------:R-:W-:-:S05]  /*5f50*/  IMAD.IADD R0, R167, 0x1, -R0 ;  /* 0x00000001a7007824 */ /* 0x000fca00078e0a00 */
[----:B------:R-:W-:Y:S02]  /*5f60*/  SHF.R.S32.HI R9, RZ, 0x1f, R0 ;  /* 0x0000001fff097819 */ /* 0x000fe40000011400 */
[-C--:B------:R-:W-:Y:S02]  /*5f70*/  LEA.HI R11, R0, R0.reuse, RZ, 0x1 ;  /* 0x00000000000b7211 */ /* 0x080fe400078f08ff */
[----:B------:R-:W-:Y:S02]  /*5f80*/  LEA.HI R23, R9, R0, RZ, 0x3 ;  /* 0x0000000009177211 */ /* 0x000fe400078f18ff */
[----:B------:R-:W-:Y:S02]  /*5f90*/  LOP3.LUT R9, R4, 0x18, R6, 0xf8, !PT ;  /* 0x0000001804097812 */ /* 0x000fe400078ef806 */
[----:B------:R-:W-:Y:S02]  /*5fa0*/  SHF.R.U32.HI R4, RZ, 0x3, R4 ;  /* 0x00000003ff047819 */ /* 0x000fe40000011604 */
[----:B------:R-:W-:-:S02]  /*5fb0*/  LOP3.LUT R8, R11, 0x7fffffe, RZ, 0xc0, !PT ;  /* 0x07fffffe0b087812 */ /* 0x000fc400078ec0ff */
[----:B------:R-:W-:Y:S01]  /*5fc0*/  LOP3.LUT R20, R9, R4, RZ, 0x3c, !PT ;  /* 0x0000000409147212 */ /* 0x000fe200078e3cff */
[----:B------:R-:W-:Y:S01]  /*5fd0*/  IMAD R4, R171, c[0x0][0x1b8], RZ ;  /* 0x00006e00ab047a24 */ /* 0x000fe200078e02ff */
[----:B------:R-:W-:Y:S01]  /*5fe0*/  LEA.HI R9, R13, R64, RZ, 0x1 ;  /* 0x000000400d097211 */ /* 0x000fe200078f08ff */
[----:B------:R-:W-:Y:S01]  /*5ff0*/  IMAD.IADD R21, R0, 0x1, -R8 ;  /* 0x0000000100157824 */ /* 0x000fe200078e0a08 */
[----:B------:R-:W-:Y:S01]  /*6000*/  LOP3.LUT R0, R22, 0x7fffffe, RZ, 0xc0, !PT ;  /* 0x07fffffe16007812 */ /* 0x000fe200078ec0ff */
[----:B------:R-:W-:Y:S01]  /*6010*/  IMAD R4, R29, c[0x0][0x1bc], R4 ;  /* 0x00006f001d047a24 */ /* 0x000fe200078e0204 */
[----:B------:R-:W-:-:S03]  /*6020*/  SHF.R.S32.HI R8, RZ, 0x1f, R12 ;  /* 0x0000001fff087819 */ /* 0x000fc6000001140c */
[----:B------:R-:W-:Y:S01]  /*6030*/  IMAD.IADD R26, R5, 0x1, -R0 ;  /* 0x00000001051a7824 */ /* 0x000fe200078e0a00 */
[----:B------:R-:W-:Y:S01]  /*6040*/  IADD3 R3, R3, R4, RZ ;  /* 0x0000000403037210 */ /* 0x000fe20007ffe0ff */
[----:B------:R-:W-:Y:S01]  /*6050*/  @P1 IMAD.HI.U32 R4, R15, c[0x0][0x2c8], RZ ;  /* 0x0000b2000f041a27 */ /* 0x000fe200078e00ff */
[----:B------:R-:W-:Y:S02]  /*6060*/  IADD3 R0, R6, 0x40, RZ ;  /* 0x0000004006007810 */ /* 0x000fe40007ffe0ff */
[----:B------:R-:W-:Y:S02]  /*6070*/  SEL R5, R24, RZ, !P0 ;  /* 0x000000ff18057207 */ /* 0x000fe40004000000 */
[----:B------:R-:W-:Y:S02]  /*6080*/  @P1 SHF.R.U32.HI R10, RZ, c[0x0][0x2cc], R4 ;  /* 0x0000b300ff0a1a19 */ /* 0x000fe40000011604 */
[C---:B------:R-:W-:Y:S01]  /*6090*/  ISETP.GE.AND P3, PT, R0.reuse, c[0x0][0x1d4], PT ;  /* 0x0000750000007a0c */ /* 0x040fe20003f66270 */
[----:B------:R-:W-:Y:S01]  /*60a0*/  IMAD R7, R5, c[0x0][0x1c0], RZ ;  /* 0x0000700005077a24 */ /* 0x000fe200078e02ff */
[----:B------:R-:W-:-:S02]  /*60b0*/  ISETP.GE.AND P4, PT, R0, c[0x0][0x198], PT ;  /* 0x0000660000007a0c */ /* 0x000fc40003f86270 */
[----:B------:R-:W-:Y:S02]  /*60c0*/  SEL R4, R48, RZ, !P0 ;  /* 0x000000ff30047207 */ /* 0x000fe40004000000 */
[----:B------:R-:W-:Y:S02]  /*60d0*/  IADD3 R0, P0, R64, R12, RZ ;  /* 0x0000000c40007210 */ /* 0x000fe40007f1e0ff */
[----:B------:R-:W-:Y:S01]  /*60e0*/  SHF.R.S32.HI R12, RZ, 0x1, R11 ;  /* 0x00000001ff0c7819 */ /* 0x000fe2000001140b */
[----:B------:R-:W-:Y:S01]  /*60f0*/  IMAD R18, R4, c[0x0][0x1c4], R7 ;  /* 0x0000710004127a24 */ /* 0x000fe200078e0207 */
[----:B------:R-:W-:Y:S01]  /*6100*/  LEA.HI.X.SX32 R5, R64, R8, 0x1, P0 ;  /* 0x0000000840057211 */ /* 0x000fe200000f0eff */
[----:B------:R-:W-:Y:S01]  /*6110*/  IMAD.WIDE.U32 R2, R4, c[0x0][0x1c0], R2 ;  /* 0x0000700004027a25 */ /* 0x000fe200078e0002 */
[----:B------:R-:W-:Y:S02]  /*6120*/  LOP3.LUT R8, R9, 0x7fffffe, RZ, 0xc0, !PT ;  /* 0x07fffffe09087812 */ /* 0x000fe400078ec0ff */
[----:B------:R-:W-:Y:S01]  /*6130*/  SHF.R.S32.HI R7, RZ, 0x1f, R6 ;  /* 0x0000001fff077819 */ /* 0x000fe20000011406 */
[C---:B------:R-:W-:Y:S01]  /*6140*/  IMAD R9, R5.reuse, c[0x0][0x1e0], RZ ;  /* 0x0000780005097a24 */ /* 0x040fe200078e02ff */
[----:B------:R-:W-:Y:S01]  /*6150*/  ISETP.GE.AND P1, PT, R6, c[0x0][0x1d4], PT ;  /* 0x0000750006007a0c */ /* 0x000fe20003f26270 */
[----:B------:R-:W-:Y:S01]  /*6160*/  IMAD R4, R5, c[0x0][0x208], RZ ;  /* 0x0000820005047a24 */ /* 0x000fe200078e02ff */
[----:B------:R-:W-:Y:S01]  /*6170*/  SHF.R.S32.HI R5, RZ, 0x1f, R11 ;  /* 0x0000001fff057819 */ /* 0x000fe2000001140b */
[----:B------:R-:W-:Y:S01]  /*6180*/  IMAD.IADD R13, R64, 0x1, -R8 ;  /* 0x00000001400d7824 */ /* 0x000fe200078e0a08 */
[----:B------:R-:W-:Y:S01]  /*6190*/  P2R R164, PR, RZ, 0x8 ;  /* 0x00000008ffa47803 */ /* 0x000fe20000000000 */
[C---:B------:R-:W-:Y:S01]  /*61a0*/  IMAD R17, R0.reuse, c[0x0][0x1e4], R9 ;  /* 0x0000790000117a24 */ /* 0x040fe200078e0209 */
[----:B------:R-:W-:Y:S01]  /*61b0*/  LEA.HI R11, R5, R12, RZ, 0x2 ;  /* 0x0000000c050b7211 */ /* 0x000fe200078f10ff */
[----:B------:R-:W-:Y:S01]  /*61c0*/  IMAD R19, R0, c[0x0][0x20c], R4 ;  /* 0x0000830000137a24 */ /* 0x000fe200078e0204 */
[----:B------:R-:W-:Y:S01]  /*61d0*/  P2R R159, PR, RZ, 0x2 ;  /* 0x00000002ff9f7803 */ /* 0x000fe20000000000 */
[----:B------:R-:W-:Y:S01]  /*61e0*/  IMAD R14, R16, 0x8, R13 ;  /* 0x00000008100e7824 */ /* 0x000fe200078e020d */
[----:B------:R-:W-:Y:S01]  /*61f0*/  LOP3.LUT R11, R11, 0xfffffffc, RZ, 0xc0, !PT ;  /* 0xfffffffc0b0b7812 */ /* 0x000fe200078ec0ff */
[C---:B------:R-:W-:Y:S01]  /*6200*/  IMAD.WIDE.U32 R8, R0.reuse, c[0x0][0x1e0], R6 ;  /* 0x0000780000087a25 */ /* 0x040fe200078e0006 */
[----:B------:R-:W-:Y:S01]  /*6210*/  SHF.R.S32.HI R13, RZ, 0x1f, R10 ;  /* 0x0000001fff0d7819 */ /* 0x000fe2000001140a */
[----:B------:R1:W-:Y:S02]  /*6220*/  STL [R1+0x5c], R164 ;  /* 0x00005ca401007387 */ /* 0x0003e40000100800 */
[----:B------:R-:W-:-:S02]  /*6230*/  IMAD.WIDE.U32 R4, R0, c[0x0][0x208], R6 ;  /* 0x0000820000047a25 */ /* 0x000fc400078e0006 */
[----:B------:R1:W-:Y:S02]  /*6240*/  STL [R1+0x30], R159 ;  /* 0x0000309f01007387 */ /* 0x0003e40000100800 */
[----:B------:R-:W-:Y:S02]  /*6250*/  IMAD.SHL.U32 R0, R23, 0x20, RZ ;  /* 0x0000002017007824 */ /* 0x000fe400078e00ff */
[----:B------:R-:W-:Y:S02]  /*6260*/  IMAD.U32 R233, R14, 0x20, R20 ;  /* 0x000000200ee97824 */ /* 0x000fe400078e0014 */
[----:B------:R-:W-:Y:S01]  /*6270*/  IMAD.IADD R20, R12, 0x1, -R11 ;  /* 0x000000010c147824 */ /* 0x000fe200078e0a0b */
[----:B------:R-:W-:Y:S01]  /*6280*/  LOP3.LUT R0, R0, 0xffffff00, RZ, 0xc0, !PT ;  /* 0xffffff0000007812 */ /* 0x000fe200078ec0ff */
[----:B------:R-:W-:Y:S02]  /*6290*/  IMAD R12, R13, c[0x0][0x1b0], RZ ;  /* 0x00006c000d0c7a24 */ /* 0x000fe400078e02ff */
[----:B------:R-:W-:-:S02]  /*62a0*/  IMAD.MOV R13, RZ, RZ, -R10 ;  /* 0x000000ffff0d7224 */ /* 0x000fc400078e0a0a */
[----:B------:R-:W-:Y:S02]  /*62b0*/  IMAD.IADD R3, R3, 0x1, R18 ;  /* 0x0000000103037824 */ /* 0x000fe400078e0212 */
[----:B------:R-:W-:Y:S01]  /*62c0*/  IMAD.IADD R11, R9, 0x1, R17 ;  /* 0x00000001090b7824 */ /* 0x000fe200078e0211 */
[----:B------:R-:W-:Y:S01]  /*62d0*/  IADD3 R9, R5, R19, RZ ;  /* 0x0000001305097210 */ /* 0x000fe20007ffe0ff */
[----:B------:R-:W-:Y:S02]  /*62e0*/  IMAD R14, R10, c[0x0][0x1b4], R12 ;  /* 0x00006d000a0e7a24 */ /* 0x000fe400078e020c */
[----:B------:R-:W-:Y:S01]  /*62f0*/  IMAD R5, R13, c[0x0][0x2c4], R15 ;  /* 0x0000b1000d057a24 */ /* 0x000fe200078e020f */
[----:B------:R-:W-:Y:S01]  /*6300*/  IADD3 R15, R6, 0x20, RZ ;  /* 0x00000020060f7810 */ /* 0x000fe20007ffe0ff */
[--C-:B------:R-:W-:Y:S02]  /*6310*/  IMAD R12, R16, 0x200, R0.reuse ;  /* 0x00000200100c7824 */ /* 0x100fe400078e0200 */
[----:B------:R-:W-:Y:S01]  /*6320*/  IMAD R23, R21, 0x20, R0 ;  /* 0x0000002015177824 */ /* 0x000fe200078e0200 */
[----:B------:R-:W-:Y:S01]  /*6330*/  SHF.R.S32.HI R0, RZ, 0x1, R22 ;  /* 0x00000001ff007819 */ /* 0x000fe20000011416 */
[----:B------:R-:W-:Y:S01]  /*6340*/  IMAD.WIDE.U32 R2, R10, c[0x0][0x1b0], R2 ;  /* 0x00006c000a027a25 */ /* 0x000fe200078e0002 */
[----:B------:R-:W-:-:S02]  /*6350*/  ISETP.GE.AND P6, PT, R15, c[0x0][0x1d4], PT ;  /* 0x000075000f007a0c */ /* 0x000fc40003fc6270 */
[C---:B------:R-:W-:Y:S01]  /*6360*/  LOP3.LUT P5, RZ, R0.reuse, 0x2, RZ, 0xc0, !PT ;  /* 0x0000000200ff7812 */ /* 0x040fe200078ac0ff */
[----:B------:R-:W-:Y:S02]  /*6370*/  IMAD.MOV.U32 R10, RZ, RZ, R8 ;  /* 0x000000ffff0a7224 */ /* 0x000fe400078e0008 */
[----:B------:R-:W-:Y:S01]  /*6380*/  IMAD.MOV.U32 R8, RZ, RZ, R4 ;  /* 0x000000ffff087224 */ /* 0x000fe200078e0004 */
[----:B------:R-:W-:Y:S01]  /*6390*/  SHF.R.S32.HI R4, RZ, 0x1f, R5 ;  /* 0x0000001fff047819 */ /* 0x000fe20000011405 */
[----:B------:R-:W-:Y:S02]  /*63a0*/  IMAD.SHL.U32 R0, R0, 0x40, RZ ;  /* 0x0000004000007824 */ /* 0x000fe400078e00ff */
[----:B------:R-:W-:Y:S01]  /*63b0*/  IMAD R21, R21, 0x20, R12 ;  /* 0x0000002015157824 */ /* 0x000fe200078e020c */
[----:B------:R-:W-:Y:S01]  /*63c0*/  LEA.HI R12, R27, R63, RZ, 0x1 ;  /* 0x0000003f1b0c7211 */ /* 0x000fe200078f08ff */
[----:B------:R-:W-:Y:S01]  /*63d0*/  IMAD R4, R4, c[0x0][0x1a8], RZ ;  /* 0x00006a0004047a24 */ /* 0x000fe200078e02ff */
[----:B------:R-:W-:Y:S01]  /*63e0*/  LOP3.LUT R0, R0, 0xc0, RZ, 0xc0, !PT ;  /* 0x000000c000007812 */ /* 0x000fe200078ec0ff */
[----:B------:R-:W-:Y:S01]  /*63f0*/  IMAD.IADD R3, R3, 0x1, R14 ;  /* 0x0000000103037824 */ /* 0x000fe200078e020e */
[----:B------:R-:W-:Y:S01]  /*6400*/  LOP3.LUT R12, R12, 0xfffffffe, RZ, 0xc0, !PT ;  /* 0xfffffffe0c0c7812 */ /* 0x000fe200078ec0ff */
[----:B------:R-:W-:-:S02]  /*6410*/  IMAD R16, R5, c[0x0][0x1ac], R4 ;  /* 0x00006b0005107a24 */ /* 0x000fc400078e0204 */
[----:B------:R-:W-:Y:S01]  /*6420*/  IMAD.WIDE.U32 R4, R5, c[0x0][0x1a8], R2 ;  /* 0x00006a0005047a25 */ /* 0x000fe200078e0002 */
[----:B------:R-:W-:Y:S02]  /*6430*/  LOP3.LUT R3, R0, 0x8, R28, 0xf8, !PT ;  /* 0x0000000800037812 */ /* 0x000fe400078ef81c */
[----:B------:R-:W-:Y:S01]  /*6440*/  SHF.R.U32.HI R2, RZ, 0x3, R0 ;  /* 0x00000003ff027819 */ /* 0x000fe20000011600 */
[----:B------:R-:W-:Y:S01]  /*6450*/  IMAD.IADD R13, R63, 0x1, -R12 ;  /* 0x000000013f0d7824 */ /* 0x000fe200078e0a0c */
[----:B------:R-:W-:Y:S01]  /*6460*/  SEL R0, RZ, 0xffffffff, P6 ;  /* 0xffffffffff007807 */ /* 0x000fe20003000000 */
[----:B------:R-:W-:Y:S01]  /*6470*/  IMAD.IADD R12, R5, 0x1, R16 ;  /* 0x00000001050c7824 */ /* 0x000fe200078e0210 */
[----:B------:R-:W-:Y:S01]  /*6480*/  LEA R19, P0, R4, c[0x0][0x160], 0x1 ;  /* 0x0000580004137a11 */ /* 0x000fe200078008ff */
[----:B------:R-:W-:Y:S01]  /*6490*/  IMAD R16, R171, c[0x0][0x210], RZ ;  /* 0x00008400ab107a24 */ /* 0x000fe200078e02ff */
[----:B------:R-:W-:Y:S01]  /*64a0*/  LOP3.LUT R14, R3, R2, RZ, 0x3c, !PT ;  /* 0x00000002030e7212 */ /* 0x000fe200078e3cff */
[----:B------:R-:W-:Y:S01]  /*64b0*/  IMAD.SHL.U32 R0, R0, 0x2, RZ ;  /* 0x0000000200007824 */ /* 0x000fe200078e00ff */
[----:B------:R-:W-:Y:S01]  /*64c0*/  SEL R2, RZ, 0x1, P1 ;  /* 0x00000001ff027807 */ /* 0x000fe20000800000 */
[----:B------:R-:W-:Y:S01]  /*64d0*/  IMAD.WIDE.U32 R10, R29, c[0x0][0x1e8], R10 ;  /* 0x00007a001d0a7a25 */ /* 0x000fe200078e000a */
[----:B------:R-:W-:-:S02]  /*64e0*/  LEA.HI.X R18, R4, c[0x0][0x164], R12, 0x1, P0 ;  /* 0x0000590004127a11 */ /* 0x000fc400000f0c0c */
[----:B------:R-:W-:Y:S01]  /*64f0*/  LEA R3, R13, R26, 0x3 ;  /* 0x0000001a0d037211 */ /* 0x000fe200078e18ff */
[----:B------:R-:W-:Y:S01]  /*6500*/  IMAD R12, R171, c[0x0][0x1e8], RZ ;  /* 0x00007a00ab0c7a24 */ /* 0x000fe200078e02ff */
[----:B------:R-:W-:Y:S01]  /*6510*/  ISETP.NE.U32.AND P0, PT, RZ, c[0x0][0x350], PT ;  /* 0x0000d400ff007a0c */ /* 0x000fe20003f05070 */
[----:B------:R-:W-:Y:S01]  /*6520*/  IMAD R16, R29, c[0x0][0x214], R16 ;  /* 0x000085001d107a24 */ /* 0x000fe200078e0210 */
[----:B------:R-:W-:Y:S01]  /*6530*/  LOP3.LUT R17, R0, 0x2, R2, 0xe2, !PT ;  /* 0x0000000200117812 */ /* 0x000fe200078ee202 */
[----:B------:R-:W-:Y:S01]  /*6540*/  IMAD.SHL.U32 R0, R20, 0x40, RZ ;  /* 0x0000004014007824 */ /* 0x000fe200078e00ff */
[----:B------:R-:W-:Y:S01]  /*6550*/  ISETP.NE.AND.EX P0, PT, RZ, c[0x0][0x354], PT, P0 ;  /* 0x0000d500ff007a0c */ /* 0x000fe20003f05300 */
[----:B------:R-:W-:Y:S01]  /*6560*/  IMAD.U32 R2, R3, 0x20, R14 ;  /* 0x0000002003027824 */ /* 0x000fe200078e000e */
[----:B------:R-:W-:Y:S01]  /*6570*/  SEL R14, RZ, 0x4, P3 ;  /* 0x00000004ff0e7807 */ /* 0x000fe20001800000 */
[C---:B------:R-:W-:Y:S01]  /*6580*/  IMAD R12, R29.reuse, c[0x0][0x1ec], R12 ;  /* 0x00007b001d0c7a24 */ /* 0x040fe200078e020c */
[----:B------:R-:W-:Y:S01]  /*6590*/  LOP3.LUT R0, R0, 0xc0, RZ, 0xc0, !PT ;  /* 0x000000c000007812 */ /* 0x000fe200078ec0ff */
[----:B------:R-:W-:Y:S01]  /*65a0*/  IMAD.WIDE.U32 R8, R29, c[0x0][0x210], R8 ;  /* 0x000084001d087a25 */ /* 0x000fe200078e0008 */
[----:B------:R-:W-:-:S02]  /*65b0*/  LOP3.LUT R74, R17, R14, RZ, 0xfc, !PT ;  /* 0x0000000e114a7212 */ /* 0x000fc400078efcff */
[----:B------:R-:W-:Y:S01]  /*65c0*/  LOP3.LUT P1, RZ, R20, 0x2, RZ, 0xc0, !PT ;  /* 0x0000000214ff7812 */ /* 0x000fe2000782c0ff */
[----:B------:R-:W-:Y:S01]  /*65d0*/  IMAD.SHL.U32 R3, R13, 0x8, RZ ;  /* 0x000000080d037824 */ /* 0x000fe200078e00ff */
[----:B------:R-:W-:Y:S01]  /*65e0*/  ISETP.GE.AND P3, PT, R6, c[0x0][0x198], PT ;  /* 0x0000660006007a0c */ /* 0x000fe20003f66270 */
[----:B------:R-:W-:Y:S01]  /*65f0*/  IMAD.IADD R13, R12, 0x1, R11 ;  /* 0x000000010c0d7824 */ /* 0x000fe200078e020b */
[----:B------:R-:W-:Y:S01]  /*6600*/  MOV R12, R10 ;  /* 0x0000000a000c7202 */ /* 0x000fe20000000f00 */
[----:B------:R-:W-:Y:S01]  /*6610*/  IMAD.IADD R11, R16, 0x1, R9 ;  /* 0x00000001100b7824 */ /* 0x000fe200078e0209 */
[----:B------:R-:W-:Y:S01]  /*6620*/  LOP3.LUT R9, R0, 0x8, R3, 0xf8, !PT ;  /* 0x0000000800097812 */ /* 0x000fe200078ef803 */
[----:B------:R-:W-:Y:S01]  /*6630*/  IMAD.MOV.U32 R10, RZ, RZ, R8 ;  /* 0x000000ffff0a7224 */ /* 0x000fe200078e0008 */
[----:B------:R-:W-:Y:S01]  /*6640*/  SHF.R.U32.HI R3, RZ, 0x3, R0 ;  /* 0x00000003ff037819 */ /* 0x000fe20000011600 */
[----:B------:R-:W-:Y:S01]  /*6650*/  IMAD R16, R169, 0x80, R64 ;  /* 0x00000080a9107824 */ /* 0x000fe200078e0240 */
[----:B------:R1:W2:Y:S01]  /*6660*/  SHFL.IDX PT, R8, R19, RZ, 0x1c1f ;  /* 0x001c1fff13087589 */ /* 0x0002a200000e0000 */
[----:B------:R-:W-:Y:S01]  /*6670*/  IMAD.MOV.U32 R17, RZ, RZ, 0x10 ;  /* 0x00000010ff117424 */ /* 0x000fe200078e00ff */
[----:B------:R-:W-:-:S02]  /*6680*/  LOP3.LUT R3, R9, R3, RZ, 0x3c, !PT ;  /* 0x0000000309037212 */ /* 0x000fc400078e3cff */
[----:B------:R1:W4:Y:S01]  /*6690*/  SHFL.IDX PT, R9, R18, RZ, 0x1c1f ;  /* 0x001c1fff12097589 */ /* 0x00032200000e0000 */
[--C-:B---3--:R-:W-:Y:S01]  /*66a0*/  @P2 SHF.R.S32.HI R5, RZ, 0x1f, R25.reuse ;  /* 0x0000001fff052819 */ /* 0x108fe20000011419 */
[----:B------:R-:W-:Y:S02]  /*66b0*/  @!P2 IMAD.MOV.U32 R5, RZ, RZ, R24 ;  /* 0x000000ffff05a224 */ /* 0x000fe400078e0018 */
[----:B------:R-:W-:Y:S02]  /*66c0*/  @P2 IMAD.MOV.U32 R4, RZ, RZ, R25 ;  /* 0x000000ffff042224 */ /* 0x000fe400078e0019 */
[----:B------:R-:W-:Y:S01]  /*66d0*/  @!P2 IMAD.MOV.U32 R4, RZ, RZ, R48 ;  /* 0x000000ffff04a224 */ /* 0x000fe200078e0030 */
[----:B------:R-:W-:Y:S02]  /*66e0*/  SEL R5, R5, RZ, !P0 ;  /* 0x000000ff05057207 */ /* 0x000fe40004000000 */
[----:B------:R-:W-:Y:S02]  /*66f0*/  ISETP.GE.AND P2, PT, R15, c[0x0][0x198], PT ;  /* 0x000066000f007a0c */ /* 0x000fe40003f46270 */
[----:B------:R-:W-:Y:S01]  /*6700*/  SEL R0, R4, RZ, !P0 ;  /* 0x000000ff04007207 */ /* 0x000fe20004000000 */
[C---:B------:R-:W-:Y:S01]  /*6710*/  IMAD R14, R5.reuse, c[0x0][0x1f0], RZ ;  /* 0x00007c00050e7a24 */ /* 0x040fe200078e02ff */
[----:B------:R-:W-:Y:S01]  /*6720*/  ISETP.GE.AND P0, PT, R16, R54, PT ;  /* 0x000000361000720c */ /* 0x000fe20003f06270 */
[----:B------:R-:W-:-:S02]  /*6730*/  IMAD R5, R5, c[0x0][0x218], RZ ;  /* 0x0000860005057a24 */ /* 0x000fc400078e02ff */
[----:B------:R-:W-:-:S04]  /*6740*/  IMAD.WIDE.U32 R78, R0, c[0x0][0x218], R10 ;  /* 0x00008600004e7a25 */ /* 0x000fc800078e000a */
[C---:B------:R-:W-:Y:S02]  /*6750*/  IMAD R5, R0.reuse, c[0x0][0x21c], R5 ;  /* 0x0000870000057a24 */ /* 0x040fe400078e0205 */
[C---:B------:R-:W-:Y:S02]  /*6760*/  IMAD R14, R0.reuse, c[0x0][0x1f4], R14 ;  /* 0x00007d00000e7a24 */ /* 0x040fe400078e020e */
[----:B------:R-:W-:Y:S01]  /*6770*/  IMAD.WIDE.U32 R24, R0, c[0x0][0x1f0], R12 ;  /* 0x00007c0000187a25 */ /* 0x000fe200078e000c */
[----:B------:R-:W-:-:S03]  /*6780*/  SEL R0, R17, 0xfffffff0, !P1 ;  /* 0xfffffff011007807 */ /* 0x000fc60004800000 */
[----:B------:R-:W-:Y:S01]  /*6790*/  IMAD.IADD R81, R79, 0x1, R5 ;  /* 0x000000014f517824 */ /* 0x000fe200078e0205 */
[----:B------:R1:W-:Y:S01]  /*67a0*/  STL.64 [R1+0x50], R24 ;  /* 0x0000501801007387 */ /* 0x0003e20000100a00 */
[----:B------:R-:W-:Y:S02]  /*67b0*/  IMAD.IADD R27, R25, 0x1, R14 ;  /* 0x00000001191b7824 */ /* 0x000fe400078e020e */
[C---:B------:R-:W-:Y:S01]  /*67c0*/  IMAD.IADD R4, R3.reuse, 0x1, R23 ;  /* 0x0000000103047824 */ /* 0x040fe200078e0217 */
[----:B------:R1:W-:Y:S01]  /*67d0*/  STL.64 [R1+0x40], R78 ;  /* 0x0000404e01007387 */ /* 0x0003e20000100a00 */
[----:B------:R-:W-:-:S03]  /*67e0*/  IMAD.IADD R3, R3, 0x1, R21 ;  /* 0x0000000103037824 */ /* 0x000fc600078e0215 */
[----:B------:R1:W-:Y:S04]  /*67f0*/  STL [R1+0x4c], R81 ;  /* 0x00004c5101007387 */ /* 0x0003e80000100800 */
[----:B------:R1:W-:Y:S01]  /*6800*/  STL [R1+0x3c], R27 ;  /* 0x00003c1b01007387 */ /* 0x0003e20000100800 */
[----:B------:R-:W-:Y:S05]  /*6810*/  @P0 BRA `(.L_x_87) ;  /* 0x0000010000000947 */ /* 0x000fea0003800000 */
[----:B--2-4-:R-:W-:Y:S02]  /*6820*/  IADD3 R5, R6, 0x40, RZ ;  /* 0x0000004006057810 */ /* 0x014fe40007ffe0ff */
[----:B------:R-:W-:Y:S02]  /*6830*/  SHF.R.S32.HI R13, RZ, 0x1f, R15 ;  /* 0x0000001fff0d7819 */ /* 0x000fe4000001140f */
[----:B------:R-:W-:Y:S02]  /*6840*/  SHF.R.S32.HI R12, RZ, 0x1f, R5 ;  /* 0x0000001fff0c7819 */ /* 0x000fe40000011405 */
[----:B------:R-:W-:-:S02]  /*6850*/  LEA.HI R13, R13, R15, RZ, 0x3 ;  /* 0x0000000f0d0d7211 */ /* 0x000fc400078f18ff */
[----:B------:R-:W-:Y:S02]  /*6860*/  LEA.HI R5, R12, R5, RZ, 0x3 ;  /* 0x000000050c057211 */ /* 0x000fe400078f18ff */
[C---:B------:R-:W-:Y:S02]  /*6870*/  LEA R10, P0, R6.reuse, R8, 0x1 ;  /* 0x00000008060a7211 */ /* 0x040fe400078008ff */
[----:B------:R-:W-:Y:S02]  /*6880*/  LOP3.LUT R12, R13, 0xfffffff8, RZ, 0xc0, !PT ;  /* 0xfffffff80d0c7812 */ /* 0x000fe400078ec0ff */
[----:B------:R-:W-:Y:S01]  /*6890*/  LOP3.LUT R14, R5, 0xfffffff8, RZ, 0xc0, !PT ;  /* 0xfffffff8050e7812 */ /* 0x000fe200078ec0ff */
[----:B------:R-:W-:Y:S01]  /*68a0*/  IMAD.SHL.U32 R5, R233, 0x2, RZ ;  /* 0x00000002e9057824 */ /* 0x000fe200078e00ff */
[----:B------:R-:W-:Y:S01]  /*68b0*/  LEA.HI.X R11, R6, R9, R7, 0x1, P0 ;  /* 0x00000009060b7211 */ /* 0x000fe200000f0c07 */
[----:B------:R-:W-:-:S04]  /*68c0*/  IMAD.WIDE R12, R12, 0x2, R8 ;  /* 0x000000020c0c7825 */ /* 0x000fc800078e0208 */
[----:B------:R-:W-:Y:S01]  /*68d0*/  IMAD.WIDE R8, R14, 0x2, R8 ;  /* 0x000000020e087825 */ /* 0x000fe200078e0208 */
[----:B------:R-:W-:Y:S01]  /*68e0*/  @!PT LDS RZ, [RZ] ;  /* 0x00000000fffff984 */ /* 0x000fe20000000800 */
[----:B------:R2:W-:Y:S04]  /*68f0*/  LDGSTS.E.BYPASS.LTC128B.128 [R5+0x6100], [R10.64], !P3 ;  /* 0x061000000a057fae */ /* 0x0005e8000d901d46 */
[----:B------:R2:W-:Y:S04]  /*6900*/  LDGSTS.E.BYPASS.LTC128B.128 [R5+0x8100], [R12.64], !P2 ;  /* 0x081000000c057fae */ /* 0x0005e8000d101d46 */
[----:B------:R2:W-:Y:S02]  /*6910*/  LDGSTS.E.BYPASS.LTC128B.128 [R5+0xa100], [R8.64], !P4 ;  /* 0x0a10000008057fae */ /* 0x0005e4000e101d46 */
.L_x_87:
[----:B--2-4-:R-:W-:Y:S05]  /*6920*/  BSYNC B0 ;  /* 0x0000000000007941 */ /* 0x014fea0003800000 */
.L_x_86:
[----:B------:R-:W-:Y:S01]  /*6930*/  IADD3 R5, R16, 0x20, RZ ;  /* 0x0000002010057810 */ /* 0x000fe20007ffe0ff */
[----:B------:R2:W3:Y:S01]  /*6940*/  SHFL.IDX PT, R9, R18, 0x1, 0x1c1f ;  /* 0x003c1f0012097f89 */ /* 0x0004e200000e0000 */
        /* <DEDUP_REMOVED lines=20> */
.L_x_89:
[----:B------:R-:W-:Y:S05]  /*6a90*/  BSYNC B0 ;  /* 0x0000000000007941 */ /* 0x000fea0003800000 */
.L_x_88:
        /* <DEDUP_REMOVED lines=22> */
.L_x_91:
[----:B------:R-:W-:Y:S05]  /*6c00*/  BSYNC B0 ;  /* 0x0000000000007941 */ /* 0x000fea0003800000 */
.L_x_90:
[----:B-1--4-:R-:W1:Y:S01]  /*6c10*/  SHFL.IDX PT, R8, R19, 0x3, 0x1c1f ;  /* 0x007c1f0013087f89 */ /* 0x012e6200000e0000 */
[----:B------:R-:W-:Y:S01]  /*6c20*/  IADD3 R5, R16, 0x60, RZ ;  /* 0x0000006010057810 */ /* 0x000fe20007ffe0ff */
[----:B------:R-:W-:Y:S01]  /*6c30*/  IMAD.MOV.U32 R13, RZ, RZ, c[0x0][0x1e0] ;  /* 0x00007800ff0d7624 */ /* 0x000fe200078e00ff */
[----:B------:R-:W-:Y:S01]  /*6c40*/  LEA.HI.SX32 R65, R250, 0xffffffff, 0x1a ;  /* 0xfffffffffa417811 */ /* 0x000fe200078fd2ff */
[----:B------:R-:W4:Y:S01]  /*6c50*/  SHFL.IDX PT, R9, R18, 0x3, 0x1c1f ;  /* 0x007c1f0012097f89 */ /* 0x000f2200000e0000 */
[----:B------:R-:W-:Y:S01]  /*6c60*/  ISETP.GE.AND P0, PT, R5, R54, PT ;  /* 0x000000360500720c */ /* 0x000fe20003f06270 */
[----:B------:R-:W-:Y:S01]  /*6c70*/  IMAD.MOV.U32 R14, RZ, RZ, 0x6 ;  /* 0x00000006ff0e7424 */ /* 0x000fe200078e00ff */
[----:B------:R-:W-:Y:S01]  /*6c80*/  SHF.R.S32.HI R75, RZ, 0x1f, R65 ;  /* 0x0000001fff4b7819 */ /* 0x000fe20000011441 */
[----:B------:R-:W-:-:S02]  /*6c90*/  IMAD.MOV.U32 R170, RZ, RZ, R26 ;  /* 0x000000ffffaa7224 */ /* 0x000fc400078e001a */
[----:B------:R-:W-:Y:S01]  /*6ca0*/  IMAD.MOV.U32 R171, RZ, RZ, R27 ;  /* 0x000000ffffab7224 */ /* 0x000fe200078e001b */
[C---:B------:R-:W-:Y:S01]  /*6cb0*/  SHF.L.U64.HI R155, R13.reuse, R14, c[0x0][0x1e4] ;  /* 0x000079000d9b7619 */ /* 0x040fe2000001020e */
[C---:B------:R-:W-:Y:S02]  /*6cc0*/  IMAD.SHL.U32 R156, R13.reuse, 0x40, RZ ;  /* 0x000000400d9c7824 */ /* 0x040fe400078e00ff */
[----:B------:R-:W-:Y:S02]  /*6cd0*/  IMAD.MOV.U32 R170, RZ, RZ, R24 ;  /* 0x000000ffffaa7224 */ /* 0x000fe400078e0018 */
[----:B------:R-:W-:Y:S02]  /*6ce0*/  IMAD.SHL.U32 R157, R13, 0x20, RZ ;  /* 0x000000200d9d7824 */ /* 0x000fe400078e00ff */
[----:B------:R-:W-:Y:S01]  /*6cf0*/  @!P0 IMAD.SHL.U32 R12, R233, 0x2, RZ ;  /* 0x00000002e90c8824 */ /* 0x000fe200078e00ff */
[----:B------:R2:W-:Y:S01]  /*6d00*/  STL.64 [R1+0x38], R170 ;  /* 0x000038aa01007387 */ /* 0x0005e20000100a00 */
[----:B-1----:R-:W-:-:S04]  /*6d10*/  @!P0 LEA R10, P1, R6, R8, 0x1 ;  /* 0x00000008060a8211 */ /* 0x002fc800078208ff */
[C---:B----4-:R-:W-:Y:S02]  /*6d20*/  @!P0 LEA.HI.X R11, R6.reuse, R9, R7, 0x1, P1 ;  /* 0x00000009060b8211 */ /* 0x050fe400008f0c07 */
[----:B------:R-:W-:Y:S02]  /*6d30*/  @!P0 IADD3 R6, R6, 0x40, RZ ;  /* 0x0000004006068810 */ /* 0x000fe40007ffe0ff */
[----:B------:R-:W-:Y:S01]  /*6d40*/  @!P0 SHF.R.S32.HI R7, RZ, 0x1f, R15 ;  /* 0x0000001fff078819 */ /* 0x000fe2000001140f */
[----:B------:R-:W-:Y:S01]  /*6d50*/  @!PT LDS RZ, [RZ] ;  /* 0x00000000fffff984 */ /* 0x000fe20000000800 */
[----:B------:R1:W-:Y:S01]  /*6d60*/  @!P0 LDGSTS.E.BYPASS.LTC128B.128 [R12+0x7900], [R10.64], !P3 ;  /* 0x079000000a0c8fae */ /* 0x0003e2000d901d46 */
[----:B------:R-:W-:Y:S02]  /*6d70*/  @!P0 SHF.R.S32.HI R5, RZ, 0x1f, R6 ;  /* 0x0000001fff058819 */ /* 0x000fe40000011406 */
[----:B------:R-:W-:Y:S02]  /*6d80*/  @!P0 LEA.HI R7, R7, R15, RZ, 0x3 ;  /* 0x0000000f07078211 */ /* 0x000fe400078f18ff */
[----:B------:R-:W-:-:S02]  /*6d90*/  @!P0 LEA.HI R6, R5, R6, RZ, 0x3 ;  /* 0x0000000605068211 */ /* 0x000fc400078f18ff */
[----:B------:R-:W-:Y:S02]  /*6da0*/  @!P0 LOP3.LUT R5, R7, 0xfffffff8, RZ, 0xc0, !PT ;  /* 0xfffffff807058812 */ /* 0x000fe400078ec0ff */
[----:B------:R-:W-:Y:S01]  /*6db0*/  ISETP.NE.AND P3, PT, R164, RZ, PT ;  /* 0x000000ffa400720c */ /* 0x000fe20003f65270 */
[----:B-1----:R-:W-:Y:S01]  /*6dc0*/  IMAD.IADD R11, R165, 0x1, -R64 ;  /* 0x00000001a50b7824 */ /* 0x002fe200078e0a40 */
[----:B------:R-:W-:Y:S01]  /*6dd0*/  @!P0 LOP3.LUT R10, R6, 0xfffffff8, RZ, 0xc0, !PT ;  /* 0xfffffff8060a8812 */ /* 0x000fe200078ec0ff */
[----:B------:R-:W-:-:S04]  /*6de0*/  @!P0 IMAD.WIDE R6, R5, 0x2, R8 ;  /* 0x0000000205068825 */ /* 0x000fc800078e0208 */
[----:B------:R-:W-:Y:S01]  /*6df0*/  IMAD R5, R65, -0x40, R11 ;  /* 0xffffffc041057824 */ /* 0x000fe200078e020b */
[----:B------:R1:W-:Y:S01]  /*6e00*/  @!P0 LDGSTS.E.BYPASS.LTC128B.128 [R12+0x9900], [R6.64], !P2 ;  /* 0x09900000060c8fae */ /* 0x0003e2000d101d46 */
[----:B------:R-:W-:-:S03]  /*6e10*/  @!P0 IMAD.WIDE R8, R10, 0x2, R8 ;  /* 0x000000020a088825 */ /* 0x000fc600078e0208 */
[C---:B------:R-:W-:Y:S02]  /*6e20*/  ISETP.GE.AND P1, PT, R5.reuse, 0x1, PT ;  /* 0x000000010500780c */ /* 0x040fe40003f26270 */
[----:B------:R4:W-:Y:S01]  /*6e30*/  @!P0 LDGSTS.E.BYPASS.LTC128B.128 [R12+0xb900], [R8.64], !P4 ;  /* 0x0b900000080c8fae */ /* 0x0009e2000e101d46 */
[----:B------:R-:W-:Y:S02]  /*6e40*/  ISETP.GE.AND P0, PT, R5, 0x21, PT ;  /* 0x000000210500780c */ /* 0x000fe40003f06270 */
[----:B------:R-:W-:Y:S01]  /*6e50*/  ISETP.NE.AND P4, PT, R159, RZ, PT ;  /* 0x000000ff9f00720c */ /* 0x000fe20003f85270 */
[----:B------:R-:W0:Y:S07]  /*6e60*/  LDGDEPBAR ;  /* 0x00000000000079af */ /* 0x000e2e0000000000 */
[----:B------:R-:W-:-:S02]  /*6e70*/  @P1 IMAD.SHL.U32 R10, R233, 0x2, RZ ;  /* 0x00000002e90a1824 */ /* 0x000fc400078e00ff */
        /* <DEDUP_REMOVED lines=12> */
[----:B------:R-:W-:Y:S01]  /*6f40*/  @P0 LEA.HI.X R7, R7, c[0x0][0x1cc], R5, 0x1, P2 ;  /* 0x0000730007070a11 */ /* 0x000fe200010f0c05 */
[----:B------:R-:W-:Y:S01]  /*6f50*/  @P0 IMAD.SHL.U32 R5, R233, 0x2, RZ ;  /* 0x00000002e9050824 */ /* 0x000fe200078e00ff */
[----:B------:R-:W-:Y:S01]  /*6f60*/  @!PT LDS RZ, [RZ] ;  /* 0x00000000fffff984 */ /* 0x000fe20000000800 */
[----:B------:R-:W-:Y:S01]  /*6f70*/  @!PT LDS RZ, [RZ] ;  /* 0x00000000fffff984 */ /* 0x000fe20000000800 */
[----:B------:R-:W-:Y:S01]  /*6f80*/  @!PT LDS RZ, [RZ] ;  /* 0x00000000fffff984 */ /* 0x000fe20000000800 */
[----:B------:R2:W-:Y:S04]  /*6f90*/  @P1 LDGSTS.E.BYPASS.LTC128B.128 [R10+0x3100], [R8.64], !P4 ;  /* 0x03100000080a1fae */ /* 0x0005e8000e101d46 */
[----:B------:R2:W-:Y:S04]  /*6fa0*/  @P1 LDGSTS.E.BYPASS.LTC128B.128 [R10+0x4100], [R8.64+0x40], !P6 ;  /* 0x04100040080a1fae */ /* 0x0005e8000f101d46 */
[----:B------:R2:W-:Y:S04]  /*6fb0*/  @P1 LDGSTS.E.BYPASS.LTC128B.128 [R10+0x5100], [R8.64+0x80], !P3 ;  /* 0x05100080080a1fae */ /* 0x0005e8000d901d46 */
[----:B------:R1:W-:Y:S04]  /*6fc0*/  @P0 LDGSTS.E.BYPASS.LTC128B.128 [R5+0x3900], [R6.64], !P4 ;  /* 0x0390000006050fae */ /* 0x0003e8000e101d46 */
[----:B------:R1:W-:Y:S04]  /*6fd0*/  @P0 LDGSTS.E.BYPASS.LTC128B.128 [R5+0x4900], [R6.64+0x40], !P6 ;  /* 0x0490004006050fae */ /* 0x0003e8000f101d46 */
[----:B------:R1:W-:Y:S01]  /*6fe0*/  @P0 LDGSTS.E.BYPASS.LTC128B.128 [R5+0x5900], [R6.64+0x80], !P3 ;  /* 0x0590008006050fae */ /* 0x0003e2000d901d46 */
[----:B------:R-:W-:-:S03]  /*6ff0*/  ISETP.LT.AND P0, PT, RZ, c[0x0][0x27c], PT ;  /* 0x00009f00ff007a0c */ /* 0x000fc60003f01270 */
[----:B------:R-:W0:Y:S01]  /*7000*/  LDGDEPBAR ;  /* 0x00000000000079af */ /* 0x000e220000000000 */
[----:B-1----:R-:W-:-:S04]  /*7010*/  IMAD.MOV.U32 R5, RZ, RZ, c[0x0][0x208] ;  /* 0x00008200ff057624 */ /* 0x002fc800078e00ff */
[C---:B------:R-:W-:Y:S01]  /*7020*/  IMAD.SHL.U32 R77, R5.reuse, 0x40, RZ ;  /* 0x00000040054d7824 */ /* 0x040fe200078e00ff */
[----:B------:R-:W-:-:S04]  /*7030*/  SHF.L.U64.HI R76, R5, R14, c[0x0][0x20c] ;  /* 0x00008300054c7619 */ /* 0x000fc8000001020e */
[----:B------:R-:W-:Y:S05]  /*7040*/  @P0 BRA `(.L_x_92) ;  /* 0x0000002000000947 */ /* 0x000fea0003800000 */
[----:B--2---:R-:W-:-:S04]  /*7050*/  DEPBAR.LE SB0, 0x1 ;  /* 0x000080400000791a */ /* 0x004fc80000000000 */
[----:B------:R-:W-:Y:S05]  /*7060*/  BRA `(.L_x_93) ;  /* 0x00005d5000007947 */ /* 0x000fea0003800000 */
.L_x_92:
[----:B--2--5:R-:W-:Y:S01]  /*7070*/  SHF.R.S32.HI R5, RZ, 0x1f, R149 ;  /* 0x0000001fff057819 */ /* 0x024fe20000011495 */
[----:B------:R-:W-:Y:S01]  /*7080*/  ULDC.U8 UR4, c[0x0][0x298] ;  /* 0x0000a60000047ab9 */ /* 0x000fe20000000000 */
[----:B------:R-:W-:Y:S01]  /*7090*/  LEA.HI R12, R167, R167, RZ, 0x1 ;  /* 0x000000a7a70c7211 */ /* 0x000fe200078f08ff */
[----:B------:R-:W-:Y:S01]  /*70a0*/  IMAD.WIDE.U32 R8, R149, c[0x0][0x280], RZ ;  /* 0x0000a00095087a25 */ /* 0x000fe200078e00ff */
[----:B------:R-:W-:Y:S01]  /*70b0*/  ISETP.NE.AND P2, PT, RZ, UR4, PT ;  /* 0x00000004ff007c0c */ /* 0x000fe2000bf45270 */
[----:B------:R-:W-:Y:S01]  /*70c0*/  BSSY B2, `(.L_x_93) ;  /* 0x00005cf000027945 */ /* 0x000fe20003800000 */
[----:B------:R-:W-:Y:S01]  /*70d0*/  SHF.R.S32.HI R60, RZ, 0x1, R12 ;  /* 0x00000001ff3c7819 */ /* 0x000fe2000001140c */
[C---:B------:R-:W-:Y:S01]  /*70e0*/  IMAD R6, R5.reuse, c[0x0][0x280], RZ ;  /* 0x0000a00005067a24 */ /* 0x040fe200078e02ff */
[----:B------:R-:W-:Y:S01]  /*70f0*/  LEA R34, P1, R8, c[0x0][0x270], 0x1 ;  /* 0x00009c0008227a11 */ /* 0x000fe200078208ff */
[----:B------:R-:W-:Y:S02]  /*7100*/  IMAD R5, R5, c[0x0][0x290], RZ ;  /* 0x0000a40005057a24 */ /* 0x000fe400078e02ff */
[----:B------:R-:W-:-:S02]  /*7110*/  IMAD R11, R149, c[0x0][0x284], R6 ;  /* 0x0000a100950b7a24 */ /* 0x000fc400078e0206 */
[C---:B------:R-:W-:Y:S01]  /*7120*/  IMAD R10, R149.reuse, c[0x0][0x294], R5 ;  /* 0x0000a500950a7a24 */ /* 0x040fe200078e0205 */
[----:B------:R-:W-:Y:S01]  /*7130*/  LOP3.LUT R5, R12, 0xfffffffe, RZ, 0xc0, !PT ;  /* 0xfffffffe0c057812 */ /* 0x000fe200078ec0ff */
[----:B------:R-:W-:-:S03]  /*7140*/  IMAD.WIDE.U32 R6, R149, c[0x0][0x290], RZ ;  /* 0x0000a40095067a25 */ /* 0x000fc600078e00ff */
[----:B------:R-:W-:Y:S01]  /*7150*/  IADD3 R61, -R5, R167, RZ ;  /* 0x000000a7053d7210 */ /* 0x000fe20007ffe1ff */
[----:B------:R-:W-:Y:S01]  /*7160*/  IMAD.IADD R11, R11, 0x1, R9 ;  /* 0x000000010b0b7824 */ /* 0x000fe200078e0209 */
[----:B------:R-:W-:Y:S01]  /*7170*/  LEA R32, P0, R6, c[0x0][0x288], 0x1 ;  /* 0x0000a20006207a11 */ /* 0x000fe200078008ff */
[----:B------:R-:W-:Y:S01]  /*7180*/  IMAD.IADD R10, R10, 0x1, R7 ;  /* 0x000000010a0a7824 */ /* 0x000fe200078e0207 */
[----:B------:R-:W-:Y:S01]  /*7190*/  SHF.L.U32 R62, R61, 0x3, RZ ;  /* 0x000000033d3e7819 */ /* 0x000fe200000006ff */
[----:B------:R-:W-:Y:S01]  /*71a0*/  IMAD R5, R169, 0x80, R60 ;  /* 0x00000080a9057824 */ /* 0x000fe200078e023c */
[----:B------:R-:W-:Y:S02]  /*71b0*/  LEA.HI.X R35, R8, c[0x0][0x274], R11, 0x1, P1 ;  /* 0x00009d0008237a11 */ /* 0x000fe400008f0c0b */
[----:B------:R-:W-:Y:S01]  /*71c0*/  LEA.HI.X R33, R6, c[0x0][0x28c], R10, 0x1, P0 ;  /* 0x0000a30006217a11 */ /* 0x000fe200000f0c0a */
[----:B------:R-:W-:Y:S05]  /*71d0*/  @!P2 BRA `(.L_x_94) ;  /* 0x00002ac00000a947 */ /* 0x000fea0003800000 */
[----:B------:R-:W-:Y:S01]  /*71e0*/  ISETP.GE.AND P0, PT, R5, R54, PT ;  /* 0x000000360500720c */ /* 0x000fe20003f06270 */
[----:B------:R-:W-:Y:S01]  /*71f0*/  BSSY B0, `(.L_x_95) ;  /* 0x000004d000007945 */ /* 0x000fe20003800000 */
[----:B------:R-:W-:Y:S01]  /*7200*/  SHF.L.U32 R40, R61, 0x2, RZ ;  /* 0x000000023d287819 */ /* 0x000fe200000006ff */
[----:B------:R-:W-:Y:S01]  /*7210*/  CS2R R28, SRZ ;  /* 0x00000000001c7805 */ /* 0x000fe2000001ff00 */
[----:B------:R-:W-:Y:S01]  /*7220*/  CS2R R26, SRZ ;  /* 0x00000000001a7805 */ /* 0x000fe2000001ff00 */
[----:B------:R-:W-:Y:S01]  /*7230*/  CS2R R24, SRZ ;  /* 0x0000000000187805 */ /* 0x000fe2000001ff00 */
[----:B------:R-:W-:Y:S01]  /*7240*/  CS2R R22, SRZ ;  /* 0x0000000000167805 */ /* 0x000fe2000001ff00 */
[----:B------:R-:W-:Y:S01]  /*7250*/  CS2R R20, SRZ ;  /* 0x0000000000147805 */ /* 0x000fe2000001ff00 */
[----:B---3--:R-:W-:Y:S01]  /*7260*/  CS2R R18, SRZ ;  /* 0x0000000000127805 */ /* 0x008fe2000001ff00 */
[----:B------:R-:W-:Y:S01]  /*7270*/  CS2R R16, SRZ ;  /* 0x0000000000107805 */ /* 0x000fe2000001ff00 */
[----:B------:R-:W-:Y:S01]  /*7280*/  CS2R R14, SRZ ;  /* 0x00000000000e7805 */ /* 0x000fe2000001ff00 */
[----:B------:R-:W-:Y:S01]  /*7290*/  CS2R R12, SRZ ;  /* 0x00000000000c7805 */ /* 0x000fe2000001ff00 */
[----:B------:R-:W-:Y:S01]  /*72a0*/  CS2R R10, SRZ ;  /* 0x00000000000a7805 */ /* 0x000fe2000001ff00 */
[----:B------:R-:W-:Y:S01]  /*72b0*/  CS2R R8, SRZ ;  /* 0x0000000000087805 */ /* 0x000fe2000001ff00 */
[----:B------:R-:W-:Y:S01]  /*72c0*/  CS2R R6, SRZ ;  /* 0x0000000000067805 */ /* 0x000fe2000001ff00 */
[----:B------:R-:W-:Y:S05]  /*72d0*/  @P0 BRA `(.L_x_96) ;  /* 0x000003e000000947 */ /* 0x000fea0003800000 */
[C---:B------:R-:W-:Y:S01]  /*72e0*/  IADD3 R24, R40.reuse, 0x10, RZ ;  /* 0x0000001028187810 */ /* 0x040fe20007ffe0ff */
[----:B------:R-:W-:Y:S01]  /*72f0*/  CS2R R18, SRZ ;  /* 0x0000000000127805 */ /* 0x000fe2000001ff00 */
[----:B------:R-:W-:-:S02]  /*7300*/  IADD3 R9, R40, 0x8, RZ ;  /* 0x0000000828097810 */ /* 0x000fc40007ffe0ff */
[----:B------:R-:W-:Y:S02]  /*7310*/  ISETP.GE.AND P0, PT, R24, c[0x0][0x27c], PT ;  /* 0x00009f0018007a0c */ /* 0x000fe40003f06270 */
[----:B------:R-:W-:Y:S02]  /*7320*/  ISETP.GE.AND P1, PT, R9, c[0x0][0x27c], PT ;  /* 0x00009f0009007a0c */ /* 0x000fe40003f26270 */
[----:B------:R-:W-:-:S09]  /*7330*/  ISETP.GE.AND P2, PT, R40, c[0x0][0x27c], PT ;  /* 0x00009f0028007a0c */ /* 0x000fd20003f46270 */
[----:B------:R-:W-:Y:S02]  /*7340*/  @!P0 SHF.R.S32.HI R5, RZ, 0x1f, R24 ;  /* 0x0000001fff058819 */ /* 0x000fe40000011418 */
[----:B------:R-:W-:Y:S02]  /*7350*/  @!P1 SHF.R.S32.HI R8, RZ, 0x1f, R9 ;  /* 0x0000001fff089819 */ /* 0x000fe40000011409 */
[----:B------:R-:W-:Y:S01]  /*7360*/  @!P0 LEA.HI R24, R5, R24, RZ, 0x2 ;  /* 0x0000001805188211 */ /* 0x000fe200078f10ff */
[--C-:B------:R-:W-:Y:S01]  /*7370*/  @!P2 IMAD.WIDE R6, R40, 0x2, R34.reuse ;  /* 0x000000022806a825 */ /* 0x100fe200078e0222 */
[----:B------:R-:W-:Y:S02]  /*7380*/  @!P1 LEA.HI R8, R8, R9, RZ, 0x2 ;  /* 0x0000000908089211 */ /* 0x000fe400078f10ff */
[----:B------:R-:W-:Y:S02]  /*7390*/  @!P0 LOP3.LUT R24, R24, 0xfffffffc, RZ, 0xc0, !PT ;  /* 0xfffffffc18188812 */ /* 0x000fe400078ec0ff */
[----:B------:R-:W-:Y:S01]  /*73a0*/  @!P1 LOP3.LUT R5, R8, 0xfffffffc, RZ, 0xc0, !PT ;  /* 0xfffffffc08059812 */ /* 0x000fe200078ec0ff */
[----:B------:R-:W-:Y:S01]  /*73b0*/  CS2R R22, SRZ ;  /* 0x0000000000167805 */ /* 0x000fe2000001ff00 */
[----:B------:R1:W5:Y:S01]  /*73c0*/  @!P2 LD.E.64 R18, [R6.64] ;  /* 0x000000060612a980 */ /* 0x000362000c101b00 */
[----:B------:R-:W-:Y:S01]  /*73d0*/  CS2R R8, SRZ ;  /* 0x0000000000087805 */ /* 0x000fe2000001ff00 */
[----:B------:R-:W-:Y:S01]  /*73e0*/  @!P0 IMAD.WIDE R14, R24, 0x2, R34 ;  /* 0x00000002180e8825 */ /* 0x000fe200078e0222 */
[----:B------:R-:W-:-:S03]  /*73f0*/  CS2R R20, SRZ ;  /* 0x0000000000147805 */ /* 0x000fc6000001ff00 */
[C-C-:B------:R-:W-:Y:S01]  /*7400*/  @!P1 IMAD.WIDE R10, R5.reuse, 0x2, R32.reuse ;  /* 0x00000002050a9825 */ /* 0x140fe200078e0220 */
[----:B------:R2:W5:Y:S03]  /*7410*/  @!P0 LD.E.64 R22, [R14.64] ;  /* 0x000000060e168980 */ /* 0x000566000c101b00 */
[----:B------:R-:W-:Y:S01]  /*7420*/  @!P2 IMAD.WIDE R12, R40, 0x2, R32 ;  /* 0x00000002280ca825 */ /* 0x000fe200078e0220 */
[----:B------:R3:W5:Y:S03]  /*7430*/  @!P1 LD.E.64 R8, [R10.64] ;  /* 0x000000060a089980 */ /* 0x000766000c101b00 */
[----:B------:R-:W-:-:S05]  /*7440*/  @!P1 IMAD.WIDE R16, R5, 0x2, R34 ;  /* 0x0000000205109825 */ /* 0x000fca00078e0222 */
[----:B------:R4:W5:Y:S01]  /*7450*/  @!P1 LD.E.64 R20, [R16.64] ;  /* 0x0000000610149980 */ /* 0x000962000c101b00 */
[----:B-1----:R-:W-:-:S06]  /*7460*/  CS2R R6, SRZ ;  /* 0x0000000000067805 */ /* 0x002fcc000001ff00 */
[----:B------:R1:W5:Y:S01]  /*7470*/  @!P2 LD.E.64 R6, [R12.64] ;  /* 0x000000060c06a980 */ /* 0x000362000c101b00 */
[C---:B--2---:R-:W-:Y:S02]  /*7480*/  IADD3 R14, R40.reuse, 0x18, RZ ;  /* 0x00000018280e7810 */ /* 0x044fe40007ffe0ff */
[----:B------:R-:W-:Y:S01]  /*7490*/  IADD3 R15, R40, 0x20, RZ ;  /* 0x00000020280f7810 */ /* 0x000fe20007ffe0ff */
[----:B---3--:R-:W-:Y:S01]  /*74a0*/  CS2R R10, SRZ ;  /* 0x00000000000a7805 */ /* 0x008fe2000001ff00 */
[----:B------:R-:W-:Y:S02]  /*74b0*/  ISETP.GE.AND P2, PT, R14, c[0x0][0x27c], PT ;  /* 0x00009f000e007a0c */ /* 0x000fe40003f46270 */
[----:B------:R-:W-:Y:S02]  /*74c0*/  ISETP.GE.AND P1, PT, R15, c[0x0][0x27c], PT ;  /* 0x00009f000f007a0c */ /* 0x000fe40003f26270 */
[----:B----4-:R-:W-:Y:S01]  /*74d0*/  IADD3 R16, R40, 0x28, RZ ;  /* 0x0000002828107810 */ /* 0x010fe20007ffe0ff */
[----:B-1----:R-:W-:-:S05]  /*74e0*/  @!P0 IMAD.WIDE R12, R24, 0x2, R32 ;  /* 0x00000002180c8825 */ /* 0x002fca00078e0220 */
[----:B------:R1:W5:Y:S01]  /*74f0*/  @!P0 LD.E.64 R10, [R12.64] ;  /* 0x000000060c0a8980 */ /* 0x000362000c101b00 */
[----:B------:R-:W-:Y:S01]  /*7500*/  ISETP.GE.AND P0, PT, R16, c[0x0][0x27c], PT ;  /* 0x00009f0010007a0c */ /* 0x000fe20003f06270 */
[----:B------:R-:W-:-:S12]  /*7510*/  CS2R R24, SRZ ;  /* 0x0000000000187805 */ /* 0x000fd8000001ff00 */
[----:B------:R-:W-:Y:S02]  /*7520*/  @!P0 SHF.R.S32.HI R5, RZ, 0x1f, R16 ;  /* 0x0000001fff058819 */ /* 0x000fe40000011410 */
[----:B-1----:R-:W-:Y:S02]  /*7530*/  @!P2 SHF.R.S32.HI R13, RZ, 0x1f, R14 ;  /* 0x0000001fff0da819 */ /* 0x002fe4000001140e */
[----:B------:R-:W-:Y:S02]  /*7540*/  @!P1 SHF.R.S32.HI R12, RZ, 0x1f, R15 ;  /* 0x0000001fff0c9819 */ /* 0x000fe4000001140f */
[----:B------:R-:W-:Y:S02]  /*7550*/  @!P2 LEA.HI R13, R13, R14, RZ, 0x2 ;  /* 0x0000000e0d0da211 */ /* 0x000fe400078f10ff */
[----:B------:R-:W-:Y:S02]  /*7560*/  @!P1 LEA.HI R12, R12, R15, RZ, 0x2 ;  /* 0x0000000f0c0c9211 */ /* 0x000fe400078f10ff */
[----:B------:R-:W-:-:S02]  /*7570*/  @!P0 LEA.HI R5, R5, R16, RZ, 0x2 ;  /* 0x0000001005058211 */ /* 0x000fc400078f10ff */
[----:B------:R-:W-:Y:S02]  /*7580*/  @!P2 LOP3.LUT R15, R13, 0xfffffffc, RZ, 0xc0, !PT ;  /* 0xfffffffc0d0fa812 */ /* 0x000fe400078ec0ff */
[----:B------:R-:W-:Y:S02]  /*7590*/  @!P1 LOP3.LUT R14, R12, 0xfffffffc, RZ, 0xc0, !PT ;  /* 0xfffffffc0c0e9812 */ /* 0x000fe400078ec0ff */
[----:B------:R-:W-:Y:S01]  /*75a0*/  @!P0 LOP3.LUT R5, R5, 0xfffffffc, RZ, 0xc0, !PT ;  /* 0xfffffffc05058812 */ /* 0x000fe200078ec0ff */
[--C-:B------:R-:W-:Y:S01]  /*75b0*/  @!P2 IMAD.WIDE R12, R15, 0x2, R34.reuse ;  /* 0x000000020f0ca825 */ /* 0x100fe200078e0222 */
[----:B------:R-:W-:Y:S01]  /*75c0*/  CS2R R26, SRZ ;  /* 0x00000000001a7805 */ /* 0x000fe2000001ff00 */
[----:B------:R-:W-:Y:S02]  /*75d0*/  CS2R R28, SRZ ;  /* 0x00000000001c7805 */ /* 0x000fe4000001ff00 */
[----:B------:R-:W-:Y:S01]  /*75e0*/  @!P1 IMAD.WIDE R38, R14, 0x2, R34 ;  /* 0x000000020e269825 */ /* 0x000fe200078e0222 */
[----:B------:R1:W5:Y:S01]  /*75f0*/  @!P2 LD.E.64 R24, [R12.64] ;  /* 0x000000060c18a980 */ /* 0x000362000c101b00 */
[----:B------:R-:W-:-:S02]  /*7600*/  CS2R R16, SRZ ;  /* 0x0000000000107805 */ /* 0x000fc4000001ff00 */
[----:B------:R-:W-:Y:S01]  /*7610*/  @!P0 IMAD.WIDE R36, R5, 0x2, R34 ;  /* 0x0000000205248825 */ /* 0x000fe200078e0222 */
[----:B------:R2:W5:Y:S03]  /*7620*/  @!P1 LD.E.64 R26, [R38.64] ;  /* 0x00000006261a9980 */ /* 0x000566000c101b00 */
[--C-:B------:R-:W-:Y:S01]  /*7630*/  @!P2 IMAD.WIDE R34, R15, 0x2, R32.reuse ;  /* 0x000000020f22a825 */ /* 0x100fe200078e0220 */
[----:B------:R2:W5:Y:S03]  /*7640*/  @!P0 LD.E.64 R28, [R36.64] ;  /* 0x00000006241c8980 */ /* 0x000566000c101b00 */
[----:B------:R-:W-:Y:S02]  /*7650*/  @!P1 IMAD.WIDE R30, R14, 0x2, R32 ;  /* 0x000000020e1e9825 */ /* 0x000fe400078e0220 */
[----:B------:R-:W-:-:S02]  /*7660*/  CS2R R14, SRZ ;  /* 0x00000000000e7805 */ /* 0x000fc4000001ff00 */
[----:B------:R-:W-:-:S04]  /*7670*/  @!P0 IMAD.WIDE R32, R5, 0x2, R32 ;  /* 0x0000000205208825 */ /* 0x000fc800078e0220 */
[----:B------:R2:W5:Y:S04]  /*7680*/  @!P1 LD.E.64 R14, [R30.64] ;  /* 0x000000061e0e9980 */ /* 0x000568000c101b00 */
[----:B------:R2:W5:Y:S01]  /*7690*/  @!P0 LD.E.64 R16, [R32.64] ;  /* 0x0000000620108980 */ /* 0x000562000c101b00 */
[----:B-1----:R-:W-:-:S06]  /*76a0*/  CS2R R12, SRZ ;  /* 0x00000000000c7805 */ /* 0x002fcc000001ff00 */
[----:B------:R2:W5:Y:S02]  /*76b0*/  @!P2 LD.E.64 R12, [R34.64] ;  /* 0x00000006220ca980 */ /* 0x000564000c101b00 */
.L_x_96:
[----:B------:R-:W-:Y:S05]  /*76c0*/  BSYNC B0 ;  /* 0x0000000000007941 */ /* 0x000fea0003800000 */
.L_x_95:
[----:B-----5:R-:W-:Y:S01]  /*76d0*/  IMAD.MOV.U32 R50, RZ, RZ, R22 ;  /* 0x000000ffff327224 */ /* 0x020fe200078e0016 */
[----:B------:R-:W-:Y:S01]  /*76e0*/  SHF.R.U64 R47, R22, 0x10, R23 ;  /* 0x00000010162f7819 */ /* 0x000fe20000001217 */
[--C-:B------:R-:W-:Y:S01]  /*76f0*/  IMAD.MOV.U32 R45, RZ, RZ, R25.reuse ;  /* 0x000000ffff2d7224 */ /* 0x100fe200078e0019 */
[--C-:B------:R-:W-:Y:S01]  /*7700*/  SHF.R.U64 R43, R24, 0x10, R25.reuse ;  /* 0x00000010182b7819 */ /* 0x100fe20000001219 */
[----:B------:R-:W-:Y:S01]  /*7710*/  IMAD.MOV.U32 R22, RZ, RZ, R6 ;  /* 0x000000ffff167224 */ /* 0x000fe200078e0006 */
[----:B--2---:R-:W-:Y:S01]  /*7720*/  SHF.R.U32.HI R33, RZ, 0x10, R25 ;  /* 0x00000010ff217819 */ /* 0x004fe20000011619 */
[----:B------:R-:W-:Y:S01]  /*7730*/  IMAD.MOV.U32 R34, RZ, RZ, R27 ;  /* 0x000000ffff227224 */ /* 0x000fe200078e001b */
[----:B------:R-:W-:Y:S01]  /*7740*/  SHF.R.U64 R25, R6, 0x10, R7 ;  /* 0x0000001006197819 */ /* 0x000fe20000001207 */
[----:B------:R-:W-:Y:S01]  /*7750*/  IMAD.MOV.U32 R57, RZ, RZ, R19 ;  /* 0x000000ffff397224 */ /* 0x000fe200078e0013 */
[----:B------:R-:W-:Y:S01]  /*7760*/  SHF.R.S32.HI R6, RZ, 0x1f, R64 ;  /* 0x0000001fff067819 */ /* 0x000fe20000011440 */
[----:B------:R-:W-:Y:S01]  /*7770*/  IMAD.MOV.U32 R58, RZ, RZ, R18 ;  /* 0x000000ffff3a7224 */ /* 0x000fe200078e0012 */
[----:B------:R-:W-:Y:S01]  /*7780*/  SHF.R.U64 R32, R26, 0x10, R27 ;  /* 0x000000101a207819 */ /* 0x000fe2000000121b */
[----:B------:R-:W-:Y:S01]  /*7790*/  IMAD.MOV.U32 R55, RZ, RZ, R20 ;  /* 0x000000ffff377224 */ /* 0x000fe200078e0014 */
[----:B------:R-:W-:Y:S01]  /*77a0*/  LEA.HI R6, R6, R64, RZ, 0x2 ;  /* 0x0000004006067211 */ /* 0x000fe200078f10ff */
[----:B------:R-:W-:Y:S01]  /*77b0*/  IMAD.MOV.U32 R35, RZ, RZ, R26 ;  /* 0x000000ffff237224 */ /* 0x000fe200078e001a */
[--C-:B------:R-:W-:Y:S01]  /*77c0*/  SHF.R.U64 R56, R18, 0x10, R19.reuse ;  /* 0x0000001012387819 */ /* 0x100fe20000001213 */
[----:B------:R-:W-:Y:S01]  /*77d0*/  IMAD.MOV.U32 R18, RZ, RZ, R8 ;  /* 0x000000ffff127224 */ /* 0x000fe200078e0008 */
[----:B------:R-:W-:Y:S01]  /*77e0*/  SHF.R.U32.HI R52, RZ, 0x10, R19 ;  /* 0x00000010ff347819 */ /* 0x000fe20000011613 */
[----:B------:R-:W-:Y:S01]  /*77f0*/  IMAD.MOV.U32 R30, RZ, RZ, R29 ;  /* 0x000000ffff1e7224 */ /* 0x000fe200078e001d */
[----:B------:R-:W-:Y:S01]  /*7800*/  SHF.R.U32.HI R27, RZ, 0x10, R27 ;  /* 0x00000010ff1b7819 */ /* 0x000fe2000001161b */
[----:B------:R-:W-:Y:S01]  /*7810*/  IMAD.MOV.U32 R53, RZ, RZ, R21 ;  /* 0x000000ffff357224 */ /* 0x000fe200078e0015 */
[--C-:B------:R-:W-:Y:S01]  /*7820*/  SHF.R.U64 R19, R8, 0x10, R9.reuse ;  /* 0x0000001008137819 */ /* 0x100fe20000001209 */
[----:B------:R-:W-:Y:S01]  /*7830*/  IMAD.MOV.U32 R8, RZ, RZ, R10 ;  /* 0x000000ffff087224 */ /* 0x000fe200078e000a */
[----:B------:R-:W-:Y:S01]  /*7840*/  SHF.R.U32.HI R5, RZ, 0x10, R9 ;  /* 0x00000010ff057819 */ /* 0x000fe20000011609 */
[----:B------:R-:W-:Y:S01]  /*7850*/  IMAD.MOV.U32 R49, RZ, RZ, R23 ;  /* 0x000000ffff317224 */ /* 0x000fe200078e0017 */
[----:B------:R-:W-:Y:S01]  /*7860*/  LOP3.LUT R6, R6, 0xfffffffc, RZ, 0xc0, !PT ;  /* 0xfffffffc06067812 */ /* 0x000fe200078ec0ff */
[----:B------:R-:W-:Y:S01]  /*7870*/  IMAD.MOV.U32 R46, RZ, RZ, R24 ;  /* 0x000000ffff2e7224 */ /* 0x000fe200078e0018 */
[----:B------:R-:W-:Y:S01]  /*7880*/  SHF.R.U64 R51, R20, 0x10, R21 ;  /* 0x0000001014337819 */ /* 0x000fe20000001215 */
[----:B------:R-:W-:Y:S01]  /*7890*/  IMAD.MOV.U32 R31, RZ, RZ, R28 ;  /* 0x000000ffff1f7224 */ /* 0x000fe200078e001c */
[----:B------:R-:W-:Y:S01]  /*78a0*/  PRMT R34, R27, 0x5410, R34 ;  /* 0x000054101b227816 */ /* 0x000fe20000000022 */
[----:B------:R-:W-:Y:S01]  /*78b0*/  IMAD.IADD R6, R64, 0x1, -R6 ;  /* 0x0000000140067824 */ /* 0x000fe200078e0a06 */
[----:B------:R-:W-:Y:S01]  /*78c0*/  SHF.R.U64 R26, R28, 0x10, R29 ;  /* 0x000000101c1a7819 */ /* 0x000fe2000000121d */
[----:B------:R-:W-:Y:S01]  /*78d0*/  IMAD.MOV.U32 R24, RZ, RZ, R11 ;  /* 0x000000ffff187224 */ /* 0x000fe200078e000b */
[----:B------:R-:W-:Y:S01]  /*78e0*/  SHF.R.U32.HI R20, RZ, 0x10, R29 ;  /* 0x00000010ff147819 */ /* 0x000fe2000001161d */
[----:B------:R-:W-:Y:S01]  /*78f0*/  IMAD.MOV.U32 R28, RZ, RZ, R13 ;  /* 0x000000ffff1c7224 */ /* 0x000fe200078e000d */
[----:B------:R-:W-:Y:S01]  /*7900*/  PRMT R27, R19, 0x5410, R5 ;  /* 0x00005410131b7816 */ /* 0x000fe20000000005 */
[----:B------:R-:W-:Y:S01]  /*7910*/  IMAD.MOV.U32 R38, RZ, RZ, R14 ;  /* 0x000000ffff267224 */ /* 0x000fe200078e000e */
[----:B------:R-:W-:Y:S01]  /*7920*/  SHF.R.U64 R29, R12, 0x10, R13 ;  /* 0x000000100c1d7819 */ /* 0x000fe2000000120d */
[----:B------:R-:W-:Y:S01]  /*7930*/  IMAD.MOV.U32 R37, RZ, RZ, R15 ;  /* 0x000000ffff257224 */ /* 0x000fe200078e000f */
[----:B------:R-:W-:Y:S01]  /*7940*/  LEA.HI R5, R60, R60, RZ, 0x1 ;  /* 0x0000003c3c057211 */ /* 0x000fe200078f08ff */
[----:B------:R-:W-:-:S04]  /*7950*/  DEPBAR.LE SB0, 0x1 ;  /* 0x000080400000791a */ /* 0x000fc80000000000 */
[----:B------:R-:W-:Y:S01]  /*7960*/  SHF.R.U32.HI R48, RZ, 0x10, R21 ;  /* 0x00000010ff307819 */ /* 0x000fe20000011615 */
[--C-:B------:R-:W-:Y:S01]  /*7970*/  IMAD.MOV.U32 R21, RZ, RZ, R7.reuse ;  /* 0x000000ffff157224 */ /* 0x100fe200078e0007 */
[----:B------:R-:W-:Y:S01]  /*7980*/  SHF.R.U32.HI R7, RZ, 0x10, R7 ;  /* 0x00000010ff077819 */ /* 0x000fe20000011607 */
[----:B------:R-:W-:Y:S01]  /*7990*/  BSSY B1, `(.L_x_97) ;  /* 0x000012d000017945 */ /* 0x000fe20003800000 */
[----:B------:R-:W-:Y:S01]  /*79a0*/  PRMT R29, R29, 0x5410, R8 ;  /* 0x000054101d1d7816 */ /* 0x000fe20000000008 */
[----:B------:R-:W-:Y:S01]  /*79b0*/  IMAD.SHL.U32 R8, R6, 0x40, RZ ;  /* 0x0000004006087824 */ /* 0x000fe200078e00ff */
[----:B------:R-:W-:Y:S01]  /*79c0*/  LOP3.LUT R5, R5, 0x7fffffe, RZ, 0xc0, !PT ;  /* 0x07fffffe05057812 */ /* 0x000fe200078ec0ff */
[----:B------:R-:W-:Y:S01]  /*79d0*/  IMAD.MOV.U32 R41, RZ, RZ, R16 ;  /* 0x000000ffff297224 */ /* 0x000fe200078e0010 */
[----:B------:R-:W-:Y:S01]  /*79e0*/  SHF.R.U32.HI R44, RZ, 0x10, R23 ;  /* 0x00000010ff2c7819 */ /* 0x000fe20000011617 */
[----:B------:R-:W-:Y:S01]  /*79f0*/  IMAD.MOV.U32 R23, RZ, RZ, R9 ;  /* 0x000000ffff177224 */ /* 0x000fe200078e0009 */
[----:B------:R-:W-:Y:S01]  /*7a00*/  SHF.R.U64 R10, R10, 0x10, R11 ;  /* 0x000000100a0a7819 */ /* 0x000fe2000000120b */
[----:B------:R-:W-:Y:S01]  /*7a10*/  IMAD.MOV.U32 R39, RZ, RZ, R17 ;  /* 0x000000ffff277224 */ /* 0x000fe200078e0011 */
[----:B------:R-:W-:Y:S01]  /*7a20*/  SHF.R.U32.HI R9, RZ, 0x10, R11 ;  /* 0x00000010ff097819 */ /* 0x000fe2000001160b */
[----:B------:R-:W-:Y:S01]  /*7a30*/  IMAD.MOV.U32 R11, RZ, RZ, R12 ;  /* 0x000000ffff0b7224 */ /* 0x000fe200078e000c */
[----:B------:R-:W-:Y:S01]  /*7a40*/  PRMT R25, R25, 0x5410, R7 ;  /* 0x0000541019197816 */ /* 0x000fe20000000007 */
[----:B------:R-:W-:Y:S01]  /*7a50*/  IMAD.IADD R7, R60, 0x1, -R5 ;  /* 0x000000013c077824 */ /* 0x000fe200078e0a05 */
[----:B------:R-:W-:Y:S01]  /*7a60*/  LOP3.LUT R5, R8, 0xc0, RZ, 0xc0, !PT ;  /* 0x000000c008057812 */ /* 0x000fe200078ec0ff */
[----:B------:R-:W-:Y:S01]  /*7a70*/  IMAD R12, R169, -0x80, R54 ;  /* 0xffffff80a90c7824 */ /* 0x000fe200078e0236 */
[----:B------:R-:W-:Y:S01]  /*7a80*/  LOP3.LUT P1, RZ, R6, 0x2, RZ, 0xc0, !PT ;  /* 0x0000000206ff7812 */ /* 0x000fe2000782c0ff */
[----:B------:R-:W-:Y:S01]  /*7a90*/  IMAD R7, R63, 0x8, R7 ;  /* 0x000000083f077824 */ /* 0x000fe200078e0207 */
[----:B------:R-:W-:-:S02]  /*7aa0*/  PRMT R28, R28, 0x5410, R23 ;  /* 0x000054101c1c7816 */ /* 0x000fc40000000017 */
[----:B------:R-:W-:Y:S02]  /*7ab0*/  LOP3.LUT R6, R5, 0x8, R62, 0xf8, !PT ;  /* 0x0000000805067812 */ /* 0x000fe400078ef83e */
[----:B------:R-:W-:Y:S02]  /*7ac0*/  SHF.R.U32.HI R5, RZ, 0x3, R5 ;  /* 0x00000003ff057819 */ /* 0x000fe40000011605 */
[----:B------:R-:W-:Y:S02]  /*7ad0*/  IMNMX R23, R12, 0x80, PT ;  /* 0x000000800c177817 */ /* 0x000fe40003800200 */
[----:B------:R-:W-:Y:S02]  /*7ae0*/  LOP3.LUT R5, R6, R5, RZ, 0x3c, !PT ;  /* 0x0000000506057212 */ /* 0x000fe400078e3cff */
[----:B------:R-:W-:Y:S02]  /*7af0*/  ISETP.GE.AND P0, PT, R60, R23, PT ;  /* 0x000000173c00720c */ /* 0x000fe40003f06270 */
[----:B------:R-:W-:Y:S01]  /*7b00*/  SHF.R.U64 R42, R14, 0x10, R15 ;  /* 0x000000100e2a7819 */ /* 0x000fe2000000120f */
[----:B------:R-:W-:Y:S01]  /*7b10*/  IMAD.U32 R5, R7, 0x20, R5 ;  /* 0x0000002007057824 */ /* 0x000fe200078e0005 */
[----:B------:R-:W-:-:S02]  /*7b20*/  SHF.R.U32.HI R36, RZ, 0x10, R13 ;  /* 0x00000010ff247819 */ /* 0x000fc4000001160d */
[----:B------:R-:W-:Y:S02]  /*7b30*/  SHF.R.U32.HI R14, RZ, 0x10, R15 ;  /* 0x00000010ff0e7819 */ /* 0x000fe4000001160f */
[----:B------:R-:W-:Y:S02]  /*7b40*/  PRMT R24, R24, 0x5410, R22 ;  /* 0x0000541018187816 */ /* 0x000fe40000000016 */
[C---:B------:R-:W-:Y:S02]  /*7b50*/  IADD3 R6, R5.reuse, 0x10, RZ ;  /* 0x0000001005067810 */ /* 0x040fe40007ffe0ff */
[--C-:B------:R-:W-:Y:S02]  /*7b60*/  SHF.R.U64 R15, R16, 0x10, R17.reuse ;  /* 0x00000010100f7819 */ /* 0x100fe40000001211 */
[----:B------:R-:W-:Y:S02]  /*7b70*/  SHF.R.U32.HI R13, RZ, 0x10, R17 ;  /* 0x00000010ff0d7819 */ /* 0x000fe40000011611 */
[----:B------:R-:W-:-:S02]  /*7b80*/  @P1 IADD3 R6, R5, -0x10, RZ ;  /* 0xfffffff005061810 */ /* 0x000fc40007ffe0ff */
[----:B------:R-:W-:Y:S02]  /*7b90*/  PRMT R38, R38, 0x5410, R30 ;  /* 0x0000541026267816 */ /* 0x000fe4000000001e */
[----:B------:R-:W-:Y:S02]  /*7ba0*/  PRMT R35, R35, 0x5410, R26 ;  /* 0x0000541023237816 */ /* 0x000fe4000000001a */
[----:B------:R-:W-:Y:S02]  /*7bb0*/  PRMT R36, R36, 0x5410, R31 ;  /* 0x0000541024247816 */ /* 0x000fe4000000001f */
[----:B------:R-:W-:Y:S02]  /*7bc0*/  PRMT R26, R21, 0x5410, R18 ;  /* 0x00005410151a7816 */ /* 0x000fe40000000012 */
[----:B------:R-:W-:Y:S02]  /*7bd0*/  PRMT R30, R9, 0x5410, R24 ;  /* 0x00005410091e7816 */ /* 0x000fe40000000018 */
[----:B------:R-:W-:-:S02]  /*7be0*/  PRMT R32, R15, 0x5410, R32 ;  /* 0x000054100f207816 */ /* 0x000fc40000000020 */
[----:B------:R-:W-:Y:S02]  /*7bf0*/  PRMT R37, R37, 0x5410, R20 ;  /* 0x0000541025257816 */ /* 0x000fe40000000014 */
[----:B------:R-:W-:Y:S02]  /*7c00*/  PRMT R24, R10, 0x7610, R24 ;  /* 0x000076100a187816 */ /* 0x000fe40000000018 */
[----:B------:R-:W-:Y:S02]  /*7c10*/  PRMT R31, R11, 0x5410, R14 ;  /* 0x000054100b1f7816 */ /* 0x000fe4000000000e */
[----:B------:R-:W-:Y:S02]  /*7c20*/  PRMT R33, R33, 0x5410, R13 ;  /* 0x0000541021217816 */ /* 0x000fe4000000000d */
[----:B------:R-:W-:Y:S02]  /*7c30*/  LEA R21, R5, 0x6100, 0x1 ;  /* 0x0000610005157811 */ /* 0x000fe400078e08ff */
[----:B------:R-:W-:Y:S01]  /*7c40*/  LEA R22, R6, 0x6100, 0x1 ;  /* 0x0000610006167811 */ /* 0x000fe200078e08ff */
[----:B------:R-:W-:Y:S06]  /*7c50*/  BAR.SYNC.DEFER_BLOCKING 0x0 ;  /* 0x0000000000007b1d */ /* 0x000fec0000010000 */
[----:B------:R-:W-:Y:S05]  /*7c60*/  @P0 BRA `(.L_x_98) ;  /* 0x00000ff000000947 */ /* 0x000fea0003800000 */
[----:B------:R-:W-:Y:S01]  /*7c70*/  ISETP.GE.AND P0, PT, R40, c[0x0][0x27c], PT ;  /* 0x00009f0028007a0c */ /* 0x000fe20003f06270 */
[----:B------:R-:W-:-:S12]  /*7c80*/  BSSY B0, `(.L_x_99) ;  /* 0x0000028000007945 */ /* 0x000fd80003800000 */
[----:B------:R-:W-:Y:S05]  /*7c90*/  @P0 BRA `(.L_x_100) ;  /* 0x0000026000000947 */ /* 0x000fea0003800000 */
[----:B------:R-:W1:Y:S01]  /*7ca0*/  LDS.128 R8, [R21] ;  /* 0x0000000015087984 */ /* 0x000e620000000c00 */
[----:B------:R-:W-:Y:S02]  /*7cb0*/  HADD2.F32 R13, -RZ, R24.H1_H1 ;  /* 0x30000018ff0d7230 */ /* 0x000fe40000004100 */
[----:B------:R-:W-:Y:S02]  /*7cc0*/  HADD2.F32 R5, -RZ, R25.H0_H0 ;  /* 0x20000019ff057230 */ /* 0x000fe40000004100 */
[----:B------:R-:W-:Y:S02]  /*7cd0*/  HADD2.F32 R7, -RZ, R58.H0_H0 ;  /* 0x2000003aff077230 */ /* 0x000fe40000004100 */
[----:B------:R-:W-:Y:S02]  /*7ce0*/  HADD2.F32 R6, -RZ, R56.H0_H0 ;  /* 0x20000038ff067230 */ /* 0x000fe40000004100 */
[--C-:B-1----:R-:W-:Y:S02]  /*7cf0*/  HADD2.F32 R14, -RZ, R8.reuse.H0_H0 ;  /* 0x20000008ff0e7230 */ /* 0x102fe40000004100 */
[----:B------:R-:W-:-:S02]  /*7d00*/  HADD2.F32 R12, -RZ, R8.H1_H1 ;  /* 0x30000008ff0c7230 */ /* 0x000fc40000004100 */
[--C-:B------:R-:W-:Y:S02]  /*7d10*/  HADD2.F32 R8, -RZ, R9.reuse.H0_H0 ;  /* 0x20000009ff087230 */ /* 0x100fe40000004100 */
[----:B------:R-:W-:Y:S02]  /*7d20*/  HADD2.F32 R9, -RZ, R9.H1_H1 ;  /* 0x30000009ff097230 */ /* 0x000fe40000004100 */
[--C-:B------:R-:W-:Y:S02]  /*7d30*/  HADD2.F32 R18, -RZ, R11.reuse.H0_H0 ;  /* 0x2000000bff127230 */ /* 0x100fe40000004100 */
[----:B------:R-:W-:Y:S01]  /*7d40*/  HADD2.F32 R17, -RZ, R11.H1_H1 ;  /* 0x3000000bff117230 */ /* 0x000fe20000004100 */
[-C--:B------:R-:W-:Y:S01]  /*7d50*/  FMUL.FTZ R11, R12, R13.reuse ;  /* 0x0000000d0c0b7220 */ /* 0x080fe20000410000 */
[--C-:B------:R-:W-:Y:S01]  /*7d60*/  HADD2.F32 R16, -RZ, R10.reuse.H0_H0 ;  /* 0x2000000aff107230 */ /* 0x100fe20000004100 */
[----:B------:R-:W-:Y:S01]  /*7d70*/  FMUL.FTZ R13, R14, R13 ;  /* 0x0000000d0e0d7220 */ /* 0x000fe20000410000 */
[----:B------:R-:W-:Y:S01]  /*7d80*/  HADD2.F32 R15, -RZ, R10.H1_H1 ;  /* 0x3000000aff0f7230 */ /* 0x000fe20000004100 */
[----:B------:R-:W-:-:S02]  /*7d90*/  FMUL.FTZ R10, R9, R5 ;  /* 0x00000005090a7220 */ /* 0x000fc40000410000 */
[----:B------:R-:W-:Y:S02]  /*7da0*/  FMUL.FTZ R5, R8, R5 ;  /* 0x0000000508057220 */ /* 0x000fe40000410000 */
[-C--:B------:R-:W-:Y:S02]  /*7db0*/  FFMA.FTZ R20, R14, R7.reuse, -R11 ;  /* 0x000000070e147223 */ /* 0x080fe4000001080b */
[----:B------:R-:W-:Y:S01]  /*7dc0*/  FFMA.FTZ R19, R12, R7, R13 ;  /* 0x000000070c137223 */ /* 0x000fe2000001000d */
[----:B------:R-:W-:Y:S01]  /*7dd0*/  HADD2.F32 R7, -RZ, R57.H0_H0 ;  /* 0x20000039ff077230 */ /* 0x000fe20000004100 */
[-C--:B------:R-:W-:Y:S01]  /*7de0*/  FFMA.FTZ R14, R8, R6.reuse, -R10 ;  /* 0x00000006080e7223 */ /* 0x080fe2000001080a */
[----:B------:R-:W-:Y:S01]  /*7df0*/  HADD2.F32 R8, -RZ, R26.H0_H0 ;  /* 0x2000001aff087230 */ /* 0x000fe20000004100 */
[----:B------:R-:W-:Y:S01]  /*7e00*/  FFMA.FTZ R13, R9, R6, R5 ;  /* 0x00000006090d7223 */ /* 0x000fe20000010005 */
[----:B------:R-:W-:Y:S02]  /*7e10*/  HADD2.F32 R5, -RZ, R25.H1_H1 ;  /* 0x30000019ff057230 */ /* 0x000fe40000004100 */
[----:B------:R-:W-:Y:S01]  /*7e20*/  HADD2.F32 R6, -RZ, R52.H0_H0 ;  /* 0x20000034ff067230 */ /* 0x000fe20000004100 */
[----:B------:R-:W-:-:S02]  /*7e30*/  FMUL.FTZ R10, R15, R8 ;  /* 0x000000080f0a7220 */ /* 0x000fc40000410000 */
[----:B------:R-:W-:Y:S02]  /*7e40*/  FMUL.FTZ R9, R16, R8 ;  /* 0x0000000810097220 */ /* 0x000fe40000410000 */
[-C--:B------:R-:W-:Y:S02]  /*7e50*/  FMUL.FTZ R8, R17, R5.reuse ;  /* 0x0000000511087220 */ /* 0x080fe40000410000 */
[----:B------:R-:W-:Y:S02]  /*7e60*/  FMUL.FTZ R5, R18, R5 ;  /* 0x0000000512057220 */ /* 0x000fe40000410000 */
[-C--:B------:R-:W-:Y:S02]  /*7e70*/  FFMA.FTZ R12, R16, R7.reuse, -R10 ;  /* 0x00000007100c7223 */ /* 0x080fe4000001080a */
[----:B------:R-:W-:Y:S01]  /*7e80*/  FFMA.FTZ R10, R15, R7, R9 ;  /* 0x000000070f0a7223 */ /* 0x000fe20000010009 */
[----:B------:R-:W-:Y:S01]  /*7e90*/  F2FP.PACK_AB R9, R13, R14 ;  /* 0x0000000e0d09723e */ /* 0x000fe200000000ff */
[----:B------:R-:W-:Y:S01]  /*7ea0*/  FFMA.FTZ R11, R18, R6, -R8 ;  /* 0x00000006120b7223 */ /* 0x000fe20000010808 */
[----:B------:R-:W-:Y:S01]  /*7eb0*/  F2FP.PACK_AB R8, R19, R20 ;  /* 0x000000141308723e */ /* 0x000fe200000000ff */
[----:B------:R-:W-:Y:S01]  /*7ec0*/  FFMA.FTZ R5, R17, R6, R5 ;  /* 0x0000000611057223 */ /* 0x000fe20000010005 */
[----:B------:R-:W-:-:S04]  /*7ed0*/  F2FP.PACK_AB R10, R10, R12 ;  /* 0x0000000c0a0a723e */ /* 0x000fc800000000ff */
[----:B------:R-:W-:-:S05]  /*7ee0*/  F2FP.PACK_AB R11, R5, R11 ;  /* 0x0000000b050b723e */ /* 0x000fca00000000ff */
[----:B------:R1:W-:Y:S02]  /*7ef0*/  STS.128 [R21], R8 ;  /* 0x0000000815007388 */ /* 0x0003e40000000c00 */
.L_x_100:
[----:B------:R-:W-:Y:S05]  /*7f00*/  BSYNC B0 ;  /* 0x0000000000007941 */ /* 0x000fea0003800000 */
.L_x_99:
[----:B------:R-:W-:Y:S01]  /*7f10*/  IADD3 R5, R40, 0x8, RZ ;  /* 0x0000000828057810 */ /* 0x000fe20007ffe0ff */
[----:B------:R-:W-:Y:S03]  /*7f20*/  BSSY B0, `(.L_x_101) ;  /* 0x0000029000007945 */ /* 0x000fe60003800000 */
[----:B------:R-:W-:-:S13]  /*7f30*/  ISETP.GE.AND P0, PT, R5, c[0x0][0x27c], PT ;  /* 0x00009f0005007a0c */ /* 0x000fda0003f06270 */
[----:B------:R-:W-:Y:S05]  /*7f40*/  @P0 BRA `(.L_x_102) ;  /* 0x0000026000000947 */ /* 0x000fea0003800000 */
[----:B-1----:R-:W1:Y:S01]  /*7f50*/  LDS.128 R8, [R22] ;  /* 0x0000000016087984 */ /* 0x002e620000000c00 */
        /* <DEDUP_REMOVED lines=20> */
[----:B------:R-:W-:Y:S01]  /*80a0*/  HADD2.F32 R8, -RZ, R28.H1_H1 ;  /* 0x3000001cff087230 */ /* 0x000fe20000004100 */
        /* <DEDUP_REMOVED lines=16> */
.L_x_102:
[----:B------:R-:W-:Y:S05]  /*81b0*/  BSYNC B0 ;  /* 0x0000000000007941 */ /* 0x000fea0003800000 */
.L_x_101:
[----:B------:R-:W-:Y:S01]  /*81c0*/  IADD3 R5, R40, 0x10, RZ ;  /* 0x0000001028057810 */ /* 0x000fe20007ffe0ff */
[----:B------:R-:W-:Y:S03]  /*81d0*/  BSSY B0, `(.L_x_103) ;  /* 0x0000029000007945 */ /* 0x000fe60003800000 */
[----:B------:R-:W-:-:S13]  /*81e0*/  ISETP.GE.AND P0, PT, R5, c[0x0][0x27c], PT ;  /* 0x00009f0005007a0c */ /* 0x000fda0003f06270 */
[----:B------:R-:W-:Y:S05]  /*81f0*/  @P0 BRA `(.L_x_104) ;  /* 0x0000026000000947 */ /* 0x000fea0003800000 */
[----:B-1----:R-:W1:Y:S01]  /*8200*/  LDS.128 R8, [R21+0x2000] ;  /* 0x0020000015087984 */ /* 0x002e620000000c00 */
        /* <DEDUP_REMOVED lines=20> */
[--C-:B------:R-:W-:Y:S01]  /*8350*/  HADD2.F32 R8, -RZ, R30.reuse.H1_H1 ;  /* 0x3000001eff087230 */ /* 0x100fe20000004100 */
[----:B------:R-:W-:Y:S01]  /*8360*/  FFMA.FTZ R13, R9, R6, R5 ;  /* 0x00000006090d7223 */ /* 0x000fe20000010005 */
[----:B------:R-:W-:Y:S02]  /*8370*/  HADD2.F32 R5, -RZ, R30.H0_H0 ;  /* 0x2000001eff057230 */ /* 0x000fe40000004100 */
        /* <DEDUP_REMOVED lines=13> */
[----:B------:R1:W-:Y:S02]  /*8450*/  STS.128 [R21+0x2000], R8 ;  /* 0x0020000815007388 */ /* 0x0003e40000000c00 */
.L_x_104:
[----:B------:R-:W-:Y:S05]  /*8460*/  BSYNC B0 ;  /* 0x0000000000007941 */ /* 0x000fea0003800000 */
.L_x_103:
[----:B------:R-:W-:Y:S01]  /*8470*/  IADD3 R5, R40, 0x18, RZ ;  /* 0x0000001828057810 */ /* 0x000fe20007ffe0ff */
[----:B------:R-:W-:Y:S03]  /*8480*/  BSSY B0, `(.L_x_105) ;  /* 0x0000029000007945 */ /* 0x000fe60003800000 */
[----:B------:R-:W-:-:S13]  /*8490*/  ISETP.GE.AND P0, PT, R5, c[0x0][0x27c], PT ;  /* 0x00009f0005007a0c */ /* 0x000fda0003f06270 */
[----:B------:R-:W-:Y:S05]  /*84a0*/  @P0 BRA `(.L_x_106) ;  /* 0x0000026000000947 */ /* 0x000fea0003800000 */
[----:B-1----:R-:W1:Y:S01]  /*84b0*/  LDS.128 R8, [R22+0x2000] ;  /* 0x0020000016087984 */ /* 0x002e620000000c00 */
[----:B------:R-:W-:Y:S02]  /*84c0*/  HADD2.F32 R13, -RZ, R31.H0_H0 ;  /* 0x2000001fff0d7230 */ /* 0x000fe40000004100 */
        /* <DEDUP_REMOVED lines=36> */
.L_x_106:
[----:B------:R-:W-:Y:S05]  /*8710*/  BSYNC B0 ;  /* 0x0000000000007941 */ /* 0x000fea0003800000 */
.L_x_105:
        /* <DEDUP_REMOVED lines=8> */
[----:B------:R-:W-:Y:S02]  /*87a0*/  HADD2.F32 R6, -RZ, R32.H1_H1 ;  /* 0x30000020ff067230 */ /* 0x000fe40000004100 */
        /* <DEDUP_REMOVED lines=14> */
[--C-:B------:R-:W-:Y:S01]  /*8890*/  HADD2.F32 R7, -RZ, R34.reuse.H1_H1 ;  /* 0x30000022ff077230 */ /* 0x100fe20000004100 */
        /* <DEDUP_REMOVED lines=18> */
.L_x_108:
[----:B------:R-:W-:Y:S05]  /*89c0*/  BSYNC B0 ;  /* 0x0000000000007941 */ /* 0x000fea0003800000 */
.L_x_107:
[----:B------:R-:W-:-:S04]  /*89d0*/  IADD3 R5, R40, 0x28, RZ ;  /* 0x0000002828057810 */ /* 0x000fc80007ffe0ff */
[----:B------:R-:W-:-:S13]  /*89e0*/  ISETP.GE.AND P0, PT, R5, c[0x0][0x27c], PT ;  /* 0x00009f0005007a0c */ /* 0x000fda0003f06270 */
[----:B------:R-:W-:Y:S05]  /*89f0*/  @P0 BRA `(.L_x_98) ;  /* 0x0000026000000947 */ /* 0x000fea0003800000 */
[----:B-1----:R-:W1:Y:S01]  /*8a00*/  LDS.128 R8, [R22+0x4000] ;  /* 0x0040000016087984 */ /* 0x002e620000000c00 */
[----:B------:R-:W-:Y:S02]  /*8a10*/  HADD2.F32 R13, -RZ, R41.H0_H0 ;  /* 0x20000029ff0d7230 */ /* 0x000fe40000004100 */
[----:B------:R-:W-:Y:S02]  /*8a20*/  HADD2.F32 R5, -RZ, R32.H0_H0 ;  /* 0x20000020ff057230 */ /* 0x000fe40000004100 */
[----:B------:R-:W-:Y:S02]  /*8a30*/  HADD2.F32 R7, -RZ, R36.H1_H1 ;  /* 0x30000024ff077230 */ /* 0x000fe40000004100 */
        /* <DEDUP_REMOVED lines=15> */
[----:B------:R-:W-:Y:S01]  /*8b30*/  HADD2.F32 R7, -RZ, R38.H1_H1 ;  /* 0x30000026ff077230 */ /* 0x000fe20000004100 */
[-C--:B------:R-:W-:Y:S01]  /*8b40*/  FFMA.FTZ R14, R8, R6.reuse, -R10 ;  /* 0x00000006080e7223 */ /* 0x080fe2000001080a */
[----:B------:R-:W-:Y:S01]  /*8b50*/  HADD2.F32 R8, -RZ, R39.H0_H0 ;  /* 0x20000027ff087230 */ /* 0x000fe20000004100 */
[----:B------:R-:W-:Y:S01]  /*8b60*/  FFMA.FTZ R13, R9, R6, R5 ;  /* 0x00000006090d7223 */ /* 0x000fe20000010005 */
[----:B------:R-:W-:Y:S02]  /*8b70*/  HADD2.F32 R5, -RZ, R33.H1_H1 ;  /* 0x30000021ff057230 */ /* 0x000fe40000004100 */
[----:B------:R-:W-:Y:S01]  /*8b80*/  HADD2.F32 R6, -RZ, R37.H1_H1 ;  /* 0x30000025ff067230 */ /* 0x000fe20000004100 */
        /* <DEDUP_REMOVED lines=13> */
.L_x_98:
[----:B------:R-:W-:Y:S05]  /*8c60*/  BSYNC B1 ;  /* 0x0000000000017941 */ /* 0x000fea0003800000 */
.L_x_97:
[----:B------:R-:W-:-:S04]  /*8c70*/  IADD3 R5, R60, 0x40, RZ ;  /* 0x000000403c057810 */ /* 0x000fc80007ffe0ff */
[----:B------:R-:W-:-:S13]  /*8c80*/  ISETP.GE.AND P0, PT, R5, R23, PT ;  /* 0x000000170500720c */ /* 0x000fda0003f06270 */
[----:B------:R-:W-:Y:S05]  /*8c90*/  @P0 BRA `(.L_x_109) ;  /* 0x0000411000000947 */ /* 0x000fea0003800000 */
[----:B------:R-:W-:Y:S01]  /*8ca0*/  ISETP.GE.AND P0, PT, R40, c[0x0][0x27c], PT ;  /* 0x00009f0028007a0c */ /* 0x000fe20003f06270 */
[----:B------:R-:W-:-:S12]  /*8cb0*/  BSSY B0, `(.L_x_110) ;  /* 0x0000028000007945 */ /* 0x000fd80003800000 */
        /* <DEDUP_REMOVED lines=12> */
[C---:B------:R-:W-:Y:S01]  /*8d80*/  FMUL.FTZ R11, R13.reuse, R12 ;  /* 0x0000000c0d0b7220 */ /* 0x040fe20000410000 */
[--C-:B------:R-:W-:Y:S01]  /*8d90*/  HADD2.F32 R16, -RZ, R10.reuse.H0_H0 ;  /* 0x2000000aff107230 */ /* 0x100fe20000004100 */
[----:B------:R-:W-:Y:S01]  /*8da0*/  FMUL.FTZ R13, R13, R14 ;  /* 0x0000000e0d0d7220 */ /* 0x000fe20000410000 */
[----:B------:R-:W-:Y:S01]  /*8db0*/  HADD2.F32 R15, -RZ, R10.H1_H1 ;  /* 0x3000000aff0f7230 */ /* 0x000fe20000004100 */
[----:B------:R-:W-:-:S02]  /*8dc0*/  FMUL.FTZ R10, R5, R9 ;  /* 0x00000009050a7220 */ /* 0x000fc40000410000 */
[----:B------:R-:W-:Y:S02]  /*8dd0*/  FMUL.FTZ R5, R5, R8 ;  /* 0x0000000805057220 */ /* 0x000fe40000410000 */
[C---:B------:R-:W-:Y:S02]  /*8de0*/  FFMA.FTZ R20, R7.reuse, R14, -R11 ;  /* 0x0000000e07147223 */ /* 0x040fe4000001080b */
[----:B------:R-:W-:Y:S01]  /*8df0*/  FFMA.FTZ R19, R7, R12, R13 ;  /* 0x0000000c07137223 */ /* 0x000fe2000001000d */
[----:B------:R-:W-:Y:S01]  /*8e00*/  HADD2.F32 R7, -RZ, R57.H0_H0 ;  /* 0x20000039ff077230 */ /* 0x000fe20000004100 */
[C---:B------:R-:W-:Y:S01]  /*8e10*/  FFMA.FTZ R14, R6.reuse, R8, -R10 ;  /* 0x00000008060e7223 */ /* 0x040fe2000001080a */
[----:B------:R-:W-:Y:S01]  /*8e20*/  HADD2.F32 R8, -RZ, R26.H0_H0 ;  /* 0x2000001aff087230 */ /* 0x000fe20000004100 */
[----:B------:R-:W-:Y:S01]  /*8e30*/  FFMA.FTZ R13, R6, R9, R5 ;  /* 0x00000009060d7223 */ /* 0x000fe20000010005 */
[----:B------:R-:W-:Y:S02]  /*8e40*/  HADD2.F32 R5, -RZ, R25.H1_H1 ;  /* 0x30000019ff057230 */ /* 0x000fe40000004100 */
[----:B------:R-:W-:Y:S01]  /*8e50*/  HADD2.F32 R6, -RZ, R52.H0_H0 ;  /* 0x20000034ff067230 */ /* 0x000fe20000004100 */
[----:B------:R-:W-:-:S02]  /*8e60*/  FMUL.FTZ R10, R8, R15 ;  /* 0x0000000f080a7220 */ /* 0x000fc40000410000 */
[----:B------:R-:W-:Y:S02]  /*8e70*/  FMUL.FTZ R9, R8, R16 ;  /* 0x0000001008097220 */ /* 0x000fe40000410000 */
[C---:B------:R-:W-:Y:S02]  /*8e80*/  FMUL.FTZ R8, R5.reuse, R17 ;  /* 0x0000001105087220 */ /* 0x040fe40000410000 */
[----:B------:R-:W-:Y:S02]  /*8e90*/  FMUL.FTZ R5, R5, R18 ;  /* 0x0000001205057220 */ /* 0x000fe40000410000 */
[C---:B------:R-:W-:Y:S02]  /*8ea0*/  FFMA.FTZ R12, R7.reuse, R16, -R10 ;  /* 0x00000010070c7223 */ /* 0x040fe4000001080a */
[----:B------:R-:W-:Y:S01]  /*8eb0*/  FFMA.FTZ R10, R7, R15, R9 ;  /* 0x0000000f070a7223 */ /* 0x000fe20000010009 */
[----:B------:R-:W-:Y:S01]  /*8ec0*/  F2FP.PACK_AB R9, R13, R14 ;  /* 0x0000000e0d09723e */ /* 0x000fe200000000ff */
[C---:B------:R-:W-:Y:S01]  /*8ed0*/  FFMA.FTZ R11, R6.reuse, R18, -R8 ;  /* 0x00000012060b7223 */ /* 0x040fe20000010808 */
[----:B------:R-:W-:Y:S01]  /*8ee0*/  F2FP.PACK_AB R8, R19, R20 ;  /* 0x000000141308723e */ /* 0x000fe200000000ff */
[----:B------:R-:W-:Y:S01]  /*8ef0*/  FFMA.FTZ R5, R6, R17, R5 ;  /* 0x0000001106057223 */ /* 0x000fe20000010005 */
[----:B------:R-:W-:-:S04]  /*8f00*/  F2FP.PACK_AB R10, R10, R12 ;  /* 0x0000000c0a0a723e */ /* 0x000fc800000000ff */
[----:B------:R-:W-:-:S05]  /*8f10*/  F2FP.PACK_AB R11, R5, R11 ;  /* 0x0000000b050b723e */ /* 0x000fca00000000ff */
[----:B------:R1:W-:Y:S02]  /*8f20*/  STS.128 [R21+0x1000], R8 ;  /* 0x0010000815007388 */ /* 0x0003e40000000c00 */
.L_x_111:
[----:B------:R-:W-:Y:S05]  /*8f30*/  BSYNC B0 ;  /* 0x0000000000007941 */ /* 0x000fea0003800000 */
.L_x_110:
        /* <DEDUP_REMOVED lines=25> */
[----:B------:R-:W-:Y:S01]  /*90d0*/  HADD2.F32 R8, -RZ, R28.H1_H1 ;  /* 0x3000001cff087230 */ /* 0x000fe20000004100 */
        /* <DEDUP_REMOVED lines=16> */
.L_x_113:
[----:B------:R-:W-:Y:S05]  /*91e0*/  BSYNC B0 ;  /* 0x0000000000007941 */ /* 0x000fea0003800000 */
.L_x_112:
        /* <DEDUP_REMOVED lines=25> */
[--C-:B------:R-:W-:Y:S01]  /*9380*/  HADD2.F32 R8, -RZ, R30.reuse.H1_H1 ;  /* 0x3000001eff087230 */ /* 0x100fe20000004100 */
[----:B------:R-:W-:Y:S01]  /*9390*/  FFMA.FTZ R13, R6, R9, R5 ;  /* 0x00000009060d7223 */ /* 0x000fe20000010005 */
[----:B------:R-:W-:Y:S02]  /*93a0*/  HADD2.F32 R5, -RZ, R30.H0_H0 ;  /* 0x2000001eff057230 */ /* 0x000fe40000004100 */
        /* <DEDUP_REMOVED lines=14> */
.L_x_115:
[----:B------:R-:W-:Y:S05]  /*9490*/  BSYNC B0 ;  /* 0x0000000000007941 */ /* 0x000fea0003800000 */
.L_x_114:
        /* <DEDUP_REMOVED lines=42> */
.L_x_117:
[----:B------:R-:W-:Y:S05]  /*9740*/  BSYNC B0 ;  /* 0x0000000000007941 */ /* 0x000fea0003800000 */
.L_x_116:
        /* <DEDUP_REMOVED lines=23> */
[--C-:B------:R-:W-:Y:S01]  /*98c0*/  HADD2.F32 R7, -RZ, R34.reuse.H1_H1 ;  /* 0x30000022ff077230 */ /* 0x100fe20000004100 */
        /* <DEDUP_REMOVED lines=18> */
.L_x_119:
[----:B------:R-:W-:Y:S05]  /*99f0*/  BSYNC B0 ;  /* 0x0000000000007941 */ /* 0x000fea0003800000 */
.L_x_118:
        /* <DEDUP_REMOVED lines=22> */
[----:B------:R-:W-:Y:S01]  /*9b60*/  HADD2.F32 R7, -RZ, R38.H1_H1 ;  /* 0x30000026ff077230 */ /* 0x000fe20000004100 */
[C---:B------:R-:W-:Y:S01]  /*9b70*/  FFMA.FTZ R14, R6.reuse, R8, -R10 ;  /* 0x00000008060e7223 */ /* 0x040fe2000001080a */
[----:B------:R-:W-:Y:S01]  /*9b80*/  HADD2.F32 R8, -RZ, R39.H0_H0 ;  /* 0x20000027ff087230 */ /* 0x000fe20000004100 */
[----:B------:R-:W-:Y:S01]  /*9b90*/  FFMA.FTZ R13, R6, R9, R5 ;  /* 0x00000009060d7223 */ /* 0x000fe20000010005 */
[----:B------:R-:W-:Y:S02]  /*9ba0*/  HADD2.F32 R5, -RZ, R33.H1_H1 ;  /* 0x30000021ff057230 */ /* 0x000fe40000004100 */
[----:B------:R-:W-:Y:S01]  /*9bb0*/  HADD2.F32 R6, -RZ, R37.H1_H1 ;  /* 0x30000025ff067230 */ /* 0x000fe20000004100 */
        /* <DEDUP_REMOVED lines=12> */
[----:B------:R1:W-:Y:S01]  /*9c80*/  STS.128 [R22+0x5000], R8 ;  /* 0x0050000816007388 */ /* 0x0003e20000000c00 */
[----:B------:R-:W-:Y:S05]  /*9c90*/  BRA `(.L_x_109) ;  /* 0x0000311000007947 */ /* 0x000fea0003800000 */
.L_x_94:
        /* <DEDUP_REMOVED lines=17> */
[C---:B------:R-:W-:Y:S01]  /*9db0*/  IADD3 R10, R62.reuse, 0x20, RZ ;  /* 0x000000203e0a7810 */ /* 0x040fe20007ffe0ff */
[----:B------:R-:W-:Y:S01]  /*9dc0*/  CS2R R20, SRZ ;  /* 0x0000000000147805 */ /* 0x000fe2000001ff00 */
[----:B------:R-:W-:-:S02]  /*9dd0*/  ISETP.GE.AND P2, PT, R62, c[0x0][0x27c], PT ;  /* 0x00009f003e007a0c */ /* 0x000fc40003f46270 */
[----:B------:R-:W-:Y:S02]  /*9de0*/  ISETP.GE.AND P1, PT, R9, c[0x0][0x27c], PT ;  /* 0x00009f0009007a0c */ /* 0x000fe40003f26270 */
[----:B------:R-:W-:-:S09]  /*9df0*/  ISETP.GE.AND P0, PT, R10, c[0x0][0x27c], PT ;  /* 0x00009f000a007a0c */ /* 0x000fd20003f06270 */
[----:B------:R-:W-:Y:S02]  /*9e00*/  @!P2 IMAD.WIDE R6, R62, 0x2, R34 ;  /* 0x000000023e06a825 */ /* 0x000fe400078e0222 */
[----:B------:R-:W-:Y:S02]  /*9e10*/  @!P1 SHF.R.S32.HI R8, RZ, 0x1f, R9 ;  /* 0x0000001fff089819 */ /* 0x000fe40000011409 */
[----:B------:R-:W-:Y:S01]  /*9e20*/  @!P0 SHF.R.S32.HI R5, RZ, 0x1f, R10 ;  /* 0x0000001fff058819 */ /* 0x000fe2000001140a */
[----:B------:R1:W5:Y:S01]  /*9e30*/  @!P2 LD.E.128 R20, [R6.64] ;  /* 0x000000060614a980 */ /* 0x000362000c101d00 */
[----:B------:R-:W-:Y:S01]  /*9e40*/  CS2R R26, SRZ ;  /* 0x00000000001a7805 */ /* 0x000fe2000001ff00 */
[----:B------:R-:W-:Y:S01]  /*9e50*/  CS2R R24, SRZ ;  /* 0x0000000000187805 */ /* 0x000fe2000001ff00 */
[----:B------:R-:W-:Y:S01]  /*9e60*/  @!P0 LEA.HI R5, R5, R10, RZ, 0x3 ;  /* 0x0000000a05058211 */ /* 0x000fe200078f18ff */
[----:B------:R-:W-:Y:S01]  /*9e70*/  CS2R R14, SRZ ;  /* 0x00000000000e7805 */ /* 0x000fe2000001ff00 */
[----:B------:R-:W-:Y:S01]  /*9e80*/  CS2R R10, SRZ ;  /* 0x00000000000a7805 */ /* 0x000fe2000001ff00 */
[----:B------:R-:W-:Y:S01]  /*9e90*/  CS2R R12, SRZ ;  /* 0x00000000000c7805 */ /* 0x000fe2000001ff00 */
[----:B------:R-:W-:Y:S01]  /*9ea0*/  @!P0 LOP3.LUT R5, R5, 0xfffffff8, RZ, 0xc0, !PT ;  /* 0xfffffff805058812 */ /* 0x000fe200078ec0ff */
[----:B------:R-:W-:Y:S01]  /*9eb0*/  CS2R R30, SRZ ;  /* 0x00000000001e7805 */ /* 0x000fe2000001ff00 */
[----:B------:R-:W-:Y:S01]  /*9ec0*/  CS2R R28, SRZ ;  /* 0x00000000001c7805 */ /* 0x000fe2000001ff00 */
[----:B------:R-:W-:Y:S01]  /*9ed0*/  CS2R R18, SRZ ;  /* 0x0000000000127805 */ /* 0x000fe2000001ff00 */
[----:B------:R-:W-:Y:S01]  /*9ee0*/  CS2R R16, SRZ ;  /* 0x0000000000107805 */ /* 0x000fe2000001ff00 */
[----:B------:R-:W-:-:S05]  /*9ef0*/  @!P0 IMAD.WIDE R36, R5, 0x2, R34 ;  /* 0x0000000205248825 */ /* 0x000fca00078e0222 */
[----:B------:R2:W5:Y:S01]  /*9f00*/  @!P0 LD.E.128 R28, [R36.64] ;  /* 0x00000006241c8980 */ /* 0x000562000c101d00 */
[----:B-1----:R-:W-:Y:S02]  /*9f10*/  @!P1 LEA.HI R6, R8, R9, RZ, 0x3 ;  /* 0x0000000908069211 */ /* 0x002fe400078f18ff */
[----:B------:R-:W-:Y:S02]  /*9f20*/  CS2R R8, SRZ ;  /* 0x0000000000087805 */ /* 0x000fe4000001ff00 */
[----:B------:R-:W-:-:S05]  /*9f30*/  @!P1 LOP3.LUT R6, R6, 0xfffffff8, RZ, 0xc0, !PT ;  /* 0xfffffff806069812 */ /* 0x000fca00078ec0ff */
[----:B------:R-:W-:-:S04]  /*9f40*/  @!P1 IMAD.WIDE R38, R6, 0x2, R34 ;  /* 0x0000000206269825 */ /* 0x000fc800078e0222 */
[--C-:B------:R-:W-:Y:S01]  /*9f50*/  @!P1 IMAD.WIDE R34, R6, 0x2, R32.reuse ;  /* 0x0000000206229825 */ /* 0x100fe200078e0220 */
[----:B------:R2:W5:Y:S03]  /*9f60*/  @!P1 LD.E.128 R24, [R38.64] ;  /* 0x0000000626189980 */ /* 0x000566000c101d00 */
[--C-:B------:R-:W-:Y:S01]  /*9f70*/  @!P0 IMAD.WIDE R6, R5, 0x2, R32.reuse ;  /* 0x0000000205068825 */ /* 0x100fe200078e0220 */
[----:B------:R2:W5:Y:S03]  /*9f80*/  @!P1 LD.E.128 R12, [R34.64] ;  /* 0x00000006220c9980 */ /* 0x000566000c101d00 */
[----:B------:R-:W-:Y:S01]  /*9f90*/  @!P2 IMAD.WIDE R32, R62, 0x2, R32 ;  /* 0x000000023e20a825 */ /* 0x000fe200078e0220 */
[----:B------:R2:W5:Y:S04]  /*9fa0*/  @!P0 LD.E.128 R16, [R6.64] ;  /* 0x0000000606108980 */ /* 0x000568000c101d00 */
[----:B------:R2:W5:Y:S02]  /*9fb0*/  @!P2 LD.E.128 R8, [R32.64] ;  /* 0x000000062008a980 */ /* 0x000564000c101d00 */
.L_x_121:
[----:B------:R-:W-:Y:S05]  /*9fc0*/  BSYNC B0 ;  /* 0x0000000000007941 */ /* 0x000fea0003800000 */
.L_x_120:
[----:B-----5:R-:W-:Y:S01]  /*9fd0*/  IMAD.MOV.U32 R43, RZ, RZ, R28 ;  /* 0x000000ffff2b7224 */ /* 0x020fe200078e001c */
[----:B------:R-:W-:Y:S01]  /*9fe0*/  SHF.R.U64 R40, R28, 0x10, R29 ;  /* 0x000000101c287819 */ /* 0x000fe2000000121d */
[----:B--2---:R-:W-:Y:S01]  /*9ff0*/  IMAD R6, R169, -0x80, R54 ;  /* 0xffffff80a9067824 */ /* 0x004fe200078e0236 */
[--C-:B------:R-:W-:Y:S01]  /*a000*/  SHF.R.U64 R57, R20, 0x10, R21.reuse ;  /* 0x0000001014397819 */ /* 0x100fe20000001215 */
[----:B------:R-:W-:Y:S01]  /*a010*/  IMAD.MOV.U32 R59, RZ, RZ, R20 ;  /* 0x000000ffff3b7224 */ /* 0x000fe200078e0014 */
[----:B------:R-:W-:Y:S01]  /*a020*/  PRMT R70, R43, 0x5410, R40 ;  /* 0x000054102b467816 */ /* 0x000fe20000000028 */
[----:B------:R-:W-:Y:S01]  /*a030*/  IMAD.MOV.U32 R58, RZ, RZ, R21 ;  /* 0x000000ffff3a7224 */ /* 0x000fe200078e0015 */
[----:B------:R-:W-:Y:S01]  /*a040*/  IMNMX R43, R6, 0x80, PT ;  /* 0x00000080062b7817 */ /* 0x000fe20003800200 */
[----:B------:R-:W-:Y:S01]  /*a050*/  IMAD.MOV.U32 R55, RZ, RZ, R23 ;  /* 0x000000ffff377224 */ /* 0x000fe200078e0017 */
[----:B------:R-:W-:Y:S01]  /*a060*/  SHF.R.U32.HI R53, RZ, 0x10, R21 ;  /* 0x00000010ff357819 */ /* 0x000fe20000011615 */
[----:B------:R-:W-:Y:S01]  /*a070*/  IMAD.MOV.U32 R51, RZ, RZ, R24 ;  /* 0x000000ffff337224 */ /* 0x000fe200078e0018 */
[----:B------:R-:W-:Y:S01]  /*a080*/  ISETP.GE.AND P0, PT, R60, R43, PT ;  /* 0x0000002b3c00720c */ /* 0x000fe20003f06270 */
[----:B------:R-:W-:Y:S01]  /*a090*/  IMAD.MOV.U32 R47, RZ, RZ, R26 ;  /* 0x000000ffff2f7224 */ /* 0x000fe200078e001a */
[----:B------:R-:W-:Y:S01]  /*a0a0*/  SHF.R.U64 R52, R22, 0x10, R23 ;  /* 0x0000001016347819 */ /* 0x000fe20000001217 */
[----:B------:R-:W-:Y:S01]  /*a0b0*/  IMAD.MOV.U32 R42, RZ, RZ, R29 ;  /* 0x000000ffff2a7224 */ /* 0x000fe200078e001d */
[----:B------:R-:W-:Y:S01]  /*a0c0*/  SHF.R.U32.HI R49, RZ, 0x10, R23 ;  /* 0x00000010ff317819 */ /* 0x000fe20000011617 */
[----:B------:R-:W-:Y:S01]  /*a0d0*/  IMAD.MOV.U32 R38, RZ, RZ, R31 ;  /* 0x000000ffff267224 */ /* 0x000fe200078e001f */
[----:B------:R-:W-:Y:S01]  /*a0e0*/  SHF.R.U64 R48, R24, 0x10, R25 ;  /* 0x0000001018307819 */ /* 0x000fe20000001219 */
[----:B------:R-:W-:Y:S01]  /*a0f0*/  IMAD.MOV.U32 R56, RZ, RZ, R22 ;  /* 0x000000ffff387224 */ /* 0x000fe200078e0016 */
[----:B------:R-:W-:Y:S01]  /*a100*/  SHF.R.U64 R44, R26, 0x10, R27 ;  /* 0x000000101a2c7819 */ /* 0x000fe2000000121b */
[----:B------:R-:W-:Y:S01]  /*a110*/  IMAD.MOV.U32 R50, RZ, RZ, R25 ;  /* 0x000000ffff327224 */ /* 0x000fe200078e0019 */
[----:B------:R-:W-:Y:S01]  /*a120*/  SHF.R.U32.HI R37, RZ, 0x10, R29 ;  /* 0x00000010ff257819 */ /* 0x000fe2000001161d */
[----:B------:R-:W-:Y:S01]  /*a130*/  IMAD.MOV.U32 R46, RZ, RZ, R27 ;  /* 0x000000ffff2e7224 */ /* 0x000fe200078e001b */
[--C-:B------:R-:W-:Y:S01]  /*a140*/  SHF.R.U64 R36, R30, 0x10, R31.reuse ;  /* 0x000000101e247819 */ /* 0x100fe2000000121f */
[----:B------:R-:W-:Y:S01]  /*a150*/  IMAD.MOV.U32 R39, RZ, RZ, R30 ;  /* 0x000000ffff277224 */ /* 0x000fe200078e001e */
[----:B------:R-:W-:Y:S01]  /*a160*/  SHF.R.U32.HI R33, RZ, 0x10, R31 ;  /* 0x00000010ff217819 */ /* 0x000fe2000001161f */
        /* <DEDUP_REMOVED lines=9> */
[--C-:B------:R-:W-:Y:S01]  /*a200*/  SHF.R.U64 R28, R10, 0x10, R11.reuse ;  /* 0x000000100a1c7819 */ /* 0x100fe2000000120b */
[----:B------:R-:W-:Y:S01]  /*a210*/  IMAD.MOV.U32 R30, RZ, RZ, R11 ;  /* 0x000000ffff1e7224 */ /* 0x000fe200078e000b */
[--C-:B------:R-:W-:Y:S01]  /*a220*/  SHF.R.U64 R24, R12, 0x10, R13.reuse ;  /* 0x000000100c187819 */ /* 0x100fe2000000120d */
[----:B------:R-:W-:Y:S01]  /*a230*/  IMAD.MOV.U32 R27, RZ, RZ, R12 ;  /* 0x000000ffff1b7224 */ /* 0x000fe200078e000c */
[----:B------:R-:W-:Y:S01]  /*a240*/  SHF.R.U32.HI R21, RZ, 0x10, R13 ;  /* 0x00000010ff157819 */ /* 0x000fe2000001160d */
[--C-:B------:R-:W-:Y:S01]  /*a250*/  IMAD.MOV.U32 R22, RZ, RZ, R15.reuse ;  /* 0x000000ffff167224 */ /* 0x100fe200078e000f */
[----:B------:R-:W-:Y:S01]  /*a260*/  SHF.R.U64 R20, R14, 0x10, R15 ;  /* 0x000000100e147819 */ /* 0x000fe2000000120f */
[----:B------:R-:W-:Y:S01]  /*a270*/  IMAD.MOV.U32 R14, RZ, RZ, R16 ;  /* 0x000000ffff0e7224 */ /* 0x000fe200078e0010 */
[----:B------:R-:W-:Y:S01]  /*a280*/  SHF.R.U32.HI R25, RZ, 0x10, R11 ;  /* 0x00000010ff197819 */ /* 0x000fe2000001160b */
[----:B------:R-:W-:Y:S01]  /*a290*/  IMAD.MOV.U32 R13, RZ, RZ, R17 ;  /* 0x000000ffff0d7224 */ /* 0x000fe200078e0011 */
[----:B------:R-:W-:Y:S01]  /*a2a0*/  SHF.R.U32.HI R12, RZ, 0x10, R15 ;  /* 0x00000010ff0c7819 */ /* 0x000fe2000001160f */
[----:B------:R-:W-:Y:S01]  /*a2b0*/  IMAD.MOV.U32 R10, RZ, RZ, R18 ;  /* 0x000000ffff0a7224 */ /* 0x000fe200078e0012 */
[----:B------:R-:W-:Y:S01]  /*a2c0*/  SHF.R.U64 R11, R16, 0x10, R17 ;  /* 0x00000010100b7819 */ /* 0x000fe20000001211 */
[----:B------:R-:W-:Y:S01]  /*a2d0*/  IMAD.MOV.U32 R9, RZ, RZ, R19 ;  /* 0x000000ffff097224 */ /* 0x000fe200078e0013 */
[----:B------:R-:W-:Y:S01]  /*a2e0*/  SHF.R.U32.HI R8, RZ, 0x10, R17 ;  /* 0x00000010ff087819 */ /* 0x000fe20000011611 */
[----:B------:R-:W-:-:S04]  /*a2f0*/  DEPBAR.LE SB0, 0x1 ;  /* 0x000080400000791a */ /* 0x000fc80000000000 */
[--C-:B------:R-:W-:Y:S01]  /*a300*/  SHF.R.U64 R7, R18, 0x10, R19.reuse ;  /* 0x0000001012077819 */ /* 0x100fe20000001213 */
[----:B------:R-:W-:Y:S01]  /*a310*/  BSSY B1, `(.L_x_122) ;  /* 0x000015c000017945 */ /* 0x000fe20003800000 */
[----:B------:R-:W-:Y:S02]  /*a320*/  SHF.R.U32.HI R5, RZ, 0x10, R19 ;  /* 0x00000010ff057819 */ /* 0x000fe40000011613 */
        /* <DEDUP_REMOVED lines=22> */
[----:B------:R-:W-:Y:S01]  /*a490*/  PRMT R69, R5, 0x5410, R9 ;  /* 0x0000541005457816 */ /* 0x000fe20000000009 */
[----:B------:R-:W-:Y:S06]  /*a4a0*/  BAR.SYNC.DEFER_BLOCKING 0x0 ;  /* 0x0000000000007b1d */ /* 0x000fec0000010000 */
[----:B------:R-:W-:Y:S05]  /*a4b0*/  @P0 BRA `(.L_x_123) ;  /* 0x0000141000000947 */ /* 0x000fea0003800000 */
[----:B------:R-:W-:Y:S01]  /*a4c0*/  ISETP.GE.AND P0, PT, R62, c[0x0][0x27c], PT ;  /* 0x00009f003e007a0c */ /* 0x000fe20003f06270 */
[----:B------:R-:W-:-:S12]  /*a4d0*/  BSSY B0, `(.L_x_124) ;  /* 0x0000065000007945 */ /* 0x000fd80003800000 */
[----:B------:R-:W-:Y:S05]  /*a4e0*/  @P0 BRA `(.L_x_125) ;  /* 0x0000063000000947 */ /* 0x000fea0003800000 */
[----:B------:R-:W-:Y:S01]  /*a4f0*/  MOV R7, c[0x0][0x27c] ;  /* 0x00009f0000077a02 */ /* 0x000fe20000000f00 */
[----:B------:R-:W-:Y:S01]  /*a500*/  HADD2.F32 R18, -RZ, R59.H0_H0 ;  /* 0x2000003bff127230 */ /* 0x000fe20000004100 */
[----:B------:R-:W-:Y:S01]  /*a510*/  LEA.HI R6, R60, R60, RZ, 0x1 ;  /* 0x0000003c3c067211 */ /* 0x000fe200078f08ff */
[----:B------:R-:W-:Y:S01]  /*a520*/  HADD2.F32 R17, -RZ, R58.H0_H0 ;  /* 0x2000003aff117230 */ /* 0x000fe20000004100 */
[----:B------:R-:W-:Y:S02]  /*a530*/  LEA.HI R7, R7, R61, RZ, 0x1d ;  /* 0x0000003d07077211 */ /* 0x000fe400078fe8ff */
[----:B------:R-:W-:Y:S02]  /*a540*/  SHF.L.U32 R5, R64, 0x6, RZ ;  /* 0x0000000640057819 */ /* 0x000fe400000006ff */
[----:B------:R-:W-:Y:S02]  /*a550*/  SHF.R.S32.HI R9, RZ, 0x1f, R7 ;  /* 0x0000001fff097819 */ /* 0x000fe40000011407 */
[----:B------:R-:W-:-:S02]  /*a560*/  LOP3.LUT R6, R6, 0x7fffffe, RZ, 0xc0, !PT ;  /* 0x07fffffe06067812 */ /* 0x000fc400078ec0ff */
[----:B------:R-:W-:Y:S02]  /*a570*/  LOP3.LUT R5, R5, 0xc0, RZ, 0xc0, !PT ;  /* 0x000000c005057812 */ /* 0x000fe400078ec0ff */
[----:B------:R-:W-:Y:S02]  /*a580*/  LEA.HI R9, R9, R7, RZ, 0x2 ;  /* 0x0000000709097211 */ /* 0x000fe400078f10ff */
[----:B------:R-:W-:Y:S02]  /*a590*/  SHF.L.U32 R7, R7, 0x3, RZ ;  /* 0x0000000307077819 */ /* 0x000fe400000006ff */
[----:B------:R-:W-:Y:S02]  /*a5a0*/  IADD3 R6, R60, -R6, RZ ;  /* 0x800000063c067210 */ /* 0x000fe40007ffe0ff */
[----:B------:R-:W-:Y:S02]  /*a5b0*/  LOP3.LUT R8, R5, 0x18, R62, 0xf8, !PT ;  /* 0x0000001805087812 */ /* 0x000fe400078ef83e */
[----:B------:R-:W-:-:S02]  /*a5c0*/  SHF.R.U32.HI R10, RZ, 0x3, R5 ;  /* 0x00000003ff0a7819 */ /* 0x000fc40000011605 */
[----:B------:R-:W-:Y:S02]  /*a5d0*/  LOP3.LUT R5, R5, 0x18, R7, 0xf8, !PT ;  /* 0x0000001805057812 */ /* 0x000fe400078ef807 */
[----:B------:R-:W-:Y:S02]  /*a5e0*/  LEA R6, R63, R6, 0x3 ;  /* 0x000000063f067211 */ /* 0x000fe400078e18ff */
[----:B------:R-:W-:Y:S02]  /*a5f0*/  SHF.L.U32 R7, R9, 0xa, RZ ;  /* 0x0000000a09077819 */ /* 0x000fe400000006ff */
[-C--:B------:R-:W-:Y:S02]  /*a600*/  LOP3.LUT R8, R8, R10.reuse, RZ, 0x3c, !PT ;  /* 0x0000000a08087212 */ /* 0x080fe400078e3cff */
[----:B------:R-:W-:Y:S02]  /*a610*/  SHF.L.U32 R6, R6, 0x5, RZ ;  /* 0x0000000506067819 */ /* 0x000fe400000006ff */
[----:B------:R-:W-:-:S02]  /*a620*/  LOP3.LUT R5, R5, R10, RZ, 0x3c, !PT ;  /* 0x0000000a05057212 */ /* 0x000fc400078e3cff */
[----:B------:R-:W-:Y:S02]  /*a630*/  LOP3.LUT R7, R7, 0x7ffff000, RZ, 0xc0, !PT ;  /* 0x7ffff00007077812 */ /* 0x000fe400078ec0ff */
[----:B------:R-:W-:Y:S02]  /*a640*/  IADD3 R8, R6, R8, RZ ;  /* 0x0000000806087210 */ /* 0x000fe40007ffe0ff */
[----:B------:R-:W-:Y:S01]  /*a650*/  IADD3 R5, R5, R7, R6 ;  /* 0x0000000705057210 */ /* 0x000fe20007ffe006 */
[--C-:B------:R-:W-:Y:S01]  /*a660*/  HADD2.F32 R6, -RZ, R44.reuse.H0_H0 ;  /* 0x2000002cff067230 */ /* 0x100fe20000004100 */
[----:B------:R-:W-:Y:S02]  /*a670*/  SHF.L.U32 R38, R8, 0x1, RZ ;  /* 0x0000000108267819 */ /* 0x000fe400000006ff */
[----:B------:R-:W-:Y:S01]  /*a680*/  SHF.L.U32 R36, R5, 0x1, RZ ;  /* 0x0000000105247819 */ /* 0x000fe200000006ff */
[----:B------:R-:W-:Y:S02]  /*a690*/  HADD2.F32 R5, -RZ, R44.H1_H1 ;  /* 0x3000002cff057230 */ /* 0x000fe40000004100 */
[----:B------:R-:W1:Y:S04]  /*a6a0*/  LDS.128 R8, [R38+0x6100] ;  /* 0x0061000026087984 */ /* 0x000e680000000c00 */
[----:B------:R-:W2:Y:S01]  /*a6b0*/  LDS.128 R12, [R36+0x6100] ;  /* 0x00610000240c7984 */ /* 0x000ea20000000c00 */
[----:B-1----:R-:W-:-:S02]  /*a6c0*/  HADD2.F32 R24, -RZ, R8.H0_H0 ;  /* 0x20000008ff187230 */ /* 0x002fc40000004100 */
[----:B------:R-:W-:Y:S02]  /*a6d0*/  HADD2.F32 R23, -RZ, R8.H1_H1 ;  /* 0x30000008ff177230 */ /* 0x000fe40000004100 */
[--C-:B--2---:R-:W-:Y:S02]  /*a6e0*/  HADD2.F32 R7, -RZ, R12.reuse.H0_H0 ;  /* 0x2000000cff077230 */ /* 0x104fe40000004100 */
[--C-:B------:R-:W-:Y:S02]  /*a6f0*/  HADD2.F32 R26, -RZ, R9.reuse.H0_H0 ;  /* 0x20000009ff1a7230 */ /* 0x100fe40000004100 */
[----:B------:R-:W-:Y:S01]  /*a700*/  HADD2.F32 R25, -RZ, R9.H1_H1 ;  /* 0x30000009ff197230 */ /* 0x000fe20000004100 */
[CC--:B------:R-:W-:Y:S01]  /*a710*/  FMUL.FTZ R9, R24.reuse, R6.reuse ;  /* 0x0000000618097220 */ /* 0x0c0fe20000410000 */
[--C-:B------:R-:W-:Y:S01]  /*a720*/  HADD2.F32 R20, -RZ, R15.reuse.H0_H0 ;  /* 0x2000000fff147230 */ /* 0x100fe20000004100 */
[----:B------:R-:W-:Y:S01]  /*a730*/  FMUL.FTZ R39, R7, R6 ;  /* 0x0000000607277220 */ /* 0x000fe20000410000 */
[----:B------:R-:W-:Y:S01]  /*a740*/  HADD2.F32 R19, -RZ, R15.H1_H1 ;  /* 0x3000000fff137230 */ /* 0x000fe20000004100 */
[-C--:B------:R-:W-:Y:S01]  /*a750*/  FMUL.FTZ R6, R23, R5.reuse ;  /* 0x0000000517067220 */ /* 0x080fe20000410000 */
[----:B------:R-:W-:Y:S01]  /*a760*/  HADD2.F32 R12, -RZ, R12.H1_H1 ;  /* 0x3000000cff0c7230 */ /* 0x000fe20000004100 */
[-C--:B------:R-:W-:Y:S01]  /*a770*/  FFMA.FTZ R42, R7, R18.reuse, R9 ;  /* 0x00000012072a7223 */ /* 0x080fe20000010009 */
[----:B------:R-:W-:Y:S01]  /*a780*/  HADD2.F32 R15, -RZ, R57.H0_H0 ;  /* 0x20000039ff0f7230 */ /* 0x000fe20000004100 */
[----:B------:R-:W-:Y:S01]  /*a790*/  FFMA.FTZ R18, R24, R18, -R39 ;  /* 0x0000001218127223 */ /* 0x000fe20000010827 */
[----:B------:R-:W-:Y:S01]  /*a7a0*/  HADD2.F32 R8, -RZ, R45.H0_H0 ;  /* 0x2000002dff087230 */ /* 0x000fe20000004100 */
[C---:B------:R-:W-:Y:S01]  /*a7b0*/  FMUL.FTZ R37, R12.reuse, R5 ;  /* 0x000000050c257220 */ /* 0x040fe20000410000 */
[--C-:B------:R-:W-:Y:S01]  /*a7c0*/  HADD2.F32 R28, -RZ, R10.reuse.H0_H0 ;  /* 0x2000000aff1c7230 */ /* 0x100fe20000004100 */
[-C--:B------:R-:W-:Y:S01]  /*a7d0*/  FFMA.FTZ R41, R12, R15.reuse, R6 ;  /* 0x0000000f0c297223 */ /* 0x080fe20000010006 */
[----:B------:R-:W-:Y:S01]  /*a7e0*/  HADD2.F32 R27, -RZ, R10.H1_H1 ;  /* 0x3000000aff1b7230 */ /* 0x000fe20000004100 */
[----:B------:R-:W-:Y:S01]  /*a7f0*/  FMUL.FTZ R7, R26, R8 ;  /* 0x000000081a077220 */ /* 0x000fe20000410000 */
[----:B------:R-:W-:Y:S01]  /*a800*/  HADD2.F32 R10, -RZ, R13.H0_H0 ;  /* 0x2000000dff0a7230 */ /* 0x000fe20000004100 */
[----:B------:R-:W-:Y:S01]  /*a810*/  FFMA.FTZ R15, R23, R15, -R37 ;  /* 0x0000000f170f7223 */ /* 0x000fe20000010825 */
[----:B------:R-:W-:-:S02]  /*a820*/  HADD2.F32 R6, -RZ, R45.H1_H1 ;  /* 0x3000002dff067230 */ /* 0x000fc40000004100 */
[----:B------:R-:W-:Y:S01]  /*a830*/  HADD2.F32 R5, -RZ, R46.H0_H0 ;  /* 0x2000002eff057230 */ /* 0x000fe20000004100 */
[C---:B------:R-:W-:Y:S01]  /*a840*/  FMUL.FTZ R34, R10.reuse, R8 ;  /* 0x000000080a227220 */ /* 0x040fe20000410000 */
[--C-:B------:R-:W-:Y:S01]  /*a850*/  HADD2.F32 R30, -RZ, R11.reuse.H0_H0 ;  /* 0x2000000bff1e7230 */ /* 0x100fe20000004100 */
[----:B------:R-:W-:Y:S01]  /*a860*/  FFMA.FTZ R40, R10, R17, R7 ;  /* 0x000000110a287223 */ /* 0x000fe20000010007 */
[----:B------:R-:W-:Y:S01]  /*a870*/  HADD2.F32 R29, -RZ, R11.H1_H1 ;  /* 0x3000000bff1d7230 */ /* 0x000fe20000004100 */
[-C--:B------:R-:W-:Y:S01]  /*a880*/  FMUL.FTZ R9, R25, R6.reuse ;  /* 0x0000000619097220 */ /* 0x080fe20000410000 */
[----:B------:R-:W-:Y:S01]  /*a890*/  HADD2.F32 R16, -RZ, R13.H1_H1 ;  /* 0x3000000dff107230 */ /* 0x000fe20000004100 */
[-C--:B------:R-:W-:Y:S01]  /*a8a0*/  FMUL.FTZ R8, R28, R5.reuse ;  /* 0x000000051c087220 */ /* 0x080fe20000410000 */
[----:B------:R-:W-:Y:S02]  /*a8b0*/  HADD2.F32 R12, -RZ, R53.H0_H0 ;  /* 0x20000035ff0c7230 */ /* 0x000fe40000004100 */
[----:B------:R-:W-:Y:S01]  /*a8c0*/  HADD2.F32 R13, -RZ, R14.H0_H0 ;  /* 0x2000000eff0d7230 */ /* 0x000fe20000004100 */
[C---:B------:R-:W-:Y:S01]  /*a8d0*/  FMUL.FTZ R32, R16.reuse, R6 ;  /* 0x0000000610207220 */ /* 0x040fe20000410000 */
[----:B------:R-:W-:Y:S01]  /*a8e0*/  HADD2.F32 R11, -RZ, R56.H0_H0 ;  /* 0x20000038ff0b7230 */ /* 0x000fe20000004100 */
[----:B------:R-:W-:Y:S01]  /*a8f0*/  FFMA.FTZ R35, R16, R12, R9 ;  /* 0x0000000c10237223 */ /* 0x000fe20000010009 */
[----:B------:R-:W-:Y:S01]  /*a900*/  HADD2.F32 R7, -RZ, R46.H1_H1 ;  /* 0x3000002eff077230 */ /* 0x000fe20000004100 */
[C---:B------:R-:W-:Y:S01]  /*a910*/  FMUL.FTZ R22, R13.reuse, R5 ;  /* 0x000000050d167220 */ /* 0x040fe20000410000 */
[----:B------:R-:W-:Y:S01]  /*a920*/  HADD2.F32 R14, -RZ, R14.H1_H1 ;  /* 0x3000000eff0e7230 */ /* 0x000fe20000004100 */
[----:B------:R-:W-:Y:S01]  /*a930*/  FFMA.FTZ R33, R13, R11, R8 ;  /* 0x0000000b0d217223 */ /* 0x000fe20000010008 */
[----:B------:R-:W-:Y:S01]  /*a940*/  HADD2.F32 R9, -RZ, R52.H0_H0 ;  /* 0x20000034ff097230 */ /* 0x000fe20000004100 */
[-C--:B------:R-:W-:Y:S01]  /*a950*/  FMUL.FTZ R8, R27, R7.reuse ;  /* 0x000000071b087220 */ /* 0x080fe20000410000 */
[--C-:B------:R-:W-:Y:S01]  /*a960*/  HADD2.F32 R6, -RZ, R47.reuse.H1_H1 ;  /* 0x3000002fff067230 */ /* 0x100fe20000004100 */
[C---:B------:R-:W-:Y:S01]  /*a970*/  FMUL.FTZ R21, R14.reuse, R7 ;  /* 0x000000070e157220 */ /* 0x040fe20000410000 */
[----:B------:R-:W-:Y:S01]  /*a980*/  HADD2.F32 R5, -RZ, R47.H0_H0 ;  /* 0x2000002fff057230 */ /* 0x000fe20000004100 */
[----:B------:R-:W-:Y:S01]  /*a990*/  FFMA.FTZ R31, R14, R9, R8 ;  /* 0x000000090e1f7223 */ /* 0x000fe20000010008 */
[----:B------:R-:W-:Y:S01]  /*a9a0*/  HADD2.F32 R7, -RZ, R49.H0_H0 ;  /* 0x20000031ff077230 */ /* 0x000fe20000004100 */
[----:B------:R-:W-:Y:S01]  /*a9b0*/  FMUL.FTZ R10, R30, R6 ;  /* 0x000000061e0a7220 */ /* 0x000fe20000410000 */
[----:B------:R-:W-:Y:S01]  /*a9c0*/  HADD2.F32 R8, -RZ, R55.H0_H0 ;  /* 0x20000037ff087230 */ /* 0x000fe20000004100 */
[----:B------:R-:W-:-:S02]  /*a9d0*/  FMUL.FTZ R13, R29, R5 ;  /* 0x000000051d0d7220 */ /* 0x000fc40000410000 */
[----:B------:R-:W-:Y:S02]  /*a9e0*/  FMUL.FTZ R6, R20, R6 ;  /* 0x0000000614067220 */ /* 0x000fe40000410000 */
[C---:B------:R-:W-:Y:S02]  /*a9f0*/  FMUL.FTZ R5, R19.reuse, R5 ;  /* 0x0000000513057220 */ /* 0x040fe40000410000 */
[----:B------:R-:W-:Y:S02]  /*aa00*/  FFMA.FTZ R19, R19, R7, R13 ;  /* 0x0000000713137223 */ /* 0x000fe4000001000d */
[----:B------:R-:W-:Y:S02]  /*aa10*/  FFMA.FTZ R16, R26, R17, -R34 ;  /* 0x000000111a107223 */ /* 0x000fe40000010822 */
[----:B------:R-:W-:Y:S01]  /*aa20*/  FFMA.FTZ R13, R25, R12, -R32 ;  /* 0x0000000c190d7223 */ /* 0x000fe20000010820 */
[----:B------:R-:W-:Y:S01]  /*aa30*/  F2FP.PACK_AB R12, R15, R18 ;  /* 0x000000120f0c723e */ /* 0x000fe200000000ff */
[----:B------:R-:W-:-:S02]  /*aa40*/  FFMA.FTZ R11, R28, R11, -R22 ;  /* 0x0000000b1c0b7223 */ /* 0x000fc40000010816 */
[----:B------:R-:W-:Y:S01]  /*aa50*/  FFMA.FTZ R14, R27, R9, -R21 ;  /* 0x000000091b0e7223 */ /* 0x000fe20000010815 */
[----:B------:R-:W-:Y:S01]  /*aa60*/  F2FP.PACK_AB R13, R13, R16 ;  /* 0x000000100d0d723e */ /* 0x000fe200000000ff */
[----:B------:R-:W-:Y:S01]  /*aa70*/  FFMA.FTZ R6, R30, R8, -R6 ;  /* 0x000000081e067223 */ /* 0x000fe20000010806 */
[----:B------:R-:W-:Y:S01]  /*aa80*/  F2FP.PACK_AB R9, R35, R40 ;  /* 0x000000282309723e */ /* 0x000fe200000000ff */
[----:B------:R-:W-:Y:S01]  /*aa90*/  FFMA.FTZ R5, R29, R7, -R5 ;  /* 0x000000071d057223 */ /* 0x000fe20000010805 */
[----:B------:R-:W-:Y:S01]  /*aaa0*/  F2FP.PACK_AB R14, R14, R11 ;  /* 0x0000000b0e0e723e */ /* 0x000fe200000000ff */
[----:B------:R-:W-:Y:S01]  /*aab0*/  FFMA.FTZ R20, R20, R8, R10 ;  /* 0x0000000814147223 */ /* 0x000fe2000001000a */
[----:B------:R-:W-:Y:S02]  /*aac0*/  F2FP.PACK_AB R8, R41, R42 ;  /* 0x0000002a2908723e */ /* 0x000fe400000000ff */
[----:B------:R-:W-:Y:S02]  /*aad0*/  F2FP.PACK_AB R15, R5, R6 ;  /* 0x00000006050f723e */ /* 0x000fe400000000ff */
[----:B------:R-:W-:-:S02]  /*aae0*/  F2FP.PACK_AB R10, R31, R33 ;  /* 0x000000211f0a723e */ /* 0x000fc400000000ff */
[----:B------:R-:W-:Y:S01]  /*aaf0*/  F2FP.PACK_AB R11, R19, R20 ;  /* 0x00000014130b723e */ /* 0x000fe200000000ff */
[----:B------:R1:W-:Y:S04]  /*ab00*/  STS.128 [R38+0x6100], R12 ;  /* 0x0061000c26007388 */ /* 0x0003e80000000c00 */
[----:B------:R1:W-:Y:S02]  /*ab10*/  STS.128 [R36+0x6100], R8 ;  /* 0x0061000824007388 */ /* 0x0003e40000000c00 */
.L_x_125:
[----:B------:R-:W-:Y:S05]  /*ab20*/  BSYNC B0 ;  /* 0x0000000000007941 */ /* 0x000fea0003800000 */
.L_x_124:
[----:B------:R-:W-:Y:S01]  /*ab30*/  IADD3 R5, R62, 0x10, RZ ;  /* 0x000000103e057810 */ /* 0x000fe20007ffe0ff */
[----:B------:R-:W-:Y:S03]  /*ab40*/  BSSY B0, `(.L_x_126) ;  /* 0x000006c000007945 */ /* 0x000fe60003800000 */
[----:B------:R-:W-:-:S13]  /*ab50*/  ISETP.GE.AND P0, PT, R5, c[0x0][0x27c], PT ;  /* 0x00009f0005007a0c */ /* 0x000fda0003f06270 */
[----:B------:R-:W-:Y:S05]  /*ab60*/  @P0 BRA `(.L_x_127) ;  /* 0x0000069000000947 */ /* 0x000fea0003800000 */
[----:B-1----:R-:W-:Y:S01]  /*ab70*/  SHF.R.S32.HI R9, RZ, 0x1f, R5 ;  /* 0x0000001fff097819 */ /* 0x002fe20000011405 */
[--C-:B------:R-:W-:Y:S01]  /*ab80*/  HADD2.F32 R17, -RZ, R54.reuse.H0_H0 ;  /* 0x20000036ff117230 */ /* 0x100fe20000004100 */
[----:B------:R-:W-:Y:S01]  /*ab90*/  LEA.HI R8, R60, R60, RZ, 0x1 ;  /* 0x0000003c3c087211 */ /* 0x000fe200078f08ff */
[----:B------:R-:W-:Y:S01]  /*aba0*/  HADD2.F32 R19, -RZ, R53.H1_H1 ;  /* 0x30000035ff137230 */ /* 0x000fe20000004100 */
[CC--:B------:R-:W-:Y:S01]  /*abb0*/  LEA.HI R7, R9.reuse, R5.reuse, RZ, 0x3 ;  /* 0x0000000509077211 */ /* 0x0c0fe200078f18ff */
[----:B------:R-:W-:Y:S01]  /*abc0*/  HADD2.F32 R18, -RZ, R54.H1_H1 ;  /* 0x30000036ff127230 */ /* 0x000fe20000004100 */
[----:B------:R-:W-:Y:S02]  /*abd0*/  SHF.L.U32 R10, R64, 0x6, RZ ;  /* 0x00000006400a7819 */ /* 0x000fe400000006ff */
[----:B------:R-:W-:Y:S02]  /*abe0*/  LOP3.LUT R8, R8, 0x7fffffe, RZ, 0xc0, !PT ;  /* 0x07fffffe08087812 */ /* 0x000fe400078ec0ff */
[----:B------:R-:W-:-:S02]  /*abf0*/  LEA.HI R9, R9, R5, RZ, 0x5 ;  /* 0x0000000509097211 */ /* 0x000fc400078f28ff */
[----:B------:R-:W-:Y:S02]  /*ac00*/  MOV R11, c[0x0][0x27c] ;  /* 0x00009f00000b7a02 */ /* 0x000fe40000000f00 */
[----:B------:R-:W-:Y:S02]  /*ac10*/  SHF.R.S32.HI R6, RZ, 0x3, R7 ;  /* 0x00000003ff067819 */ /* 0x000fe40000011407 */
[----:B------:R-:W-:Y:S02]  /*ac20*/  LOP3.LUT R5, R10, 0xc0, RZ, 0xc0, !PT ;  /* 0x000000c00a057812 */ /* 0x000fe400078ec0ff */
[----:B------:R-:W-:Y:S02]  /*ac30*/  IADD3 R8, R60, -R8, RZ ;  /* 0x800000083c087210 */ /* 0x000fe40007ffe0ff */
[----:B------:R-:W-:Y:S02]  /*ac40*/  LEA.HI R6, R11, R6, RZ, 0x1d ;  /* 0x000000060b067211 */ /* 0x000fe400078fe8ff */
[----:B------:R-:W-:-:S02]  /*ac50*/  SHF.L.U32 R9, R9, 0x7, RZ ;  /* 0x0000000709097819 */ /* 0x000fc400000006ff */
[----:B------:R-:W-:Y:S01]  /*ac60*/  LOP3.LUT R10, R5, 0x18, R7, 0xf8, !PT ;  /* 0x00000018050a7812 */ /* 0x000fe200078ef807 */
[----:B------:R-:W-:Y:S01]  /*ac70*/  IMAD R7, R63, 0x8, R8 ;  /* 0x000000083f077824 */ /* 0x000fe200078e0208 */
[----:B------:R-:W-:Y:S02]  /*ac80*/  SHF.R.U32.HI R12, RZ, 0x3, R5 ;  /* 0x00000003ff0c7819 */ /* 0x000fe40000011605 */
[----:B------:R-:W-:Y:S02]  /*ac90*/  LOP3.LUT R11, R9, 0x7ffff000, RZ, 0xc0, !PT ;  /* 0x7ffff000090b7812 */ /* 0x000fe400078ec0ff */
[----:B------:R-:W-:Y:S02]  /*aca0*/  SHF.R.S32.HI R8, RZ, 0x1f, R6 ;  /* 0x0000001fff087819 */ /* 0x000fe40000011406 */
[----:B------:R-:W-:Y:S02]  /*acb0*/  LOP3.LUT R9, R10, R12, RZ, 0x3c, !PT ;  /* 0x0000000c0a097212 */ /* 0x000fe400078e3cff */
[----:B------:R-:W-:-:S02]  /*acc0*/  SHF.L.U32 R10, R7, 0x5, RZ ;  /* 0x00000005070a7819 */ /* 0x000fc400000006ff */
[----:B------:R-:W-:Y:S02]  /*acd0*/  SHF.L.U32 R7, R6, 0x3, RZ ;  /* 0x0000000306077819 */ /* 0x000fe400000006ff */
[----:B------:R-:W-:Y:S02]  /*ace0*/  LEA.HI R6, R8, R6, RZ, 0x2 ;  /* 0x0000000608067211 */ /* 0x000fe400078f10ff */
[----:B------:R-:W-:Y:S02]  /*acf0*/  LOP3.LUT R7, R5, 0x18, R7, 0xf8, !PT ;  /* 0x0000001805077812 */ /* 0x000fe400078ef807 */
[----:B------:R-:W-:Y:S01]  /*ad00*/  IADD3 R8, R9, R11, R10 ;  /* 0x0000000b09087210 */ /* 0x000fe20007ffe00a */
[----:B------:R-:W-:Y:S01]  /*ad10*/  IMAD.SHL.U32 R5, R6, 0x400, RZ ;  /* 0x0000040006057824 */ /* 0x000fe200078e00ff */
[----:B------:R-:W-:Y:S01]  /*ad20*/  LOP3.LUT R7, R7, R12, RZ, 0x3c, !PT ;  /* 0x0000000c07077212 */ /* 0x000fe200078e3cff */
[----:B------:R-:W-:Y:S01]  /*ad30*/  HADD2.F32 R6, -RZ, R48.H0_H0 ;  /* 0x20000030ff067230 */ /* 0x000fe20000004100 */
[----:B------:R-:W-:-:S02]  /*ad40*/  SHF.L.U32 R40, R8, 0x1, RZ ;  /* 0x0000000108287819 */ /* 0x000fc400000006ff */
[----:B------:R-:W-:-:S03]  /*ad50*/  LOP3.LUT R5, R5, 0x7ffff000, RZ, 0xc0, !PT ;  /* 0x7ffff00005057812 */ /* 0x000fc600078ec0ff */
[----:B------:R-:W1:Y:S01]  /*ad60*/  LDS.128 R12, [R40+0x6100] ;  /* 0x00610000280c7984 */ /* 0x000e620000000c00 */
[----:B------:R-:W-:Y:S01]  /*ad70*/  IADD3 R5, R7, R5, R10 ;  /* 0x0000000507057210 */ /* 0x000fe20007ffe00a */
[----:B------:R-:W-:-:S03]  /*ad80*/  HADD2.F32 R7, -RZ, R49.H1_H1 ;  /* 0x30000031ff077230 */ /* 0x000fc60000004100 */
[----:B------:R-:W-:Y:S01]  /*ad90*/  SHF.L.U32 R36, R5, 0x1, RZ ;  /* 0x0000000105247819 */ /* 0x000fe200000006ff */
[----:B------:R-:W-:-:S04]  /*ada0*/  HADD2.F32 R5, -RZ, R48.H1_H1 ;  /* 0x30000030ff057230 */ /* 0x000fc80000004100 */
[----:B------:R-:W2:Y:S01]  /*adb0*/  LDS.128 R8, [R36+0x6100] ;  /* 0x0061000024087984 */ /* 0x000ea20000000c00 */
[--C-:B-1----:R-:W-:Y:S02]  /*adc0*/  HADD2.F32 R24, -RZ, R12.reuse.H0_H0 ;  /* 0x2000000cff187230 */ /* 0x102fe40000004100 */
[----:B------:R-:W-:Y:S02]  /*add0*/  HADD2.F32 R23, -RZ, R12.H1_H1 ;  /* 0x3000000cff177230 */ /* 0x000fe40000004100 */
[--C-:B------:R-:W-:Y:S02]  /*ade0*/  HADD2.F32 R26, -RZ, R13.reuse.H0_H0 ;  /* 0x2000000dff1a7230 */ /* 0x100fe40000004100 */
[----:B------:R-:W-:Y:S02]  /*adf0*/  HADD2.F32 R25, -RZ, R13.H1_H1 ;  /* 0x3000000dff197230 */ /* 0x000fe40000004100 */
[----:B------:R-:W-:Y:S02]  /*ae00*/  HADD2.F32 R28, -RZ, R14.H0_H0 ;  /* 0x2000000eff1c7230 */ /* 0x000fe40000004100 */
[----:B--2---:R-:W-:-:S02]  /*ae10*/  HADD2.F32 R12, -RZ, R8.H0_H0 ;  /* 0x20000008ff0c7230 */ /* 0x004fc40000004100 */
[----:B------:R-:W-:Y:S01]  /*ae20*/  HADD2.F32 R13, -RZ, R8.H1_H1 ;  /* 0x30000008ff0d7230 */ /* 0x000fe20000004100 */
[-C--:B------:R-:W-:Y:S01]  /*ae30*/  FMUL.FTZ R8, R24, R6.reuse ;  /* 0x0000000618087220 */ /* 0x080fe20000410000 */
[----:B------:R-:W-:Y:S01]  /*ae40*/  HADD2.F32 R27, -RZ, R14.H1_H1 ;  /* 0x3000000eff1b7230 */ /* 0x000fe20000004100 */
[C---:B------:R-:W-:Y:S01]  /*ae50*/  FMUL.FTZ R38, R12.reuse, R6 ;  /* 0x000000060c267220 */ /* 0x040fe20000410000 */
[----:B------:R-:W-:Y:S01]  /*ae60*/  HADD2.F32 R14, -RZ, R9.H0_H0 ;  /* 0x20000009ff0e7230 */ /* 0x000fe20000004100 */
[----:B------:R-:W-:Y:S01]  /*ae70*/  FMUL.FTZ R6, R23, R5 ;  /* 0x0000000517067220 */ /* 0x000fe20000410000 */
[--C-:B------:R-:W-:Y:S01]  /*ae80*/  HADD2.F32 R30, -RZ, R15.reuse.H0_H0 ;  /* 0x2000000fff1e7230 */ /* 0x100fe20000004100 */
[----:B------:R-:W-:Y:S01]  /*ae90*/  FFMA.FTZ R42, R12, R19, R8 ;  /* 0x000000130c2a7223 */ /* 0x000fe20000010008 */
[----:B------:R-:W-:Y:S01]  /*aea0*/  HADD2.F32 R29, -RZ, R15.H1_H1 ;  /* 0x3000000fff1d7230 */ /* 0x000fe20000004100 */
[C---:B------:R-:W-:Y:S01]  /*aeb0*/  FFMA.FTZ R41, R13.reuse, R17, R6 ;  /* 0x000000110d297223 */ /* 0x040fe20000010006 */
[--C-:B------:R-:W-:Y:S01]  /*aec0*/  HADD2.F32 R6, -RZ, R50.reuse.H0_H0 ;  /* 0x20000032ff067230 */ /* 0x100fe20000004100 */
[----:B------:R-:W-:Y:S01]  /*aed0*/  FMUL.FTZ R37, R13, R5 ;  /* 0x000000050d257220 */ /* 0x000fe20000410000 */
[----:B------:R-:W-:Y:S01]  /*aee0*/  HADD2.F32 R5, -RZ, R50.H1_H1 ;  /* 0x30000032ff057230 */ /* 0x000fe20000004100 */
[-C--:B------:R-:W-:Y:S01]  /*aef0*/  FMUL.FTZ R8, R26, R7.reuse ;  /* 0x000000071a087220 */ /* 0x080fe20000410000 */
[----:B------:R-:W-:Y:S01]  /*af00*/  HADD2.F32 R16, -RZ, R9.H1_H1 ;  /* 0x30000009ff107230 */ /* 0x000fe20000004100 */
[C---:B------:R-:W-:Y:S01]  /*af10*/  FMUL.FTZ R34, R14.reuse, R7 ;  /* 0x000000070e227220 */ /* 0x040fe20000410000 */
[--C-:B------:R-:W-:Y:S01]  /*af20*/  HADD2.F32 R21, -RZ, R11.reuse.H0_H0 ;  /* 0x2000000bff157230 */ /* 0x100fe20000004100 */
[----:B------:R-:W-:Y:S01]  /*af30*/  FFMA.FTZ R39, R14, R18, R8 ;  /* 0x000000120e277223 */ /* 0x000fe20000010008 */
[----:B------:R-:W-:Y:S01]  /*af40*/  HADD2.F32 R20, -RZ, R11.H1_H1 ;  /* 0x3000000bff147230 */ /* 0x000fe20000004100 */
[-C--:B------:R-:W-:Y:S01]  /*af50*/  FMUL.FTZ R9, R25, R6.reuse ;  /* 0x0000000619097220 */ /* 0x080fe20000410000 */
[----:B------:R-:W-:Y:S01]  /*af60*/  HADD2.F32 R12, -RZ, R55.H1_H1 ;  /* 0x30000037ff0c7230 */ /* 0x000fe20000004100 */
[-C--:B------:R-:W-:Y:S01]  /*af70*/  FMUL.FTZ R8, R28, R5.reuse ;  /* 0x000000051c087220 */ /* 0x080fe20000410000 */
[----:B------:R-:W-:Y:S01]  /*af80*/  HADD2.F32 R15, -RZ, R10.H0_H0 ;  /* 0x2000000aff0f7230 */ /* 0x000fe20000004100 */
[C---:B------:R-:W-:Y:S01]  /*af90*/  FMUL.FTZ R32, R16.reuse, R6 ;  /* 0x0000000610207220 */ /* 0x040fe20000410000 */
[----:B------:R-:W-:Y:S01]  /*afa0*/  HADD2.F32 R11, -RZ, R56.H1_H1 ;  /* 0x30000038ff0b7230 */ /* 0x000fe20000004100 */
[----:B------:R-:W-:Y:S01]  /*afb0*/  FFMA.FTZ R35, R16, R12, R9 ;  /* 0x0000000c10237223 */ /* 0x000fe20000010009 */
[----:B------:R-:W-:Y:S01]  /*afc0*/  HADD2.F32 R7, -RZ, R51.H0_H0 ;  /* 0x20000033ff077230 */ /* 0x000fe20000004100 */
[C---:B------:R-:W-:Y:S01]  /*afd0*/  FMUL.FTZ R22, R15.reuse, R5 ;  /* 0x000000050f167220 */ /* 0x040fe20000410000 */
[----:B------:R-:W-:Y:S01]  /*afe0*/  HADD2.F32 R10, -RZ, R10.H1_H1 ;  /* 0x3000000aff0a7230 */ /* 0x000fe20000004100 */
[----:B------:R-:W-:Y:S01]  /*aff0*/  FFMA.FTZ R33, R15, R11, R8 ;  /* 0x0000000b0f217223 */ /* 0x000fe20000010008 */
[----:B------:R-:W-:Y:S01]  /*b000*/  HADD2.F32 R9, -RZ, R57.H1_H1 ;  /* 0x30000039ff097230 */ /* 0x000fe20000004100 */
[-C--:B------:R-:W-:Y:S01]  /*b010*/  FMUL.FTZ R8, R27, R7.reuse ;  /* 0x000000071b087220 */ /* 0x080fe20000410000 */
[----:B------:R-:W-:Y:S01]  /*b020*/  HADD2.F32 R6, -RZ, R52.H1_H1 ;  /* 0x30000034ff067230 */ /* 0x000fe20000004100 */
[C---:B------:R-:W-:Y:S01]  /*b030*/  FMUL.FTZ R14, R10.reuse, R7 ;  /* 0x000000070a0e7220 */ /* 0x040fe20000410000 */
[----:B------:R-:W-:Y:S01]  /*b040*/  HADD2.F32 R5, -RZ, R51.H1_H1 ;  /* 0x30000033ff057230 */ /* 0x000fe20000004100 */
[----:B------:R-:W-:Y:S01]  /*b050*/  FFMA.FTZ R31, R10, R9, R8 ;  /* 0x000000090a1f7223 */ /* 0x000fe20000010008 */
[----:B------:R-:W-:Y:S01]  /*b060*/  HADD2.F32 R7, -RZ, R58.H1_H1 ;  /* 0x3000003aff077230 */ /* 0x000fe20000004100 */
[----:B------:R-:W-:Y:S01]  /*b070*/  FMUL.FTZ R10, R30, R6 ;  /* 0x000000061e0a7220 */ /* 0x000fe20000410000 */
[----:B------:R-:W-:Y:S01]  /*b080*/  HADD2.F32 R8, -RZ, R59.H1_H1 ;  /* 0x3000003bff087230 */ /* 0x000fe20000004100 */
[----:B------:R-:W-:-:S02]  /*b090*/  FMUL.FTZ R13, R29, R5 ;  /* 0x000000051d0d7220 */ /* 0x000fc40000410000 */
[----:B------:R-:W-:Y:S02]  /*b0a0*/  FMUL.FTZ R6, R21, R6 ;  /* 0x0000000615067220 */ /* 0x000fe40000410000 */
[C---:B------:R-:W-:Y:S02]  /*b0b0*/  FMUL.FTZ R5, R20.reuse, R5 ;  /* 0x0000000514057220 */ /* 0x040fe40000410000 */
[----:B------:R-:W-:Y:S02]  /*b0c0*/  FFMA.FTZ R20, R20, R7, R13 ;  /* 0x0000000714147223 */ /* 0x000fe4000001000d */
[----:B------:R-:W-:Y:S02]  /*b0d0*/  FFMA.FTZ R19, R24, R19, -R38 ;  /* 0x0000001318137223 */ /* 0x000fe40000010826 */
[----:B------:R-:W-:Y:S02]  /*b0e0*/  FFMA.FTZ R15, R23, R17, -R37 ;  /* 0x00000011170f7223 */ /* 0x000fe40000010825 */
[----:B------:R-:W-:-:S02]  /*b0f0*/  FFMA.FTZ R16, R26, R18, -R34 ;  /* 0x000000121a107223 */ /* 0x000fc40000010822 */
[----:B------:R-:W-:Y:S01]  /*b100*/  FFMA.FTZ R13, R25, R12, -R32 ;  /* 0x0000000c190d7223 */ /* 0x000fe20000010820 */
[----:B------:R-:W-:Y:S01]  /*b110*/  F2FP.PACK_AB R12, R15, R19 ;  /* 0x000000130f0c723e */ /* 0x000fe200000000ff */
[----:B------:R-:W-:Y:S02]  /*b120*/  FFMA.FTZ R11, R28, R11, -R22 ;  /* 0x0000000b1c0b7223 */ /* 0x000fe40000010816 */
[----:B------:R-:W-:Y:S01]  /*b130*/  FFMA.FTZ R14, R27, R9, -R14 ;  /* 0x000000091b0e7223 */ /* 0x000fe2000001080e */
[----:B------:R-:W-:Y:S01]  /*b140*/  F2FP.PACK_AB R13, R13, R16 ;  /* 0x000000100d0d723e */ /* 0x000fe200000000ff */
[-C--:B------:R-:W-:Y:S01]  /*b150*/  FFMA.FTZ R6, R30, R8.reuse, -R6 ;  /* 0x000000081e067223 */ /* 0x080fe20000010806 */
[----:B------:R-:W-:Y:S01]  /*b160*/  F2FP.PACK_AB R9, R35, R39 ;  /* 0x000000272309723e */ /* 0x000fe200000000ff */
[----:B------:R-:W-:Y:S01]  /*b170*/  FFMA.FTZ R5, R29, R7, -R5 ;  /* 0x000000071d057223 */ /* 0x000fe20000010805 */
[----:B------:R-:W-:Y:S01]  /*b180*/  F2FP.PACK_AB R14, R14, R11 ;  /* 0x0000000b0e0e723e */ /* 0x000fe200000000ff */
[----:B------:R-:W-:Y:S01]  /*b190*/  FFMA.FTZ R21, R21, R8, R10 ;  /* 0x0000000815157223 */ /* 0x000fe2000001000a */
[----:B------:R-:W-:-:S02]  /*b1a0*/  F2FP.PACK_AB R8, R41, R42 ;  /* 0x0000002a2908723e */ /* 0x000fc400000000ff */
[----:B------:R-:W-:Y:S02]  /*b1b0*/  F2FP.PACK_AB R15, R5, R6 ;  /* 0x00000006050f723e */ /* 0x000fe400000000ff */
[----:B------:R-:W-:Y:S02]  /*b1c0*/  F2FP.PACK_AB R10, R31, R33 ;  /* 0x000000211f0a723e */ /* 0x000fe400000000ff */
[----:B------:R-:W-:Y:S01]  /*b1d0*/  F2FP.PACK_AB R11, R20, R21 ;  /* 0x00000015140b723e */ /* 0x000fe200000000ff */
[----:B------:R1:W-:Y:S04]  /*b1e0*/  STS.128 [R40+0x6100], R12 ;  /* 0x0061000c28007388 */ /* 0x0003e80000000c00 */
[----:B------:R1:W-:Y:S02]  /*b1f0*/  STS.128 [R36+0x6100], R8 ;  /* 0x0061000824007388 */ /* 0x0003e40000000c00 */
.L_x_127:
[----:B------:R-:W-:Y:S05]  /*b200*/  BSYNC B0 ;  /* 0x0000000000007941 */ /* 0x000fea0003800000 */
.L_x_126:
[----:B------:R-:W-:-:S04]  /*b210*/  IADD3 R5, R62, 0x20, RZ ;  /* 0x000000203e057810 */ /* 0x000fc80007ffe0ff */
[----:B------:R-:W-:-:S13]  /*b220*/  ISETP.GE.AND P0, PT, R5, c[0x0][0x27c], PT ;  /* 0x00009f0005007a0c */ /* 0x000fda0003f06270 */
[----:B------:R-:W-:Y:S05]  /*b230*/  @P0 BRA `(.L_x_123) ;  /* 0x0000069000000947 */ /* 0x000fea0003800000 */
[----:B-1----:R-:W-:Y:S01]  /*b240*/  SHF.R.S32.HI R9, RZ, 0x1f, R5 ;  /* 0x0000001fff097819 */ /* 0x002fe20000011405 */
[--C-:B------:R-:W-:Y:S01]  /*b250*/  HADD2.F32 R17, -RZ, R70.reuse.H1_H1 ;  /* 0x30000046ff117230 */ /* 0x100fe20000004100 */
[----:B------:R-:W-:Y:S01]  /*b260*/  LEA.HI R8, R60, R60, RZ, 0x1 ;  /* 0x0000003c3c087211 */ /* 0x000fe200078f08ff */
[----:B------:R-:W-:Y:S01]  /*b270*/  HADD2.F32 R19, -RZ, R70.H0_H0 ;  /* 0x20000046ff137230 */ /* 0x000fe20000004100 */
[CC--:B------:R-:W-:Y:S01]  /*b280*/  LEA.HI R7, R9.reuse, R5.reuse, RZ, 0x3 ;  /* 0x0000000509077211 */ /* 0x0c0fe200078f18ff */
[----:B------:R-:W-:Y:S01]  /*b290*/  HADD2.F32 R18, -RZ, R71.H0_H0 ;  /* 0x20000047ff127230 */ /* 0x000fe20000004100 */
        /* <DEDUP_REMOVED lines=27> */
[----:B------:R-:W-:-:S03]  /*b450*/  HADD2.F32 R7, -RZ, R67.H0_H0 ;  /* 0x20000043ff077230 */ /* 0x000fc60000004100 */
        /* <DEDUP_REMOVED lines=19> */
[----:B------:R-:W-:Y:S01]  /*b590*/  HADD2.F32 R6, -RZ, R67.H1_H1 ;  /* 0x30000043ff067230 */ /* 0x000fe20000004100 */
[----:B------:R-:W-:Y:S01]  /*b5a0*/  FMUL.FTZ R37, R13, R5 ;  /* 0x000000050d257220 */ /* 0x000fe20000410000 */
[----:B------:R-:W-:Y:S01]  /*b5b0*/  HADD2.F32 R5, -RZ, R68.H0_H0 ;  /* 0x20000044ff057230 */ /* 0x000fe20000004100 */
        /* <DEDUP_REMOVED lines=17> */
[----:B------:R-:W-:Y:S01]  /*b6d0*/  HADD2.F32 R9, -RZ, R72.H1_H1 ;  /* 0x30000048ff097230 */ /* 0x000fe20000004100 */
[-C--:B------:R-:W-:Y:S01]  /*b6e0*/  FMUL.FTZ R8, R27, R7.reuse ;  /* 0x000000071b087220 */ /* 0x080fe20000410000 */
[--C-:B------:R-:W-:Y:S01]  /*b6f0*/  HADD2.F32 R6, -RZ, R69.reuse.H1_H1 ;  /* 0x30000045ff067230 */ /* 0x100fe20000004100 */
[C---:B------:R-:W-:Y:S01]  /*b700*/  FMUL.FTZ R14, R10.reuse, R7 ;  /* 0x000000070a0e7220 */ /* 0x040fe20000410000 */
[----:B------:R-:W-:Y:S01]  /*b710*/  HADD2.F32 R5, -RZ, R69.H0_H0 ;  /* 0x20000045ff057230 */ /* 0x000fe20000004100 */
[----:B------:R-:W-:Y:S01]  /*b720*/  FFMA.FTZ R31, R10, R9, R8 ;  /* 0x000000090a1f7223 */ /* 0x000fe20000010008 */
[--C-:B------:R-:W-:Y:S01]  /*b730*/  HADD2.F32 R7, -RZ, R73.reuse.H0_H0 ;  /* 0x20000049ff077230 */ /* 0x100fe20000004100 */
        /* <DEDUP_REMOVED lines=25> */
.L_x_123:
[----:B------:R-:W-:Y:S05]  /*b8d0*/  BSYNC B1 ;  /* 0x0000000000017941 */ /* 0x000fea0003800000 */
.L_x_122:
[----:B------:R-:W-:-:S04]  /*b8e0*/  IADD3 R17, R60, 0x40, RZ ;  /* 0x000000403c117810 */ /* 0x000fc80007ffe0ff */
[----:B------:R-:W-:-:S13]  /*b8f0*/  ISETP.GE.AND P0, PT, R17, R43, PT ;  /* 0x0000002b1100720c */ /* 0x000fda0003f06270 */
[----:B------:R-:W-:Y:S05]  /*b900*/  @P0 BRA `(.L_x_109) ;  /* 0x000014a000000947 */ /* 0x000fea0003800000 */
[----:B------:R-:W-:Y:S01]  /*b910*/  ISETP.GE.AND P0, PT, R62, c[0x0][0x27c], PT ;  /* 0x00009f003e007a0c */ /* 0x000fe20003f06270 */
[----:B------:R-:W-:-:S12]  /*b920*/  BSSY B0, `(.L_x_128) ;  /* 0x0000068000007945 */ /* 0x000fd80003800000 */
[----:B------:R-:W-:Y:S05]  /*b930*/  @P0 BRA `(.L_x_129) ;  /* 0x0000066000000947 */ /* 0x000fea0003800000 */
[----:B------:R-:W-:Y:S01]  /*b940*/  SHF.R.S32.HI R5, RZ, 0x1f, R17 ;  /* 0x0000001fff057819 */ /* 0x000fe20000011411 */
[----:B------:R-:W-:Y:S01]  /*b950*/  HADD2.F32 R18, -RZ, R57.H0_H0 ;  /* 0x20000039ff127230 */ /* 0x000fe20000004100 */
[----:B-1----:R-:W-:Y:S01]  /*b960*/  MOV R9, c[0x0][0x27c] ;  /* 0x00009f0000097a02 */ /* 0x002fe20000000f00 */
[----:B------:R-:W-:Y:S01]  /*b970*/  HADD2.F32 R19, -RZ, R59.H0_H0 ;  /* 0x2000003bff137230 */ /* 0x000fe20000004100 */
[-C--:B------:R-:W-:Y:S02]  /*b980*/  LEA.HI R8, R17, R17.reuse, RZ, 0x1 ;  /* 0x0000001111087211 */ /* 0x080fe400078f08ff */
[----:B------:R-:W-:Y:S02]  /*b990*/  LEA.HI R5, R5, R17, RZ, 0x3 ;  /* 0x0000001105057211 */ /* 0x000fe400078f18ff */
[----:B------:R-:W-:Y:S02]  /*b9a0*/  LEA.HI R9, R9, R61, RZ, 0x1d ;  /* 0x0000003d09097211 */ /* 0x000fe400078fe8ff */
[----:B------:R-:W-:-:S02]  /*b9b0*/  SHF.L.U32 R7, R8, 0x5, RZ ;  /* 0x0000000508077819 */ /* 0x000fc400000006ff */
[----:B------:R-:W-:Y:S02]  /*b9c0*/  LOP3.LUT R8, R8, 0x7fffffe, RZ, 0xc0, !PT ;  /* 0x07fffffe08087812 */ /* 0x000fe400078ec0ff */
[----:B------:R-:W-:Y:S02]  /*b9d0*/  SHF.L.U32 R6, R5, 0x5, RZ ;  /* 0x0000000505067819 */ /* 0x000fe400000006ff */
[----:B------:R-:W-:Y:S02]  /*b9e0*/  SHF.R.S32.HI R10, RZ, 0x1f, R9 ;  /* 0x0000001fff0a7819 */ /* 0x000fe40000011409 */
[----:B------:R-:W-:Y:S02]  /*b9f0*/  LOP3.LUT R5, R7, 0xc0, RZ, 0xc0, !PT ;  /* 0x000000c007057812 */ /* 0x000fe400078ec0ff */
[----:B------:R-:W-:Y:S02]  /*ba00*/  IADD3 R7, R17, -R8, RZ ;  /* 0x8000000811077210 */ /* 0x000fe40007ffe0ff */
[----:B------:R-:W-:-:S02]  /*ba10*/  LOP3.LUT R6, R6, 0xffffff00, RZ, 0xc0, !PT ;  /* 0xffffff0006067812 */ /* 0x000fc400078ec0ff */
[----:B------:R-:W-:Y:S02]  /*ba20*/  LEA.HI R10, R10, R9, RZ, 0x2 ;  /* 0x000000090a0a7211 */ /* 0x000fe400078f10ff */
[----:B------:R-:W-:Y:S02]  /*ba30*/  SHF.L.U32 R9, R9, 0x3, RZ ;  /* 0x0000000309097819 */ /* 0x000fe400000006ff */
[----:B------:R-:W-:Y:S02]  /*ba40*/  LEA R6, R7, R6, 0x5 ;  /* 0x0000000607067211 */ /* 0x000fe400078e28ff */
[C---:B------:R-:W-:Y:S02]  /*ba50*/  LOP3.LUT R8, R5.reuse, 0x18, R62, 0xf8, !PT ;  /* 0x0000001805087812 */ /* 0x040fe400078ef83e */
[----:B------:R-:W-:Y:S02]  /*ba60*/  SHF.R.U32.HI R11, RZ, 0x3, R5 ;  /* 0x00000003ff0b7819 */ /* 0x000fe40000011605 */
[----:B------:R-:W-:-:S02]  /*ba70*/  LOP3.LUT R7, R5, 0x18, R9, 0xf8, !PT ;  /* 0x0000001805077812 */ /* 0x000fc400078ef809 */
[----:B------:R-:W-:Y:S02]  /*ba80*/  SHF.L.U32 R5, R10, 0xa, RZ ;  /* 0x0000000a0a057819 */ /* 0x000fe400000006ff */
[-C--:B------:R-:W-:Y:S02]  /*ba90*/  LOP3.LUT R8, R8, R11.reuse, RZ, 0x3c, !PT ;  /* 0x0000000b08087212 */ /* 0x080fe400078e3cff */
[----:B------:R-:W-:Y:S02]  /*baa0*/  LOP3.LUT R7, R7, R11, RZ, 0x3c, !PT ;  /* 0x0000000b07077212 */ /* 0x000fe400078e3cff */
[----:B------:R-:W-:Y:S02]  /*bab0*/  LOP3.LUT R5, R5, 0x7ffff000, RZ, 0xc0, !PT ;  /* 0x7ffff00005057812 */ /* 0x000fe400078ec0ff */
[----:B------:R-:W-:Y:S02]  /*bac0*/  IADD3 R8, R6, R8, RZ ;  /* 0x0000000806087210 */ /* 0x000fe40007ffe0ff */
[----:B------:R-:W-:Y:S01]  /*bad0*/  IADD3 R5, R7, R5, R6 ;  /* 0x0000000507057210 */ /* 0x000fe20007ffe006 */
[----:B------:R-:W-:Y:S01]  /*bae0*/  HADD2.F32 R6, -RZ, R44.H0_H0 ;  /* 0x2000002cff067230 */ /* 0x000fe20000004100 */
[----:B------:R-:W-:-:S02]  /*baf0*/  SHF.L.U32 R38, R8, 0x1, RZ ;  /* 0x0000000108267819 */ /* 0x000fc400000006ff */
[----:B------:R-:W-:Y:S01]  /*bb00*/  SHF.L.U32 R35, R5, 0x1, RZ ;  /* 0x0000000105237819 */ /* 0x000fe200000006ff */
[----:B------:R-:W-:Y:S02]  /*bb10*/  HADD2.F32 R5, -RZ, R44.H1_H1 ;  /* 0x3000002cff057230 */ /* 0x000fe40000004100 */
[----:B------:R-:W1:Y:S04]  /*bb20*/  LDS.128 R8, [R38+0x6100] ;  /* 0x0061000026087984 */ /* 0x000e680000000c00 */
[----:B------:R-:W2:Y:S01]  /*bb30*/  LDS.128 R12, [R35+0x6100] ;  /* 0x00610000230c7984 */ /* 0x000ea20000000c00 */
[--C-:B-1----:R-:W-:Y:S02]  /*bb40*/  HADD2.F32 R23, -RZ, R8.reuse.H0_H0 ;  /* 0x20000008ff177230 */ /* 0x102fe40000004100 */
[----:B------:R-:W-:-:S02]  /*bb50*/  HADD2.F32 R22, -RZ, R8.H1_H1 ;  /* 0x30000008ff167230 */ /* 0x000fc40000004100 */
[--C-:B--2---:R-:W-:Y:S02]  /*bb60*/  HADD2.F32 R7, -RZ, R12.reuse.H0_H0 ;  /* 0x2000000cff077230 */ /* 0x104fe40000004100 */
[--C-:B------:R-:W-:Y:S02]  /*bb70*/  HADD2.F32 R25, -RZ, R9.reuse.H0_H0 ;  /* 0x20000009ff197230 */ /* 0x100fe40000004100 */
[----:B------:R-:W-:Y:S01]  /*bb80*/  HADD2.F32 R24, -RZ, R9.H1_H1 ;  /* 0x30000009ff187230 */ /* 0x000fe20000004100 */
[C---:B------:R-:W-:Y:S01]  /*bb90*/  FMUL.FTZ R9, R6.reuse, R23 ;  /* 0x0000001706097220 */ /* 0x040fe20000410000 */
[----:B------:R-:W-:Y:S01]  /*bba0*/  HADD2.F32 R12, -RZ, R12.H1_H1 ;  /* 0x3000000cff0c7230 */ /* 0x000fe20000004100 */
[-C--:B------:R-:W-:Y:S01]  /*bbb0*/  FMUL.FTZ R39, R6, R7.reuse ;  /* 0x0000000706277220 */ /* 0x080fe20000410000 */
[----:B------:R-:W-:Y:S01]  /*bbc0*/  HADD2.F32 R8, -RZ, R45.H0_H0 ;  /* 0x2000002dff087230 */ /* 0x000fe20000004100 */
[----:B------:R-:W-:Y:S01]  /*bbd0*/  FMUL.FTZ R6, R5, R22 ;  /* 0x0000001605067220 */ /* 0x000fe20000410000 */
[--C-:B------:R-:W-:Y:S01]  /*bbe0*/  HADD2.F32 R27, -RZ, R10.reuse.H0_H0 ;  /* 0x2000000aff1b7230 */ /* 0x100fe20000004100 */
[----:B------:R-:W-:Y:S01]  /*bbf0*/  FFMA.FTZ R42, R19, R7, R9 ;  /* 0x00000007132a7223 */ /* 0x000fe20000010009 */
[----:B------:R-:W-:Y:S01]  /*bc00*/  HADD2.F32 R26, -RZ, R10.H1_H1 ;  /* 0x3000000aff1a7230 */ /* 0x000fe20000004100 */
[-C--:B------:R-:W-:Y:S01]  /*bc10*/  FFMA.FTZ R41, R18, R12.reuse, R6 ;  /* 0x0000000c12297223 */ /* 0x080fe20000010006 */
[--C-:B------:R-:W-:Y:S01]  /*bc20*/  HADD2.F32 R21, -RZ, R15.reuse.H0_H0 ;  /* 0x2000000fff157230 */ /* 0x100fe20000004100 */
[----:B------:R-:W-:Y:S01]  /*bc30*/  FMUL.FTZ R37, R5, R12 ;  /* 0x0000000c05257220 */ /* 0x000fe20000410000 */
[----:B------:R-:W-:Y:S01]  /*bc40*/  HADD2.F32 R20, -RZ, R15.H1_H1 ;  /* 0x3000000fff147230 */ /* 0x000fe20000004100 */
[----:B------:R-:W-:Y:S01]  /*bc50*/  FMUL.FTZ R7, R8, R25 ;  /* 0x0000001908077220 */ /* 0x000fe20000410000 */
[----:B------:R-:W-:Y:S01]  /*bc60*/  HADD2.F32 R10, -RZ, R13.H0_H0 ;  /* 0x2000000dff0a7230 */ /* 0x000fe20000004100 */
[----:B------:R-:W-:Y:S01]  /*bc70*/  FFMA.FTZ R19, R19, R23, -R39 ;  /* 0x0000001713137223 */ /* 0x000fe20000010827 */
[----:B------:R-:W-:Y:S01]  /*bc80*/  HADD2.F32 R15, -RZ, R58.H0_H0 ;  /* 0x2000003aff0f7230 */ /* 0x000fe20000004100 */
[----:B------:R-:W-:Y:S01]  /*bc90*/  FFMA.FTZ R18, R18, R22, -R37 ;  /* 0x0000001612127223 */ /* 0x000fe20000010825 */
[----:B------:R-:W-:Y:S01]  /*bca0*/  HADD2.F32 R6, -RZ, R45.H1_H1 ;  /* 0x3000002dff067230 */ /* 0x000fe20000004100 */
[-C--:B------:R-:W-:Y:S01]  /*bcb0*/  FMUL.FTZ R34, R8, R10.reuse ;  /* 0x0000000a08227220 */ /* 0x080fe20000410000 */
[----:B------:R-:W-:Y:S01]  /*bcc0*/  HADD2.F32 R5, -RZ, R46.H0_H0 ;  /* 0x2000002eff057230 */ /* 0x000fe20000004100 */
[----:B------:R-:W-:Y:S01]  /*bcd0*/  FFMA.FTZ R40, R15, R10, R7 ;  /* 0x0000000a0f287223 */ /* 0x000fe20000010007 */
[----:B------:R-:W-:Y:S01]  /*bce0*/  HADD2.F32 R16, -RZ, R13.H1_H1 ;  /* 0x3000000dff107230 */ /* 0x000fe20000004100 */
[C---:B------:R-:W-:Y:S01]  /*bcf0*/  FMUL.FTZ R9, R6.reuse, R24 ;  /* 0x0000001806097220 */ /* 0x040fe20000410000 */
[--C-:B------:R-:W-:Y:S01]  /*bd00*/  HADD2.F32 R29, -RZ, R11.reuse.H0_H0 ;  /* 0x2000000bff1d7230 */ /* 0x100fe20000004100 */
[----:B------:R-:W-:Y:S01]  /*bd10*/  FMUL.FTZ R8, R5, R27 ;  /* 0x0000001b05087220 */ /* 0x000fe20000410000 */
[----:B------:R-:W-:Y:S01]  /*bd20*/  HADD2.F32 R28, -RZ, R11.H1_H1 ;  /* 0x3000000bff1c7230 */ /* 0x000fe20000004100 */
[----:B------:R-:W-:Y:S01]  /*bd30*/  FMUL.FTZ R32, R6, R16 ;  /* 0x0000001006207220 */ /* 0x000fe20000410000 */
[----:B------:R-:W-:Y:S01]  /*bd40*/  HADD2.F32 R13, -RZ, R14.H0_H0 ;  /* 0x2000000eff0d7230 */ /* 0x000fe20000004100 */
[----:B------:R-:W-:Y:S01]  /*bd50*/  FFMA.FTZ R15, R15, R25, -R34 ;  /* 0x000000190f0f7223 */ /* 0x000fe20000010822 */
[----:B------:R-:W-:-:S02]  /*bd60*/  HADD2.F32 R12, -RZ, R53.H0_H0 ;  /* 0x20000035ff0c7230 */ /* 0x000fc40000004100 */
[----:B------:R-:W-:Y:S01]  /*bd70*/  HADD2.F32 R11, -RZ, R56.H0_H0 ;  /* 0x20000038ff0b7230 */ /* 0x000fe20000004100 */
[-C--:B------:R-:W-:Y:S01]  /*bd80*/  FMUL.FTZ R30, R5, R13.reuse ;  /* 0x0000000d051e7220 */ /* 0x080fe20000410000 */
[----:B------:R-:W-:Y:S01]  /*bd90*/  HADD2.F32 R7, -RZ, R46.H1_H1 ;  /* 0x3000002eff077230 */ /* 0x000fe20000004100 */
[----:B------:R-:W-:Y:S01]  /*bda0*/  FFMA.FTZ R36, R12, R16, R9 ;  /* 0x000000100c247223 */ /* 0x000fe20000010009 */
[----:B------:R-:W-:Y:S01]  /*bdb0*/  HADD2.F32 R14, -RZ, R14.H1_H1 ;  /* 0x3000000eff0e7230 */ /* 0x000fe20000004100 */
[----:B------:R-:W-:Y:S01]  /*bdc0*/  FFMA.FTZ R33, R11, R13, R8 ;  /* 0x0000000d0b217223 */ /* 0x000fe20000010008 */
[----:B------:R-:W-:Y:S01]  /*bdd0*/  HADD2.F32 R9, -RZ, R52.H0_H0 ;  /* 0x20000034ff097230 */ /* 0x000fe20000004100 */
[C---:B------:R-:W-:Y:S01]  /*bde0*/  FMUL.FTZ R8, R7.reuse, R26 ;  /* 0x0000001a07087220 */ /* 0x040fe20000410000 */
[--C-:B------:R-:W-:Y:S01]  /*bdf0*/  HADD2.F32 R5, -RZ, R47.reuse.H0_H0 ;  /* 0x2000002fff057230 */ /* 0x100fe20000004100 */
[-C--:B------:R-:W-:Y:S01]  /*be00*/  FMUL.FTZ R16, R7, R14.reuse ;  /* 0x0000000e07107220 */ /* 0x080fe20000410000 */
[----:B------:R-:W-:Y:S01]  /*be10*/  HADD2.F32 R6, -RZ, R47.H1_H1 ;  /* 0x3000002fff067230 */ /* 0x000fe20000004100 */
[----:B------:R-:W-:Y:S01]  /*be20*/  FFMA.FTZ R31, R9, R14, R8 ;  /* 0x0000000e091f7223 */ /* 0x000fe20000010008 */
[----:B------:R-:W-:Y:S01]  /*be30*/  HADD2.F32 R7, -RZ, R49.H0_H0 ;  /* 0x20000031ff077230 */ /* 0x000fe20000004100 */
[----:B------:R-:W-:Y:S01]  /*be40*/  FMUL.FTZ R13, R5, R28 ;  /* 0x0000001c050d7220 */ /* 0x000fe20000410000 */
[----:B------:R-:W-:Y:S01]  /*be50*/  HADD2.F32 R8, -RZ, R55.H0_H0 ;  /* 0x20000037ff087230 */ /* 0x000fe20000004100 */
[----:B------:R-:W-:-:S02]  /*be60*/  FMUL.FTZ R10, R6, R29 ;  /* 0x0000001d060a7220 */ /* 0x000fc40000410000 */
[----:B------:R-:W-:Y:S02]  /*be70*/  FMUL.FTZ R6, R6, R21 ;  /* 0x0000001506067220 */ /* 0x000fe40000410000 */
[-C--:B------:R-:W-:Y:S02]  /*be80*/  FMUL.FTZ R5, R5, R20.reuse ;  /* 0x0000001405057220 */ /* 0x080fe40000410000 */
[----:B------:R-:W-:Y:S02]  /*be90*/  FFMA.FTZ R20, R7, R20, R13 ;  /* 0x0000001407147223 */ /* 0x000fe4000001000d */
[----:B------:R-:W-:Y:S01]  /*bea0*/  FFMA.FTZ R13, R12, R24, -R32 ;  /* 0x000000180c0d7223 */ /* 0x000fe20000010820 */
[----:B------:R-:W-:Y:S01]  /*beb0*/  F2FP.PACK_AB R12, R18, R19 ;  /* 0x00000013120c723e */ /* 0x000fe200000000ff */
[----:B------:R-:W-:Y:S02]  /*bec0*/  FFMA.FTZ R11, R11, R27, -R30 ;  /* 0x0000001b0b0b7223 */ /* 0x000fe4000001081e */
[----:B------:R-:W-:Y:S01]  /*bed0*/  FFMA.FTZ R14, R9, R26, -R16 ;  /* 0x0000001a090e7223 */ /* 0x000fe20000010810 */
[----:B------:R-:W-:Y:S01]  /*bee0*/  F2FP.PACK_AB R13, R13, R15 ;  /* 0x0000000f0d0d723e */ /* 0x000fe200000000ff */
[----:B------:R-:W-:Y:S01]  /*bef0*/  FFMA.FTZ R6, R8, R29, -R6 ;  /* 0x0000001d08067223 */ /* 0x000fe20000010806 */
        /* <DEDUP_REMOVED lines=10> */
.L_x_129:
[----:B------:R-:W-:Y:S05]  /*bfa0*/  BSYNC B0 ;  /* 0x0000000000007941 */ /* 0x000fea0003800000 */
.L_x_128:
[----:B------:R-:W-:Y:S01]  /*bfb0*/  IADD3 R5, R62, 0x10, RZ ;  /* 0x000000103e057810 */ /* 0x000fe20007ffe0ff */
[----:B------:R-:W-:Y:S03]  /*bfc0*/  BSSY B0, `(.L_x_130) ;  /* 0x000006f000007945 */ /* 0x000fe60003800000 */
[----:B------:R-:W-:-:S13]  /*bfd0*/  ISETP.GE.AND P0, PT, R5, c[0x0][0x27c], PT ;  /* 0x00009f0005007a0c */ /* 0x000fda0003f06270 */
[----:B------:R-:W-:Y:S05]  /*bfe0*/  @P0 BRA `(.L_x_131) ;  /* 0x000006c000000947 */ /* 0x000fea0003800000 */
[----:B------:R-:W-:Y:S01]  /*bff0*/  SHF.R.S32.HI R6, RZ, 0x1f, R5 ;  /* 0x0000001fff067819 */ /* 0x000fe20000011405 */
[--C-:B------:R-:W-:Y:S01]  /*c000*/  HADD2.F32 R19, -RZ, R54.reuse.H0_H0 ;  /* 0x20000036ff137230 */ /* 0x100fe20000004100 */
[----:B-1----:R-:W-:Y:S01]  /*c010*/  SHF.R.S32.HI R8, RZ, 0x1f, R17 ;  /* 0x0000001fff087819 */ /* 0x002fe20000011411 */
[----:B------:R-:W-:Y:S01]  /*c020*/  HADD2.F32 R20, -RZ, R53.H1_H1 ;  /* 0x30000035ff147230 */ /* 0x000fe20000004100 */
[----:B------:R-:W-:Y:S01]  /*c030*/  LEA.HI R10, R17, R17, RZ, 0x1 ;  /* 0x00000011110a7211 */ /* 0x000fe200078f08ff */
[----:B------:R-:W-:Y:S01]  /*c040*/  HADD2.F32 R18, -RZ, R54.H1_H1 ;  /* 0x30000036ff127230 */ /* 0x000fe20000004100 */
[CC--:B------:R-:W-:Y:S02]  /*c050*/  LEA.HI R7, R6.reuse, R5.reuse, RZ, 0x3 ;  /* 0x0000000506077211 */ /* 0x0c0fe400078f18ff */
[----:B------:R-:W-:Y:S01]  /*c060*/  LEA.HI R11, R6, R5, RZ, 0x5 ;  /* 0x00000005060b7211 */ /* 0x000fe200078f28ff */
[----:B------:R-:W-:Y:S01]  /*c070*/  IMAD.SHL.U32 R9, R10, 0x20, RZ ;  /* 0x000000200a097824 */ /* 0x000fe200078e00ff */
[----:B------:R-:W-:-:S02]  /*c080*/  LEA.HI R5, R8, R17, RZ, 0x3 ;  /* 0x0000001108057211 */ /* 0x000fc400078f18ff */
[----:B------:R-:W-:Y:S02]  /*c090*/  MOV R12, c[0x0][0x27c] ;  /* 0x00009f00000c7a02 */ /* 0x000fe40000000f00 */
[----:B------:R-:W-:Y:S02]  /*c0a0*/  SHF.R.S32.HI R6, RZ, 0x3, R7 ;  /* 0x00000003ff067819 */ /* 0x000fe40000011407 */
[----:B------:R-:W-:Y:S02]  /*c0b0*/  LOP3.LUT R10, R10, 0x7fffffe, RZ, 0xc0, !PT ;  /* 0x07fffffe0a0a7812 */ /* 0x000fe400078ec0ff */
[----:B------:R-:W-:Y:S02]  /*c0c0*/  SHF.L.U32 R8, R5, 0x5, RZ ;  /* 0x0000000505087819 */ /* 0x000fe400000006ff */
[----:B------:R-:W-:Y:S01]  /*c0d0*/  LOP3.LUT R5, R9, 0xc0, RZ, 0xc0, !PT ;  /* 0x000000c009057812 */ /* 0x000fe200078ec0ff */
[----:B------:R-:W-:Y:S01]  /*c0e0*/  IMAD.IADD R10, R17, 0x1, -R10 ;  /* 0x00000001110a7824 */ /* 0x000fe200078e0a0a */
[----:B------:R-:W-:-:S02]  /*c0f0*/  LEA.HI R6, R12, R6, RZ, 0x1d ;  /* 0x000000060c067211 */ /* 0x000fc400078fe8ff */
[----:B------:R-:W-:Y:S02]  /*c100*/  LOP3.LUT R8, R8, 0xffffff00, RZ, 0xc0, !PT ;  /* 0xffffff0008087812 */ /* 0x000fe400078ec0ff */
[----:B------:R-:W-:Y:S02]  /*c110*/  SHF.L.U32 R9, R11, 0x7, RZ ;  /* 0x000000070b097819 */ /* 0x000fe400000006ff */
[----:B------:R-:W-:Y:S01]  /*c120*/  LOP3.LUT R11, R5, 0x18, R7, 0xf8, !PT ;  /* 0x00000018050b7812 */ /* 0x000fe200078ef807 */
[----:B------:R-:W-:Y:S01]  /*c130*/  IMAD R16, R10, 0x20, R8 ;  /* 0x000000200a107824 */ /* 0x000fe200078e0208 */
[----:B------:R-:W-:Y:S02]  /*c140*/  SHF.R.S32.HI R7, RZ, 0x1f, R6 ;  /* 0x0000001fff077819 */ /* 0x000fe40000011406 */
[----:B------:R-:W-:Y:S02]  /*c150*/  SHF.L.U32 R10, R6, 0x3, RZ ;  /* 0x00000003060a7819 */ /* 0x000fe400000006ff */
[----:B------:R-:W-:-:S02]  /*c160*/  LEA.HI R6, R7, R6, RZ, 0x2 ;  /* 0x0000000607067211 */ /* 0x000fc400078f10ff */
[----:B------:R-:W-:Y:S02]  /*c170*/  SHF.R.U32.HI R12, RZ, 0x3, R5 ;  /* 0x00000003ff0c7819 */ /* 0x000fe40000011605 */
[----:B------:R-:W-:Y:S01]  /*c180*/  LOP3.LUT R7, R5, 0x18, R10, 0xf8, !PT ;  /* 0x0000001805077812 */ /* 0x000fe200078ef80a */
[----:B------:R-:W-:Y:S01]  /*c190*/  IMAD.SHL.U32 R5, R6, 0x400, RZ ;  /* 0x0000040006057824 */ /* 0x000fe200078e00ff */
[----:B------:R-:W-:Y:S01]  /*c1a0*/  LOP3.LUT R8, R9, 0x7ffff000, RZ, 0xc0, !PT ;  /* 0x7ffff00009087812 */ /* 0x000fe200078ec0ff */
[----:B------:R-:W-:Y:S01]  /*c1b0*/  HADD2.F32 R6, -RZ, R48.H0_H0 ;  /* 0x20000030ff067230 */ /* 0x000fe20000004100 */
[-C--:B------:R-:W-:Y:S02]  /*c1c0*/  LOP3.LUT R9, R11, R12.reuse, RZ, 0x3c, !PT ;  /* 0x0000000c0b097212 */ /* 0x080fe400078e3cff */
[----:B------:R-:W-:Y:S02]  /*c1d0*/  LOP3.LUT R7, R7, R12, RZ, 0x3c, !PT ;  /* 0x0000000c07077212 */ /* 0x000fe400078e3cff */
[----:B------:R-:W-:-:S02]  /*c1e0*/  LOP3.LUT R5, R5, 0x7ffff000, RZ, 0xc0, !PT ;  /* 0x7ffff00005057812 */ /* 0x000fc400078ec0ff */
[----:B------:R-:W-:Y:S02]  /*c1f0*/  IADD3 R8, R9, R16, R8 ;  /* 0x0000001009087210 */ /* 0x000fe40007ffe008 */
[----:B------:R-:W-:Y:S01]  /*c200*/  IADD3 R5, R7, R5, R16 ;  /* 0x0000000507057210 */ /* 0x000fe20007ffe010 */
[----:B------:R-:W-:Y:S01]  /*c210*/  HADD2.F32 R7, -RZ, R49.H1_H1 ;  /* 0x30000031ff077230 */ /* 0x000fe20000004100 */
        /* <DEDUP_REMOVED lines=10> */
[C---:B------:R-:W-:Y:S01]  /*c2c0*/  FMUL.FTZ R37, R6.reuse, R12 ;  /* 0x0000000c06257220 */ /* 0x040fe20000410000 */
[----:B------:R-:W-:Y:S01]  /*c2d0*/  HADD2.F32 R13, -RZ, R8.H1_H1 ;  /* 0x30000008ff0d7230 */ /* 0x000fe20000004100 */
[----:B------:R-:W-:Y:S01]  /*c2e0*/  FMUL.FTZ R8, R6, R24 ;  /* 0x0000001806087220 */ /* 0x000fe20000410000 */
[--C-:B------:R-:W-:Y:S01]  /*c2f0*/  HADD2.F32 R28, -RZ, R14.reuse.H0_H0 ;  /* 0x2000000eff1c7230 */ /* 0x100fe20000004100 */
[----:B------:R-:W-:Y:S01]  /*c300*/  FMUL.FTZ R6, R5, R23 ;  /* 0x0000001705067220 */ /* 0x000fe20000410000 */
[----:B------:R-:W-:Y:S01]  /*c310*/  HADD2.F32 R27, -RZ, R14.H1_H1 ;  /* 0x3000000eff1b7230 */ /* 0x000fe20000004100 */
[----:B------:R-:W-:Y:S01]  /*c320*/  FFMA.FTZ R41, R20, R12, R8 ;  /* 0x0000000c14297223 */ /* 0x000fe20000010008 */
[----:B------:R-:W-:Y:S01]  /*c330*/  HADD2.F32 R14, -RZ, R9.H0_H0 ;  /* 0x20000009ff0e7230 */ /* 0x000fe20000004100 */
[-C--:B------:R-:W-:Y:S01]  /*c340*/  FFMA.FTZ R40, R19, R13.reuse, R6 ;  /* 0x0000000d13287223 */ /* 0x080fe20000010006 */
[--C-:B------:R-:W-:Y:S01]  /*c350*/  HADD2.F32 R6, -RZ, R50.reuse.H0_H0 ;  /* 0x20000032ff067230 */ /* 0x100fe20000004100 */
[----:B------:R-:W-:Y:S01]  /*c360*/  FMUL.FTZ R36, R5, R13 ;  /* 0x0000000d05247220 */ /* 0x000fe20000410000 */
[----:B------:R-:W-:Y:S01]  /*c370*/  HADD2.F32 R5, -RZ, R50.H1_H1 ;  /* 0x30000032ff057230 */ /* 0x000fe20000004100 */
[C---:B------:R-:W-:Y:S01]  /*c380*/  FMUL.FTZ R8, R7.reuse, R26 ;  /* 0x0000001a07087220 */ /* 0x040fe20000410000 */
[--C-:B------:R-:W-:Y:S01]  /*c390*/  HADD2.F32 R30, -RZ, R15.reuse.H0_H0 ;  /* 0x2000000fff1e7230 */ /* 0x100fe20000004100 */
[-C--:B------:R-:W-:Y:S01]  /*c3a0*/  FMUL.FTZ R33, R7, R14.reuse ;  /* 0x0000000e07217220 */ /* 0x080fe20000410000 */
[----:B------:R-:W-:Y:S01]  /*c3b0*/  HADD2.F32 R29, -RZ, R15.H1_H1 ;  /* 0x3000000fff1d7230 */ /* 0x000fe20000004100 */
[----:B------:R-:W-:Y:S01]  /*c3c0*/  FFMA.FTZ R38, R18, R14, R8 ;  /* 0x0000000e12267223 */ /* 0x000fe20000010008 */
[----:B------:R-:W-:Y:S01]  /*c3d0*/  HADD2.F32 R16, -RZ, R9.H1_H1 ;  /* 0x30000009ff107230 */ /* 0x000fe20000004100 */
[C---:B------:R-:W-:Y:S01]  /*c3e0*/  FMUL.FTZ R9, R6.reuse, R25 ;  /* 0x0000001906097220 */ /* 0x040fe20000410000 */
[--C-:B------:R-:W-:Y:S01]  /*c3f0*/  HADD2.F32 R22, -RZ, R11.reuse.H0_H0 ;  /* 0x2000000bff167230 */ /* 0x100fe20000004100 */
[----:B------:R-:W-:Y:S01]  /*c400*/  FMUL.FTZ R8, R5, R28 ;  /* 0x0000001c05087220 */ /* 0x000fe20000410000 */
[----:B------:R-:W-:Y:S01]  /*c410*/  HADD2.F32 R21, -RZ, R11.H1_H1 ;  /* 0x3000000bff157230 */ /* 0x000fe20000004100 */
[----:B------:R-:W-:Y:S01]  /*c420*/  FMUL.FTZ R31, R6, R16 ;  /* 0x00000010061f7220 */ /* 0x000fe20000410000 */
[----:B------:R-:W-:Y:S01]  /*c430*/  HADD2.F32 R12, -RZ, R55.H1_H1 ;  /* 0x30000037ff0c7230 */ /* 0x000fe20000004100 */
[----:B------:R-:W-:Y:S01]  /*c440*/  FFMA.FTZ R20, R20, R24, -R37 ;  /* 0x0000001814147223 */ /* 0x000fe20000010825 */
[----:B------:R-:W-:Y:S01]  /*c450*/  HADD2.F32 R15, -RZ, R10.H0_H0 ;  /* 0x2000000aff0f7230 */ /* 0x000fe20000004100 */
[----:B------:R-:W-:Y:S01]  /*c460*/  FFMA.FTZ R19, R19, R23, -R36 ;  /* 0x0000001713137223 */ /* 0x000fe20000010824 */
[----:B------:R-:W-:Y:S01]  /*c470*/  HADD2.F32 R11, -RZ, R56.H1_H1 ;  /* 0x30000038ff0b7230 */ /* 0x000fe20000004100 */
[----:B------:R-:W-:Y:S01]  /*c480*/  FFMA.FTZ R35, R12, R16, R9 ;  /* 0x000000100c237223 */ /* 0x000fe20000010009 */
[----:B------:R-:W-:Y:S01]  /*c490*/  HADD2.F32 R7, -RZ, R51.H0_H0 ;  /* 0x20000033ff077230 */ /* 0x000fe20000004100 */
[-C--:B------:R-:W-:Y:S01]  /*c4a0*/  FMUL.FTZ R16, R5, R15.reuse ;  /* 0x0000000f05107220 */ /* 0x080fe20000410000 */
[----:B------:R-:W-:Y:S01]  /*c4b0*/  HADD2.F32 R10, -RZ, R10.H1_H1 ;  /* 0x3000000aff0a7230 */ /* 0x000fe20000004100 */
[----:B------:R-:W-:Y:S01]  /*c4c0*/  FFMA.FTZ R32, R11, R15, R8 ;  /* 0x0000000f0b207223 */ /* 0x000fe20000010008 */
[----:B------:R-:W-:Y:S01]  /*c4d0*/  HADD2.F32 R9, -RZ, R57.H1_H1 ;  /* 0x30000039ff097230 */ /* 0x000fe20000004100 */
[C---:B------:R-:W-:Y:S01]  /*c4e0*/  FMUL.FTZ R8, R7.reuse, R27 ;  /* 0x0000001b07087220 */ /* 0x040fe20000410000 */
[----:B------:R-:W-:Y:S01]  /*c4f0*/  HADD2.F32 R6, -RZ, R52.H1_H1 ;  /* 0x30000034ff067230 */ /* 0x000fe20000004100 */
[-C--:B------:R-:W-:Y:S01]  /*c500*/  FMUL.FTZ R14, R7, R10.reuse ;  /* 0x0000000a070e7220 */ /* 0x080fe20000410000 */
[----:B------:R-:W-:Y:S01]  /*c510*/  HADD2.F32 R5, -RZ, R51.H1_H1 ;  /* 0x30000033ff057230 */ /* 0x000fe20000004100 */
[----:B------:R-:W-:Y:S01]  /*c520*/  FFMA.FTZ R15, R9, R10, R8 ;  /* 0x0000000a090f7223 */ /* 0x000fe20000010008 */
[----:B------:R-:W-:Y:S01]  /*c530*/  HADD2.F32 R7, -RZ, R58.H1_H1 ;  /* 0x3000003aff077230 */ /* 0x000fe20000004100 */
[----:B------:R-:W-:Y:S01]  /*c540*/  FMUL.FTZ R10, R6, R30 ;  /* 0x0000001e060a7220 */ /* 0x000fe20000410000 */
[----:B------:R-:W-:Y:S01]  /*c550*/  HADD2.F32 R8, -RZ, R59.H1_H1 ;  /* 0x3000003bff087230 */ /* 0x000fe20000004100 */
[----:B------:R-:W-:-:S02]  /*c560*/  FMUL.FTZ R13, R5, R29 ;  /* 0x0000001d050d7220 */ /* 0x000fc40000410000 */
[----:B------:R-:W-:Y:S02]  /*c570*/  FMUL.FTZ R6, R6, R22 ;  /* 0x0000001606067220 */ /* 0x000fe40000410000 */
[-C--:B------:R-:W-:Y:S02]  /*c580*/  FMUL.FTZ R5, R5, R21.reuse ;  /* 0x0000001505057220 */ /* 0x080fe40000410000 */
        /* <DEDUP_REMOVED lines=18> */
.L_x_131:
[----:B------:R-:W-:Y:S05]  /*c6b0*/  BSYNC B0 ;  /* 0x0000000000007941 */ /* 0x000fea0003800000 */
.L_x_130:
[----:B------:R-:W-:-:S04]  /*c6c0*/  IADD3 R5, R62, 0x20, RZ ;  /* 0x000000203e057810 */ /* 0x000fc80007ffe0ff */
[----:B------:R-:W-:-:S13]  /*c6d0*/  ISETP.GE.AND P0, PT, R5, c[0x0][0x27c], PT ;  /* 0x00009f0005007a0c */ /* 0x000fda0003f06270 */
[----:B------:R-:W-:Y:S05]  /*c6e0*/  @P0 BRA `(.L_x_109) ;  /* 0x000006c000000947 */ /* 0x000fea0003800000 */
[----:B------:R-:W-:Y:S01]  /*c6f0*/  SHF.R.S32.HI R6, RZ, 0x1f, R5 ;  /* 0x0000001fff067819 */ /* 0x000fe20000011405 */
[--C-:B------:R-:W-:Y:S01]  /*c700*/  HADD2.F32 R18, -RZ, R70.reuse.H1_H1 ;  /* 0x30000046ff127230 */ /* 0x100fe20000004100 */
[----:B------:R-:W-:Y:S01]  /*c710*/  SHF.R.S32.HI R7, RZ, 0x1f, R17 ;  /* 0x0000001fff077819 */ /* 0x000fe20000011411 */
[----:B------:R-:W-:Y:S01]  /*c720*/  HADD2.F32 R19, -RZ, R70.H0_H0 ;  /* 0x20000046ff137230 */ /* 0x000fe20000004100 */
[----:B-1----:R-:W-:Y:S02]  /*c730*/  LEA.HI R9, R17, R17, RZ, 0x1 ;  /* 0x0000001111097211 */ /* 0x002fe400078f08ff */
[CC--:B------:R-:W-:Y:S02]  /*c740*/  LEA.HI R8, R6.reuse, R5.reuse, RZ, 0x3 ;  /* 0x0000000506087211 */ /* 0x0c0fe400078f18ff */
[----:B------:R-:W-:Y:S02]  /*c750*/  LEA.HI R11, R6, R5, RZ, 0x5 ;  /* 0x00000005060b7211 */ /* 0x000fe400078f28ff */
[----:B------:R-:W-:Y:S01]  /*c760*/  LEA.HI R5, R7, R17, RZ, 0x3 ;  /* 0x0000001107057211 */ /* 0x000fe200078f18ff */
[C---:B------:R-:W-:Y:S01]  /*c770*/  IMAD.SHL.U32 R7, R9.reuse, 0x20, RZ ;  /* 0x0000002009077824 */ /* 0x040fe200078e00ff */
[----:B------:R-:W-:-:S02]  /*c780*/  LOP3.LUT R6, R9, 0x7fffffe, RZ, 0xc0, !PT ;  /* 0x07fffffe09067812 */ /* 0x000fc400078ec0ff */
[----:B------:R-:W-:Y:S02]  /*c790*/  SHF.L.U32 R9, R5, 0x5, RZ ;  /* 0x0000000505097819 */ /* 0x000fe400000006ff */
[----:B------:R-:W-:Y:S01]  /*c7a0*/  MOV R13, c[0x0][0x27c] ;  /* 0x00009f00000d7a02 */ /* 0x000fe20000000f00 */
[----:B------:R-:W-:Y:S01]  /*c7b0*/  IMAD.IADD R12, R17, 0x1, -R6 ;  /* 0x00000001110c7824 */ /* 0x000fe200078e0a06 */
[----:B------:R-:W-:Y:S01]  /*c7c0*/  SHF.R.S32.HI R10, RZ, 0x3, R8 ;  /* 0x00000003ff0a7819 */ /* 0x000fe20000011408 */
[----:B------:R-:W-:Y:S01]  /*c7d0*/  HADD2.F32 R17, -RZ, R71.H0_H0 ;  /* 0x20000047ff117230 */ /* 0x000fe20000004100 */
[----:B------:R-:W-:Y:S02]  /*c7e0*/  LOP3.LUT R5, R7, 0xc0, RZ, 0xc0, !PT ;  /* 0x000000c007057812 */ /* 0x000fe400078ec0ff */
[----:B------:R-:W-:Y:S02]  /*c7f0*/  LOP3.LUT R7, R9, 0xffffff00, RZ, 0xc0, !PT ;  /* 0xffffff0009077812 */ /* 0x000fe400078ec0ff */
[----:B------:R-:W-:-:S02]  /*c800*/  LEA.HI R6, R13, R10, RZ, 0x1d ;  /* 0x0000000a0d067211 */ /* 0x000fc400078fe8ff */
[----:B------:R-:W-:Y:S01]  /*c810*/  SHF.L.U32 R9, R11, 0x7, RZ ;  /* 0x000000070b097819 */ /* 0x000fe200000006ff */
[----:B------:R-:W-:Y:S01]  /*c820*/  IMAD R11, R12, 0x20, R7 ;  /* 0x000000200c0b7824 */ /* 0x000fe200078e0207 */
[----:B------:R-:W-:Y:S02]  /*c830*/  SHF.R.S32.HI R7, RZ, 0x1f, R6 ;  /* 0x0000001fff077819 */ /* 0x000fe40000011406 */
[----:B------:R-:W-:Y:S02]  /*c840*/  LOP3.LUT R10, R9, 0x7ffff000, RZ, 0xc0, !PT ;  /* 0x7ffff000090a7812 */ /* 0x000fe400078ec0ff */
[----:B------:R-:W-:Y:S02]  /*c850*/  SHF.L.U32 R9, R6, 0x3, RZ ;  /* 0x0000000306097819 */ /* 0x000fe400000006ff */
[----:B------:R-:W-:Y:S02]  /*c860*/  LEA.HI R6, R7, R6, RZ, 0x2 ;  /* 0x0000000607067211 */ /* 0x000fe400078f10ff */
[----:B------:R-:W-:-:S02]  /*c870*/  LOP3.LUT R8, R5, 0x18, R8, 0xf8, !PT ;  /* 0x0000001805087812 */ /* 0x000fc400078ef808 */
[----:B------:R-:W-:Y:S02]  /*c880*/  SHF.R.U32.HI R13, RZ, 0x3, R5 ;  /* 0x00000003ff0d7819 */ /* 0x000fe40000011605 */
[----:B------:R-:W-:Y:S01]  /*c890*/  LOP3.LUT R7, R5, 0x18, R9, 0xf8, !PT ;  /* 0x0000001805077812 */ /* 0x000fe200078ef809 */
[----:B------:R-:W-:Y:S01]  /*c8a0*/  IMAD.SHL.U32 R5, R6, 0x400, RZ ;  /* 0x0000040006057824 */ /* 0x000fe200078e00ff */
[-C--:B------:R-:W-:Y:S01]  /*c8b0*/  LOP3.LUT R8, R8, R13.reuse, RZ, 0x3c, !PT ;  /* 0x0000000d08087212 */ /* 0x080fe200078e3cff */
[----:B------:R-:W-:Y:S01]  /*c8c0*/  HADD2.F32 R6, -RZ, R66.H0_H0 ;  /* 0x20000042ff067230 */ /* 0x000fe20000004100 */
[----:B------:R-:W-:Y:S02]  /*c8d0*/  LOP3.LUT R7, R7, R13, RZ, 0x3c, !PT ;  /* 0x0000000d07077212 */ /* 0x000fe400078e3cff */
[----:B------:R-:W-:Y:S02]  /*c8e0*/  LOP3.LUT R5, R5, 0x7ffff000, RZ, 0xc0, !PT ;  /* 0x7ffff00005057812 */ /* 0x000fe400078ec0ff */
[----:B------:R-:W-:-:S02]  /*c8f0*/  IADD3 R8, R8, R11, R10 ;  /* 0x0000000b08087210 */ /* 0x000fc40007ffe00a */
[----:B------:R-:W-:Y:S01]  /*c900*/  IADD3 R5, R7, R5, R11 ;  /* 0x0000000507057210 */ /* 0x000fe20007ffe00b */
[----:B------:R-:W-:Y:S01]  /*c910*/  HADD2.F32 R7, -RZ, R67.H0_H0 ;  /* 0x20000043ff077230 */ /* 0x000fe20000004100 */
        /* <DEDUP_REMOVED lines=19> */
[----:B------:R-:W-:Y:S01]  /*ca50*/  HADD2.F32 R6, -RZ, R67.H1_H1 ;  /* 0x30000043ff067230 */ /* 0x000fe20000004100 */
[----:B------:R-:W-:Y:S01]  /*ca60*/  FMUL.FTZ R35, R5, R13 ;  /* 0x0000000d05237220 */ /* 0x000fe20000410000 */
[----:B------:R-:W-:Y:S01]  /*ca70*/  HADD2.F32 R5, -RZ, R68.H0_H0 ;  /* 0x20000044ff057230 */ /* 0x000fe20000004100 */
        /* <DEDUP_REMOVED lines=15> */
[----:B------:R-:W-:Y:S01]  /*cb70*/  HADD2.F32 R11, -RZ, R72.H0_H0 ;  /* 0x20000048ff0b7230 */ /* 0x000fe20000004100 */
[----:B------:R-:W-:Y:S01]  /*cb80*/  FFMA.FTZ R33, R12, R16, R9 ;  /* 0x000000100c217223 */ /* 0x000fe20000010009 */
[----:B------:R-:W-:Y:S01]  /*cb90*/  HADD2.F32 R7, -RZ, R68.H1_H1 ;  /* 0x30000044ff077230 */ /* 0x000fe20000004100 */
[-C--:B------:R-:W-:Y:S01]  /*cba0*/  FMUL.FTZ R16, R5, R15.reuse ;  /* 0x0000000f05107220 */ /* 0x080fe20000410000 */
[----:B------:R-:W-:Y:S01]  /*cbb0*/  HADD2.F32 R10, -RZ, R10.H1_H1 ;  /* 0x3000000aff0a7230 */ /* 0x000fe20000004100 */
[----:B------:R-:W-:Y:S01]  /*cbc0*/  FFMA.FTZ R31, R11, R15, R8 ;  /* 0x0000000f0b1f7223 */ /* 0x000fe20000010008 */
[----:B------:R-:W-:Y:S01]  /*cbd0*/  HADD2.F32 R9, -RZ, R72.H1_H1 ;  /* 0x30000048ff097230 */ /* 0x000fe20000004100 */
[C---:B------:R-:W-:Y:S01]  /*cbe0*/  FMUL.FTZ R8, R7.reuse, R26 ;  /* 0x0000001a07087220 */ /* 0x040fe20000410000 */
[--C-:B------:R-:W-:Y:S01]  /*cbf0*/  HADD2.F32 R6, -RZ, R69.reuse.H1_H1 ;  /* 0x30000045ff067230 */ /* 0x100fe20000004100 */
[-C--:B------:R-:W-:Y:S01]  /*cc00*/  FMUL.FTZ R14, R7, R10.reuse ;  /* 0x0000000a070e7220 */ /* 0x080fe20000410000 */
[----:B------:R-:W-:Y:S01]  /*cc10*/  HADD2.F32 R5, -RZ, R69.H0_H0 ;  /* 0x20000045ff057230 */ /* 0x000fe20000004100 */
[----:B------:R-:W-:Y:S01]  /*cc20*/  FFMA.FTZ R15, R9, R10, R8 ;  /* 0x0000000a090f7223 */ /* 0x000fe20000010008 */
[--C-:B------:R-:W-:Y:S01]  /*cc30*/  HADD2.F32 R7, -RZ, R73.reuse.H0_H0 ;  /* 0x20000049ff077230 */ /* 0x100fe20000004100 */
        /* <DEDUP_REMOVED lines=23> */
.L_x_109:
[----:B------:R-:W-:Y:S05]  /*cdb0*/  BSYNC B2 ;  /* 0x0000000000027941 */ /* 0x000fea0003800000 */
.L_x_93:
[----:B------:R-:W-:-:S04]  /*cdc0*/  DEPBAR.LE SB0, 0x0 ;  /* 0x000080000000791a */ /* 0x000fc80000000000 */
[----:B------:R-:W-:Y:S01]  /*cdd0*/  IMAD.SHL.U32 R219, R3, 0x2, RZ ;  /* 0x0000000203db7824 */ /* 0x000fe200078e00ff */
[----:B------:R-:W-:Y:S01]  /*cde0*/  BAR.SYNC.DEFER_BLOCKING 0x0 ;  /* 0x0000000000007b1d */ /* 0x000fe20000010000 */
[----:B------:R-:W-:Y:S01]  /*cdf0*/  IMAD.SHL.U32 R216, R2, 0x2, RZ ;  /* 0x0000000202d87824 */ /* 0x000fe200078e00ff */
[C---:B------:R-:W-:Y:S01]  /*ce00*/  LOP3.LUT R5, R74.reuse, 0x1, RZ, 0xc0, !PT ;  /* 0x000000014a057812 */ /* 0x040fe200078ec0ff */
[----:B------:R-:W-:Y:S01]  /*ce10*/  IMAD.MOV.U32 R6, RZ, RZ, R80 ;  /* 0x000000ffff067224 */ /* 0x000fe200078e0050 */
[----:B------:R-:W-:Y:S01]  /*ce20*/  LOP3.LUT P1, RZ, R74, 0x2, RZ, 0xc0, !PT ;  /* 0x000000024aff7812 */ /* 0x000fe2000782c0ff */
[----:B------:R-:W-:Y:S01]  /*ce30*/  IMAD.MOV.U32 R7, RZ, RZ, R81 ;  /* 0x000000ffff077224 */ /* 0x000fe200078e0051 */
[----:B------:R-:W-:Y:S01]  /*ce40*/  ISETP.NE.U32.AND P2, PT, R5, 0x1, PT ;  /* 0x000000010500780c */ /* 0x000fe20003f45070 */
[----:B------:R-:W-:Y:S01]  /*ce50*/  IMAD.MOV.U32 R6, RZ, RZ, R78 ;  /* 0x000000ffff067224 */ /* 0x000fe200078e004e */
[----:B-1----:R-:W-:Y:S01]  /*ce60*/  IADD3 R8, R216, 0x3100, RZ ;  /* 0x00003100d8087810 */ /* 0x002fe20007ffe0ff */
[----:B------:R-:W-:Y:S01]  /*ce70*/  IMAD R2, R76, R65, RZ ;  /* 0x000000414c027224 */ /* 0x000fe200078e02ff */
[----:B------:R-:W-:Y:S01]  /*ce80*/  IADD3 R221, R216, 0x3120, RZ ;  /* 0x00003120d8dd7810 */ /* 0x000fe20007ffe0ff */
[----:B------:R-:W-:Y:S01]  /*ce90*/  IMAD R148, R65, -0x40, R165 ;  /* 0xffffffc041947824 */ /* 0x000fe200078e02a5 */
[----:B------:R1:W-:Y:S01]  /*cea0*/  STL.64 [R1+0x48], R6 ;  /* 0x0000480601007387 */ /* 0x0003e20000100a00 */
[----:B------:R-:W-:Y:S01]  /*ceb0*/  IMAD R2, R75, R77, R2 ;  /* 0x0000004d4b027224 */ /* 0x000fe200078e0202 */
[----:B------:R-:W-:Y:S01]  /*cec0*/  @P5 IADD3 R221, R8, -0x20, RZ ;  /* 0xffffffe008dd5810 */ /* 0x000fe20007ffe0ff */
[----:B------:R-:W-:-:S02]  /*ced0*/  IMAD.IADD R5, R148, 0x1, -R64 ;  /* 0x0000000194057824 */ /* 0x000fc400078e0a40 */
[----:B------:R-:W-:Y:S02]  /*cee0*/  IMAD R220, R0, 0x2, R219 ;  /* 0x0000000200dc7824 */ /* 0x000fe400078e02db */
[----:B------:R-:W-:Y:S01]  /*cef0*/  IMAD.SHL.U32 R233, R233, 0x2, RZ ;  /* 0x00000002e9e97824 */ /* 0x000fe200078e00ff */
[C---:B------:R-:W-:Y:S01]  /*cf00*/  ISETP.LT.OR P4, PT, R5.reuse, 0x1, P2 ;  /* 0x000000010500780c */ /* 0x040fe20001781670 */
[----:B------:R-:W-:Y:S01]  /*cf10*/  IMAD.SHL.U32 R217, R4, 0x2, RZ ;  /* 0x0000000204d97824 */ /* 0x000fe200078e00ff */
[C---:B------:R-:W-:Y:S01]  /*cf20*/  ISETP.LT.OR P3, PT, R5.reuse, 0x1, !P1 ;  /* 0x000000010500780c */ /* 0x040fe20004f61670 */
[----:B---3--:R-:W-:Y:S01]  /*cf30*/  LDSM.16.M88.4 R16, [R219+0x6100] ;  /* 0x00610000db10783b */ /* 0x008fe20000000200 */
[C---:B------:R-:W-:Y:S01]  /*cf40*/  ISETP.LT.OR P2, PT, R5.reuse, 0x21, P2 ;  /* 0x000000210500780c */ /* 0x040fe20001741670 */
[----:B------:R-:W-:Y:S01]  /*cf50*/  IMAD R218, R0, 0x2, R217 ;  /* 0x0000000200da7824 */ /* 0x000fe200078e02d9 */
[----:B------:R-:W-:Y:S01]  /*cf60*/  ISETP.LT.OR P1, PT, R5, 0x21, !P1 ;  /* 0x000000210500780c */ /* 0x000fe20004f21670 */
[----:B------:R-:W2:Y:S04]  /*cf70*/  LDSM.16.M88.4 R20, [R216+0x3100] ;  /* 0x00310000d814783b */ /* 0x000ea80000000200 */
[----:B------:R-:W3:Y:S04]  /*cf80*/  LDSM.16.M88.4 R12, [R219+0x7100] ;  /* 0x00710000db0c783b */ /* 0x000ee80000000200 */
[----:B------:R-:W4:Y:S01]  /*cf90*/  LDSM.16.M88.4 R24, [R216+0x3900] ;  /* 0x00390000d818783b */ /* 0x000f220000000200 */
[----:B-1----:R-:W-:-:S03]  /*cfa0*/  IMAD.WIDE.U32 R6, R65, R77, R6 ;  /* 0x0000004d41067225 */ /* 0x002fc600078e0006 */
[----:B------:R-:W1:Y:S01]  /*cfb0*/  LDSM.16.M88.4 R28, [R216+0x3500] ;  /* 0x00350000d81c783b */ /* 0x000e620000000200 */
[----:B------:R-:W-:Y:S01]  /*cfc0*/  IMAD.IADD R3, R7, 0x1, R2 ;  /* 0x0000000107037824 */ /* 0x000fe200078e0202 */
[C---:B------:R-:W-:Y:S02]  /*cfd0*/  LEA R2, P0, R6.reuse, c[0x0][0x1f8], 0x1 ;  /* 0x00007e0006027a11 */ /* 0x040fe400078008ff */
[----:B------:R-:W1:Y:S02]  /*cfe0*/  LDSM.16.M88.4 R32, [R216+0x3d00] ;  /* 0x003d0000d820783b */ /* 0x000e640000000200 */
[----:B------:R-:W-:Y:S02]  /*cff0*/  LEA.HI.X R3, R6, c[0x0][0x1fc], R3, 0x1, P0 ;  /* 0x00007f0006037a11 */ /* 0x000fe400000f0c03 */
[----:B------:R-:W-:Y:S01]  /*d000*/  LDSM.16.M88.4 R40, [R220+0x6100] ;  /* 0x00610000dc28783b */ /* 0x000fe20000000200 */
[----:B------:R-:W-:-:S03]  /*d010*/  IADD3 R6, P0, R77, R2, RZ ;  /* 0x000000024d067210 */ /* 0x000fc60007f1e0ff */
[----:B------:R-:W1:Y:S02]  /*d020*/  LDSM.16.M88.4 R44, [R221] ;  /* 0x00000000dd2c783b */ /* 0x000e640000000200 */
[----:B------:R-:W-:Y:S01]  /*d030*/  IMAD.X R7, R76, 0x1, R3, P0 ;  /* 0x000000014c077824 */ /* 0x000fe200000e0603 */
[----:B------:R-:W-:Y:S01]  /*d040*/  LOP3.LUT P0, RZ, R74, 0x4, RZ, 0xc0, !PT ;  /* 0x000000044aff7812 */ /* 0x000fe2000780c0ff */
[----:B------:R-:W1:Y:S04]  /*d050*/  LDSM.16.M88.4 R8, [R220+0x7100] ;  /* 0x00710000dc08783b */ /* 0x000e680000000200 */
[----:B------:R-:W-:Y:S04]  /*d060*/  LDSM.16.M88.4 R48, [R221+0x400] ;  /* 0x00040000dd30783b */ /* 0x000fe80000000200 */
[----:B------:R-:W1:Y:S01]  /*d070*/  LDSM.16.M88.4 R60, [R221+0x800] ;  /* 0x00080000dd3c783b */ /* 0x000e620000000200 */
[-C--:B--2---:R-:W-:Y:S03]  /*d080*/  HMMA.16816.F32 R52, R16, R20.reuse, RZ ;  /* 0x000000141034723c */ /* 0x084fe600000018ff */
[----:B------:R-:W2:Y:S04]  /*d090*/  LDSM.16.M88.4 R76, [R221+0xc00] ;  /* 0x000c0000dd4c783b */ /* 0x000ea80000000200 */
[----:B------:R-:W-:Y:S01]  /*d0a0*/  @!PT LDS RZ, [RZ] ;  /* 0x00000000fffff984 */ /* 0x000fe20000000800 */
[----:B------:R-:W-:Y:S01]  /*d0b0*/  @!PT LDS RZ, [RZ] ;  /* 0x00000000fffff984 */ /* 0x000fe20000000800 */
[----:B------:R-:W-:Y:S01]  /*d0c0*/  @!PT LDS RZ, [RZ] ;  /* 0x00000000fffff984 */ /* 0x000fe20000000800 */
[----:B------:R1:W-:Y:S01]  /*d0d0*/  LDGSTS.E.BYPASS.LTC128B.128 [R233+0x100], [R2.64], !P4 ;  /* 0x0010000002e97fae */ /* 0x0003e2000e101d46 */
[----:B---3--:R-:W-:Y:S03]  /*d0e0*/  HMMA.16816.F32 R92, R12, R20, RZ ;  /* 0x000000140c5c723c */ /* 0x008fe600000018ff */
[----:B------:R3:W-:Y:S01]  /*d0f0*/  LDGSTS.E.BYPASS.LTC128B.128 [R233+0x1100], [R2.64+0x40], !P3 ;  /* 0x0110004002e97fae */ /* 0x0007e2000d901d46 */
[----:B------:R-:W-:-:S02]  /*d100*/  ISETP.LT.OR P3, PT, R5, 0x1, !P0 ;  /* 0x000000010500780c */ /* 0x000fc40004761670 */
[----:B------:R-:W-:Y:S02]  /*d110*/  ISETP.LT.OR P0, PT, R5, 0x21, !P0 ;  /* 0x000000210500780c */ /* 0x000fe40004701670 */
[C---:B----4-:R-:W-:Y:S09]  /*d120*/  HMMA.16816.F32 R104, R12.reuse, R24, RZ ;  /* 0x000000180c68723c */ /* 0x050ff200000018ff */
[----:B------:R3:W-:Y:S01]  /*d130*/  LDGSTS.E.BYPASS.LTC128B.128 [R233+0x2100], [R2.64+0x80], !P3 ;  /* 0x0210008002e97fae */ /* 0x0007e2000d901d46 */
[C---:B------:R-:W-:Y:S03]  /*d140*/  HMMA.16816.F32 R100, R12.reuse, R22, RZ ;  /* 0x000000160c64723c */ /* 0x040fe600000018ff */
[----:B------:R4:W-:Y:S04]  /*d150*/  LDGSTS.E.BYPASS.LTC128B.128 [R233+0x900], [R6.64], !P2 ;  /* 0x0090000006e97fae */ /* 0x0009e8000d101d46 */
[----:B------:R4:W-:Y:S01]  /*d160*/  LDGSTS.E.BYPASS.LTC128B.128 [R233+0x1900], [R6.64+0x40], !P1 ;  /* 0x0190004006e97fae */ /* 0x0009e2000c901d46 */
[C---:B-1----:R-:W-:Y:S03]  /*d170*/  HMMA.16816.F32 R108, R12.reuse, R28, RZ ;  /* 0x0000001c0c6c723c */ /* 0x042fe600000018ff */
[----:B------:R4:W-:Y:S04]  /*d180*/  LDGSTS.E.BYPASS.LTC128B.128 [R233+0x2900], [R6.64+0x80], !P0 ;  /* 0x0290008006e97fae */ /* 0x0009e8000c101d46 */
[----:B------:R-:W-:Y:S01]  /*d190*/  LDSM.16.M88.4 R64, [R216+0x4100] ;  /* 0x00410000d840783b */ /* 0x000fe20000000200 */
[C---:B------:R-:W-:Y:S03]  /*d1a0*/  HMMA.16816.F32 R96, R12.reuse, R32, RZ ;  /* 0x000000200c60723c */ /* 0x040fe600000018ff */
[----:B------:R-:W1:Y:S04]  /*d1b0*/  LDSM.16.M88.4 R36, [R219+0x8100] ;  /* 0x00810000db24783b */ /* 0x000e680000000200 */
[----:B------:R-:W-:Y:S01]  /*d1c0*/  LDSM.16.M88.4 R56, [R221+0x1000] ;  /* 0x00100000dd38783b */ /* 0x000fe20000000200 */
[----:B------:R-:W-:Y:S01]  /*d1d0*/  HMMA.16816.F32 R88, R12, R30, RZ ;  /* 0x0000001e0c58723c */ /* 0x000fe200000018ff */
[----:B---3--:R-:W-:-:S02]  /*d1e0*/  LOP3.LUT R3, R154, 0xffffffe0, RZ, 0xc0, !PT ;  /* 0xffffffe09a037812 */ /* 0x008fc400078ec0ff */
[----:B------:R-:W0:Y:S05]  /*d1f0*/  LDGDEPBAR ;  /* 0x00000000000079af */ /* 0x000e2a0000000000 */
[C---:B------:R-:W-:Y:S08]  /*d200*/  HMMA.16816.F32 R84, R12.reuse, R26, RZ ;  /* 0x0000001a0c54723c */ /* 0x040ff000000018ff */
[----:B------:R-:W-:Y:S08]  /*d210*/  HMMA.16816.F32 R68, R12, R34, RZ ;  /* 0x000000220c44723c */ /* 0x000ff000000018ff */
[----:B------:R-:W-:Y:S01]  /*d220*/  HMMA.16816.F32 R12, R40, R44, R52 ;  /* 0x0000002c280c723c */ /* 0x000fe20000001834 */
[----:B------:R-:W-:Y:S07]  /*d230*/  LDSM.16.M88.4 R52, [R216+0x5100] ;  /* 0x00510000d834783b */ /* 0x000fee0000000200 */
[C---:B------:R-:W-:Y:S08]  /*d240*/  HMMA.16816.F32 R80, R16.reuse, R32, RZ ;  /* 0x000000201050723c */ /* 0x040ff000000018ff */
[C---:B------:R-:W-:Y:S01]  /*d250*/  HMMA.16816.F32 R128, R16.reuse, R34, RZ ;  /* 0x000000221080723c */ /* 0x040fe200000018ff */
[----:B------:R-:W3:Y:S07]  /*d260*/  LDSM.16.M88.4 R32, [R219+0x9100] ;  /* 0x00910000db20783b */ /* 0x000eee0000000200 */
[C---:B------:R-:W-:Y:S08]  /*d270*/  HMMA.16816.F32 R72, R16.reuse, R28, RZ ;  /* 0x0000001c1048723c */ /* 0x040ff000000018ff */
[C---:B------:R-:W-:Y:S01]  /*d280*/  HMMA.16816.F32 R116, R16.reuse, R30, RZ ;  /* 0x0000001e1074723c */ /* 0x040fe200000018ff */
[----:B------:R-:W1:Y:S07]  /*d290*/  LDSM.16.M88.4 R28, [R220+0x8100] ;  /* 0x00810000dc1c783b */ /* 0x000e6e0000000200 */
[----:B------:R-:W-:Y:S08]  /*d2a0*/  HMMA.16816.F32 R120, R16, R22, RZ ;  /* 0x000000161078723c */ /* 0x000ff000000018ff */
[C---:B------:R-:W-:Y:S08]  /*d2b0*/  HMMA.16816.F32 R20, R8.reuse, R44, R92 ;  /* 0x0000002c0814723c */ /* 0x040ff0000000185c */
[C---:B------:R-:W-:Y:S08]  /*d2c0*/  HMMA.16816.F32 R136, R8.reuse, R60, R104 ;  /* 0x0000003c0888723c */ /* 0x040ff00000001868 */
[C---:B------:R-:W-:Y:S08]  /*d2d0*/  HMMA.16816.F32 R92, R8.reuse, R46, R100 ;  /* 0x0000002e085c723c */ /* 0x040ff00000001864 */
[C---:B------:R-:W-:Y:S08]  /*d2e0*/  HMMA.16816.F32 R108, R8.reuse, R48, R108 ;  /* 0x00000030086c723c */ /* 0x040ff0000000186c */
[C---:B--2---:R-:W-:Y:S08]  /*d2f0*/  HMMA.16816.F32 R140, R8.reuse, R76, R96 ;  /* 0x0000004c088c723c */ /* 0x044ff00000001860 */
[C---:B------:R-:W-:Y:S08]  /*d300*/  HMMA.16816.F32 R100, R8.reuse, R50, R88 ;  /* 0x000000320864723c */ /* 0x040ff00000001858 */
[C---:B------:R-:W-:Y:S08]  /*d310*/  HMMA.16816.F32 R104, R8.reuse, R62, R84 ;  /* 0x0000003e0868723c */ /* 0x040ff00000001854 */
[----:B------:R-:W-:Y:S08]  /*d320*/  HMMA.16816.F32 R132, R8, R78, R68 ;  /* 0x0000004e0884723c */ /* 0x000ff00000001844 */
[----:B-1----:R-:W-:Y:S01]  /*d330*/  HMMA.16816.F32 R8, R36, R64, R12 ;  /* 0x000000402408723c */ /* 0x002fe2000000180c */
[----:B------:R-:W-:Y:S07]  /*d340*/  LDSM.16.M88.4 R12, [R219+0xb100] ;  /* 0x00b10000db0c783b */ /* 0x000fee0000000200 */
[C---:B------:R-:W-:Y:S08]  /*d350*/  HMMA.16816.F32 R112, R16.reuse, R24, RZ ;  /* 0x000000181070723c */ /* 0x040ff000000018ff */
[----:B------:R-:W-:Y:S01]  /*d360*/  HMMA.16816.F32 R124, R16, R26, RZ ;  /* 0x0000001a107c723c */ /* 0x000fe200000018ff */
[----:B------:R-:W1:Y:S04]  /*d370*/  LDSM.16.M88.4 R16, [R220+0x9100] ;  /* 0x00910000dc10783b */ /* 0x000e680000000200 */
[----:B------:R-:W2:Y:S03]  /*d380*/  LDSM.16.M88.4 R24, [R219+0xa100] ;  /* 0x00a10000db18783b */ /* 0x000ea60000000200 */
[C---:B------:R-:W-:Y:S08]  /*d390*/  HMMA.16816.F32 R96, R40.reuse, R48, R72 ;  /* 0x000000302860723c */ /* 0x040ff00000001848 */
[----:B------:R-:W-:Y:S01]  /*d3a0*/  HMMA.16816.F32 R72, R40, R46, R120 ;  /* 0x0000002e2848723c */ /* 0x000fe20000001878 */
[----:B------:R-:W-:Y:S07]  /*d3b0*/  LDSM.16.M88.4 R44, [R221+0x2000] ;  /* 0x00200000dd2c783b */ /* 0x000fee0000000200 */
[----:B---3--:R-:W-:Y:S01]  /*d3c0*/  HMMA.16816.F32 R68, R32, R64, R20 ;  /* 0x000000402044723c */ /* 0x008fe20000001814 */
[----:B------:R-:W3:Y:S07]  /*d3d0*/  LDSM.16.M88.4 R20, [R220+0xa100] ;  /* 0x00a10000dc14783b */ /* 0x000eee0000000200 */
[----:B------:R-:W-:Y:S08]  /*d3e0*/  HMMA.16816.F32 R8, R28, R56, R8 ;  /* 0x000000381c08723c */ /* 0x000ff00000001808 */
[C---:B------:R-:W-:Y:S08]  /*d3f0*/  HMMA.16816.F32 R112, R40.reuse, R60, R112 ;  /* 0x0000003c2870723c */ /* 0x040ff00000001870 */
[----:B------:R-:W-:Y:S08]  /*d400*/  HMMA.16816.F32 R124, R40, R62, R124 ;  /* 0x0000003e287c723c */ /* 0x000ff0000000187c */
[----:B------:R-:W-:Y:S08]  /*d410*/  HMMA.16816.F32 R60, R32, R66, R92 ;  /* 0x00000042203c723c */ /* 0x000ff0000000185c */
[----:B------:R-:W-:Y:S01]  /*d420*/  HMMA.16816.F32 R88, R40, R50, R116 ;  /* 0x000000322858723c */ /* 0x000fe20000001874 */
[----:B------:R-:W3:Y:S07]  /*d430*/  LDSM.16.M88.4 R48, [R216+0x4500] ;  /* 0x00450000d830783b */ /* 0x000eee0000000200 */
[----:B------:R-:W-:Y:S08]  /*d440*/  HMMA.16816.F32 R64, R36, R66, R72 ;  /* 0x000000422440723c */ /* 0x000ff00000001848 */
[----:B-1----:R-:W-:Y:S08]  /*d450*/  HMMA.16816.F32 R68, R16, R56, R68 ;  /* 0x000000381044723c */ /* 0x002ff00000001844 */
[----:B--2---:R-:W-:Y:S01]  /*d460*/  HMMA.16816.F32 R72, R24, R52, R8 ;  /* 0x000000341848723c */ /* 0x004fe20000001808 */
[----:B------:R-:W1:Y:S07]  /*d470*/  LDSM.16.M88.4 R8, [R220+0xb100] ;  /* 0x00b10000dc08783b */ /* 0x000e6e0000000200 */
[C---:B------:R-:W-:Y:S08]  /*d480*/  HMMA.16816.F32 R144, R40.reuse, R76, R80 ;  /* 0x0000004c2890723c */ /* 0x040ff00000001850 */
[----:B------:R-:W-:Y:S08]  /*d490*/  HMMA.16816.F32 R128, R40, R78, R128 ;  /* 0x0000004e2880723c */ /* 0x000ff00000001880 */
[-C--:B------:R-:W-:Y:S01]  /*d4a0*/  HMMA.16816.F32 R40, R16, R58.reuse, R60 ;  /* 0x0000003a1028723c */ /* 0x080fe2000000183c */
[----:B------:R-:W2:Y:S07]  /*d4b0*/  LDSM.16.M88.4 R60, [R221+0x1400] ;  /* 0x00140000dd3c783b */ /* 0x000eae0000000200 */
[----:B------:R-:W-:Y:S01]  /*d4c0*/  HMMA.16816.F32 R64, R28, R58, R64 ;  /* 0x0000003a1c40723c */ /* 0x000fe20000001840 */
[----:B------:R-:W1:Y:S07]  /*d4d0*/  LDSM.16.M88.4 R56, [R216+0x4900] ;  /* 0x00490000d838783b */ /* 0x000e6e0000000200 */
[----:B------:R-:W-:Y:S08]  /*d4e0*/  HMMA.16816.F32 R68, R12, R52, R68 ;  /* 0x000000340c44723c */ /* 0x000ff00000001844 */
[----:B---3--:R-:W-:Y:S08]  /*d4f0*/  HMMA.16816.F32 R84, R20, R44, R72 ;  /* 0x0000002c1454723c */ /* 0x008ff00000001848 */
[-C--:B------:R-:W-:Y:S08]  /*d500*/  HMMA.16816.F32 R72, R36, R48.reuse, R96 ;  /* 0x000000302448723c */ /* 0x080ff00000001860 */
[----:B------:R-:W-:Y:S08]  /*d510*/  HMMA.16816.F32 R80, R32, R48, R108 ;  /* 0x000000302050723c */ /* 0x000ff0000000186c */
[----:B------:R-:W-:Y:S01]  /*d520*/  HMMA.16816.F32 R76, R12, R54, R40 ;  /* 0x000000360c4c723c */ /* 0x000fe20000001828 */
[----:B------:R-:W-:-:S04]  /*d530*/  FMUL.FTZ R2, R84, c[0x0][0x320] ;  /* 0x0000c80054027a20 */ /* 0x000fc80000410000 */
[----:B------:R3:W-:Y:S03]  /*d540*/  MUFU.TANH R153, R2 ;  /* 0x0000000200997308 */ /* 0x0007e60000002400 */
[-C--:B------:R-:W-:Y:S08]  /*d550*/  HMMA.16816.F32 R96, R32, R50.reuse, R100 ;  /* 0x000000322060723c */ /* 0x080ff00000001864 */
[----:B------:R-:W-:Y:S01]  /*d560*/  HMMA.16816.F32 R92, R36, R50, R88 ;  /* 0x00000032245c723c */ /* 0x000fe20000001858 */
[----:B------:R-:W4:Y:S01]  /*d570*/  LDSM.16.M88.4 R88, [R216+0x4d00] ;  /* 0x004d0000d858783b */ /* 0x000f220000000200 */
[----:B---3--:R-:W-:-:S06]  /*d580*/  FMUL.FTZ R2, R85, c[0x0][0x320] ;  /* 0x0000c80055027a20 */ /* 0x008fcc0000410000 */
[----:B------:R-:W-:Y:S01]  /*d590*/  HMMA.16816.F32 R40, R24, R54, R64 ;  /* 0x000000361828723c */ /* 0x000fe20000001840 */
[----:B------:R-:W3:Y:S01]  /*d5a0*/  LDSM.16.M88.4 R52, [R216+0x5500] ;  /* 0x00550000d834783b */ /* 0x000ee20000000200 */
[----:B------:R2:W-:Y:S06]  /*d5b0*/  MUFU.TANH R152, R2 ;  /* 0x0000000200987308 */ /* 0x0005ec0000002400 */
[----:B-1----:R-:W-:Y:S08]  /*d5c0*/  HMMA.16816.F32 R48, R8, R44, R68 ;  /* 0x0000002c0830723c */ /* 0x002ff00000001844 */
[----:B--2---:R-:W-:Y:S01]  /*d5d0*/  HMMA.16816.F32 R64, R28, R60, R72 ;  /* 0x0000003c1c40723c */ /* 0x004fe20000001848 */
[----:B------:R-:W-:-:S04]  /*d5e0*/  FMUL.FTZ R2, R86, c[0x0][0x320] ;  /* 0x0000c80056027a20 */ /* 0x000fc80000410000 */
[----:B------:R1:W-:Y:S03]  /*d5f0*/  MUFU.TANH R151, R2 ;  /* 0x0000000200977308 */ /* 0x0003e60000002400 */
[----:B------:R-:W-:Y:S08]  /*d600*/  HMMA.16816.F32 R68, R16, R60, R80 ;  /* 0x0000003c1044723c */ /* 0x000ff00000001850 */
[----:B------:R-:W-:Y:S01]  /*d610*/  HMMA.16816.F32 R80, R8, R46, R76 ;  /* 0x0000002e0850723c */ /* 0x000fe2000000184c */
[----:B-1----:R-:W-:-:S07]  /*d620*/  FMUL.FTZ R2, R87, c[0x0][0x320] ;  /* 0x0000c80057027a20 */ /* 0x002fce0000410000 */
[----:B------:R-:W-:Y:S01]  /*d630*/  HMMA.16816.F32 R44, R20, R46, R40 ;  /* 0x0000002e142c723c */ /* 0x000fe20000001828 */
[----:B------:R-:W1:Y:S01]  /*d640*/  LDSM.16.M88.4 R40, [R221+0x2400] ;  /* 0x00240000dd28783b */ /* 0x000e620000000200 */
[----:B------:R2:W-:Y:S06]  /*d650*/  MUFU.TANH R150, R2 ;  /* 0x0000000200967308 */ /* 0x0005ec0000002400 */
[C---:B------:R-:W-:Y:S08]  /*d660*/  HMMA.16816.F32 R100, R32.reuse, R58, R104 ;  /* 0x0000003a2064723c */ /* 0x040ff00000001868 */
[----:B------:R-:W-:Y:S01]  /*d670*/  HMMA.16816.F32 R84, R32, R56, R136 ;  /* 0x000000382054723c */ /* 0x000fe20000001888 */
[----:B--2---:R-:W-:-:S04]  /*d680*/  FMUL.FTZ R2, R48, c[0x0][0x320] ;  /* 0x0000c80030027a20 */ /* 0x004fc80000410000 */
[----:B-----5:R2:W1:Y:S03]  /*d690*/  MUFU.TANH R149, R2 ;  /* 0x0000000200957308 */ /* 0x0204660000002400 */
[C---:B----4-:R-:W-:Y:S08]  /*d6a0*/  HMMA.16816.F32 R108, R32.reuse, R88, R140 ;  /* 0x00000058206c723c */ /* 0x050ff0000000188c */
[----:B------:R-:W-:Y:S01]  /*d6b0*/  HMMA.16816.F32 R104, R32, R90, R132 ;  /* 0x0000005a2068723c */ /* 0x000fe20000001884 */
[----:B--2---:R-:W-:-:S07]  /*d6c0*/  FMUL.FTZ R2, R49, c[0x0][0x320] ;  /* 0x0000c80031027a20 */ /* 0x004fce0000410000 */
[-C--:B------:R-:W-:Y:S01]  /*d6d0*/  HMMA.16816.F32 R32, R28, R62.reuse, R92 ;  /* 0x0000003e1c20723c */ /* 0x080fe2000000185c */
[----:B------:R2:W4:Y:S07]  /*d6e0*/  MUFU.TANH R123, R2 ;  /* 0x00000002007b7308 */ /* 0x00052e0000002400 */
[----:B------:R-:W-:Y:S08]  /*d6f0*/  HMMA.16816.F32 R60, R16, R62, R96 ;  /* 0x0000003e103c723c */ /* 0x000ff00000001860 */
[----:B------:R-:W-:Y:S01]  /*d700*/  HMMA.16816.F32 R72, R36, R56, R112 ;  /* 0x000000382448723c */ /* 0x000fe20000001870 */
[----:B--2---:R-:W-:-:S04]  /*d710*/  FMUL.FTZ R2, R50, c[0x0][0x320] ;  /* 0x0000c80032027a20 */ /* 0x004fc80000410000 */
[----:B------:R2:W-:Y:S03]  /*d720*/  MUFU.TANH R122, R2 ;  /* 0x00000002007a7308 */ /* 0x0005e60000002400 */
[----:B---3--:R-:W-:Y:S08]  /*d730*/  HMMA.16816.F32 R32, R24, R54, R32 ;  /* 0x000000361820723c */ /* 0x008ff00000001820 */
[----:B------:R-:W-:Y:S01]  /*d740*/  HMMA.16816.F32 R92, R36, R88, R144 ;  /* 0x00000058245c723c */ /* 0x000fe20000001890 */
[----:B--2---:R-:W-:-:S07]  /*d750*/  FMUL.FTZ R2, R51, c[0x0][0x320] ;  /* 0x0000c80033027a20 */ /* 0x004fce0000410000 */
[-C--:B------:R-:W-:Y:S01]  /*d760*/  HMMA.16816.F32 R48, R24, R52.reuse, R64 ;  /* 0x000000341830723c */ /* 0x080fe20000001840 */
[----:B------:R2:W-:Y:S07]  /*d770*/  MUFU.TANH R120, R2 ;  /* 0x0000000200787308 */ /* 0x0005ee0000002400 */
[----:B------:R-:W-:Y:S01]  /*d780*/  HMMA.16816.F32 R64, R12, R52, R68 ;  /* 0x000000340c40723c */ /* 0x000fe20000001844 */
[----:B--2---:R-:W-:-:S04]  /*d790*/  FMUL.FTZ R2, R44, c[0x0][0x320] ;  /* 0x0000c8002c027a20 */ /* 0x004fc80000410000 */
[----:B------:R2:W-:Y:S11]  /*d7a0*/  MUFU.TANH R121, R2 ;  /* 0x0000000200797308 */ /* 0x0005f60000002400 */
[-C--:B-1----:R-:W-:Y:S01]  /*d7b0*/  HMMA.16816.F32 R68, R20, R40.reuse, R48 ;  /* 0x000000281444723c */ /* 0x082fe20000001830 */
[----:B------:R-:W1:Y:S07]  /*d7c0*/  LDSM.16.M88.4 R48, [R221+0x1800] ;  /* 0x00180000dd30783b */ /* 0x000e6e0000000200 */
[----:B------:R-:W-:Y:S01]  /*d7d0*/  HMMA.16816.F32 R76, R8, R40, R64 ;  /* 0x00000028084c723c */ /* 0x000fe20000001840 */
[----:B--2---:R-:W-:-:S04]  /*d7e0*/  FMUL.FTZ R2, R45, c[0x0][0x320] ;  /* 0x0000c8002d027a20 */ /* 0x004fc80000410000 */
[----:B------:R2:W-:Y:S02]  /*d7f0*/  MUFU.TANH R119, R2 ;  /* 0x0000000200777308 */ /* 0x0005e40000002400 */
[----:B--2---:R-:W-:-:S06]  /*d800*/  FMUL.FTZ R2, R46, c[0x0][0x320] ;  /* 0x0000c8002e027a20 */ /* 0x004fcc0000410000 */
[----:B------:R2:W-:Y:S01]  /*d810*/  MUFU.TANH R118, R2 ;  /* 0x0000000200767308 */ /* 0x0005e20000002400 */
[----:B-1----:R-:W-:Y:S08]  /*d820*/  HMMA.16816.F32 R64, R16, R48, R84 ;  /* 0x000000301040723c */ /* 0x002ff00000001854 */
[----:B------:R-:W-:Y:S01]  /*d830*/  HMMA.16816.F32 R84, R36, R90, R128 ;  /* 0x0000005a2454723c */ /* 0x000fe20000001880 */
[----:B--2---:R-:W-:-:S02]  /*d840*/  FMUL.FTZ R2, R47, c[0x0][0x320] ;  /* 0x0000c8002f027a20 */ /* 0x004fc40000410000 */
        /* <DEDUP_REMOVED lines=56> */
[----:B------:R1:W-:Y:S03]  /*dbd0*/  MUFU.TANH R83, R2 ;  /* 0x0000000200537308 */ /* 0x0003e60000002400 */
        /* <DEDUP_REMOVED lines=53> */
[----:B------:R2:W-:Y:S03]  /*df30*/  MUFU.TANH R38, R3 ;  /* 0x0000000300267308 */ /* 0x0005e60000002400 */
[----:B------:R-:W-:-:S02]  /*df40*/  ISETP.GT.AND P0, PT, R2, RZ, PT ;  /* 0x000000ff0200720c */ /* 0x000fc40003f04270 */
[----:B------:R-:W-:Y:S01]  /*df50*/  ISETP.GT.AND P2, PT, R2, 0x1, PT ;  /* 0x000000010200780c */ /* 0x000fe20003f44270 */
[----:B-1----:R-:W-:Y:S01]  /*df60*/  FMUL.FTZ R5, R18, c[0x0][0x320] ;  /* 0x0000c80012057a20 */ /* 0x002fe20000410000 */
[C---:B------:R-:W-:Y:S02]  /*df70*/  ISETP.GT.AND P3, PT, R2.reuse, 0x8, PT ;  /* 0x000000080200780c */ /* 0x040fe40003f64270 */
[----:B------:R-:W-:Y:S01]  /*df80*/  FSEL R16, R149, -INF , P0 ;  /* 0xff80000095107808 */ /* 0x000fe20000000000 */
[----:B------:R1:W1:Y:S01]  /*df90*/  MUFU.TANH R7, R5 ;  /* 0x0000000500077308 */ /* 0x0002620000002400 */
[----:B----4-:R-:W-:Y:S02]  /*dfa0*/  FSEL R17, R123, -INF , P2 ;  /* 0xff8000007b117808 */ /* 0x010fe40001000000 */
[----:B------:R-:W-:Y:S02]  /*dfb0*/  ISETP.GT.AND P4, PT, R2, 0x9, PT ;  /* 0x000000090200780c */ /* 0x000fe40003f84270 */
[----:B------:R-:W-:Y:S01]  /*dfc0*/  FSEL R18, R116, -INF , P3 ;  /* 0xff80000074127808 */ /* 0x000fe20001800000 */
[----:B--2---:R-:W-:Y:S01]  /*dfd0*/  FMUL.FTZ R3, R19, c[0x0][0x320] ;  /* 0x0000c80013037a20 */ /* 0x004fe20000410000 */
[----:B------:R-:W-:-:S02]  /*dfe0*/  ISETP.GT.AND P1, PT, R2, 0x10, PT ;  /* 0x000000100200780c */ /* 0x000fc40003f24270 */
[----:B------:R-:W-:Y:S01]  /*dff0*/  FSEL R19, R114, -INF , P4 ;  /* 0xff80000072137808 */ /* 0x000fe20002000000 */
[----:B------:R2:W-:Y:S01]  /*e000*/  MUFU.TANH R8, R3 ;  /* 0x0000000300087308 */ /* 0x0005e20000002400 */
[----:B------:R-:W-:Y:S02]  /*e010*/  FSEL R36, R122, -INF , P0 ;  /* 0xff8000007a247808 */ /* 0x000fe40000000000 */
[----:B------:R-:W-:Y:S02]  /*e020*/  FSEL R47, R151, -INF , P0 ;  /* 0xff800000972f7808 */ /* 0x000fe40000000000 */
[----:B------:R-:W-:Y:S01]  /*e030*/  FSEL R41, R153, -INF , P0 ;  /* 0xff80000099297808 */ /* 0x000fe20000000000 */
[----:B-1----:R-:W-:Y:S01]  /*e040*/  FMUL.FTZ R5, R30, c[0x0][0x320] ;  /* 0x0000c8001e057a20 */ /* 0x002fe20000410000 */
[----:B------:R-:W-:Y:S02]  /*e050*/  ISETP.GT.AND P0, PT, R2, 0x11, PT ;  /* 0x000000110200780c */ /* 0x000fe40003f04270 */
[----:B---3--:R-:W-:-:S02]  /*e060*/  FSEL R52, R97, -INF , P1 ;  /* 0xff80000061347808 */ /* 0x008fc40000800000 */
[----:B------:R-:W-:Y:S02]  /*e070*/  FSEL R39, R113, -INF , P3 ;  /* 0xff80000071277808 */ /* 0x000fe40001800000 */
[----:B------:R-:W-:Y:S02]  /*e080*/  FSEL R48, R118, -INF , P3 ;  /* 0xff80000076307808 */ /* 0x000fe40001800000 */
[----:B------:R-:W-:Y:S01]  /*e090*/  FSEL R44, R121, -INF , P3 ;  /* 0xff800000792c7808 */ /* 0x000fe20001800000 */
[----:B--2---:R-:W-:Y:S01]  /*e0a0*/  FMUL.FTZ R3, R32, c[0x0][0x320] ;  /* 0x0000c80020037a20 */ /* 0x004fe20000410000 */
[----:B------:R-:W-:Y:S02]  /*e0b0*/  ISETP.GT.AND P3, PT, R2, 0x18, PT ;  /* 0x000000180200780c */ /* 0x000fe40003f64270 */
[----:B------:R-:W-:Y:S01]  /*e0c0*/  FSEL R54, R96, -INF , P0 ;  /* 0xff80000060367808 */ /* 0x000fe20000000000 */
[----:B------:R1:W-:Y:S01]  /*e0d0*/  MUFU.TANH R32, R3 ;  /* 0x0000000300207308 */ /* 0x0003e20000002400 */
[----:B------:R-:W-:-:S02]  /*e0e0*/  FSEL R40, R99, -INF , P4 ;  /* 0xff80000063287808 */ /* 0x000fc40002000000 */
[----:B------:R-:W-:Y:S02]  /*e0f0*/  FSEL R49, R117, -INF , P4 ;  /* 0xff80000075317808 */ /* 0x000fe40002000000 */
[----:B------:R-:W-:Y:S02]  /*e100*/  FSEL R45, R119, -INF , P4 ;  /* 0xff800000772d7808 */ /* 0x000fe40002000000 */
[----:B------:R-:W-:Y:S02]  /*e110*/  FSEL R105, R53, -INF , P3 ;  /* 0xff80000035697808 */ /* 0x000fe40001800000 */
[----:B------:R-:W-:Y:S02]  /*e120*/  ISETP.GT.AND P4, PT, R2, 0x19, PT ;  /* 0x000000190200780c */ /* 0x000fe40003f84270 */
[----:B------:R-:W-:Y:S02]  /*e130*/  FSEL R53, R83, -INF , P3 ;  /* 0xff80000053357808 */ /* 0x000fe40001800000 */
[----:B------:R-:W-:-:S02]  /*e140*/  FSEL R101, R88, -INF , P0 ;  /* 0xff80000058657808 */ /* 0x000fc40000000000 */
[----:B------:R-:W-:Y:S01]  /*e150*/  FSEL R144, R98, -INF , P0 ;  /* 0xff80000062907808 */ /* 0x000fe20000000000 */
[----:B-1----:R-:W-:Y:S01]  /*e160*/  FMUL.FTZ R3, R28, c[0x0][0x320] ;  /* 0x0000c8001c037a20 */ /* 0x002fe20000410000 */
[----:B------:R-:W-:Y:S01]  /*e170*/  FSEL R132, R132, -INF , P0 ;  /* 0xff80000084847808 */ /* 0x000fe20000000000 */
[----:B------:R1:W-:Y:S01]  /*e180*/  MUFU.TANH R28, R5 ;  /* 0x00000005001c7308 */ /* 0x0003e20000002400 */
[----:B------:R-:W-:Y:S02]  /*e190*/  FSEL R37, R120, -INF , P2 ;  /* 0xff80000078257808 */ /* 0x000fe40001000000 */
[----:B------:R-:W-:Y:S02]  /*e1a0*/  FSEL R46, R150, -INF , P2 ;  /* 0xff800000962e7808 */ /* 0x000fe40001000000 */
[----:B------:R-:W-:Y:S02]  /*e1b0*/  FSEL R42, R152, -INF , P2 ;  /* 0xff800000982a7808 */ /* 0x000fe40001000000 */
[C---:B------:R-:W-:Y:S01]  /*e1c0*/  ISETP.GT.AND P0, PT, R2.reuse, 0x28, PT ;  /* 0x000000280200780c */ /* 0x040fe20003f04270 */
[----:B------:R2:W3:Y:S01]  /*e1d0*/  MUFU.TANH R11, R3 ;  /* 0x00000003000b7308 */ /* 0x0004e20000002400 */
[----:B------:R-:W-:-:S02]  /*e1e0*/  ISETP.GT.AND P2, PT, R2, 0x20, PT ;  /* 0x000000200200780c */ /* 0x000fc40003f44270 */
[----:B------:R-:W-:Y:S02]  /*e1f0*/  FSEL R55, R82, -INF , P4 ;  /* 0xff80000052377808 */ /* 0x000fe40002000000 */
[----:B------:R-:W-:Y:S02]  /*e200*/  FSEL R100, R89, -INF , P1 ;  /* 0xff80000059647808 */ /* 0x000fe40000800000 */
[----:B------:R-:W-:Y:S01]  /*e210*/  FSEL R135, R135, -INF , P1 ;  /* 0xff80000087877808 */ /* 0x000fe20000800000 */
[----:B-1----:R-:W-:Y:S01]  /*e220*/  FMUL.FTZ R5, R12, c[0x0][0x320] ;  /* 0x0000c8000c057a20 */ /* 0x002fe20000410000 */
[----:B------:R-:W-:Y:S01]  /*e230*/  FSEL R107, R112, -INF , P1 ;  /* 0xff800000706b7808 */ /* 0x000fe20000800000 */
[----:B------:R1:W4:Y:S01]  /*e240*/  MUFU.TANH R12, R6 ;  /* 0x00000006000c7308 */ /* 0x0003220000002400 */
[----:B------:R-:W-:Y:S02]  /*e250*/  FSEL R176, R7, -INF , P0 ;  /* 0xff80000007b07808 */ /* 0x000fe40000000000 */
[----:B------:R-:W-:-:S02]  /*e260*/  ISETP.GT.AND P1, PT, R2, 0x21, PT ;  /* 0x000000210200780c */ /* 0x000fc40003f24270 */
[----:B------:R-:W-:Y:S02]  /*e270*/  FSEL R173, R72, -INF , P2 ;  /* 0xff80000048ad7808 */ /* 0x000fe40001000000 */
[----:B--2---:R-:W-:Y:S01]  /*e280*/  FMNMX.FTZ R3, R16, R17, !PT ;  /* 0x0000001110037209 */ /* 0x004fe20007810000 */
[----:B------:R2:W2:Y:S01]  /*e290*/  MUFU.TANH R7, R5 ;  /* 0x0000000500077308 */ /* 0x0004a20000002400 */
[----:B------:R-:W-:Y:S02]  /*e2a0*/  FSEL R172, R68, -INF , P1 ;  /* 0xff80000044ac7808 */ /* 0x000fe40000800000 */
        /* <DEDUP_REMOVED lines=10> */
[----:B--2---:R-:W-:Y:S02]  /*e350*/  FMNMX.FTZ R5, R36, R37, !PT ;  /* 0x0000002524057209 */ /* 0x004fe40007810000 */
[----:B------:R-:W-:Y:S02]  /*e360*/  FMNMX.FTZ R3, R53, R3, !PT ;  /* 0x0000000335037209 */ /* 0x000fe40007810000 */
[----:B------:R-:W-:Y:S01]  /*e370*/  FMNMX.FTZ R5, R39, R5, !PT ;  /* 0x0000000527057209 */ /* 0x000fe20007810000 */
[----:B------:R-:W-:Y:S01]  /*e380*/  MUFU.TANH R13, R13 ;  /* 0x0000000d000d7308 */ /* 0x000fe20000002400 */
[----:B------:R-:W-:-:S02]  /*e390*/  FMNMX.FTZ R3, R55, R3, !PT ;  /* 0x0000000337037209 */ /* 0x000fc40007810000 */
[----:B------:R-:W-:Y:S02]  /*e3a0*/  FSEL R161, R161, -INF , P4 ;  /* 0xff800000a1a17808 */ /* 0x000fe40002000000 */
[----:B------:R-:W-:Y:S02]  /*e3b0*/  FMNMX.FTZ R3, R173, R3, !PT ;  /* 0x00000003ad037209 */ /* 0x000fe40007810000 */
[----:B------:R-:W-:Y:S02]  /*e3c0*/  FSEL R133, R133, -INF , P4 ;  /* 0xff80000085857808 */ /* 0x000fe40002000000 */
[----:B------:R-:W-:Y:S02]  /*e3d0*/  FSEL R175, R65, -INF , P2 ;  /* 0xff80000041af7808 */ /* 0x000fe40001000000 */
[----:B------:R-:W-:Y:S02]  /*e3e0*/  FSEL R191, R74, -INF , P2 ;  /* 0xff8000004abf7808 */ /* 0x000fe40001000000 */
[----:B------:R-:W-:-:S02]  /*e3f0*/  FSEL R184, R81, -INF , P2 ;  /* 0xff80000051b87808 */ /* 0x000fc40001000000 */
[----:B------:R-:W-:Y:S02]  /*e400*/  FSEL R174, R64, -INF , P1 ;  /* 0xff80000040ae7808 */ /* 0x000fe40000800000 */
[----:B------:R-:W-:Y:S02]  /*e410*/  FSEL R190, R73, -INF , P1 ;  /* 0xff80000049be7808 */ /* 0x000fe40000800000 */
[----:B------:R-:W-:Y:S02]  /*e420*/  FSEL R186, R75, -INF , P1 ;  /* 0xff8000004bba7808 */ /* 0x000fe40000800000 */
[C---:B------:R-:W-:Y:S02]  /*e430*/  ISETP.GT.AND P5, PT, R2.reuse, 0x29, PT ;  /* 0x000000290200780c */ /* 0x040fe40003fa4270 */
[C---:B------:R-:W-:Y:S02]  /*e440*/  ISETP.GT.AND P4, PT, R2.reuse, 0x30, PT ;  /* 0x000000300200780c */ /* 0x040fe40003f84270 */
[----:B------:R-:W-:-:S02]  /*e450*/  ISETP.GT.AND P3, PT, R2, 0x31, PT ;  /* 0x000000310200780c */ /* 0x000fc40003f64270 */
[C---:B------:R-:W-:Y:S02]  /*e460*/  ISETP.GT.AND P2, PT, R2.reuse, 0x38, PT ;  /* 0x000000380200780c */ /* 0x040fe40003f44270 */
[----:B------:R-:W-:Y:S02]  /*e470*/  ISETP.GT.AND P1, PT, R2, 0x39, PT ;  /* 0x000000390200780c */ /* 0x000fe40003f24270 */
[----:B------:R-:W-:Y:S02]  /*e480*/  FSEL R163, R9, -INF , P0 ;  /* 0xff80000009a37808 */ /* 0x000fe40000000000 */
[----:B------:R-:W-:Y:S02]  /*e490*/  FMNMX.FTZ R2, R172, R3, !PT ;  /* 0x00000003ac027209 */ /* 0x000fe40007810000 */
[----:B------:R-:W-:Y:S01]  /*e4a0*/  FMNMX.FTZ R3, R40, R5, !PT ;  /* 0x0000000528037209 */ /* 0x000fe20007810000 */
[----:B------:R-:W-:Y:S01]  /*e4b0*/  FMUL.FTZ R5, R31, c[0x0][0x320] ;  /* 0x0000c8001f057a20 */ /* 0x000fe20000410000 */
[----:B------:R-:W-:-:S02]  /*e4c0*/  FSEL R162, R10, -INF , P5 ;  /* 0xff8000000aa27808 */ /* 0x000fc40002800000 */
[----:B------:R-:W-:Y:S02]  /*e4d0*/  FMNMX.FTZ R2, R163, R2, !PT ;  /* 0x00000002a3027209 */ /* 0x000fe40007810000 */
[----:B------:R-:W-:Y:S02]  /*e4e0*/  FMNMX.FTZ R3, R100, R3, !PT ;  /* 0x0000000364037209 */ /* 0x000fe40007810000 */
[----:B---3--:R-:W-:Y:S02]  /*e4f0*/  FSEL R205, R11, -INF , P4 ;  /* 0xff8000000bcd7808 */ /* 0x008fe40002000000 */
[----:B------:R-:W-:Y:S01]  /*e500*/  FMNMX.FTZ R2, R162, R2, !PT ;  /* 0x00000002a2027209 */ /* 0x000fe20007810000 */
[----:B------:R2:W3:Y:S01]  /*e510*/  MUFU.TANH R11, R5 ;  /* 0x00000005000b7308 */ /* 0x0004e20000002400 */
[----:B------:R-:W-:Y:S02]  /*e520*/  FMNMX.FTZ R3, R101, R3, !PT ;  /* 0x0000000365037209 */ /* 0x000fe40007810000 */
[----:B----4-:R-:W-:-:S02]  /*e530*/  FSEL R210, R12, -INF , P3 ;  /* 0xff8000000cd27808 */ /* 0x010fc40001800000 */
[----:B------:R-:W-:Y:S02]  /*e540*/  FMNMX.FTZ R2, R205, R2, !PT ;  /* 0x00000002cd027209 */ /* 0x000fe40007810000 */
[----:B------:R-:W-:Y:S02]  /*e550*/  FMNMX.FTZ R3, R105, R3, !PT ;  /* 0x0000000369037209 */ /* 0x000fe40007810000 */
[----:B------:R-:W-:Y:S02]  /*e560*/  FSEL R211, R7, -INF , P2 ;  /* 0xff80000007d37808 */ /* 0x000fe40001000000 */
        /* <DEDUP_REMOVED lines=9> */
[----:B------:R-:W-:Y:S01]  /*e600*/  FSEL R179, R8, -INF , P5 ;  /* 0xff80000008b37808 */ /* 0x000fe20002800000 */
[----:B------:R-:W4:Y:S01]  /*e610*/  SHFL.BFLY PT, R7, R6, 0x2, 0x1f ;  /* 0x0c401f0006077f89 */ /* 0x000f2200000e0000 */
[----:B------:R-:W-:Y:S02]  /*e620*/  FMNMX.FTZ R2, R176, R2, !PT ;  /* 0x00000002b0027209 */ /* 0x000fe40007810000 */
[----:B------:R-:W-:-:S02]  /*e630*/  FMNMX.FTZ R3, R41, R42, !PT ;  /* 0x0000002a29037209 */ /* 0x000fc40007810000 */
[----:B------:R-:W-:Y:S02]  /*e640*/  FSEL R200, R28, -INF , P4 ;  /* 0xff8000001cc87808 */ /* 0x000fe40002000000 */
[----:B------:R-:W-:Y:S02]  /*e650*/  FMNMX.FTZ R2, R179, R2, !PT ;  /* 0x00000002b3027209 */ /* 0x000fe40007810000 */
[----:B------:R-:W-:Y:S01]  /*e660*/  FMNMX.FTZ R3, R44, R3, !PT ;  /* 0x000000032c037209 */ /* 0x000fe20007810000 */
[----:B-1----:R-:W-:Y:S01]  /*e670*/  FMUL.FTZ R5, R15, c[0x0][0x320] ;  /* 0x0000c8000f057a20 */ /* 0x002fe20000410000 */
[----:B---3--:R-:W-:Y:S02]  /*e680*/  FSEL R203, R11, -INF , P3 ;  /* 0xff8000000bcb7808 */ /* 0x008fe40001800000 */
[----:B------:R-:W-:Y:S01]  /*e690*/  FMNMX.FTZ R2, R200, R2, !PT ;  /* 0x00000002c8027209 */ /* 0x000fe20007810000 */
[----:B------:R1:W3:Y:S01]  /*e6a0*/  MUFU.TANH R8, R5 ;  /* 0x0000000500087308 */ /* 0x0002e20000002400 */
[----:B------:R-:W-:-:S02]  /*e6b0*/  FMNMX.FTZ R3, R45, R3, !PT ;  /* 0x000000032d037209 */ /* 0x000fc40007810000 */
[----:B--2---:R-:W-:Y:S02]  /*e6c0*/  FSEL R201, R10, -INF , P2 ;  /* 0xff8000000ac97808 */ /* 0x004fe40001000000 */
[----:B------:R-:W-:Y:S02]  /*e6d0*/  FMNMX.FTZ R2, R203, R2, !PT ;  /* 0x00000002cb027209 */ /* 0x000fe40007810000 */
[----:B------:R-:W-:Y:S02]  /*e6e0*/  FMNMX.FTZ R3, R107, R3, !PT ;  /* 0x000000036b037209 */ /* 0x000fe40007810000 */
[----:B------:R-:W-:Y:S02]  /*e6f0*/  FMNMX.FTZ R2, R201, R2, !PT ;  /* 0x00000002c9027209 */ /* 0x000fe40007810000 */
[----:B------:R-:W-:Y:S02]  /*e700*/  FMNMX.FTZ R3, R132, R3, !PT ;  /* 0x0000000384037209 */ /* 0x000fe40007810000 */
[----:B----4-:R-:W-:-:S02]  /*e710*/  FMNMX.FTZ R6, R6, R7, !PT ;  /* 0x0000000706067209 */ /* 0x010fc40007810000 */
[----:B------:R-:W-:Y:S01]  /*e720*/  FMNMX.FTZ R3, R134, R3, !PT ;  /* 0x0000000386037209 */ /* 0x000fe20007810000 */
[----:B-1----:R-:W-:Y:S01]  /*e730*/  FMUL.FTZ R5, R34, c[0x0][0x320] ;  /* 0x0000c80022057a20 */ /* 0x002fe20000410000 */
[----:B---3--:R-:W-:Y:S01]  /*e740*/  FSEL R209, R8, -INF , P1 ;  /* 0xff80000008d17808 */ /* 0x008fe20000800000 */
[----:B------:R-:W-:Y:S01]  /*e750*/  FMUL.FTZ R8, R24, c[0x0][0x320] ;  /* 0x0000c80018087a20 */ /* 0x000fe20000410000 */
[----:B------:R-:W-:Y:S01]  /*e760*/  FSEL R187, R51, -INF , P0 ;  /* 0xff80000033bb7808 */ /* 0x000fe20000000000 */
[----:B------:R1:W2:Y:S01]  /*e770*/  MUFU.TANH R9, R5 ;  /* 0x0000000500097308 */ /* 0x0002a20000002400 */
[----:B------:R-:W3:Y:S01]  /*e780*/  SHFL.BFLY PT, R102, R6, 0x1, 0x1f ;  /* 0x0c201f0006667f89 */ /* 0x000ee200000e0000 */
[----:B------:R-:W-:Y:S02]  /*e790*/  FSEL R185, R50, -INF , P5 ;  /* 0xff80000032b97808 */ /* 0x000fe40002800000 */
[----:B------:R-:W-:Y:S02]  /*e7a0*/  FSEL R206, R32, -INF , P4 ;  /* 0xff80000020ce7808 */ /* 0x000fe40002000000 */
[----:B------:R-:W-:-:S02]  /*e7b0*/  FSEL R189, R43, -INF , P0 ;  /* 0xff8000002bbd7808 */ /* 0x000fc40000000000 */
[----:B------:R4:W3:Y:S01]  /*e7c0*/  MUFU.TANH R12, R8 ;  /* 0x00000008000c7308 */ /* 0x0008e20000002400 */
[----:B------:R-:W-:Y:S02]  /*e7d0*/  ISETP.GE.AND P0, PT, R165, 0x41, PT ;  /* 0x00000041a500780c */ /* 0x000fe40003f06270 */
[----:B------:R-:W-:Y:S02]  /*e7e0*/  FSEL R188, R38, -INF , P5 ;  /* 0xff80000026bc7808 */ /* 0x000fe40002800000 */
[----:B------:R-:W-:Y:S02]  /*e7f0*/  FSEL R214, R26, -INF , P2 ;  /* 0xff8000001ad67808 */ /* 0x000fe40001000000 */
[----:B------:R-:W-:Y:S01]  /*e800*/  FSEL R213, R13, -INF , P1 ;  /* 0xff8000000dd57808 */ /* 0x000fe20000800000 */
[----:B-1----:R-:W-:Y:S01]  /*e810*/  FMUL.FTZ R5, R33, c[0x0][0x320] ;  /* 0x0000c80021057a20 */ /* 0x002fe20000410000 */
[----:B--2---:R-:W-:Y:S01]  /*e820*/  FSEL R234, R9, -INF , P4 ;  /* 0xff80000009ea7808 */ /* 0x004fe20002000000 */
[----:B------:R-:W-:Y:S01]  /*e830*/  BAR.SYNC.DEFER_BLOCKING 0x0 ;  /* 0x0000000000007b1d */ /* 0x000fe20000010000 */
[----:B------:R-:W-:-:S02]  /*e840*/  ISETP.NE.AND P4, PT, R159, RZ, PT ;  /* 0x000000ff9f00720c */ /* 0x000fc40003f85270 */
[----:B------:R-:W-:-:S03]  /*e850*/  ISETP.NE.AND P5, PT, R164, RZ, PT ;  /* 0x000000ffa400720c */ /* 0x000fc60003fa5270 */
[----:B------:R1:W2:Y:S01]  /*e860*/  MUFU.TANH R11, R5 ;  /* 0x00000005000b7308 */ /* 0x0002a20000002400 */
[----:B----4-:R-:W-:Y:S01]  /*e870*/  FMUL.FTZ R8, R25, c[0x0][0x320] ;  /* 0x0000c80019087a20 */ /* 0x010fe20000410000 */
[----:B---3--:R-:W-:Y:S02]  /*e880*/  FSEL R215, R12, -INF , P2 ;  /* 0xff8000000cd77808 */ /* 0x008fe40001000000 */
[----:B------:R-:W-:-:S04]  /*e890*/  FMNMX.FTZ R102, R6, R102, !PT ;  /* 0x0000006606667209 */ /* 0x000fc80007810000 */
[----:B------:R3:W4:Y:S01]  /*e8a0*/  MUFU.TANH R10, R8 ;  /* 0x00000008000a7308 */ /* 0x0007220000002400 */
[----:B------:R-:W-:Y:S01]  /*e8b0*/  FMUL.FTZ R12, R102, c[0x0][0x2d0] ;  /* 0x0000b400660c7a20 */ /* 0x000fe20000410000 */
[----:B-1----:R-:W-:Y:S02]  /*e8c0*/  FMNMX.FTZ R5, R209, R2, !PT ;  /* 0x00000002d1057209 */ /* 0x002fe40007810000 */
[----:B------:R-:W-:Y:S02]  /*e8d0*/  FMNMX.FTZ R2, R133, R3, !PT ;  /* 0x0000000385027209 */ /* 0x000fe40007810000 */
[----:B------:R-:W-:Y:S01]  /*e8e0*/  FMNMX.FTZ R3, R47, R46, !PT ;  /* 0x0000002e2f037209 */ /* 0x000fe20007810000 */
[----:B------:R-:W1:Y:S01]  /*e8f0*/  SHFL.BFLY PT, R7, R5, 0x2, 0x1f ;  /* 0x0c401f0005077f89 */ /* 0x000e6200000e0000 */
[----:B------:R-:W-:Y:S02]  /*e900*/  FMNMX.FTZ R2, R184, R2, !PT ;  /* 0x00000002b8027209 */ /* 0x000fe40007810000 */
[----:B------:R-:W-:Y:S01]  /*e910*/  FMNMX.FTZ R3, R48, R3, !PT ;  /* 0x0000000330037209 */ /* 0x000fe20007810000 */
[----:B---3--:R-:W-:Y:S01]  /*e920*/  FMUL.FTZ R8, R35, c[0x0][0x320] ;  /* 0x0000c80023087a20 */ /* 0x008fe20000410000 */
[----:B------:R-:W-:-:S02]  /*e930*/  FMNMX.FTZ R2, R186, R2, !PT ;  /* 0x00000002ba027209 */ /* 0x000fc40007810000 */
[----:B------:R-:W-:Y:S02]  /*e940*/  FMNMX.FTZ R3, R49, R3, !PT ;  /* 0x0000000331037209 */ /* 0x000fe40007810000 */
[----:B------:R-:W-:Y:S02]  /*e950*/  FMNMX.FTZ R2, R187, R2, !PT ;  /* 0x00000002bb027209 */ /* 0x000fe40007810000 */
[----:B------:R-:W-:Y:S02]  /*e960*/  FMNMX.FTZ R3, R135, R3, !PT ;  /* 0x0000000387037209 */ /* 0x000fe40007810000 */
[----:B------:R-:W-:Y:S02]  /*e970*/  FMNMX.FTZ R2, R185, R2, !PT ;  /* 0x00000002b9027209 */ /* 0x000fe40007810000 */
[----:B------:R-:W-:Y:S02]  /*e980*/  FMNMX.FTZ R3, R144, R3, !PT ;  /* 0x0000000390037209 */ /* 0x000fe40007810000 */
[----:B--2---:R-:W-:-:S02]  /*e990*/  FSEL R15, R11, -INF , P3 ;  /* 0xff8000000b0f7808 */ /* 0x004fc40001800000 */
[----:B------:R-:W-:Y:S01]  /*e9a0*/  FMNMX.FTZ R2, R206, R2, !PT ;  /* 0x00000002ce027209 */ /* 0x000fe20007810000 */
[----:B------:R2:W3:Y:S01]  /*e9b0*/  MUFU.TANH R11, R8 ;  /* 0x00000008000b7308 */ /* 0x0004e20000002400 */
[----:B------:R-:W-:Y:S02]  /*e9c0*/  FMNMX.FTZ R3, R160, R3, !PT ;  /* 0x00000003a0037209 */ /* 0x000fe40007810000 */
[----:B------:R-:W-:Y:S02]  /*e9d0*/  FMNMX.FTZ R2, R15, R2, !PT ;  /* 0x000000020f027209 */ /* 0x000fe40007810000 */
[----:B-1----:R-:W-:Y:S02]  /*e9e0*/  FMNMX.FTZ R9, R5, R7, !PT ;  /* 0x0000000705097209 */ /* 0x002fe40007810000 */
        /* <DEDUP_REMOVED lines=9> */
[----:B--2---:R-:W1:Y:S01]  /*ea80*/  SHFL.BFLY PT, R8, R10, 0x2, 0x1f ;  /* 0x0c401f000a087f89 */ /* 0x004e6200000e0000 */
        /* <DEDUP_REMOVED lines=35> */
[----:B----4-:R-:W-:-:S03]  /*ecc0*/  FMUL.FTZ R3, R2, c[0x0][0x2d0] ;  /* 0x0000b40002037a20 */ /* 0x010fc60000410000 */
[----:B------:R4:W-:Y:S02]  /*ecd0*/  @P0 LDGSTS.E.BYPASS.LTC128B.128 [R233+0x5900], [R8.64+0x80], !P5 ;  /* 0x0590008008e90fae */ /* 0x0009e4000e901d46 */
[----:B------:R-:W-:Y:S02]  /*ece0*/  FSEL R3, R3, RZ, P1 ;  /* 0x000000ff03037208 */ /* 0x000fe40000800000 */
[----:B------:R-:W-:Y:S01]  /*ecf0*/  LDSM.16.MT88.4 R24, [R217+0x100] ;  /* 0x00010000d918783b */ /* 0x000fe20000004200 */
[----:B---3--:R-:W-:Y:S02]  /*ed00*/  FMNMX.FTZ R104, R10, R14, !PT ;  /* 0x0000000e0a687209 */ /* 0x008fe40007810000 */
[----:B-1----:R-:W-:Y:S01]  /*ed10*/  FMNMX.FTZ R4, R5, R13, !PT ;  /* 0x0000000d05047209 */ /* 0x002fe20007810000 */
[--C-:B------:R-:W-:Y:S01]  /*ed20*/  FFMA.FTZ R6, R37, c[0x0][0x2d0], -R3.reuse ;  /* 0x0000b40025067a23 */ /* 0x100fe20000010803 */
[----:B------:R-:W-:Y:S01]  /*ed30*/  LDSM.16.MT88.4 R16, [R218+0x100] ;  /* 0x00010000da10783b */ /* 0x000fe20000004200 */
[--C-:B------:R-:W-:Y:S01]  /*ed40*/  FFMA.FTZ R0, R39, c[0x0][0x2d0], -R3.reuse ;  /* 0x0000b40027007a23 */ /* 0x100fe20000010803 */
[----:B------:R-:W-:Y:S01]  /*ed50*/  FSETP.NEU.FTZ.AND P1, PT, R104, -INF , PT ;  /* 0xff8000006800780b */ /* 0x000fe20003f3d000 */
[----:B------:R1:W-:Y:S01]  /*ed60*/  MUFU.EX2 R243, R6 ;  /* 0x0000000600f37308 */ /* 0x0003e20000000800 */
[--C-:B--2---:R-:W-:Y:S01]  /*ed70*/  FFMA.FTZ R11, R36, c[0x0][0x2d0], -R3.reuse ;  /* 0x0000b400240b7a23 */ /* 0x104fe20000010803 */
        /* <DEDUP_REMOVED lines=73> */
[----:B------:R-:W-:Y:S07]  /*f210*/  LDSM.16.MT88.4 R28, [R218+0x1500] ;  /* 0x00150000da1c783b */ /* 0x000fee0000004200 */
[----:B------:R-:W-:Y:S01]  /*f220*/  HMMA.16816.F32 R152, R8, R34, RZ ;  /* 0x000000220898723c */ /* 0x000fe200000018ff */
[----:B------:R-:W1:Y:S01]  /*f230*/  LDSM.16.MT88.4 R32, [R217+0x2500] ;  /* 0x00250000d920783b */ /* 0x000e620000004200 */
[----:B---3--:R-:W-:-:S06]  /*f240*/  FFMA.FTZ R4, R100, c[0x0][0x2d0], -R3 ;  /* 0x0000b40064047a23 */ /* 0x008fcc0000010803 */
[C---:B------:R-:W-:Y:S01]  /*f250*/  HMMA.16816.F32 R44, R8.reuse, R36, RZ ;  /* 0x00000024082c723c */ /* 0x040fe200000018ff */
[----:B----4-:R-:W-:Y:S01]  /*f260*/  F2FP.PACK_AB R6, R235, R236 ;  /* 0x000000eceb06723e */ /* 0x010fe200000000ff */
[----:B------:R3:W-:Y:S06]  /*f270*/  MUFU.EX2 R224, R4 ;  /* 0x0000000400e07308 */ /* 0x0007ec0000000800 */
[----:B------:R-:W-:Y:S01]  /*f280*/  HMMA.16816.F32 R156, R8, R38, RZ ;  /* 0x00000026089c723c */ /* 0x000fe200000018ff */
[----:B------:R-:W-:Y:S06]  /*f290*/  LDSM.16.MT88.4 R36, [R218+0x2900] ;  /* 0x00290000da24783b */ /* 0x000fec0000004200 */
[----:B------:R-:W-:-:S02]  /*f2a0*/  FFMA.FTZ R8, R134, c[0x0][0x2d0], -R0 ;  /* 0x0000b40086087a23 */ /* 0x000fc40000010800 */
[----:B------:R-:W-:Y:S02]  /*f2b0*/  FADD.FTZ R9, R229, R228 ;  /* 0x000000e4e5097221 */ /* 0x000fe40000010000 */
[----:B------:R4:W-:Y:S01]  /*f2c0*/  MUFU.EX2 R204, R8 ;  /* 0x0000000800cc7308 */ /* 0x0009e20000000800 */
[----:B---3--:R-:W-:Y:S02]  /*f2d0*/  FFMA.FTZ R4, R101, c[0x0][0x2d0], -R3 ;  /* 0x0000b40065047a23 */ /* 0x008fe40000010803 */
[----:B------:R-:W-:-:S05]  /*f2e0*/  FADD.FTZ R11, R231, R9 ;  /* 0x00000009e70b7221 */ /* 0x000fca0000010000 */
[----:B------:R3:W1:Y:S01]  /*f2f0*/  MUFU.EX2 R227, R4 ;  /* 0x0000000400e37308 */ /* 0x0006620000000800 */
[----:B----4-:R-:W-:-:S07]  /*f300*/  FFMA.FTZ R8, R133, c[0x0][0x2d0], -R0 ;  /* 0x0000b40085087a23 */ /* 0x010fce0000010800 */
[----:B------:R4:W-:Y:S01]  /*f310*/  MUFU.EX2 R202, R8 ;  /* 0x0000000800ca7308 */ /* 0x0009e20000000800 */
[----:B---3--:R-:W-:Y:S01]  /*f320*/  FFMA.FTZ R4, R105, c[0x0][0x2d0], -R3 ;  /* 0x0000b40069047a23 */ /* 0x008fe20000010803 */
[----:B-1----:R-:W-:-:S06]  /*f330*/  F2FP.PACK_AB R5, R227, R224 ;  /* 0x000000e0e305723e */ /* 0x002fcc00000000ff */
[----:B------:R1:W-:Y:S01]  /*f340*/  MUFU.EX2 R226, R4 ;  /* 0x0000000400e27308 */ /* 0x0003e20000000800 */
[----:B----4-:R-:W-:-:S07]  /*f350*/  FFMA.FTZ R8, R135, c[0x0][0x2d0], -R13 ;  /* 0x0000b40087087a23 */ /* 0x010fce000001080d */
[----:B------:R3:W-:Y:S01]  /*f360*/  MUFU.EX2 R198, R8 ;  /* 0x0000000800c67308 */ /* 0x0007e20000000800 */
[----:B-1----:R-:W-:-:S07]  /*f370*/  FFMA.FTZ R4, R106, c[0x0][0x2d0], -R3 ;  /* 0x0000b4006a047a23 */ /* 0x002fce0000010803 */
[----:B------:R1:W4:Y:S01]  /*f380*/  MUFU.EX2 R225, R4 ;  /* 0x0000000400e17308 */ /* 0x0003220000000800 */
[----:B---3--:R-:W-:-:S07]  /*f390*/  FFMA.FTZ R8, R144, c[0x0][0x2d0], -R13 ;  /* 0x0000b40090087a23 */ /* 0x008fce000001080d */
[----:B------:R3:W-:Y:S01]  /*f3a0*/  MUFU.EX2 R199, R8 ;  /* 0x0000000800c77308 */ /* 0x0007e20000000800 */
[----:B-1----:R-:W-:Y:S01]  /*f3b0*/  FFMA.FTZ R4, R107, c[0x0][0x2d0], -R0 ;  /* 0x0000b4006b047a23 */ /* 0x002fe20000010800 */
[----:B----4-:R-:W-:-:S06]  /*f3c0*/  F2FP.PACK_AB R7, R225, R226 ;  /* 0x000000e2e107723e */ /* 0x010fcc00000000ff */
[----:B------:R1:W-:Y:S01]  /*f3d0*/  MUFU.EX2 R208, R4 ;  /* 0x0000000400d07308 */ /* 0x0003e20000000800 */
[----:B---3--:R-:W-:-:S07]  /*f3e0*/  FFMA.FTZ R8, R160, c[0x0][0x2d0], -R13 ;  /* 0x0000b400a0087a23 */ /* 0x008fce000001080d */
[----:B------:R3:W-:Y:S01]  /*f3f0*/  MUFU.EX2 R197, R8 ;  /* 0x0000000800c57308 */ /* 0x0007e20000000800 */
[----:B-1----:R-:W-:-:S07]  /*f400*/  FFMA.FTZ R4, R132, c[0x0][0x2d0], -R0 ;  /* 0x0000b40084047a23 */ /* 0x002fce0000010800 */
[----:B------:R1:W4:Y:S01]  /*f410*/  MUFU.EX2 R207, R4 ;  /* 0x0000000400cf7308 */ /* 0x0003220000000800 */
[----:B---3--:R-:W-:-:S07]  /*f420*/  FFMA.FTZ R8, R161, c[0x0][0x2d0], -R13 ;  /* 0x0000b400a1087a23 */ /* 0x008fce000001080d */
[----:B------:R3:W3:Y:S01]  /*f430*/  MUFU.EX2 R196, R8 ;  /* 0x0000000800c47308 */ /* 0x0006e20000000800 */
[----:B-1----:R-:W-:-:S07]  /*f440*/  F2FP.PACK_AB R4, R237, R230 ;  /* 0x000000e6ed04723e */ /* 0x002fce00000000ff */
[----:B--2---:R-:W-:Y:S01]  /*f450*/  HMMA.16816.F32 R168, R4, R24, R120 ;  /* 0x0000001804a8723c */ /* 0x004fe20000001878 */
[----:B---3--:R-:W-:-:S07]  /*f460*/  FFMA.FTZ R8, R173, c[0x0][0x2d0], -R12 ;  /* 0x0000b400ad087a23 */ /* 0x008fce000001080c */
[C---:B------:R-:W-:Y:S01]  /*f470*/  HMMA.16816.F32 R164, R4.reuse, R20, R116 ;  /* 0x0000001404a4723c */ /* 0x040fe20000001874 */
        /* <DEDUP_REMOVED lines=16> */
[----:B-1----:R-:W-:-:S07]  /*f580*/  FFMA.FTZ R8, R175, c[0x0][0x2d0], -R3 ;  /* 0x0000b400af087a23 */ /* 0x002fce0000010803 */
[----:B------:R-:W-:Y:S01]  /*f590*/  HMMA.16816.F32 R84, R4, R42, R64 ;  /* 0x0000002a0454723c */ /* 0x000fe20000001840 */
[----:B------:R1:W-:Y:S06]  /*f5a0*/  MUFU.EX2 R178, R8 ;  /* 0x0000000800b27308 */ /* 0x0003ec0000000800 */
[----:B----4-:R-:W-:Y:S02]  /*f5b0*/  F2FP.PACK_AB R4, R207, R208 ;  /* 0x000000d0cf04723e */ /* 0x010fe400000000ff */
[----:B------:R-:W-:Y:S02]  /*f5c0*/  F2FP.PACK_AB R6, R202, R204 ;  /* 0x000000ccca06723e */ /* 0x000fe400000000ff */
[----:B------:R-:W-:-:S02]  /*f5d0*/  F2FP.PACK_AB R5, R199, R198 ;  /* 0x000000c6c705723e */ /* 0x000fc400000000ff */
[----:B------:R-:W-:Y:S01]  /*f5e0*/  F2FP.PACK_AB R7, R196, R197 ;  /* 0x000000c5c407723e */ /* 0x000fe200000000ff */
[----:B-1----:R-:W-:-:S06]  /*f5f0*/  FFMA.FTZ R8, R174, c[0x0][0x2d0], -R3 ;  /* 0x0000b400ae087a23 */ /* 0x002fcc0000010803 */
[C---:B------:R-:W-:Y:S01]  /*f600*/  HMMA.16816.F32 R80, R4.reuse, R24, R68 ;  /* 0x000000180450723c */ /* 0x040fe20000001844 */
[----:B------:R1:W4:Y:S07]  /*f610*/  MUFU.EX2 R177, R8 ;  /* 0x0000000800b17308 */ /* 0x00032e0000000800 */
        /* <DEDUP_REMOVED lines=8> */
[----:B------:R1:W1:Y:S07]  /*f6a0*/  MUFU.EX2 R176, R8 ;  /* 0x0000000800b07308 */ /* 0x00026e0000000800 */
        /* <DEDUP_REMOVED lines=19> */
[----:B------:R-:W-:-:S02]  /*f7e0*/  F2FP.PACK_AB R6, R192, R193 ;  /* 0x000000c1c006723e */ /* 0x000fc400000000ff */
[----:B----4-:R-:W-:Y:S01]  /*f7f0*/  F2FP.PACK_AB R5, R177, R178 ;  /* 0x000000b2b105723e */ /* 0x010fe200000000ff */
[----:B------:R2:W-:Y:S01]  /*f800*/  MUFU.EX2 R172, R8 ;  /* 0x0000000800ac7308 */ /* 0x0005e20000000800 */
[----:B------:R-:W-:-:S07]  /*f810*/  F2FP.PACK_AB R7, R176, R175 ;  /* 0x000000afb007723e */ /* 0x000fce00000000ff */
        /* <DEDUP_REMOVED lines=60> */
[----:B------:R4:W2:Y:S01]  /*fbe0*/  MUFU.EX2 R21, R3 ;  /* 0x0000000300157308 */ /* 0x0008a20000000800 */
[----:B-1----:R-:W-:-:S04]  /*fbf0*/  FADD.FTZ R8, R249, R247 ;  /* 0x000000f7f9087221 */ /* 0x002fc80000010000 */
[----:B------:R-:W-:Y:S02]  /*fc00*/  FADD.FTZ R10, R246, R8 ;  /* 0x00000008f60a7221 */ /* 0x000fe40000010000 */
[----:B----4-:R-:W-:Y:S01]  /*fc10*/  FFMA.FTZ R3, R206, c[0x0][0x2d0], -R0 ;  /* 0x0000b400ce037a23 */ /* 0x010fe20000010800 */
[----:B--2---:R-:W-:-:S03]  /*fc20*/  F2FP.PACK_AB R95, R21, R20 ;  /* 0x00000014155f723e */ /* 0x004fc600000000ff */
[----:B------:R1:W-:Y:S04]  /*fc30*/  MUFU.EX2 R19, R3 ;  /* 0x0000000300137308 */ /* 0x0003e80000000800 */
[C---:B------:R-:W-:Y:S08]  /*fc40*/  HMMA.16816.F32 R144, R92.reuse, R152, R148 ;  /* 0x000000985c90723c */ /* 0x040ff00000001894 */
[----:B------:R-:W-:Y:S01]  /*fc50*/  HMMA.16816.F32 R148, R92, R154, R96 ;  /* 0x0000009a5c94723c */ /* 0x000fe20000001860 */
[----:B-1----:R-:W-:-:S04]  /*fc60*/  FFMA.FTZ R3, R15, c[0x0][0x2d0], -R0 ;  /* 0x0000b4000f037a23 */ /* 0x002fc80000010800 */
[----:B------:R1:W2:Y:S03]  /*fc70*/  MUFU.EX2 R18, R3 ;  /* 0x0000000300127308 */ /* 0x0002a60000000800 */
[C---:B------:R-:W-:Y:S08]  /*fc80*/  HMMA.16816.F32 R76, R92.reuse, R82, R88 ;  /* 0x000000525c4c723c */ /* 0x040ff00000001858 */
[----:B---3--:R-:W-:Y:S01]  /*fc90*/  HMMA.16816.F32 R88, R92, R4, R188 ;  /* 0x000000045c58723c */ /* 0x008fe200000018bc */
[--C-:B-1----:R-:W-:Y:S01]  /*fca0*/  FFMA.FTZ R3, R215, c[0x0][0x2d0], -R0.reuse ;  /* 0x0000b400d7037a23 */ /* 0x102fe20000010800 */
[----:B--2---:R-:W-:Y:S01]  /*fcb0*/  F2FP.PACK_AB R96, R18, R19 ;  /* 0x000000131260723e */ /* 0x004fe200000000ff */
        /* <DEDUP_REMOVED lines=117> */
[C---:B----4-:R-:W-:Y:S02]  /*10410*/  IADD3 RZ, P3, R210.reuse, 0x20, RZ ;  /* 0x00000020d2ff7810 */ /* 0x050fe40007f7e0ff */
[----:B------:R-:W-:Y:S01]  /*10420*/  IADD3 RZ, P2, R210, 0x40, RZ ;  /* 0x00000040d2ff7810 */ /* 0x000fe20007f5e0ff */
[----:B------:R1:W-:Y:S02]  /*10430*/  STL [R1+0x24], R2 ;  /* 0x0000240201007387 */ /* 0x0003e40000100800 */
[----:B-----5:R-:W-:-:S02]  /*10440*/  IMAD.X R4, RZ, RZ, R31, P3 ;  /* 0x000000ffff047224 */ /* 0x020fc400018e061f */
[----:B------:R2:W-:Y:S04]  /*10450*/  STL [R1+0x1c], R0 ;  /* 0x00001c0001007387 */ /* 0x0005e80000100800 */
[----:B------:R3:W-:Y:S01]  /*10460*/  STL [R1+0x2c], R4 ;  /* 0x00002c0401007387 */ /* 0x0007e20000100800 */
[----:B-1----:R-:W-:Y:S02]  /*10470*/  IMAD.X R2, RZ, RZ, R31, P2 ;  /* 0x000000ffff027224 */ /* 0x002fe400010e061f */
[----:B--2---:R-:W-:-:S03]  /*10480*/  IMAD.X R0, RZ, RZ, R29, P1 ;  /* 0x000000ffff007224 */ /* 0x004fc600008e061d */
[----:B------:R1:W-:Y:S01]  /*10490*/  STL [R1+0x28], R2 ;  /* 0x0000280201007387 */ /* 0x0003e20000100800 */
[----:B---3--:R-:W-:-:S03]  /*104a0*/  IMAD.X R4, RZ, RZ, R29, P0 ;  /* 0x000000ffff047224 */ /* 0x008fc600000e061d */
[----:B------:R2:W-:Y:S04]  /*104b0*/  STL [R1+0x20], R0 ;  /* 0x0000200001007387 */ /* 0x0005e80000100800 */
[----:B------:R3:W-:Y:S01]  /*104c0*/  STL [R1+0x18], R4 ;  /* 0x0000180401007387 */ /* 0x0007e20000100800 */
[C---:B-1----:R-:W-:Y:S02]  /*104d0*/  IADD3 R2, R210.reuse, 0x40, RZ ;  /* 0x00000040d2027810 */ /* 0x042fe40007ffe0ff */
[----:B--2---:R-:W-:-:S05]  /*104e0*/  IADD3 R0, R210, 0x20, RZ ;  /* 0x00000020d2007810 */ /* 0x004fca0007ffe0ff */
[----:B------:R3:W-:Y:S04]  /*104f0*/  STL [R1+0x10], R0 ;  /* 0x0000100001007387 */ /* 0x0007e80000100800 */
[----:B------:R3:W-:Y:S02]  /*10500*/  STL [R1+0x14], R2 ;  /* 0x0000140201007387 */ /* 0x0007e40000100800 */
.L_x_133:
[----:B--2---:R-:W2:Y:S01]  /*10510*/  LDL.64 R196, [R1+0x40] ;  /* 0x0000400001c47983 */ /* 0x004ea20000100a00 */
[----:B------:R-:W-:Y:S04]  /*10520*/  DEPBAR.LE SB0, 0x0 ;  /* 0x000080000000791a */ /* 0x000fe80000000000 */
[----:B---3--:R-:W-:Y:S01]  /*10530*/  SHF.R.S32.HI R0, RZ, 0x1f, R234 ;  /* 0x0000001fff007819 */ /* 0x008fe200000114ea */
[----:B------:R-:W3:Y:S01]  /*10540*/  LDL R101, [R1+0x10] ;  /* 0x0000100001657983 */ /* 0x000ee20000100800 */
[----:B------:R-:W-:Y:S01]  /*10550*/  IMAD.WIDE.U32 R44, R234, c[0x0][0x208], RZ ;  /* 0x00008200ea2c7a25 */ /* 0x000fe200078e00ff */
[----:B------:R-:W-:Y:S02]  /*10560*/  MOV R54, c[0x0][0x208] ;  /* 0x0000820000367a02 */ /* 0x000fe40000000f00 */
[----:B------:R-:W4:Y:S01]  /*10570*/  LDL R56, [R1+0x2c] ;  /* 0x00002c0001387983 */ /* 0x000f220000100800 */
[----:B------:R-:W-:Y:S01]  /*10580*/  IMAD R0, R0, c[0x0][0x208], RZ ;  /* 0x0000820000007a24 */ /* 0x000fe200078e02ff */
[----:B------:R-:W-:Y:S02]  /*10590*/  SHF.L.U32 R52, R44, 0x6, RZ ;  /* 0x000000062c347819 */ /* 0x000fe400000006ff */
[----:B------:R-:W5:Y:S01]  /*105a0*/  LDL.64 R58, [R1+0x48] ;  /* 0x00004800013a7983 */ /* 0x000f620000100a00 */
[----:B------:R-:W-:Y:S01]  /*105b0*/  IMAD R0, R234, c[0x0][0x20c], R0 ;  /* 0x00008300ea007a24 */ /* 0x000fe200078e0200 */
[----:B------:R-:W-:Y:S04]  /*105c0*/  MOV R55, c[0x0][0x20c] ;  /* 0x0000830000377a02 */ /* 0x000fe80000000f00 */
[----:B------:R-:W5:Y:S01]  /*105d0*/  LDL R57, [R1+0x14] ;  /* 0x0000140001397983 */ /* 0x000f620000100800 */
[----:B------:R-:W-:Y:S03]  /*105e0*/  IADD3 R0, R45, R0, RZ ;  /* 0x000000002d007210 */ /* 0x000fe60007ffe0ff */
[----:B------:R-:W5:Y:S01]  /*105f0*/  LDL R194, [R1+0x28] ;  /* 0x0000280001c27983 */ /* 0x000f620000100800 */
[----:B------:R-:W-:Y:S03]  /*10600*/  SHF.L.U64.HI R0, R44, 0x6, R0 ;  /* 0x000000062c007819 */ /* 0x000fe60000010200 */
        /* <DEDUP_REMOVED lines=17> */
[-C--:B------:R-:W-:Y:S08]  /*10720*/  HMMA.16816.F32 R20, R64, R32.reuse, RZ ;  /* 0x000000204014723c */ /* 0x080ff000000018ff */
[C---:B------:R-:W-:Y:S08]  /*10730*/  HMMA.16816.F32 R24, R60.reuse, R32, RZ ;  /* 0x000000203c18723c */ /* 0x040ff000000018ff */
[-C--:B------:R-:W-:Y:S08]  /*10740*/  HMMA.16816.F32 R28, R60, R34.reuse, RZ ;  /* 0x000000223c1c723c */ /* 0x080ff000000018ff */
[C---:B------:R-:W-:Y:S08]  /*10750*/  HMMA.16816.F32 R32, R64.reuse, R34, RZ ;  /* 0x000000224020723c */ /* 0x040ff000000018ff */
[-C--:B------:R-:W-:Y:S08]  /*10760*/  HMMA.16816.F32 R36, R64, R48.reuse, RZ ;  /* 0x000000304024723c */ /* 0x080ff000000018ff */
[C---:B------:R-:W-:Y:S08]  /*10770*/  HMMA.16816.F32 R40, R60.reuse, R48, RZ ;  /* 0x000000303c28723c */ /* 0x040ff000000018ff */
[-C--:B------:R-:W-:Y:S01]  /*10780*/  HMMA.16816.F32 R44, R60, R50.reuse, RZ ;  /* 0x000000323c2c723c */ /* 0x080fe200000018ff */
[----:B--2---:R-:W-:Y:S04]  /*10790*/  IADD3 R2, P3, R52, R196, RZ ;  /* 0x000000c434027210 */ /* 0x004fe80007f7e0ff */
[----:B------:R-:W-:Y:S02]  /*107a0*/  LEA R208, P2, R2, c[0x0][0x1f8], 0x1 ;  /* 0x00007e0002d07a11 */ /* 0x000fe400078408ff */
[----:B---3--:R-:W-:Y:S05]  /*107b0*/  IADD3 R48, P1, R52, R101, RZ ;  /* 0x0000006534307210 */ /* 0x008fea0007f3e0ff */
[----:B------:R-:W-:Y:S02]  /*107c0*/  LEA R206, P0, R48, c[0x0][0x1f8], 0x1 ;  /* 0x00007e0030ce7a11 */ /* 0x000fe400078008ff */
[C---:B----4-:R-:W-:Y:S02]  /*107d0*/  IADD3.X R53, R0.reuse, R56, RZ, P1, !PT ;  /* 0x0000003800357210 */ /* 0x050fe40000ffe4ff */
[----:B-----5:R-:W-:Y:S02]  /*107e0*/  IADD3.X R49, R0, R59, RZ, P3, !PT ;  /* 0x0000003b00317210 */ /* 0x020fe40001ffe4ff */
        /* <DEDUP_REMOVED lines=9> */
[C---:B------:R-:W-:Y:S01]  /*10880*/  IADD3.X R192, R101.reuse, R56, RZ, P4, !PT ;  /* 0x0000003865c07210 */ /* 0x040fe200027fe4ff */
[----:B------:R-:W-:Y:S01]  /*10890*/  LDSM.16.M88.4 R196, [R230] ;  /* 0x00000000e6c4783b */ /* 0x000fe20000000200 */
[----:B------:R-:W-:Y:S02]  /*108a0*/  IADD3 R2, P3, R2, R57, RZ ;  /* 0x0000003902027210 */ /* 0x000fe40007f7e0ff */
[C---:B------:R-:W-:Y:S02]  /*108b0*/  IADD3.X R107, R101.reuse, R59, RZ, P0, !PT ;  /* 0x0000003b656b7210 */ /* 0x040fe400007fe4ff */
[C---:B------:R-:W-:Y:S02]  /*108c0*/  HMMA.16816.F32 R56, R60.reuse, R172, RZ ;  /* 0x000000ac3c38723c */ /* 0x040fe400000018ff */
[-C--:B------:R-:W-:Y:S02]  /*108d0*/  IADD3.X R0, R0, R194.reuse, RZ, P2, !PT ;  /* 0x000000c200007210 */ /* 0x080fe400017fe4ff */
[----:B------:R-:W-:Y:S02]  /*108e0*/  LEA R200, P5, R102, c[0x0][0x1f8], 0x1 ;  /* 0x00007e0066c87a11 */ /* 0x000fe400078a08ff */
[----:B------:R-:W-:Y:S02]  /*108f0*/  IADD3.X R101, R101, R194, RZ, P3, !PT ;  /* 0x000000c265657210 */ /* 0x000fe40001ffe4ff */
[-C--:B------:R-:W-:Y:S01]  /*10900*/  HMMA.16816.F32 R60, R60, R174.reuse, RZ ;  /* 0x000000ae3c3c723c */ /* 0x080fe200000018ff */
[----:B------:R-:W-:Y:S02]  /*10910*/  LEA R202, P1, R104, c[0x0][0x1f8], 0x1 ;  /* 0x00007e0068ca7a11 */ /* 0x000fe400078208ff */
[----:B------:R-:W-:Y:S02]  /*10920*/  ISETP.NE.AND P4, PT, R251, RZ, PT ;  /* 0x000000fffb00720c */ /* 0x000fe40003f85270 */
[----:B------:R-:W-:Y:S02]  /*10930*/  LEA.HI.X R201, R102, c[0x0][0x1fc], R0, 0x1, P5 ;  /* 0x00007f0066c97a11 */ /* 0x000fe400028f0c00 */
[----:B------:R-:W-:Y:S01]  /*10940*/  ISETP.NE.AND P5, PT, R193, RZ, PT ;  /* 0x000000ffc100720c */ /* 0x000fe20003fa5270 */
[----:B------:R-:W-:Y:S04]  /*10950*/  HMMA.16816.F32 R64, R64, R174, RZ ;  /* 0x000000ae4040723c */ /* 0x000fe800000018ff */
[----:B------:R-:W-:Y:S02]  /*10960*/  LEA.HI.X R203, R104, c[0x0][0x1fc], R192, 0x1, P1 ;  /* 0x00007f0068cb7a11 */ /* 0x000fe400008f0cc0 */
[----:B------:R-:W2:Y:S01]  /*10970*/  LDSM.16.M88.4 R192, [R231] ;  /* 0x00000000e7c0783b */ /* 0x000ea20000000200 */
[C---:B------:R-:W-:Y:S01]  /*10980*/  LEA R204, P2, R103.reuse, c[0x0][0x1f8], 0x1 ;  /* 0x00007e0067cc7a11 */ /* 0x040fe200078408ff */
[-C--:B-1----:R-:W-:Y:S05]  /*10990*/  HMMA.16816.F32 R4, R176, R180.reuse, R4 ;  /* 0x000000b4b004723c */ /* 0x082fea0000001804 */
[----:B------:R-:W-:Y:S01]  /*109a0*/  LEA.HI.X R205, R103, c[0x0][0x1fc], R107, 0x1, P2 ;  /* 0x00007f0067cd7a11 */ /* 0x000fe200010f0c6b */
[----:B------:R-:W-:Y:S01]  /*109b0*/  @!PT LDS RZ, [RZ] ;  /* 0x00000000fffff984 */ /* 0x000fe20000000800 */
[----:B------:R-:W-:Y:S01]  /*109c0*/  @!PT LDS RZ, [RZ] ;  /* 0x00000000fffff984 */ /* 0x000fe20000000800 */
[----:B------:R-:W-:Y:S01]  /*109d0*/  @!PT LDS RZ, [RZ] ;  /* 0x00000000fffff984 */ /* 0x000fe20000000800 */
[----:B------:R1:W-:Y:S01]  /*109e0*/  LDGSTS.E.BYPASS.LTC128B.128 [R233+0x100], [R208.64], !P4 ;  /* 0x00100000d0e97fae */ /* 0x0003e2000e101d46 */
[C---:B------:R-:W-:Y:S01]  /*109f0*/  LEA R172, P0, R2.reuse, c[0x0][0x1f8], 0x1 ;  /* 0x00007e0002ac7a11 */ /* 0x040fe200078008ff */
[C---:B------:R-:W-:Y:S04]  /*10a00*/  HMMA.16816.F32 R8, R184.reuse, R180, R8 ;  /* 0x000000b4b808723c */ /* 0x040fe80000001808 */
[----:B------:R-:W-:Y:S02]  /*10a10*/  LEA.HI.X R173, R2, c[0x0][0x1fc], R101, 0x1, P0 ;  /* 0x00007f0002ad7a11 */ /* 0x000fe400000f0c65 */
[----:B------:R3:W-:Y:S01]  /*10a20*/  LDGSTS.E.BYPASS.LTC128B.128 [R233+0x1100], [R206.64], !P6 ;  /* 0x01100000cee97fae */ /* 0x0007e2000f101d46 */
[C---:B------:R-:W-:Y:S01]  /*10a30*/  ISETP.GT.AND P0, PT, R234.reuse, RZ, PT ;  /* 0x000000ffea00720c */ /* 0x040fe20003f04270 */
[-C--:B------:R-:W-:Y:S04]  /*10a40*/  HMMA.16816.F32 R12, R184, R182.reuse, R12 ;  /* 0x000000b6b80c723c */ /* 0x080fe8000000180c */
[----:B------:R-:W-:Y:S02]  /*10a50*/  IADD3 R234, R234, -0x1, RZ ;  /* 0xffffffffeaea7810 */ /* 0x000fe40007ffe0ff */
[----:B------:R4:W-:Y:S02]  /*10a60*/  LDGSTS.E.BYPASS.LTC128B.128 [R233+0x2100], [R200.64], !P5 ;  /* 0x02100000c8e97fae */ /* 0x0009e4000e901d46 */
[C---:B------:R-:W-:Y:S06]  /*10a70*/  HMMA.16816.F32 R16, R176.reuse, R182, R16 ;  /* 0x000000b6b010723c */ /* 0x040fec0000001810 */
[----:B------:R3:W-:Y:S02]  /*10a80*/  LDGSTS.E.BYPASS.LTC128B.128 [R233+0x900], [R204.64], !P4 ;  /* 0x00900000cce97fae */ /* 0x0007e4000e101d46 */
[-C--:B------:R-:W-:Y:S06]  /*10a90*/  HMMA.16816.F32 R20, R176, R188.reuse, R20 ;  /* 0x000000bcb014723c */ /* 0x080fec0000001814 */
[----:B------:R4:W-:Y:S02]  /*10aa0*/  LDGSTS.E.BYPASS.LTC128B.128 [R233+0x1900], [R202.64], !P6 ;  /* 0x01900000cae97fae */ /* 0x0009e4000f101d46 */
[C---:B------:R-:W-:Y:S06]  /*10ab0*/  HMMA.16816.F32 R24, R184.reuse, R188, R24 ;  /* 0x000000bcb818723c */ /* 0x040fec0000001818 */
[----:B------:R5:W-:Y:S02]  /*10ac0*/  LDGSTS.E.BYPASS.LTC128B.128 [R233+0x2900], [R172.64], !P5 ;  /* 0x02900000ace97fae */ /* 0x000be4000e901d46 */
[-C--:B------:R-:W-:Y:S06]  /*10ad0*/  HMMA.16816.F32 R28, R184, R190.reuse, R28 ;  /* 0x000000beb81c723c */ /* 0x080fec000000181c */
[----:B------:R-:W-:Y:S02]  /*10ae0*/  LDSM.16.M88.4 R180, [R216+0x4500] ;  /* 0x00450000d8b4783b */ /* 0x000fe40000000200 */
[C---:B------:R-:W-:Y:S06]  /*10af0*/  HMMA.16816.F32 R32, R176.reuse, R190, R32 ;  /* 0x000000beb020723c */ /* 0x040fec0000001820 */
[----:B------:R-:W0:Y:S02]  /*10b00*/  LDGDEPBAR ;  /* 0x00000000000079af */ /* 0x000e240000000000 */
[-C--:B--2---:R-:W-:Y:S06]  /*10b10*/  HMMA.16816.F32 R36, R176, R192.reuse, R36 ;  /* 0x000000c0b024723c */ /* 0x084fec0000001824 */
[----:B----4-:R-:W-:Y:S02]  /*10b20*/  LDSM.16.M88.4 R200, [R216+0x4100] ;  /* 0x00410000d8c8783b */ /* 0x010fe40000000200 */
[C---:B------:R-:W-:Y:S06]  /*10b30*/  HMMA.16816.F32 R40, R184.reuse, R192, R40 ;  /* 0x000000c0b828723c */ /* 0x040fec0000001828 */
[----:B-----5:R-:W2:Y:S02]  /*10b40*/  LDSM.16.M88.4 R172, [R219+0x8100] ;  /* 0x00810000dbac783b */ /* 0x020ea40000000200 */
[-C--:B------:R-:W-:Y:S06]  /*10b50*/  HMMA.16816.F32 R44, R184, R194.reuse, R44 ;  /* 0x000000c2b82c723c */ /* 0x080fec000000182c */
[----:B---3--:R-:W3:Y:S02]  /*10b60*/  LDSM.16.M88.4 R204, [R219+0x9100] ;  /* 0x00910000dbcc783b */ /* 0x008ee40000000200 */
[C---:B------:R-:W-:Y:S06]  /*10b70*/  HMMA.16816.F32 R48, R176.reuse, R194, R48 ;  /* 0x000000c2b030723c */ /* 0x040fec0000001830 */
[----:B------:R-:W-:Y:S02]  /*10b80*/  LDSM.16.M88.4 R188, [R220+0x8100] ;  /* 0x00810000dcbc783b */ /* 0x000fe40000000200 */
[-C--:B------:R-:W-:Y:S06]  /*10b90*/  HMMA.16816.F32 R52, R176, R196.reuse, R52 ;  /* 0x000000c4b034723c */ /* 0x080fec0000001834 */
[----:B------:R-:W-:Y:S02]  /*10ba0*/  LDSM.16.M88.4 R192, [R229] ;  /* 0x00000000e5c0783b */ /* 0x000fe40000000200 */
[C---:B------:R-:W-:Y:S06]  /*10bb0*/  HMMA.16816.F32 R56, R184.reuse, R196, R56 ;  /* 0x000000c4b838723c */ /* 0x040fec0000001838 */
[----:B-1----:R-:W-:Y:S02]  /*10bc0*/  LDSM.16.M88.4 R208, [R228] ;  /* 0x00000000e4d0783b */ /* 0x002fe40000000200 */
[-C--:B------:R-:W-:Y:S06]  /*10bd0*/  HMMA.16816.F32 R60, R184, R198.reuse, R60 ;  /* 0x000000c6b83c723c */ /* 0x080fec000000183c */
[----:B------:R-:W-:Y:S02]  /*10be0*/  LDSM.16.M88.4 R184, [R216+0x4d00] ;  /* 0x004d0000d8b8783b */ /* 0x000fe40000000200 */
[----:B------:R-:W-:Y:S06]  /*10bf0*/  HMMA.16816.F32 R64, R176, R198, R64 ;  /* 0x000000c6b040723c */ /* 0x000fec0000001840 */
[----:B------:R-:W1:Y:S02]  /*10c00*/  LDSM.16.M88.4 R176, [R216+0x4900] ;  /* 0x00490000d8b0783b */ /* 0x000e640000000200 */
[-C--:B--2---:R-:W-:Y:S06]  /*10c10*/  HMMA.16816.F32 R4, R172, R200.reuse, R4 ;  /* 0x000000c8ac04723c */ /* 0x084fec0000001804 */
[----:B------:R-:W2:Y:S02]  /*10c20*/  LDSM.16.M88.4 R196, [R220+0x9100] ;  /* 0x00910000dcc4783b */ /* 0x000ea40000000200 */
[C---:B---3--:R-:W-:Y:S06]  /*10c30*/  HMMA.16816.F32 R8, R204.reuse, R200, R8 ;  /* 0x000000c8cc08723c */ /* 0x048fec0000001808 */
[----:B------:R-:W-:Y:S02]  /*10c40*/  LDSM.16.M88.4 R212, [R225] ;  /* 0x00000000e1d4783b */ /* 0x000fe40000000200 */
[-C--:B------:R-:W-:Y:S08]  /*10c50*/  HMMA.16816.F32 R12, R204, R202.reuse, R12 ;  /* 0x000000cacc0c723c */ /* 0x080ff0000000180c */
[C---:B------:R-:W-:Y:S01]  /*10c60*/  HMMA.16816.F32 R16, R172.reuse, R202, R16 ;  /* 0x000000caac10723c */ /* 0x040fe20000001810 */
[----:B------:R-:W3:Y:S07]  /*10c70*/  LDSM.16.M88.4 R200, [R227] ;  /* 0x00000000e3c8783b */ /* 0x000eee0000000200 */
[-C--:B------:R-:W-:Y:S08]  /*10c80*/  HMMA.16816.F32 R20, R172, R180.reuse, R20 ;  /* 0x000000b4ac14723c */ /* 0x080ff00000001814 */
[C---:B------:R-:W-:Y:S08]  /*10c90*/  HMMA.16816.F32 R24, R204.reuse, R180, R24 ;  /* 0x000000b4cc18723c */ /* 0x040ff00000001818 */
[-C--:B------:R-:W-:Y:S08]  /*10ca0*/  HMMA.16816.F32 R28, R204, R182.reuse, R28 ;  /* 0x000000b6cc1c723c */ /* 0x080ff0000000181c */
[C---:B------:R-:W-:Y:S01]  /*10cb0*/  HMMA.16816.F32 R32, R172.reuse, R182, R32 ;  /* 0x000000b6ac20723c */ /* 0x040fe20000001820 */
[----:B------:R-:W4:Y:S07]  /*10cc0*/  LDSM.16.M88.4 R180, [R226] ;  /* 0x00000000e2b4783b */ /* 0x000f2e0000000200 */
[-C--:B-1----:R-:W-:Y:S08]  /*10cd0*/  HMMA.16816.F32 R36, R172, R176.reuse, R36 ;  /* 0x000000b0ac24723c */ /* 0x082ff00000001824 */
        /* <DEDUP_REMOVED lines=9> */
[----:B------:R-:W1:Y:S07]  /*10d70*/  LDSM.16.M88.4 R172, [R219+0xa100] ;  /* 0x00a10000dbac783b */ /* 0x000e6e0000000200 */
        /* <DEDUP_REMOVED lines=11> */
[-C--:B---3--:R-:W-:Y:S08]  /*10e30*/  HMMA.16816.F32 R36, R188, R200.reuse, R36 ;  /* 0x000000c8bc24723c */ /* 0x088ff00000001824 */
[C---:B------:R-:W-:Y:S08]  /*10e40*/  HMMA.16816.F32 R40, R196.reuse, R200, R40 ;  /* 0x000000c8c428723c */ /* 0x040ff00000001828 */
[-C--:B------:R-:W-:Y:S08]  /*10e50*/  HMMA.16816.F32 R44, R196, R202.reuse, R44 ;  /* 0x000000cac42c723c */ /* 0x080ff0000000182c */
[C---:B------:R-:W-:Y:S01]  /*10e60*/  HMMA.16816.F32 R48, R188.reuse, R202, R48 ;  /* 0x000000cabc30723c */ /* 0x040fe20000001830 */
[----:B------:R-:W3:Y:S07]  /*10e70*/  LDSM.16.M88.4 R200, [R216+0x5900] ;  /* 0x00590000d8c8783b */ /* 0x000eee0000000200 */
[-C--:B----4-:R-:W-:Y:S08]  /*10e80*/  HMMA.16816.F32 R52, R188, R180.reuse, R52 ;  /* 0x000000b4bc34723c */ /* 0x090ff00000001834 */
[C---:B------:R-:W-:Y:S08]  /*10e90*/  HMMA.16816.F32 R56, R196.reuse, R180, R56 ;  /* 0x000000b4c438723c */ /* 0x040ff00000001838 */
[-C--:B------:R-:W-:Y:S08]  /*10ea0*/  HMMA.16816.F32 R60, R196, R182.reuse, R60 ;  /* 0x000000b6c43c723c */ /* 0x080ff0000000183c */
[----:B------:R-:W-:Y:S08]  /*10eb0*/  HMMA.16816.F32 R64, R188, R182, R64 ;  /* 0x000000b6bc40723c */ /* 0x000ff00000001840 */
[-C--:B-1----:R-:W-:Y:S08]  /*10ec0*/  HMMA.16816.F32 R4, R172, R176.reuse, R4 ;  /* 0x000000b0ac04723c */ /* 0x082ff00000001804 */
[C---:B-----5:R-:W-:Y:S08]  /*10ed0*/  HMMA.16816.F32 R8, R184.reuse, R176, R8 ;  /* 0x000000b0b808723c */ /* 0x060ff00000001808 */
[-C--:B------:R-:W-:Y:S08]  /*10ee0*/  HMMA.16816.F32 R12, R184, R178.reuse, R12 ;  /* 0x000000b2b80c723c */ /* 0x080ff0000000180c */
[C---:B------:R-:W-:Y:S01]  /*10ef0*/  HMMA.16816.F32 R16, R172.reuse, R178, R16 ;  /* 0x000000b2ac10723c */ /* 0x040fe20000001810 */
[----:B------:R-:W1:Y:S07]  /*10f00*/  LDSM.16.M88.4 R176, [R220+0xb100] ;  /* 0x00b10000dcb0783b */ /* 0x000e6e0000000200 */
[-C--:B--2---:R-:W-:Y:S08]  /*10f10*/  HMMA.16816.F32 R20, R172, R192.reuse, R20 ;  /* 0x000000c0ac14723c */ /* 0x084ff00000001814 */
[C---:B------:R-:W-:Y:S08]  /*10f20*/  HMMA.16816.F32 R24, R184.reuse, R192, R24 ;  /* 0x000000c0b818723c */ /* 0x040ff00000001818 */
[-C--:B------:R-:W-:Y:S08]  /*10f30*/  HMMA.16816.F32 R28, R184, R194.reuse, R28 ;  /* 0x000000c2b81c723c */ /* 0x080ff0000000181c */
[C---:B------:R-:W-:Y:S08]  /*10f40*/  HMMA.16816.F32 R32, R172.reuse, R194, R32 ;  /* 0x000000c2ac20723c */ /* 0x040ff00000001820 */
[-C--:B---3--:R-:W-:Y:S08]  /*10f50*/  HMMA.16816.F32 R36, R172, R200.reuse, R36 ;  /* 0x000000c8ac24723c */ /* 0x088ff00000001824 */
        /* <DEDUP_REMOVED lines=8> */
[C---:B-1----:R-:W-:Y:S08]  /*10fe0*/  HMMA.16816.F32 R8, R176.reuse, R212, R8 ;  /* 0x000000d4b008723c */ /* 0x042ff00000001808 */
        /* <DEDUP_REMOVED lines=25> */
[----:B------:R-:W-:Y:S01]  /*11180*/  MUFU.TANH R182, R8 ;  /* 0x0000000800b67308 */ /* 0x000fe20000002400 */
[----:B--2---:R-:W1:Y:S01]  /*11190*/  LDSM.16.M88.4 R4, [R224] ;  /* 0x00000000e004783b */ /* 0x004e620000000200 */
[----:B---3--:R-:W-:Y:S08]  /*111a0*/  FMNMX.FTZ R2, R180, R2, !PT ;  /* 0x00000002b4027209 */ /* 0x008ff00007810000 */
[----:B------:R-:W-:Y:S10]  /*111b0*/  MUFU.TANH R183, R13 ;  /* 0x0000000d00b77308 */ /* 0x000ff40000002400 */
[----:B------:R-:W-:Y:S10]  /*111c0*/  MUFU.TANH R185, R9 ;  /* 0x0000000900b97308 */ /* 0x000ff40000002400 */
[----:B------:R-:W-:Y:S10]  /*111d0*/  MUFU.TANH R187, R14 ;  /* 0x0000000e00bb7308 */ /* 0x000ff40000002400 */
[----:B------:R-:W2:Y:S01]  /*111e0*/  MUFU.TANH R188, R10 ;  /* 0x0000000a00bc7308 */ /* 0x000ea20000002400 */
[-C--:B-1----:R-:W-:Y:S09]  /*111f0*/  HMMA.16816.F32 R20, R208, R4.reuse, R20 ;  /* 0x00000004d014723c */ /* 0x082ff20000001814 */
[----:B------:R-:W-:Y:S01]  /*11200*/  MUFU.TANH R186, R15 ;  /* 0x0000000f00ba7308 */ /* 0x000fe20000002400 */
[C---:B------:R-:W-:Y:S09]  /*11210*/  HMMA.16816.F32 R24, R176.reuse, R4, R24 ;  /* 0x00000004b018723c */ /* 0x040ff20000001818 */
[----:B------:R1:W-:Y:S01]  /*11220*/  MUFU.TANH R189, R11 ;  /* 0x0000000b00bd7308 */ /* 0x0003e20000002400 */
[-C--:B------:R-:W-:Y:S04]  /*11230*/  HMMA.16816.F32 R28, R176, R6.reuse, R28 ;  /* 0x00000006b01c723c */ /* 0x080fe8000000181c */
[----:B------:R-:W-:Y:S04]  /*11240*/  FMUL.FTZ R23, R23, c[0x0][0x320] ;  /* 0x0000c80017177a20 */ /* 0x000fe80000410000 */
[C---:B------:R-:W-:Y:S01]  /*11250*/  HMMA.16816.F32 R32, R208.reuse, R6, R32 ;  /* 0x00000006d020723c */ /* 0x040fe20000001820 */
[----:B------:R-:W3:Y:S01]  /*11260*/  MUFU.TANH R16, R16 ;  /* 0x0000001000107308 */ /* 0x000ee20000002400 */
        /* <DEDUP_REMOVED lines=20> */
[----:B----4-:R-:W4:Y:S01]  /*113b0*/  LDL R23, [R1+0x1c] ;  /* 0x00001c0001177983 */ /* 0x010f220000100800 */
[----:B------:R-:W-:Y:S02]  /*113c0*/  FMUL.FTZ R31, R31, c[0x0][0x320] ;  /* 0x0000c8001f1f7a20 */ /* 0x000fe40000410000 */
[----:B------:R-:W-:Y:S03]  /*113d0*/  FMUL.FTZ R27, R27, c[0x0][0x320] ;  /* 0x0000c8001b1b7a20 */ /* 0x000fe60000410000 */
[----:B------:R5:W-:Y:S10]  /*113e0*/  MUFU.TANH R190, R32 ;  /* 0x0000002000be7308 */ /* 0x000bf40000002400 */
[----:B------:R2:W-:Y:S01]  /*113f0*/  MUFU.TANH R193, R21 ;  /* 0x0000001500c17308 */ /* 0x0005e20000002400 */
[-C--:B-1----:R-:W-:Y:S09]  /*11400*/  HMMA.16816.F32 R36, R208, R8.reuse, R36 ;  /* 0x00000008d024723c */ /* 0x082ff20000001824 */
[----:B------:R1:W-:Y:S01]  /*11410*/  MUFU.TANH R200, R29 ;  /* 0x0000001d00c87308 */ /* 0x0003e20000002400 */
[C---:B------:R-:W-:Y:S01]  /*11420*/  HMMA.16816.F32 R40, R176.reuse, R8, R40 ;  /* 0x00000008b028723c */ /* 0x040fe20000001828 */
[----:B-----5:R-:W5:Y:S06]  /*11430*/  LDL.64 R32, [R1+0x50] ;  /* 0x0000500001207983 */ /* 0x020f6c0000100a00 */
[----:B------:R-:W-:Y:S02]  /*11440*/  MOV R8, c[0x0][0x1e0] ;  /* 0x0000780000087a02 */ /* 0x000fe40000000f00 */
[----:B------:R3:W-:Y:S01]  /*11450*/  MUFU.TANH R196, R22 ;  /* 0x0000001600c47308 */ /* 0x0007e20000002400 */
[-C--:B------:R-:W-:Y:S01]  /*11460*/  HMMA.16816.F32 R44, R176, R10.reuse, R44 ;  /* 0x0000000ab02c723c */ /* 0x080fe2000000182c */
[----:B--2---:R-:W2:Y:S02]  /*11470*/  LDL R21, [R1+0x18] ;  /* 0x0000180001157983 */ /* 0x004ea40000100800 */
[----:B------:R-:W-:Y:S01]  /*11480*/  SHF.L.U32 R8, R8, 0x5, RZ ;  /* 0x0000000508087819 */ /* 0x000fe200000006ff */
[----:B------:R-:W-:Y:S04]  /*11490*/  FMUL.FTZ R36, R36, c[0x0][0x320] ;  /* 0x0000c80024247a20 */ /* 0x000fe80000410000 */
[C---:B------:R-:W-:Y:S01]  /*114a0*/  HMMA.16816.F32 R48, R208.reuse, R10, R48 ;  /* 0x0000000ad030723c */ /* 0x040fe20000001830 */
[----:B------:R3:W-:Y:S03]  /*114b0*/  MUFU.TANH R199, R24 ;  /* 0x0000001800c77308 */ /* 0x0007e60000002400 */
[----:B------:R-:W-:Y:S01]  /*114c0*/  FMUL.FTZ R37, R37, c[0x0][0x320] ;  /* 0x0000c80025257a20 */ /* 0x000fe20000410000 */
[----:B-1----:R-:W2:Y:S01]  /*114d0*/  LDL.64 R28, [R1+0x38] ;  /* 0x00003800011c7983 */ /* 0x002ea20000100a00 */
[----:B------:R-:W-:Y:S02]  /*114e0*/  FMUL.FTZ R38, R38, c[0x0][0x320] ;  /* 0x0000c80026267a20 */ /* 0x000fe40000410000 */
[-C--:B------:R-:W-:Y:S03]  /*114f0*/  HMMA.16816.F32 R52, R208, R4.reuse, R52 ;  /* 0x00000004d034723c */ /* 0x080fe60000001834 */
[----:B------:R-:W1:Y:S01]  /*11500*/  MUFU.TANH R192, R20 ;  /* 0x0000001400c07308 */ /* 0x000e620000002400 */
[----:B------:R-:W-:Y:S02]  /*11510*/  FMUL.FTZ R39, R39, c[0x0][0x320] ;  /* 0x0000c80027277a20 */ /* 0x000fe40000410000 */
[----:B------:R-:W-:Y:S01]  /*11520*/  FMUL.FTZ R43, R43, c[0x0][0x320] ;  /* 0x0000c8002b2b7a20 */ /* 0x000fe20000410000 */
[----:B---3--:R-:W3:Y:S01]  /*11530*/  LDL R22, [R1+0x20] ;  /* 0x0000200001167983 */ /* 0x008ee20000100800 */
        /* <DEDUP_REMOVED lines=36> */
[----:B------:R-:W-:Y:S02]  /*11780*/  FMUL.FTZ R67, R67, c[0x0][0x320] ;  /* 0x0000c80043437a20 */ /* 0x000fe40000410000 */
        /* <DEDUP_REMOVED lines=11> */
[----:B------:R-:W-:Y:S01]  /*11840*/  FMUL.FTZ R48, R48, c[0x0][0x320] ;  /* 0x0000c80030307a20 */ /* 0x000fe20000410000 */
[----:B------:R-:W-:Y:S01]  /*11850*/  FMNMX.FTZ R0, R182, R105, !PT ;  /* 0x00000069b6007209 */ /* 0x000fe20007810000 */
[----:B------:R-:W-:Y:S02]  /*11860*/  FMUL.FTZ R40, R40, c[0x0][0x320] ;  /* 0x0000c80028287a20 */ /* 0x000fe40000410000 */
[----:B------:R-:W-:Y:S01]  /*11870*/  FMUL.FTZ R41, R41, c[0x0][0x320] ;  /* 0x0000c80029297a20 */ /* 0x000fe20000410000 */
[----:B------:R-:W1:Y:S01]  /*11880*/  MUFU.TANH R194, R34 ;  /* 0x0000002200c27308 */ /* 0x000e620000002400 */
[----:B------:R-:W-:Y:S01]  /*11890*/  FMNMX.FTZ R0, R185, R0, !PT ;  /* 0x00000000b9007209 */ /* 0x000fe20007810000 */
[----:B------:R-:W-:Y:S01]  /*118a0*/  FMUL.FTZ R46, R46, c[0x0][0x320] ;  /* 0x0000c8002e2e7a20 */ /* 0x000fe20000410000 */
[----:B------:R-:W-:Y:S01]  /*118b0*/  MOV R210, R241 ;  /* 0x000000f100d27202 */ /* 0x000fe20000000f00 */
[----:B------:R-:W-:Y:S01]  /*118c0*/  FMUL.FTZ R47, R47, c[0x0][0x320] ;  /* 0x0000c8002f2f7a20 */ /* 0x000fe20000410000 */
[----:B------:R-:W-:Y:S05]  /*118d0*/  FMNMX.FTZ R0, R184, R0, !PT ;  /* 0x00000000b8007209 */ /* 0x000fea0007810000 */
[----:B------:R-:W1:Y:S01]  /*118e0*/  MUFU.TANH R215, R37 ;  /* 0x0000002500d77308 */ /* 0x000e620000002400 */
[----:B------:R-:W-:Y:S02]  /*118f0*/  FMNMX.FTZ R0, R183, R0, !PT ;  /* 0x00000000b7007209 */ /* 0x000fe40007810000 */
[----:B------:R-:W-:Y:S02]  /*11900*/  FMNMX.FTZ R4, R214, R4, !PT ;  /* 0x00000004d6047209 */ /* 0x000fe40007810000 */
[----:B------:R-:W-:Y:S05]  /*11910*/  FMNMX.FTZ R0, R199, R0, !PT ;  /* 0x00000000c7007209 */ /* 0x000fea0007810000 */
        /* <DEDUP_REMOVED lines=15> */
[----:B-1----:R-:W-:Y:S07]  /*11a10*/  FMNMX.FTZ R4, R212, R4, !PT ;  /* 0x00000004d4047209 */ /* 0x002fee0007810000 */
        /* <DEDUP_REMOVED lines=14> */
[----:B------:R-:W4:Y:S01]  /*11b00*/  MUFU.TANH R102, R44 ;  /* 0x0000002c00667308 */ /* 0x000f220000002400 */
[----:B------:R-:W-:Y:S04]  /*11b10*/  FMNMX.FTZ R2, R240, R2, !PT ;  /* 0x00000002f0027209 */ /* 0x000fe80007810000 */
[----:B------:R-:W-:Y:S05]  /*11b20*/  FMNMX.FTZ R2, R211, R2, !PT ;  /* 0x00000002d3027209 */ /* 0x000fea0007810000 */
[----:B------:R-:W4:Y:S01]  /*11b30*/  MUFU.TANH R179, R65 ;  /* 0x0000004100b37308 */ /* 0x000f220000002400 */
[----:B-1----:R-:W-:Y:S09]  /*11b40*/  FMNMX.FTZ R0, R248, R0, !PT ;  /* 0x00000000f8007209 */ /* 0x002ff20007810000 */
[----:B------:R-:W1:Y:S01]  /*11b50*/  MUFU.TANH R243, R66 ;  /* 0x0000004200f37308 */ /* 0x000e620000002400 */
[----:B----4-:R-:W-:Y:S04]  /*11b60*/  MOV R209, R102 ;  /* 0x0000006600d17202 */ /* 0x010fe80000000f00 */
[----:B------:R-:W-:Y:S05]  /*11b70*/  FMNMX.FTZ R0, R209, R0, !PT ;  /* 0x00000000d1007209 */ /* 0x000fea0007810000 */
[----:B------:R-:W4:Y:S01]  /*11b80*/  MUFU.TANH R242, R67 ;  /* 0x0000004300f27308 */ /* 0x000f220000002400 */
[----:B------:R-:W-:Y:S02]  /*11b90*/  FMNMX.FTZ R0, R210, R0, !PT ;  /* 0x00000000d2007209 */ /* 0x000fe40007810000 */
[----:B------:R-:W-:Y:S05]  /*11ba0*/  FMNMX.FTZ R4, R179, R4, !PT ;  /* 0x00000004b3047209 */ /* 0x000fea0007810000 */
[----:B------:R-:W5:Y:S02]  /*11bb0*/  SHFL.BFLY PT, R7, R4, 0x2, 0x1f ;  /* 0x0c401f0004077f89 */ /* 0x000f6400000e0000 */
[----:B------:R-:W5:Y:S01]  /*11bc0*/  MUFU.TANH R51, R56 ;  /* 0x0000003800337308 */ /* 0x000f620000002400 */
[----:B-1----:R-:W-:Y:S09]  /*11bd0*/  FMNMX.FTZ R2, R243, R2, !PT ;  /* 0x00000002f3027209 */ /* 0x002ff20007810000 */
[----:B------:R-:W1:Y:S01]  /*11be0*/  MUFU.TANH R49, R57 ;  /* 0x0000003900317308 */ /* 0x000e620000002400 */
[----:B----4-:R-:W-:Y:S05]  /*11bf0*/  FMNMX.FTZ R2, R242, R2, !PT ;  /* 0x00000002f2027209 */ /* 0x010fea0007810000 */
[----:B------:R-:W4:Y:S04]  /*11c00*/  SHFL.BFLY PT, R6, R2, 0x2, 0x1f ;  /* 0x0c401f0002067f89 */ /* 0x000f2800000e0000 */
[----:B------:R-:W2:Y:S01]  /*11c10*/  MUFU.TANH R50, R60 ;  /* 0x0000003c00327308 */ /* 0x000ea20000002400 */
[----:B-----5:R-:W-:Y:S02]  /*11c20*/  FMNMX.FTZ R4, R4, R7, !PT ;  /* 0x0000000704047209 */ /* 0x020fe40007810000 */
[----:B------:R-:W-:Y:S03]  /*11c30*/  FMNMX.FTZ R0, R51, R0, !PT ;  /* 0x0000000033007209 */ /* 0x000fe60007810000 */
[----:B------:R-:W5:Y:S04]  /*11c40*/  SHFL.BFLY PT, R104, R4, 0x1, 0x1f ;  /* 0x0c201f0004687f89 */ /* 0x000f6800000e0000 */
[----:B------:R-:W3:Y:S01]  /*11c50*/  MUFU.TANH R48, R61 ;  /* 0x0000003d00307308 */ /* 0x000ee20000002400 */
[----:B-1----:R-:W-:Y:S09]  /*11c60*/  FMNMX.FTZ R0, R49, R0, !PT ;  /* 0x0000000031007209 */ /* 0x002ff20007810000 */
[----:B------:R-:W1:Y:S01]  /*11c70*/  MUFU.TANH R203, R26 ;  /* 0x0000001a00cb7308 */ /* 0x000e620000002400 */
[----:B----4-:R-:W-:Y:S02]  /*11c80*/  FMNMX.FTZ R2, R2, R6, !PT ;  /* 0x0000000602027209 */ /* 0x010fe40007810000 */
[----:B--2---:R-:W-:Y:S03]  /*11c90*/  FMNMX.FTZ R0, R50, R0, !PT ;  /* 0x0000000032007209 */ /* 0x004fe60007810000 */
[----:B------:R-:W2:Y:S04]  /*11ca0*/  SHFL.BFLY PT, R103, R2, 0x1, 0x1f ;  /* 0x0c201f0002677f89 */ /* 0x000ea800000e0000 */
[----:B------:R-:W4:Y:S01]  /*11cb0*/  MUFU.TANH R204, R27 ;  /* 0x0000001b00cc7308 */ /* 0x000f220000002400 */
[----:B-----5:R-:W-:Y:S02]  /*11cc0*/  FMNMX.FTZ R104, R4, R104, !PT ;  /* 0x0000006804687209 */ /* 0x020fe40007810000 */
[----:B---3--:R-:W-:Y:S03]  /*11cd0*/  FMNMX.FTZ R0, R48, R0, !PT ;  /* 0x0000000030007209 */ /* 0x008fe60007810000 */
[----:B------:R-:W-:Y:S02]  /*11ce0*/  FMUL.FTZ R173, R104, c[0x0][0x2d0] ;  /* 0x0000b40068ad7a20 */ /* 0x000fe40000410000 */
[----:B------:R-:W3:Y:S02]  /*11cf0*/  SHFL.BFLY PT, R102, R0, 0x2, 0x1f ;  /* 0x0c401f0000667f89 */ /* 0x000ee400000e0000 */
[----:B------:R-:W5:Y:S01]  /*11d00*/  MUFU.TANH R213, R30 ;  /* 0x0000001e00d57308 */ /* 0x000f620000002400 */
[--C-:B------:R-:W-:Y:S01]  /*11d10*/  FFMA.FTZ R40, R193, c[0x0][0x2d0], -R173.reuse ;  /* 0x0000b400c1287a23 */ /* 0x100fe200000108ad */
[----:B-1----:R-:W-:Y:S08]  /*11d20*/  FMNMX.FTZ R5, R203, R5, !PT ;  /* 0x00000005cb057209 */ /* 0x002ff00007810000 */
[----:B------:R-:W1:Y:S01]  /*11d30*/  MUFU.TANH R235, R31 ;  /* 0x0000001f00eb7308 */ /* 0x000e620000002400 */
[----:B--2---:R-:W-:Y:S02]  /*11d40*/  FMNMX.FTZ R103, R2, R103, !PT ;  /* 0x0000006702677209 */ /* 0x004fe40007810000 */
[----:B----4-:R-:W-:Y:S02]  /*11d50*/  FMNMX.FTZ R5, R204, R5, !PT ;  /* 0x00000005cc057209 */ /* 0x010fe40007810000 */
[----:B------:R-:W-:Y:S05]  /*11d60*/  MOV R27, c[0x0][0x1e0] ;  /* 0x00007800001b7a02 */ /* 0x000fea0000000f00 */
[----:B------:R-:W2:Y:S01]  /*11d70*/  MUFU.TANH R239, R42 ;  /* 0x0000002a00ef7308 */ /* 0x000ea20000002400 */
[----:B---3--:R-:W-:Y:S02]  /*11d80*/  FMNMX.FTZ R102, R0, R102, !PT ;  /* 0x0000006600667209 */ /* 0x008fe40007810000 */
        /* <DEDUP_REMOVED lines=23> */
[----:B------:R-:W-:Y:S01]  /*11f00*/  MUFU.EX2 R43, R11 ;  /* 0x0000000b002b7308 */ /* 0x000fe20000000800 */
[----:B---3--:R-:W-:Y:S09]  /*11f10*/  MOV R182, R20 ;  /* 0x0000001400b67202 */ /* 0x008ff20000000f00 */
[----:B------:R2:W3:Y:S01]  /*11f20*/  MUFU.EX2 R101, R0 ;  /* 0x0000000000657308 */ /* 0x0004e20000000800 */
[--C-:B-1----:R-:W-:Y:S02]  /*11f30*/  FFMA.FTZ R4, R174, c[0x0][0x2d0], -R173.reuse ;  /* 0x0000b400ae047a23 */ /* 0x102fe400000108ad */
[----:B------:R-:W-:Y:S07]  /*11f40*/  FMUL.FTZ R174, R103, c[0x0][0x2d0] ;  /* 0x0000b40067ae7a20 */ /* 0x000fee0000410000 */
[----:B------:R1:W-:Y:S01]  /*11f50*/  MUFU.EX2 R26, R4 ;  /* 0x00000004001a7308 */ /* 0x0003e20000000800 */
[--C-:B------:R-:W-:Y:S02]  /*11f60*/  FFMA.FTZ R5, R18, c[0x0][0x2d0], -R174.reuse ;  /* 0x0000b40012057a23 */ /* 0x100fe400000108ae */
[--C-:B------:R-:W-:Y:S02]  /*11f70*/  FFMA.FTZ R64, R195, c[0x0][0x2d0], -R174.reuse ;  /* 0x0000b400c3407a23 */ /* 0x100fe400000108ae */
[--C-:B------:R-:W-:Y:S02]  /*11f80*/  FFMA.FTZ R56, R197, c[0x0][0x2d0], -R174.reuse ;  /* 0x0000b400c5387a23 */ /* 0x100fe400000108ae */
[----:B------:R-:W-:Y:S03]  /*11f90*/  FFMA.FTZ R60, R194, c[0x0][0x2d0], -R174 ;  /* 0x0000b400c23c7a23 */ /* 0x000fe600000108ae */
[----:B------:R4:W-:Y:S01]  /*11fa0*/  MUFU.EX2 R246, R5 ;  /* 0x0000000500f67308 */ /* 0x0009e20000000800 */
[----:B--2---:R-:W-:Y:S02]  /*11fb0*/  FADD.FTZ R0, -R103, R100 ;  /* 0x0000006467007221 */ /* 0x004fe40000010100 */
[C---:B---3--:R-:W-:Y:S01]  /*11fc0*/  FMUL.FTZ R33, R101.reuse, R137 ;  /* 0x0000008965217220 */ /* 0x048fe20000410000 */
[----:B------:R-:W-:Y:S01]  /*11fd0*/  MOV R137, R242 ;  /* 0x000000f200897202 */ /* 0x000fe20000000f00 */
[----:B------:R-:W-:Y:S05]  /*11fe0*/  FMUL.FTZ R3, R0, c[0x0][0x2d0] ;  /* 0x0000b40000037a20 */ /* 0x000fea0000410000 */
[----:B------:R-:W2:Y:S01]  /*11ff0*/  MUFU.TANH R25, R58 ;  /* 0x0000003a00197308 */ /* 0x000ea20000002400 */
        /* <DEDUP_REMOVED lines=8> */
[----:B----4-:R-:W-:Y:S01]  /*12080*/  @P0 SHF.L.U32 R5, R6, 0x6, RZ ;  /* 0x0000000606050819 */ /* 0x010fe200000006ff */
[C---:B------:R-:W-:Y:S02]  /*12090*/  FMUL.FTZ R85, R101.reuse, R85 ;  /* 0x0000005565557220 */ /* 0x040fe40000410000 */
[C---:B------:R-:W-:Y:S02]  /*120a0*/  FMUL.FTZ R96, R101.reuse, R96 ;  /* 0x0000006065607220 */ /* 0x040fe40000410000 */
[----:B------:R-:W-:Y:S01]  /*120b0*/  FMUL.FTZ R97, R101, R97 ;  /* 0x0000006165617220 */ /* 0x000fe20000410000 */
[----:B------:R-:W3:Y:S01]  /*120c0*/  MUFU.TANH R44, R59 ;  /* 0x0000003b002c7308 */ /* 0x000ee20000002400 */
[----:B--2---:R-:W-:Y:S09]  /*120d0*/  FMNMX.FTZ R2, R25, R2, !PT ;  /* 0x0000000219027209 */ /* 0x004ff20007810000 */
[----:B------:R-:W2:Y:S01]  /*120e0*/  MUFU.TANH R107, R62 ;  /* 0x0000003e006b7308 */ /* 0x000ea20000002400 */
[--C-:B-1----:R-:W-:Y:S09]  /*120f0*/  FFMA.FTZ R4, R181, c[0x0][0x2d0], -R174.reuse ;  /* 0x0000b400b5047a23 */ /* 0x102ff200000108ae */
[----:B------:R1:W-:Y:S01]  /*12100*/  MUFU.EX2 R45, R4 ;  /* 0x00000004002d7308 */ /* 0x0003e20000000800 */
[----:B---3--:R-:W-:Y:S09]  /*12110*/  FMNMX.FTZ R2, R44, R2, !PT ;  /* 0x000000022c027209 */ /* 0x008ff20007810000 */
        /* <DEDUP_REMOVED lines=35> */
[C---:B------:R-:W-:Y:S01]  /*12350*/  @P0 IADD3.X R6, R4.reuse, R29, RZ, P2, !PT ;  /* 0x0000001d04060210 */ /* 0x040fe200017fe4ff */
        /* <DEDUP_REMOVED lines=8> */
[C---:B------:R-:W-:Y:S01]  /*123e0*/  FMUL.FTZ R88, R3.reuse, R88 ;  /* 0x0000005803587220 */ /* 0x040fe20000410000 */
[----:B------:R-:W-:Y:S01]  /*123f0*/  @P0 IADD3.X R9, R4, R21, RZ, P1, !PT ;  /* 0x0000001504090210 */ /* 0x000fe20000ffe4ff */
[----:B------:R-:W-:Y:S01]  /*12400*/  FMUL.FTZ R89, R3, R89 ;  /* 0x0000005903597220 */ /* 0x000fe20000410000 */
[----:B------:R-:W-:Y:S01]  /*12410*/  @P0 LEA R12, P1, R7, c[0x0][0x1c8], 0x1 ;  /* 0x00007200070c0a11 */ /* 0x000fe200078208ff */
[C---:B------:R-:W-:Y:S01]  /*12420*/  FMUL.FTZ R92, R3.reuse, R92 ;  /* 0x0000005c035c7220 */ /* 0x040fe20000410000 */
[----:B------:R-:W-:Y:S01]  /*12430*/  @P0 IADD3 R5, P3, R8, R5, RZ ;  /* 0x0000000508050210 */ /* 0x000fe20007f7e0ff */
[----:B------:R-:W-:Y:S01]  /*12440*/  FMUL.FTZ R93, R3, R93 ;  /* 0x0000005d035d7220 */ /* 0x000fe20000410000 */
[----:B------:R-:W-:Y:S01]  /*12450*/  @P0 IADD3.X R8, R4, R22, RZ, P2, !PT ;  /* 0x0000001604080210 */ /* 0x000fe200017fe4ff */
[----:B------:R-:W-:Y:S01]  /*12460*/  FMUL.FTZ R98, R100, R98 ;  /* 0x0000006264627220 */ /* 0x000fe20000410000 */
[----:B------:R-:W-:Y:S01]  /*12470*/  @P0 LEA R10, P2, R6, c[0x0][0x1c8], 0x1 ;  /* 0x00007200060a0a11 */ /* 0x000fe200078408ff */
[----:B------:R-:W-:Y:S01]  /*12480*/  FMUL.FTZ R99, R100, R99 ;  /* 0x0000006364637220 */ /* 0x000fe20000410000 */
[----:B------:R-:W-:Y:S02]  /*12490*/  @P0 LEA.HI.X R13, R7, c[0x0][0x1cc], R9, 0x1, P1 ;  /* 0x00007300070d0a11 */ /* 0x000fe400008f0c09 */
[----:B------:R-:W-:Y:S01]  /*124a0*/  @P0 LEA.HI.X R11, R6, c[0x0][0x1cc], R8, 0x1, P2 ;  /* 0x00007300060b0a11 */ /* 0x000fe200010f0c08 */
[----:B------:R-:W-:Y:S01]  /*124b0*/  FFMA.FTZ R6, R185, c[0x0][0x2d0], -R175 ;  /* 0x0000b400b9067a23 */ /* 0x000fe200000108af */
[----:B------:R-:W-:Y:S01]  /*124c0*/  @P0 IADD3 R9, P2, R5, R32, RZ ;  /* 0x0000002005090210 */ /* 0x000fe20007f5e0ff */
[----:B------:R-:W-:Y:S01]  /*124d0*/  FMUL.FTZ R32, R101, R136 ;  /* 0x0000008865207220 */ /* 0x000fe20000410000 */
[----:B------:R-:W-:Y:S02]  /*124e0*/  @P0 IADD3.X R4, R27, R4, RZ, P3, !PT ;  /* 0x000000041b040210 */ /* 0x000fe40001ffe4ff */
[C---:B------:R-:W-:Y:S02]  /*124f0*/  @P0 IADD3 R7, P1, R5.reuse, R24, RZ ;  /* 0x0000001805070210 */ /* 0x040fe40007f3e0ff */
[----:B------:R-:W-:Y:S01]  /*12500*/  @P0 IADD3 R5, P3, R5, R23, RZ ;  /* 0x0000001705050210 */ /* 0x000fe20007f7e0ff */
[----:B------:R2:W-:Y:S01]  /*12510*/  MUFU.EX2 R24, R6 ;  /* 0x0000000600187308 */ /* 0x0005e20000000800 */
[----:B------:R-:W-:Y:S02]  /*12520*/  @P0 LEA R8, P4, R9, c[0x0][0x1c8], 0x1 ;  /* 0x0000720009080a11 */ /* 0x000fe400078808ff */
[C---:B------:R-:W-:Y:S02]  /*12530*/  @P0 IADD3.X R16, R4.reuse, R21, RZ, P3, !PT ;  /* 0x0000001504100210 */ /* 0x040fe40001ffe4ff */
[----:B------:R-:W-:Y:S02]  /*12540*/  ISETP.NE.AND P3, PT, R251, RZ, PT ;  /* 0x000000fffb00720c */ /* 0x000fe40003f65270 */
[C---:B------:R-:W-:Y:S01]  /*12550*/  @P0 IADD3.X R17, R4.reuse, R29, RZ, P2, !PT ;  /* 0x0000001d04110210 */ /* 0x040fe200017fe4ff */
[----:B------:R-:W-:Y:S01]  /*12560*/  FMUL.FTZ R29, R3, R133 ;  /* 0x00000085031d7220 */ /* 0x000fe20000410000 */
[----:B------:R-:W-:Y:S02]  /*12570*/  @P0 IADD3.X R18, R4, R22, RZ, P1, !PT ;  /* 0x0000001604120210 */ /* 0x000fe40000ffe4ff */
[----:B------:R-:W-:Y:S01]  /*12580*/  @P0 LEA.HI.X R9, R9, c[0x0][0x1cc], R17, 0x1, P4 ;  /* 0x0000730009090a11 */ /* 0x000fe200020f0c11 */
[----:B------:R-:W-:Y:S01]  /*12590*/  FMUL.FTZ R17, R101, R121 ;  /* 0x0000007965117220 */ /* 0x000fe20000410000 */
[----:B------:R-:W-:Y:S02]  /*125a0*/  @P0 LEA R4, P1, R5, c[0x0][0x1c8], 0x1 ;  /* 0x0000720005040a11 */ /* 0x000fe400078208ff */
[----:B-1----:R-:W-:Y:S01]  /*125b0*/  FMNMX.FTZ R2, R0, R2, !PT ;  /* 0x0000000200027209 */ /* 0x002fe20007810000 */
[----:B------:R-:W-:Y:S01]  /*125c0*/  FFMA.FTZ R0, R19, c[0x0][0x2d0], -R174 ;  /* 0x0000b40013007a23 */ /* 0x000fe200000108ae */
[----:B------:R-:W-:Y:S01]  /*125d0*/  @P0 LEA.HI.X R5, R5, c[0x0][0x1cc], R16, 0x1, P1 ;  /* 0x0000730005050a11 */ /* 0x000fe200008f0c10 */
[----:B------:R1:W-:Y:S01]  /*125e0*/  @P0 LDGSTS.E.BYPASS.LTC128B.128 [R233+0x3100], [R14.64], !P3 ;  /* 0x031000000ee90fae */ /* 0x0003e2000d901d46 */
[--C-:B------:R-:W-:Y:S01]  /*125f0*/  FFMA.FTZ R19, R184, c[0x0][0x2d0], -R175.reuse ;  /* 0x0000b400b8137a23 */ /* 0x100fe200000108af */
[----:B------:R3:W-:Y:S01]  /*12600*/  MUFU.EX2 R180, R0 ;  /* 0x0000000000b47308 */ /* 0x0007e20000000800 */
[----:B------:R-:W-:Y:S01]  /*12610*/  FMUL.FTZ R105, R2, c[0x0][0x2d0] ;  /* 0x0000b40002697a20 */ /* 0x000fe20000410000 */
[----:B------:R-:W-:Y:S01]  /*12620*/  MOV R136, R243 ;  /* 0x000000f300887202 */ /* 0x000fe20000000f00 */
[----:B------:R-:W-:Y:S01]  /*12630*/  FFMA.FTZ R16, R183, c[0x0][0x2d0], -R175 ;  /* 0x0000b400b7107a23 */ /* 0x000fe200000108af */
[----:B--2---:R-:W-:Y:S01]  /*12640*/  @P0 LEA R6, P2, R7, c[0x0][0x1c8], 0x1 ;  /* 0x0000720007060a11 */ /* 0x004fe200078408ff */
[----:B------:R-:W-:Y:S01]  /*12650*/  FFMA.FTZ R107, R107, c[0x0][0x2d0], -R105 ;  /* 0x0000b4006b6b7a23 */ /* 0x000fe20000010869 */
[----:B------:R2:W-:Y:S01]  /*12660*/  @P0 LDGSTS.E.BYPASS.LTC128B.128 [R233+0x4100], [R10.64], !P6 ;  /* 0x041000000ae90fae */ /* 0x0005e2000f101d46 */
[----:B------:R-:W-:Y:S01]  /*12670*/  MOV R184, R25 ;  /* 0x0000001900b87202 */ /* 0x000fe20000000f00 */
[----:B------:R-:W-:Y:S01]  /*12680*/  FMUL.FTZ R25, R3, R129 ;  /* 0x0000008103197220 */ /* 0x000fe20000410000 */
[----:B------:R-:W-:Y:S01]  /*12690*/  @P0 LEA.HI.X R7, R7, c[0x0][0x1cc], R18, 0x1, P2 ;  /* 0x0000730007070a11 */ /* 0x000fe200010f0c12 */
[----:B------:R-:W4:Y:S01]  /*126a0*/  MUFU.EX2 R20, R19 ;  /* 0x0000001300147308 */ /* 0x000f220000000800 */
[----:B------:R-:W-:Y:S01]  /*126b0*/  FMUL.FTZ R18, R100, R122 ;  /* 0x0000007a64127220 */ /* 0x000fe20000410000 */
[----:B------:R-:W-:Y:S01]  /*126c0*/  MOV R129, R44 ;  /* 0x0000002c00817202 */ /* 0x000fe20000000f00 */
[----:B------:R-:W-:Y:S01]  /*126d0*/  FFMA.FTZ R44, R190, c[0x0][0x2d0], -R173 ;  /* 0x0000b400be2c7a23 */ /* 0x000fe200000108ad */
[----:B------:R5:W-:Y:S01]  /*126e0*/  @P0 LDGSTS.E.BYPASS.LTC128B.128 [R233+0x5100], [R12.64], !P5 ;  /* 0x051000000ce90fae */ /* 0x000be2000e901d46 */
[----:B------:R-:W-:Y:S02]  /*126f0*/  MOV R145, R247 ;  /* 0x000000f700917202 */ /* 0x000fe40000000f00 */
[----:B------:R-:W-:Y:S02]  /*12700*/  MOV R185, R249 ;  /* 0x000000f900b97202 */ /* 0x000fe40000000f00 */
[----:B------:R-:W-:Y:S01]  /*12710*/  MOV R133, R246 ;  /* 0x000000f600857202 */ /* 0x000fe20000000f00 */
[----:B------:R1:W-:Y:S02]  /*12720*/  MUFU.EX2 R252, R16 ;  /* 0x0000001000fc7308 */ /* 0x0003e40000000800 */
[----:B------:R1:W-:Y:S01]  /*12730*/  @P0 LDGSTS.E.BYPASS.LTC128B.128 [R233+0x3900], [R8.64], !P3 ;  /* 0x0390000008e90fae */ /* 0x0003e2000d901d46 */
[----:B---3--:R-:W-:Y:S02]  /*12740*/  FADD.FTZ R0, -R2, R106 ;  /* 0x0000006a02007221 */ /* 0x008fe40000010100 */
[----:B------:R-:W-:Y:S02]  /*12750*/  FFMA.FTZ R106, R199, c[0x0][0x2d0], -R175 ;  /* 0x0000b400c76a7a23 */ /* 0x000fe400000108af */
[----:B------:R-:W-:Y:S03]  /*12760*/  FMUL.FTZ R0, R0, c[0x0][0x2d0] ;  /* 0x0000b40000007a20 */ /* 0x000fe60000410000 */
[----:B------:R3:W-:Y:S01]  /*12770*/  @P0 LDGSTS.E.BYPASS.LTC128B.128 [R233+0x4900], [R6.64], !P6 ;  /* 0x0490000006e90fae */ /* 0x0007e2000f101d46 */
[----:B------:R3:W-:Y:S01]  /*12780*/  MUFU.EX2 R243, R106 ;  /* 0x0000006a00f37308 */ /* 0x0007e20000000800 */
[----:B--2---:R-:W-:Y:S01]  /*12790*/  FFMA.FTZ R10, R188, c[0x0][0x2d0], -R105 ;  /* 0x0000b400bc0a7a23 */ /* 0x004fe20000010869 */
[----:B----4-:R-:W-:Y:S01]  /*127a0*/  MOV R183, R20 ;  /* 0x0000001400b77202 */ /* 0x010fe20000000f00 */
[----:B------:R-:W-:Y:S01]  /*127b0*/  FMUL.FTZ R19, R100, R123 ;  /* 0x0000007b64137220 */ /* 0x000fe20000410000 */
[----:B------:R-:W-:Y:S03]  /*127c0*/  MOV R188, R248 ;  /* 0x000000f800bc7202 */ /* 0x000fe60000000f00 */
[----:B------:R2:W-:Y:S03]  /*127d0*/  @P0 LDGSTS.E.BYPASS.LTC128B.128 [R233+0x5900], [R4.64], !P5 ;  /* 0x0590000004e90fae */ /* 0x0005e6000e901d46 */
[----:B------:R-:W4:Y:S01]  /*127e0*/  MUFU.EX2 R0, R0 ;  /* 0x0000000000007308 */ /* 0x000f220000000800 */
[C---:B-----5:R-:W-:Y:S02]  /*127f0*/  FMUL.FTZ R12, R3.reuse, R116 ;  /* 0x00000074030c7220 */ /* 0x060fe40000410000 */
[----:B------:R-:W-:Y:S02]  /*12800*/  FMUL.FTZ R13, R3, R117 ;  /* 0x00000075030d7220 */ /* 0x000fe40000410000 */
[----:B------:R-:W5:Y:S01]  /*12810*/  LDSM.16.MT88.4 R20, [R217+0x100] ;  /* 0x00010000d914783b */ /* 0x000f620000004200 */
[----:B-1----:R-:W-:Y:S02]  /*12820*/  FMUL.FTZ R16, R101, R120 ;  /* 0x0000007865107220 */ /* 0x002fe40000410000 */
[C---:B------:R-:W-:Y:S02]  /*12830*/  FMUL.FTZ R8, R3.reuse, R108 ;  /* 0x0000006c03087220 */ /* 0x040fe40000410000 */
[----:B------:R1:W-:Y:S01]  /*12840*/  MUFU.EX2 R205, R10 ;  /* 0x0000000a00cd7308 */ /* 0x0003e20000000800 */
[----:B------:R-:W-:Y:S02]  /*12850*/  FMUL.FTZ R9, R3, R109 ;  /* 0x0000006d03097220 */ /* 0x000fe40000410000 */
[----:B------:R-:W5:Y:S01]  /*12860*/  LDSM.16.MT88.4 R36, [R218+0x100] ;  /* 0x00010000da24783b */ /* 0x000f620000004200 */
[----:B---3--:R-:W-:Y:S02]  /*12870*/  FFMA.FTZ R106, R198, c[0x0][0x2d0], -R175 ;  /* 0x0000b400c66a7a23 */ /* 0x008fe400000108af */
[----:B------:R-:W-:Y:S01]  /*12880*/  FMUL.FTZ R6, R100, R114 ;  /* 0x0000007264067220 */ /* 0x000fe20000410000 */
[----:B------:R-:W-:Y:S01]  /*12890*/  F2FP.PACK_AB R114, R182, R245 ;  /* 0x000000f5b672723e */ /* 0x000fe200000000ff */
[----:B------:R-:W-:Y:S01]  /*128a0*/  FMUL.FTZ R7, R100, R115 ;  /* 0x0000007364077220 */ /* 0x000fe20000410000 */
[----:B------:R-:W-:Y:S01]  /*128b0*/  F2FP.PACK_AB R115, R180, R246 ;  /* 0x000000f6b473723e */ /* 0x000fe200000000ff */
[----:B------:R3:W-:Y:S01]  /*128c0*/  MUFU.EX2 R242, R106 ;  /* 0x0000006a00f27308 */ /* 0x0007e20000000800 */
[----:B------:R-:W5:Y:S01]  /*128d0*/  LDSM.16.MT88.4 R52, [R217+0x1100] ;  /* 0x00110000d934783b */ /* 0x000f620000004200 */
[----:B--2---:R-:W-:Y:S01]  /*128e0*/  FFMA.FTZ R4, R189, c[0x0][0x2d0], -R105 ;  /* 0x0000b400bd047a23 */ /* 0x004fe20000010869 */
[----:B------:R-:W-:Y:S01]  /*128f0*/  MOV R189, R48 ;  /* 0x0000003000bd7202 */ /* 0x000fe20000000f00 */
[----:B------:R-:W-:Y:S01]  /*12900*/  FMUL.FTZ R5, R101, R113 ;  /* 0x0000007165057220 */ /* 0x000fe20000410000 */
[----:B------:R-:W-:Y:S01]  /*12910*/  F2FP.PACK_AB R113, R181, R45 ;  /* 0x0000002db571723e */ /* 0x000fe200000000ff */
[C---:B----4-:R-:W-:Y:S03]  /*12920*/  FMUL.FTZ R11, R0.reuse, R111 ;  /* 0x0000006f000b7220 */ /* 0x050fe60000410000 */
[----:B------:R-:W-:Y:S01]  /*12930*/  LDSM.16.MT88.4 R120, [R217+0x2100] ;  /* 0x00210000d978783b */ /* 0x000fe20000004200 */
[----:B------:R-:W2:Y:S01]  /*12940*/  MUFU.EX2 R206, R4 ;  /* 0x0000000400ce7308 */ /* 0x000ea20000000800 */
[C---:B------:R-:W-:Y:S02]  /*12950*/  FMUL.FTZ R14, R0.reuse, R118 ;  /* 0x00000076000e7220 */ /* 0x040fe40000410000 */
[C---:B------:R-:W-:Y:S02]  /*12960*/  FMUL.FTZ R15, R0.reuse, R119 ;  /* 0x00000077000f7220 */ /* 0x040fe40000410000 */
[----:B-1----:R-:W-:Y:S01]  /*12970*/  FMUL.FTZ R10, R0, R110 ;  /* 0x0000006e000a7220 */ /* 0x002fe20000410000 */
[----:B------:R-:W-:Y:S01]  /*12980*/  F2FP.PACK_AB R110, R252, R183 ;  /* 0x000000b7fc6e723e */ /* 0x000fe200000000ff */
[C---:B------:R-:W-:Y:S01]  /*12990*/  FMUL.FTZ R27, R0.reuse, R131 ;  /* 0x00000083001b7220 */ /* 0x040fe20000410000 */
[----:B------:R-:W-:Y:S01]  /*129a0*/  MOV R131, R42 ;  /* 0x0000002a00837202 */ /* 0x000fe20000000f00 */
[C---:B------:R-:W-:Y:S01]  /*129b0*/  FMUL.FTZ R30, R0.reuse, R134 ;  /* 0x00000086001e7220 */ /* 0x040fe20000410000 */
[----:B------:R1:W-:Y:S01]  /*129c0*/  MUFU.EX2 R249, R44 ;  /* 0x0000002c00f97308 */ /* 0x0003e20000000800 */
[C---:B------:R-:W-:Y:S01]  /*129d0*/  FMUL.FTZ R31, R0.reuse, R135 ;  /* 0x00000087001f7220 */ /* 0x040fe20000410000 */
[----:B------:R-:W4:Y:S01]  /*129e0*/  LDSM.16.MT88.4 R116, [R218+0x1100] ;  /* 0x00110000da74783b */ /* 0x000f220000004200 */
[----:B------:R-:W-:Y:S01]  /*129f0*/  FFMA.FTZ R48, R191, c[0x0][0x2d0], -R173 ;  /* 0x0000b400bf307a23 */ /* 0x000fe200000108ad */
[----:B------:R-:W-:Y:S01]  /*12a00*/  MOV R134, R245 ;  /* 0x000000f500867202 */ /* 0x000fe20000000f00 */
[----:B---3--:R-:W-:Y:S01]  /*12a10*/  FFMA.FTZ R106, R201, c[0x0][0x2d0], -R175 ;  /* 0x0000b400c96a7a23 */ /* 0x008fe200000108af */
[----:B------:R-:W-:Y:S01]  /*12a20*/  MOV R135, R244 ;  /* 0x000000f400877202 */ /* 0x000fe20000000f00 */
[C---:B------:R-:W-:Y:S01]  /*12a30*/  FMUL.FTZ R46, R0.reuse, R150 ;  /* 0x00000096002e7220 */ /* 0x040fe20000410000 */
[----:B------:R-:W-:Y:S01]  /*12a40*/  MOV R191, R185 ;  /* 0x000000b900bf7202 */ /* 0x000fe20000000f00 */
[C---:B------:R-:W-:Y:S01]  /*12a50*/  FMUL.FTZ R47, R0.reuse, R151 ;  /* 0x00000097002f7220 */ /* 0x040fe20000410000 */
[----:B------:R3:W-:Y:S01]  /*12a60*/  MUFU.EX2 R241, R106 ;  /* 0x0000006a00f17308 */ /* 0x0007e20000000800 */
[C---:B------:R-:W-:Y:S01]  /*12a70*/  FMUL.FTZ R58, R0.reuse, R162 ;  /* 0x000000a2003a7220 */ /* 0x040fe20000410000 */
[----:B------:R-:W0:Y:S01]  /*12a80*/  LDGDEPBAR ;  /* 0x00000000000079af */ /* 0x000e220000000000 */
[----:B------:R-:W-:Y:S01]  /*12a90*/  FMUL.FTZ R59, R0, R163 ;  /* 0x000000a3003b7220 */ /* 0x000fe20000410000 */
[----:B--2---:R-:W-:Y:S01]  /*12aa0*/  F2FP.PACK_AB R109, R206, R205 ;  /* 0x000000cdce6d723e */ /* 0x004fe200000000ff */
[----:B------:R-:W-:Y:S01]  /*12ab0*/  FFMA.FTZ R4, R187, c[0x0][0x2d0], -R105 ;  /* 0x0000b400bb047a23 */ /* 0x000fe20000010869 */
[----:B------:R-:W-:Y:S01]  /*12ac0*/  MOV R187, R26 ;  /* 0x0000001a00bb7202 */ /* 0x000fe20000000f00 */
[C---:B------:R-:W-:Y:S01]  /*12ad0*/  FMUL.FTZ R26, R0.reuse, R130 ;  /* 0x00000082001a7220 */ /* 0x040fe20000410000 */
[----:B------:R-:W-:Y:S01]  /*12ae0*/  MOV R130, R45 ;  /* 0x0000002d00827202 */ /* 0x000fe20000000f00 */
[C---:B------:R-:W-:Y:S01]  /*12af0*/  FMUL.FTZ R45, R3.reuse, R149 ;  /* 0x00000095032d7220 */ /* 0x040fe20000410000 */
[----:B------:R2:W-:Y:S01]  /*12b00*/  MUFU.EX2 R207, R4 ;  /* 0x0000000400cf7308 */ /* 0x0005e20000000800 */
[C---:B------:R-:W-:Y:S02]  /*12b10*/  FMUL.FTZ R62, R0.reuse, R166 ;  /* 0x000000a6003e7220 */ /* 0x040fe40000410000 */
[C---:B------:R-:W-:Y:S02]  /*12b20*/  FMUL.FTZ R63, R0.reuse, R167 ;  /* 0x000000a7003f7220 */ /* 0x040fe40000410000 */
[C---:B-1----:R-:W-:Y:S02]  /*12b30*/  FMUL.FTZ R44, R3.reuse, R148 ;  /* 0x00000094032c7220 */ /* 0x042fe40000410000 */
[C---:B------:R-:W-:Y:S02]  /*12b40*/  FMUL.FTZ R74, R0.reuse, R74 ;  /* 0x0000004a004a7220 */ /* 0x040fe40000410000 */
[C---:B------:R-:W-:Y:S01]  /*12b50*/  FMUL.FTZ R75, R0.reuse, R75 ;  /* 0x0000004b004b7220 */ /* 0x040fe20000410000 */
[----:B------:R1:W-:Y:S01]  /*12b60*/  MUFU.EX2 R248, R48 ;  /* 0x0000003000f87308 */ /* 0x0003e20000000800 */
[C---:B------:R-:W-:Y:S02]  /*12b70*/  FMUL.FTZ R78, R0.reuse, R78 ;  /* 0x0000004e004e7220 */ /* 0x040fe40000410000 */
[----:B------:R-:W-:Y:S02]  /*12b80*/  FMUL.FTZ R79, R0, R79 ;  /* 0x0000004f004f7220 */ /* 0x000fe40000410000 */
[----:B---3--:R-:W-:Y:S02]  /*12b90*/  FFMA.FTZ R106, R200, c[0x0][0x2d0], -R175 ;  /* 0x0000b400c86a7a23 */ /* 0x008fe400000108af */
[C---:B------:R-:W-:Y:S02]  /*12ba0*/  FMUL.FTZ R90, R0.reuse, R90 ;  /* 0x0000005a005a7220 */ /* 0x040fe40000410000 */
[C---:B------:R-:W-:Y:S01]  /*12bb0*/  FMUL.FTZ R91, R0.reuse, R91 ;  /* 0x0000005b005b7220 */ /* 0x040fe20000410000 */
[----:B------:R3:W-:Y:S01]  /*12bc0*/  MUFU.EX2 R246, R56 ;  /* 0x0000003800f67308 */ /* 0x0007e20000000800 */
[C---:B------:R-:W-:Y:S02]  /*12bd0*/  FMUL.FTZ R94, R0.reuse, R94 ;  /* 0x0000005e005e7220 */ /* 0x040fe40000410000 */
[----:B------:R-:W-:Y:S02]  /*12be0*/  FMUL.FTZ R95, R0, R95 ;  /* 0x0000005f005f7220 */ /* 0x000fe40000410000 */
[----:B--2---:R-:W-:Y:S01]  /*12bf0*/  FFMA.FTZ R4, R186, c[0x0][0x2d0], -R105 ;  /* 0x0000b400ba047a23 */ /* 0x004fe20000010869 */
[----:B------:R-:W-:Y:S01]  /*12c00*/  MOV R186, R24 ;  /* 0x0000001800ba7202 */ /* 0x000fe20000000f00 */
[----:B------:R-:W-:Y:S01]  /*12c10*/  FMUL.FTZ R24, R3, R128 ;  /* 0x0000008003187220 */ /* 0x000fe20000410000 */
[----:B------:R-:W-:Y:S02]  /*12c20*/  MOV R128, R250 ;  /* 0x000000fa00807202 */ /* 0x000fe40000000f00 */
[----:B------:R2:W2:Y:S01]  /*12c30*/  MUFU.EX2 R208, R4 ;  /* 0x0000000400d07308 */ /* 0x0004a20000000800 */
[----:B------:R-:W-:Y:S01]  /*12c40*/  F2FP.PACK_AB R108, R186, R43 ;  /* 0x0000002bba6c723e */ /* 0x000fe200000000ff */
[----:B------:R-:W-:Y:S01]  /*12c50*/  FMUL.FTZ R43, R0, R147 ;  /* 0x00000093002b7220 */ /* 0x000fe20000410000 */
[----:B------:R-:W-:Y:S01]  /*12c60*/  MOV R147, R135 ;  /* 0x0000008700937202 */ /* 0x000fe20000000f00 */
[----:B-1----:R-:W-:Y:S01]  /*12c70*/  FMUL.FTZ R48, R101, R152 ;  /* 0x0000009865307220 */ /* 0x002fe20000410000 */
[----:B------:R-:W-:Y:S01]  /*12c80*/  MOV R135, R133 ;  /* 0x0000008500877202 */ /* 0x000fe20000000f00 */
[--C-:B------:R-:W-:Y:S01]  /*12c90*/  FFMA.FTZ R128, R128, c[0x0][0x2d0], -R174.reuse ;  /* 0x0000b40080807a23 */ /* 0x100fe200000108ae */
[----:B------:R-:W-:Y:S03]  /*12ca0*/  MOV R133, R131 ;  /* 0x0000008300857202 */ /* 0x000fe60000000f00 */
[----:B------:R1:W-:Y:S01]  /*12cb0*/  MUFU.EX2 R250, R40 ;  /* 0x0000002800fa7308 */ /* 0x0003e20000000800 */
[----:B---3--:R-:W-:Y:S09]  /*12cc0*/  FMUL.FTZ R56, R3, R160 ;  /* 0x000000a003387220 */ /* 0x008ff20000410000 */
[----:B------:R3:W-:Y:S01]  /*12cd0*/  MUFU.EX2 R245, R60 ;  /* 0x0000003c00f57308 */ /* 0x0007e20000000800 */
[----:B--2---:R-:W-:Y:S01]  /*12ce0*/  FMUL.FTZ R4, R101, R112 ;  /* 0x0000007065047220 */ /* 0x004fe20000410000 */
[----:B------:R-:W-:Y:S01]  /*12cf0*/  F2FP.PACK_AB R112, R187, R42 ;  /* 0x0000002abb70723e */ /* 0x000fe200000000ff */
[----:B------:R-:W-:Y:S01]  /*12d00*/  FMUL.FTZ R42, R0, R146 ;  /* 0x00000092002a7220 */ /* 0x000fe20000410000 */
[----:B------:R-:W-:Y:S02]  /*12d10*/  F2FP.PACK_AB R111, R208, R207 ;  /* 0x000000cfd06f723e */ /* 0x000fe400000000ff */
[----:B------:R-:W-:Y:S04]  /*12d20*/  MOV R146, R236 ;  /* 0x000000ec00927202 */ /* 0x000fe80000000f00 */
[----:B------:R2:W-:Y:S01]  /*12d30*/  MUFU.EX2 R244, R64 ;  /* 0x0000004000f47308 */ /* 0x0005e20000000800 */
[-C--:B-----5:R-:W-:Y:S05]  /*12d40*/  HMMA.16816.F32 R4, R112, R20.reuse, R4 ;  /* 0x000000147004723c */ /* 0x0a0fea0000001804 */
[C---:B-1----:R-:W-:Y:S01]  /*12d50*/  FMUL.FTZ R40, R3.reuse, R144 ;  /* 0x0000009003287220 */ /* 0x042fe20000410000 */
[----:B------:R-:W-:Y:S02]  /*12d60*/  MOV R144, R237 ;  /* 0x000000ed00907202 */ /* 0x000fe40000000f00 */
[C---:B------:R-:W-:Y:S01]  /*12d70*/  HMMA.16816.F32 R8, R108.reuse, R20, R8 ;  /* 0x000000146c08723c */ /* 0x040fe20000001808 */
[----:B------:R-:W-:Y:S03]  /*12d80*/  MUFU.EX2 R107, R107 ;  /* 0x0000006b006b7308 */ /* 0x000fe60000000800 */
[----:B---3--:R-:W-:Y:S03]  /*12d90*/  FMUL.FTZ R60, R3, R164 ;  /* 0x000000a4033c7220 */ /* 0x008fe60000410000 */
[C---:B------:R-:W-:Y:S01]  /*12da0*/  FMUL.FTZ R20, R101.reuse, R124 ;  /* 0x0000007c65147220 */ /* 0x040fe20000410000 */
[-C--:B------:R-:W-:Y:S04]  /*12db0*/  HMMA.16816.F32 R12, R108, R22.reuse, R12 ;  /* 0x000000166c0c723c */ /* 0x080fe8000000180c */
[C---:B------:R-:W-:Y:S02]  /*12dc0*/  FMUL.FTZ R21, R101.reuse, R125 ;  /* 0x0000007d65157220 */ /* 0x040fe40000410000 */
[C---:B--2---:R-:W-:Y:S02]  /*12dd0*/  FMUL.FTZ R64, R101.reuse, R168 ;  /* 0x000000a865407220 */ /* 0x044fe40000410000 */
[C---:B------:R-:W-:Y:S01]  /*12de0*/  HMMA.16816.F32 R16, R112.reuse, R22, R16 ;  /* 0x000000167010723c */ /* 0x040fe20000001810 */
[----:B------:R-:W-:Y:S06]  /*12df0*/  LDSM.16.MT88.4 R168, [R218+0x1d00] ;  /* 0x001d0000daa8783b */ /* 0x000fec0000004200 */
[C---:B------:R-:W-:Y:S02]  /*12e00*/  FMUL.FTZ R22, R100.reuse, R126 ;  /* 0x0000007e64167220 */ /* 0x040fe40000410000 */
[----:B------:R-:W-:Y:S02]  /*12e10*/  FMUL.FTZ R23, R100, R127 ;  /* 0x0000007f64177220 */ /* 0x000fe40000410000 */
[----:B------:R-:W-:Y:S05]  /*12e20*/  LDSM.16.MT88.4 R124, [R218+0x500] ;  /* 0x00050000da7c783b */ /* 0x000fea0000004200 */
[-C--:B------:R-:W-:Y:S08]  /*12e30*/  HMMA.16816.F32 R20, R112, R36.reuse, R20 ;  /* 0x000000247014723c */ /* 0x080ff00000001814 */
[C---:B------:R-:W-:Y:S07]  /*12e40*/  HMMA.16816.F32 R24, R108.reuse, R36, R24 ;  /* 0x000000246c18723c */ /* 0x040fee0000001818 */
        /* <DEDUP_REMOVED lines=330> */
.L_x_132:
        /* <DEDUP_REMOVED lines=153> */
.L_x_85:
[----:B------:R-:W1:Y:S02]  /*14c80*/  S2R R69, SR_CTAID.Y ;  /* 0x0000000000457919 */ /* 0x000e640000002600 */
[----:B-1----:R-:W-:Y:S01]  /*14c90*/  SHF.R.S32.HI R57, RZ, 0x1f, R69 ;  /* 0x0000001fff397819 */ /* 0x002fe20000011445 */
[----:B------:R-:W-:Y:S05]  /*14ca0*/  @P4 BRA `(.L_x_134) ;  /* 0x0000173000004947 */ /* 0x000fea0003800000 */
[----:B------:R-:W2:Y:S01]  /*14cb0*/  LDL R58, [R1+0x58] ;  /* 0x00005800013a7983 */ /* 0x000ea20000100800 */
[----:B------:R-:W-:-:S02]  /*14cc0*/  F2FP.PACK_AB R45, R45, R112 ;  /* 0x000000702d2d723e */ /* 0x000fc400000000ff */
[----:B------:R-:W-:Y:S01]  /*14cd0*/  F2FP.PACK_AB R44, R44, R114 ;  /* 0x000000722c2c723e */ /* 0x000fe200000000ff */
[----:B------:R-:W1:Y:S01]  /*14ce0*/  S2R R55, SR_TID.X ;  /* 0x0000000000377919 */ /* 0x000e620000002100 */
        /* <DEDUP_REMOVED lines=12> */
[----:B-1----:R-:W-:Y:S02]  /*14db0*/  SHF.R.S32.HI R56, RZ, 0x1f, R55 ;  /* 0x0000001fff387819 */ /* 0x002fe40000011437 */
[----:B------:R-:W-:Y:S02]  /*14dc0*/  F2FP.PACK_AB R36, R36, R132 ;  /* 0x000000842424723e */ /* 0x000fe400000000ff */
[CC--:B------:R-:W-:Y:S02]  /*14dd0*/  LEA.HI R3, R56.reuse, R55.reuse, RZ, 0x2 ;  /* 0x0000003738037211 */ /* 0x0c0fe400078f10ff */
[----:B------:R-:W-:Y:S02]  /*14de0*/  LEA.HI R48, R56, R55, RZ, 0x5 ;  /* 0x0000003738307211 */ /* 0x000fe400078f28ff */
[----:B------:R-:W-:-:S02]  /*14df0*/  SHF.R.S32.HI R52, RZ, 0x2, R3 ;  /* 0x00000002ff347819 */ /* 0x000fc40000011403 */
[----:B------:R-:W-:Y:S02]  /*14e00*/  SHF.R.S32.HI R0, RZ, 0x1f, R3 ;  /* 0x0000001fff007819 */ /* 0x000fe40000011403 */
[----:B------:R-:W-:Y:S02]  /*14e10*/  LOP3.LUT R3, R3, 0xfffffffc, RZ, 0xc0, !PT ;  /* 0xfffffffc03037812 */ /* 0x000fe400078ec0ff */
[----:B------:R-:W-:Y:S02]  /*14e20*/  LEA.HI R0, R0, R52, RZ, 0x3 ;  /* 0x0000003400007211 */ /* 0x000fe400078f18ff */
[----:B------:R-:W-:Y:S01]  /*14e30*/  SHF.R.S32.HI R49, RZ, 0x5, R48 ;  /* 0x00000005ff317819 */ /* 0x000fe20000011430 */
[----:B------:R-:W-:Y:S01]  /*14e40*/  IMAD.IADD R29, R55, 0x1, -R3 ;  /* 0x00000001371d7824 */ /* 0x000fe200078e0a03 */
[----:B------:R-:W-:Y:S02]  /*14e50*/  LOP3.LUT R0, R0, 0xfffffff8, RZ, 0xc0, !PT ;  /* 0xfffffff800007812 */ /* 0x000fe400078ec0ff */
[----:B------:R-:W-:-:S02]  /*14e60*/  F2FP.PACK_AB R134, R135, R134 ;  /* 0x000000868786723e */ /* 0x000fc400000000ff */
[----:B------:R-:W-:Y:S01]  /*14e70*/  F2FP.PACK_AB R35, R35, R140 ;  /* 0x0000008c2323723e */ /* 0x000fe200000000ff */
[----:B------:R-:W-:Y:S01]  /*14e80*/  IMAD.IADD R2, R52, 0x1, -R0 ;  /* 0x0000000134027824 */ /* 0x000fe200078e0a00 */
[----:B------:R-:W-:Y:S02]  /*14e90*/  F2FP.PACK_AB R34, R34, R142 ;  /* 0x0000008e2222723e */ /* 0x000fe400000000ff */
[----:B------:R-:W-:Y:S02]  /*14ea0*/  F2FP.PACK_AB R32, R32, R152 ;  /* 0x000000982020723e */ /* 0x000fe400000000ff */
[----:B------:R-:W-:Y:S02]  /*14eb0*/  LEA.HI R0, R2, R2, RZ, 0x1 ;  /* 0x0000000202007211 */ /* 0x000fe400078f08ff */
[----:B------:R-:W-:Y:S02]  /*14ec0*/  F2FP.PACK_AB R31, R31, R154 ;  /* 0x0000009a1f1f723e */ /* 0x000fe400000000ff */
[----:B------:R-:W-:-:S02]  /*14ed0*/  SHF.R.S32.HI R13, RZ, 0x1, R0 ;  /* 0x00000001ff0d7819 */ /* 0x000fc40000011400 */
[----:B------:R-:W-:Y:S02]  /*14ee0*/  LOP3.LUT R0, R0, 0x3fffffe, RZ, 0xc0, !PT ;  /* 0x03fffffe00007812 */ /* 0x000fe400078ec0ff */
[C---:B------:R-:W-:Y:S01]  /*14ef0*/  LOP3.LUT R3, R13.reuse, 0x1, RZ, 0xc0, !PT ;  /* 0x000000010d037812 */ /* 0x040fe200078ec0ff */
[C---:B------:R-:W-:Y:S01]  /*14f00*/  IMAD.SHL.U32 R4, R13.reuse, 0x40, RZ ;  /* 0x000000400d047824 */ /* 0x040fe200078e00ff */
[----:B------:R-:W-:Y:S01]  /*14f10*/  LOP3.LUT P0, RZ, R13, 0x2, RZ, 0xc0, !PT ;  /* 0x000000020dff7812 */ /* 0x000fe2000780c0ff */
[----:B------:R-:W-:Y:S01]  /*14f20*/  IMAD.IADD R2, R2, 0x1, -R0 ;  /* 0x0000000102027824 */ /* 0x000fe200078e0a00 */
[----:B------:R-:W-:Y:S01]  /*14f30*/  ISETP.NE.U32.AND P1, PT, R3, 0x1, PT ;  /* 0x000000010300780c */ /* 0x000fe20003f25070 */
[----:B------:R-:W-:Y:S01]  /*14f40*/  IMAD R0, R49, 0x100, R29 ;  /* 0x0000010031007824 */ /* 0x000fe200078e021d */
[----:B------:R-:W-:Y:S02]  /*14f50*/  LOP3.LUT R4, R4, 0xc0, RZ, 0xc0, !PT ;  /* 0x000000c004047812 */ /* 0x000fe400078ec0ff */
[----:B------:R-:W-:Y:S01]  /*14f60*/  F2FP.PACK_AB R33, R33, R144 ;  /* 0x000000902121723e */ /* 0x000fe200000000ff */
[----:B------:R-:W-:Y:S01]  /*14f70*/  IMAD R0, R2, 0x10, R0 ;  /* 0x0000001002007824 */ /* 0x000fe200078e0200 */
[----:B------:R-:W-:Y:S01]  /*14f80*/  LEA.HI R2, R4, R4, RZ, 0x1d ;  /* 0x0000000404027211 */ /* 0x000fe200078fe8ff */
[----:B------:R-:W-:Y:S01]  /*14f90*/  IMAD.MOV.U32 R4, RZ, RZ, 0x20 ;  /* 0x00000020ff047424 */ /* 0x000fe200078e00ff */
[----:B------:R-:W-:-:S02]  /*14fa0*/  F2FP.PACK_AB R146, R147, R146 ;  /* 0x000000929392723e */ /* 0x000fc400000000ff */
[----:B------:R-:W-:Y:S01]  /*14fb0*/  F2FP.PACK_AB R30, R30, R148 ;  /* 0x000000941e1e723e */ /* 0x000fe200000000ff */
[----:B------:R-:W-:Y:S01]  /*14fc0*/  IMAD.U32 R0, R0, 0x2, R2 ;  /* 0x0000000200007824 */ /* 0x000fe200078e0002 */
[----:B------:R-:W-:Y:S02]  /*14fd0*/  SEL R4, R4, 0xffffffe0, !P0 ;  /* 0xffffffe004047807 */ /* 0x000fe40004000000 */
[----:B------:R-:W-:Y:S01]  /*14fe0*/  F2FP.PACK_AB R150, R151, R150 ;  /* 0x000000969796723e */ /* 0x000fe200000000ff */
[----:B------:R-:W-:Y:S01]  /*14ff0*/  IMAD.SHL.U32 R0, R0, 0x2, RZ ;  /* 0x0000000200007824 */ /* 0x000fe200078e00ff */
[----:B------:R-:W-:Y:S01]  /*15000*/  BAR.SYNC.DEFER_BLOCKING 0x1, 0x80 ;  /* 0x0042000000007b1d */ /* 0x000fe20000010000 */
[----:B------:R-:W-:Y:S02]  /*15010*/  F2FP.PACK_AB R28, R28, R156 ;  /* 0x0000009c1c1c723e */ /* 0x000fe400000000ff */
[----:B------:R-:W-:Y:S02]  /*15020*/  F2FP.PACK_AB R27, R27, R158 ;  /* 0x0000009e1b1b723e */ /* 0x000fe400000000ff */
[----:B------:R-:W-:-:S02]  /*15030*/  IADD3 R3, R0, 0x80, RZ ;  /* 0x0000008000037810 */ /* 0x000fc40007ffe0ff */
[C---:B------:R-:W-:Y:S02]  /*15040*/  IADD3 R2, R0.reuse, 0x70, RZ ;  /* 0x0000007000027810 */ /* 0x040fe40007ffe0ff */
[----:B------:R-:W-:Y:S01]  /*15050*/  @P1 IADD3 R2, R3, 0x10, RZ ;  /* 0x0000001003021810 */ /* 0x000fe20007ffe0ff */
[----:B------:R-:W-:Y:S01]  /*15060*/  IMAD.IADD R3, R0, 0x1, R4 ;  /* 0x0000000100037824 */ /* 0x000fe200078e0204 */
[----:B------:R-:W-:Y:S02]  /*15070*/  F2FP.PACK_AB R25, R25, R168 ;  /* 0x000000a81919723e */ /* 0x000fe400000000ff */
[----:B------:R-:W-:Y:S01]  /*15080*/  F2FP.PACK_AB R24, R24, R170 ;  /* 0x000000aa1818723e */ /* 0x000fe200000000ff */
[----:B------:R-:W-:Y:S01]  /*15090*/  IMAD.IADD R4, R4, 0x1, R2 ;  /* 0x0000000104047824 */ /* 0x000fe200078e0202 */
        /* <DEDUP_REMOVED lines=29> */
[----:B------:R-:W-:Y:S03]  /*15270*/  STS [R3+0x80], R41 ;  /* 0x0000802903007388 */ /* 0x000fe60000000800 */
[----:B------:R-:W-:Y:S01]  /*15280*/  ISETP.NE.AND.EX P1, PT, RZ, c[0x0][0x504], PT, P0 ;  /* 0x00014100ff007a0c */ /* 0x000fe20003f25300 */
[----:B------:R-:W-:Y:S01]  /*15290*/  STS [R3+0x280], R40 ;  /* 0x0002802803007388 */ /* 0x000fe20000000800 */
[----:B------:R-:W-:-:S03]  /*152a0*/  ISETP.NE.U32.AND P0, PT, RZ, c[0x0][0x508], PT ;  /* 0x00014200ff007a0c */ /* 0x000fc60003f05070 */
[----:B------:R-:W-:Y:S01]  /*152b0*/  STS [R4], R38 ;  /* 0x0000002604007388 */ /* 0x000fe20000000800 */
[----:B------:R-:W-:-:S03]  /*152c0*/  ISETP.NE.AND.EX P0, PT, RZ, c[0x0][0x50c], PT, P0 ;  /* 0x00014300ff007a0c */ /* 0x000fc60003f05300 */
        /* <DEDUP_REMOVED lines=52> */
.L_x_135:
[----:B-1----:R-:W-:Y:S01]  /*15610*/  LOP3.LUT R4, R48, 0xffffffe0, RZ, 0xc0, !PT ;  /* 0xffffffe030047812 */ /* 0x002fe200078ec0ff */
[----:B------:R-:W1:Y:S01]  /*15620*/  S2R R21, SR_CTAID.X ;  /* 0x0000000000157919 */ /* 0x000e620000002500 */
[----:B------:R-:W-:Y:S01]  /*15630*/  SHF.R.S32.HI R5, RZ, 0x1f, R49 ;  /* 0x0000001fff057819 */ /* 0x000fe20000011431 */
[----:B------:R-:W-:Y:S01]  /*15640*/  IMAD.MOV.U32 R9, RZ, RZ, c[0x0][0x4e8] ;  /* 0x00013a00ff097624 */ /* 0x000fe200078e00ff */
[----:B------:R-:W-:Y:S01]  /*15650*/  LEA.HI R0, R29, R29, RZ, 0x1 ;  /* 0x0000001d1d007211 */ /* 0x000fe200078f08ff */
[----:B------:R-:W-:Y:S01]  /*15660*/  IMAD.IADD R7, R55, 0x1, -R4 ;  /* 0x0000000137077824 */ /* 0x000fe200078e0a04 */
[----:B------:R-:W-:Y:S01]  /*15670*/  LEA.HI R4, R5, R49, RZ, 0x2 ;  /* 0x0000003105047211 */ /* 0x000fe200078f10ff */
[----:B------:R-:W-:Y:S01]  /*15680*/  IMAD R11, R57, c[0x0][0x3e8], RZ ;  /* 0x0000fa00390b7a24 */ /* 0x000fe200078e02ff */
[C---:B------:R-:W-:Y:S01]  /*15690*/  LOP3.LUT R6, R0.reuse, 0x1ffffffe, RZ, 0xc0, !PT ;  /* 0x1ffffffe00067812 */ /* 0x040fe200078ec0ff */
[----:B------:R-:W-:Y:S01]  /*156a0*/  IMAD.SHL.U32 R5, R0, 0x20, RZ ;  /* 0x0000002000057824 */ /* 0x000fe200078e00ff */
[----:B------:R-:W-:Y:S01]  /*156b0*/  SHF.R.S32.HI R8, RZ, 0x1f, R7 ;  /* 0x0000001fff087819 */ /* 0x000fe20000011407 */
[C---:B------:R-:W-:Y:S01]  /*156c0*/  IMAD R12, R29.reuse, 0x20, R52 ;  /* 0x000000201d0c7824 */ /* 0x040fe200078e0234 */
[----:B------:R-:W-:Y:S01]  /*156d0*/  LOP3.LUT R4, R4, 0xffffffc, RZ, 0xc0, !PT ;  /* 0x0ffffffc04047812 */ /* 0x000fe200078ec0ff */
[----:B-----5:R-:W-:Y:S01]  /*156e0*/  IMAD R24, R24, c[0x0][0x4e8], RZ ;  /* 0x00013a0018187a24 */ /* 0x020fe200078e02ff */
[----:B------:R-:W-:Y:S01]  /*156f0*/  LEA.HI R0, R8, R7, RZ, 0x2 ;  /* 0x0000000708007211 */ /* 0x000fe200078f10ff */
[----:B------:R-:W-:Y:S01]  /*15700*/  BSSY B0, `(.L_x_136) ;  /* 0x0000085000007945 */ /* 0x000fe20003800000 */
[----:B------:R-:W-:Y:S01]  /*15710*/  IADD3 R6, R29, -R6, RZ ;  /* 0x800000061d067210 */ /* 0x000fe20007ffe0ff */
[----:B------:R-:W-:Y:S01]  /*15720*/  IMAD.IADD R4, R49, 0x1, -R4 ;  /* 0x0000000131047824 */ /* 0x000fe200078e0a04 */
[----:B------:R-:W-:-:S02]  /*15730*/  LOP3.LUT R5, R5, 0xffffffc0, RZ, 0xc0, !PT ;  /* 0xffffffc005057812 */ /* 0x000fc400078ec0ff */
[----:B------:R-:W-:Y:S02]  /*15740*/  SHF.R.S32.HI R0, RZ, 0x2, R0 ;  /* 0x00000002ff007819 */ /* 0x000fe40000011400 */
[----:B------:R-:W-:Y:S01]  /*15750*/  ISETP.NE.AND P2, PT, R9, 0x1, PT ;  /* 0x000000010900780c */ /* 0x000fe20003f45270 */
[----:B------:R-:W-:Y:S01]  /*15760*/  IMAD R6, R6, 0x8, R5 ;  /* 0x0000000806067824 */ /* 0x000fe200078e0205 */
[----:B------:R-:W-:Y:S01]  /*15770*/  LEA R16, R4, R0, 0x4 ;  /* 0x0000000004107211 */ /* 0x000fe200078e20ff */
[----:B------:R-:W-:Y:S01]  /*15780*/  IMAD R0, R3, c[0x0][0x3a0], RZ ;  /* 0x0000e80003007a24 */ /* 0x000fe200078e02ff */
[----:B------:R-:W-:Y:S01]  /*15790*/  LEA.HI R10, R52, R52, RZ, 0x1 ;  /* 0x00000034340a7211 */ /* 0x000fe200078f08ff */
[----:B------:R-:W-:Y:S01]  /*157a0*/  IMAD.WIDE.U32 R4, R69, c[0x0][0x490], R2 ;  /* 0x0001240045047a25 */ /* 0x000fe200078e0002 */
[----:B------:R-:W-:Y:S02]  /*157b0*/  LOP3.LUT P0, RZ, R7, 0x3, RZ, 0xc0, !PT ;  /* 0x0000000307ff7812 */ /* 0x000fe4000780c0ff */
[----:B------:R-:W-:Y:S01]  /*157c0*/  LOP3.LUT R10, R10, 0x3fffffe, RZ, 0xc0, !PT ;  /* 0x03fffffe0a0a7812 */ /* 0x000fe200078ec0ff */
[----:B------:R-:W-:Y:S01]  /*157d0*/  IMAD.IADD R6, R16, 0x1, R6 ;  /* 0x0000000110067824 */ /* 0x000fe200078e0206 */
[----:B------:R-:W-:Y:S01]  /*157e0*/  LEA.HI R13, R56, R55, RZ, 0x3 ;  /* 0x00000037380d7211 */ /* 0x000fe200078f18ff */
[----:B------:R-:W-:-:S02]  /*157f0*/  IMAD R8, R2, c[0x0][0x3a4], R0 ;  /* 0x0000e90002087a24 */ /* 0x000fc400078e0200 */
[----:B------:R-:W-:-:S04]  /*15800*/  IMAD.WIDE.U32 R2, R2, c[0x0][0x3a0], RZ ;  /* 0x0000e80002027a25 */ /* 0x000fc800078e00ff */
[----:B-1----:R-:W-:Y:S02]  /*15810*/  IMAD R0, R21, 0x80, R6 ;  /* 0x0000008015007824 */ /* 0x002fe400078e0206 */
[----:B------:R-:W-:Y:S02]  /*15820*/  IMAD.IADD R3, R3, 0x1, R8 ;  /* 0x0000000103037824 */ /* 0x000fe400078e0208 */
[----:B------:R-:W-:Y:S01]  /*15830*/  IMAD R9, R57, c[0x0][0x490], RZ ;  /* 0x0001240039097a24 */ /* 0x000fe200078e02ff */
[----:B------:R-:W-:Y:S01]  /*15840*/  MOV R6, R0 ;  /* 0x0000000000067202 */ /* 0x000fe20000000f00 */
[----:B------:R-:W-:-:S04]  /*15850*/  @P2 IMAD.HI.U32 R8, R0, c[0x0][0x4ec], RZ ;  /* 0x00013b0000082a27 */ /* 0x000fc800078e00ff */
[----:B------:R-:W-:Y:S01]  /*15860*/  IMAD.IADD R7, R52, 0x1, -R10 ;  /* 0x0000000134077824 */ /* 0x000fe200078e0a0a */
[----:B------:R-:W-:Y:S01]  /*15870*/  @P2 SHF.R.U32.HI R6, RZ, c[0x0][0x4f0], R8 ;  /* 0x00013c00ff062a19 */ /* 0x000fe20000011608 */
[----:B------:R-:W-:Y:S02]  /*15880*/  IMAD R9, R69, c[0x0][0x494], R9 ;  /* 0x0001250045097a24 */ /* 0x000fe400078e0209 */
[----:B------:R-:W-:Y:S01]  /*15890*/  IMAD R20, R49, 0x8, R7 ;  /* 0x0000000831147824 */ /* 0x000fe200078e0207 */
[----:B------:R-:W-:Y:S01]  /*158a0*/  SHF.R.S32.HI R7, RZ, 0x1f, R58 ;  /* 0x0000001fff077819 */ /* 0x000fe2000001143a */
[----:B------:R-:W-:Y:S01]  /*158b0*/  IMAD.WIDE.U32 R2, R69, c[0x0][0x3e8], R2 ;  /* 0x0000fa0045027a25 */ /* 0x000fe200078e0002 */
[----:B------:R-:W-:Y:S02]  /*158c0*/  IADD3 R5, R5, R9, RZ ;  /* 0x0000000905057210 */ /* 0x000fe40007ffe0ff */
[----:B------:R-:W-:Y:S01]  /*158d0*/  IADD3 R8, -R6, RZ, RZ ;  /* 0x000000ff06087210 */ /* 0x000fe20007ffe1ff */
[----:B------:R-:W-:Y:S01]  /*158e0*/  IMAD R12, R21, 0x80, R12 ;  /* 0x00000080150c7824 */ /* 0x000fe200078e020c */
[----:B------:R-:W-:-:S02]  /*158f0*/  SEL R9, R58, RZ, !P1 ;  /* 0x000000ff3a097207 */ /* 0x000fc40004800000 */
[----:B------:R-:W-:Y:S01]  /*15900*/  SEL R10, R7, RZ, !P1 ;  /* 0x000000ff070a7207 */ /* 0x000fe20004800000 */
[----:B------:R-:W-:Y:S02]  /*15910*/  IMAD R7, R69, c[0x0][0x3ec], R11 ;  /* 0x0000fb0045077a24 */ /* 0x000fe400078e020b */
[----:B------:R-:W-:Y:S02]  /*15920*/  IMAD R11, R8, c[0x0][0x4e8], R0 ;  /* 0x00013a00080b7a24 */ /* 0x000fe400078e0200 */
[----:B------:R-:W-:Y:S01]  /*15930*/  IMAD R0, R10, c[0x0][0x498], RZ ;  /* 0x000126000a007a24 */ /* 0x000fe200078e02ff */
[----:B------:R-:W-:Y:S01]  /*15940*/  IADD3 R3, R3, R7, RZ ;  /* 0x0000000703037210 */ /* 0x000fe20007ffe0ff */
[----:B------:R-:W-:-:S04]  /*15950*/  IMAD.WIDE.U32 R4, R9, c[0x0][0x498], R4 ;  /* 0x0001260009047a25 */ /* 0x000fc800078e0004 */
[----:B------:R-:W-:Y:S01]  /*15960*/  IMAD R7, R9, c[0x0][0x49c], R0 ;  /* 0x0001270009077a24 */ /* 0x000fe200078e0200 */
[----:B------:R-:W-:Y:S01]  /*15970*/  SHF.R.S32.HI R0, RZ, 0x1f, R6 ;  /* 0x0000001fff007819 */ /* 0x000fe20000011406 */
[----:B------:R-:W-:Y:S01]  /*15980*/  @P2 IMAD.HI.U32 R8, R12, c[0x0][0x4ec], RZ ;  /* 0x00013b000c082a27 */ /* 0x000fe200078e00ff */
[----:B------:R-:W-:-:S03]  /*15990*/  IADD3 R4, P1, R6, R4, RZ ;  /* 0x0000000406047210 */ /* 0x000fc60007f3e0ff */
[----:B------:R-:W-:Y:S01]  /*159a0*/  IMAD R6, R10, c[0x0][0x3f0], RZ ;  /* 0x0000fc000a067a24 */ /* 0x000fe200078e02ff */
[----:B------:R-:W-:Y:S01]  /*159b0*/  IADD3.X R5, R0, R5, R7, P1, !PT ;  /* 0x0000000500057210 */ /* 0x000fe20000ffe407 */
[----:B------:R-:W-:Y:S01]  /*159c0*/  IMAD.SHL.U32 R10, R13, 0x8, RZ ;  /* 0x000000080d0a7824 */ /* 0x000fe200078e00ff */
[----:B------:R-:W-:Y:S01]  /*159d0*/  SHF.R.S32.HI R0, RZ, 0x1f, R11 ;  /* 0x0000001fff007819 */ /* 0x000fe2000001140b */
[----:B------:R-:W-:Y:S01]  /*159e0*/  IMAD.MOV.U32 R18, RZ, RZ, R12 ;  /* 0x000000ffff127224 */ /* 0x000fe200078e000c */
[----:B------:R-:W-:Y:S01]  /*159f0*/  @P2 SHF.R.U32.HI R18, RZ, c[0x0][0x4f0], R8 ;  /* 0x00013c00ff122a19 */ /* 0x000fe20000011608 */
[----:B------:R-:W-:Y:S02]  /*15a00*/  IMAD R13, R9, c[0x0][0x3f4], R6 ;  /* 0x0000fd00090d7a24 */ /* 0x000fe400078e0206 */
[----:B------:R-:W-:Y:S01]  /*15a10*/  IMAD R7, R0, c[0x0][0x488], RZ ;  /* 0x0001220000077a24 */ /* 0x000fe200078e02ff */
[----:B------:R-:W-:Y:S01]  /*15a20*/  LOP3.LUT R0, R10, 0xc0, RZ, 0xc0, !PT ;  /* 0x000000c00a007812 */ /* 0x000fe200078ec0ff */
[----:B------:R-:W-:-:S02]  /*15a30*/  IMAD.SHL.U32 R6, R29, 0x8, RZ ;  /* 0x000000081d067824 */ /* 0x000fc400078e00ff */
[----:B------:R-:W-:-:S03]  /*15a40*/  IMAD.WIDE.U32 R8, R9, c[0x0][0x3f0], R2 ;  /* 0x0000fc0009087a25 */ /* 0x000fc600078e0002 */
[----:B------:R-:W-:Y:S01]  /*15a50*/  LOP3.LUT R10, R0, 0x18, R6, 0xf8, !PT ;  /* 0x00000018000a7812 */ /* 0x000fe200078ef806 */
[----:B------:R-:W-:-:S04]  /*15a60*/  IMAD.WIDE.U32 R2, R11, c[0x0][0x488], R4 ;  /* 0x000122000b027a25 */ /* 0x000fc800078e0004 */
[----:B------:R-:W-:Y:S01]  /*15a70*/  IMAD R4, R11, c[0x0][0x48c], R7 ;  /* 0x000123000b047a24 */ /* 0x000fe200078e0207 */
[----:B------:R-:W-:Y:S01]  /*15a80*/  SHF.R.U32.HI R11, RZ, 0x3, R0 ;  /* 0x00000003ff0b7819 */ /* 0x000fe20000011600 */
[----:B------:R-:W-:Y:S01]  /*15a90*/  IMAD.IADD R5, R9, 0x1, R13 ;  /* 0x0000000109057824 */ /* 0x000fe200078e020d */
[----:B------:R-:W-:Y:S01]  /*15aa0*/  IADD3 R0, -R18, RZ, RZ ;  /* 0x000000ff12007210 */ /* 0x000fe20007ffe1ff */
[----:B------:R-:W-:Y:S01]  /*15ab0*/  IMAD.IADD R3, R3, 0x1, R4 ;  /* 0x0000000103037824 */ /* 0x000fe200078e0204 */
[----:B------:R-:W-:Y:S02]  /*15ac0*/  LEA R7, P1, R2, c[0x0][0x450], 0x2 ;  /* 0x0001140002077a11 */ /* 0x000fe400078210ff */
[----:B------:R-:W-:Y:S01]  /*15ad0*/  LOP3.LUT R19, R10, R11, RZ, 0x3c, !PT ;  /* 0x0000000b0a137212 */ /* 0x000fe200078e3cff */
[----:B------:R-:W-:Y:S01]  /*15ae0*/  IMAD R9, R0, c[0x0][0x4e8], R12 ;  /* 0x00013a0000097a24 */ /* 0x000fe200078e020c */
[----:B------:R-:W-:Y:S01]  /*15af0*/  LEA.HI.X R0, R2, c[0x0][0x454], R3, 0x2, P1 ;  /* 0x0001150002007a11 */ /* 0x000fe200008f1403 */
[----:B------:R-:W-:Y:S01]  /*15b00*/  SHFL.IDX PT, R14, R7, RZ, 0x1c1f ;  /* 0x001c1fff070e7589 */ /* 0x000fe200000e0000 */
[----:B------:R-:W-:-:S02]  /*15b10*/  SHF.R.S32.HI R10, RZ, 0x1f, R18 ;  /* 0x0000001fff0a7819 */ /* 0x000fc40000011412 */
[----:B------:R-:W-:Y:S01]  /*15b20*/  MOV R4, R8 ;  /* 0x0000000800047202 */ /* 0x000fe20000000f00 */
[----:B------:R-:W1:Y:S01]  /*15b30*/  SHFL.IDX PT, R15, R0, RZ, 0x1c1f ;  /* 0x001c1fff000f7589 */ /* 0x000e6200000e0000 */
[----:B------:R-:W-:Y:S02]  /*15b40*/  IMAD R8, R21, 0x80, R16 ;  /* 0x0000008015087824 */ /* 0x000fe400078e0210 */
[----:B------:R-:W-:Y:S01]  /*15b50*/  IMAD R2, R10, c[0x0][0x3e0], RZ ;  /* 0x0000f8000a027a24 */ /* 0x000fe200078e02ff */
[----:B------:R-:W-:Y:S02]  /*15b60*/  SHFL.IDX PT, R12, R7, 0x1, 0x1c1f ;  /* 0x003c1f00070c7f89 */ /* 0x000fe400000e0000 */
[----:B------:R-:W-:Y:S02]  /*15b70*/  ISETP.GE.OR P3, PT, R8, R24, P0 ;  /* 0x000000180800720c */ /* 0x000fe40000766670 */
        /* <DEDUP_REMOVED lines=15> */
[----:B------:R-:W-:-:S02]  /*15c70*/  ISETP.GE.OR P1, PT, R5, R24, P0 ;  /* 0x000000180500720c */ /* 0x000fc40000726670 */
[----:B------:R-:W-:Y:S01]  /*15c80*/  ISETP.GE.OR P0, PT, R8, R24, P0 ;  /* 0x000000180800720c */ /* 0x000fe20000706670 */
[----:B------:R-:W-:Y:S01]  /*15c90*/  IMAD R0, R4, c[0x0][0x3d8], RZ ;  /* 0x0000f60004007a24 */ /* 0x000fe200078e02ff */
[----:B------:R-:W-:-:S03]  /*15ca0*/  LEA R5, R20, R19, 0x5 ;  /* 0x0000001314057211 */ /* 0x000fc600078e28ff */
[----:B------:R-:W-:Y:S02]  /*15cb0*/  IMAD R4, R9, c[0x0][0x3dc], R0 ;  /* 0x0000f70009047a24 */ /* 0x000fe400078e0200 */
[----:B------:R-:W-:Y:S01]  /*15cc0*/  IMAD.SHL.U32 R0, R5, 0x2, RZ ;  /* 0x0000000205007824 */ /* 0x000fe200078e00ff */
[----:B------:R-:W-:Y:S01]  /*15cd0*/  @!P2 ST.E [R12.64], R51 ;  /* 0x000000330c00a985 */ /* 0x000fe2000c101906 */
[----:B------:R-:W-:-:S03]  /*15ce0*/  IMAD.IADD R3, R3, 0x1, R4 ;  /* 0x0000000103037824 */ /* 0x000fc600078e0204 */
        /* <DEDUP_REMOVED lines=38> */
.L_x_137:
[----:B---3--:R-:W-:Y:S05]  /*15f50*/  BSYNC B0 ;  /* 0x0000000000007941 */ /* 0x008fea0003800000 */
.L_x_136:
        /* <DEDUP_REMOVED lines=23> */
.L_x_139:
[----:B------:R-:W-:Y:S05]  /*160d0*/  BSYNC B0 ;  /* 0x0000000000007941 */ /* 0x000fea0003800000 */
.L_x_138:
        /* <DEDUP_REMOVED lines=23> */
.L_x_141:
[----:B------:R-:W-:Y:S05]  /*16250*/  BSYNC B0 ;  /* 0x0000000000007941 */ /* 0x000fea0003800000 */
.L_x_140:
        /* <DEDUP_REMOVED lines=24> */
.L_x_134:
        /* <DEDUP_REMOVED lines=19> */
.L_x_142:
        /* <DEDUP_REMOVED lines=12> */
[----:B------:R-:W-:Y:S01]  /*165d0*/  MOV R0, c[0x0][0x4e8] ;  /* 0x00013a0000007a02 */ /* 0x000fe20000000f00 */
[----:B------:R-:W-:Y:S01]  /*165e0*/  IMAD R6, R57, c[0x0][0x490], RZ ;  /* 0x0001240039067a24 */ /* 0x000fe200078e02ff */
[----:B------:R-:W-:Y:S01]  /*165f0*/  MOV R2, R4 ;  /* 0x0000000400027202 */ /* 0x000fe20000000f00 */
[----:B------:R-:W-:Y:S01]  /*16600*/  IMAD.MOV.U32 R3, RZ, RZ, R5 ;  /* 0x000000ffff037224 */ /* 0x000fe200078e0005 */
[----:B------:R-:W-:Y:S01]  /*16610*/  ISETP.NE.AND P0, PT, R0, 0x1, PT ;  /* 0x000000010000780c */ /* 0x000fe20003f05270 */
[C---:B------:R-:W-:Y:S01]  /*16620*/  IMAD R6, R69.reuse, c[0x0][0x494], R6 ;  /* 0x0001250045067a24 */ /* 0x040fe200078e0206 */
[----:B------:R-:W-:Y:S01]  /*16630*/  MOV R0, R8 ;  /* 0x0000000800007202 */ /* 0x000fe20000000f00 */
[----:B------:R-:W-:-:S05]  /*16640*/  IMAD.WIDE.U32 R2, R69, c[0x0][0x490], R2 ;  /* 0x0001240045027a25 */ /* 0x000fca00078e0002 */
[----:B------:R-:W-:-:S05]  /*16650*/  IADD3 R3, R6, R3, RZ ;  /* 0x0000000306037210 */ /* 0x000fca0007ffe0ff */
[----:B------:R-:W-:-:S04]  /*16660*/  @P0 IMAD.HI.U32 R7, R8, c[0x0][0x4ec], RZ ;  /* 0x00013b0008070a27 */ /* 0x000fc800078e00ff */
[----:B------:R-:W-:Y:S01]  /*16670*/  IMAD.WIDE.U32 R2, R9, c[0x0][0x498], R2 ;  /* 0x0001260009027a25 */ /* 0x000fe200078e0002 */
[----:B------:R-:W-:-:S03]  /*16680*/  @P0 SHF.R.U32.HI R0, RZ, c[0x0][0x4f0], R7 ;  /* 0x00013c00ff000a19 */ /* 0x000fc60000011607 */
[----:B------:R-:W-:Y:S01]  /*16690*/  IMAD R7, R10, c[0x0][0x498], RZ ;  /* 0x000126000a077a24 */ /* 0x000fe200078e02ff */
[----:B------:R-:W-:Y:S01]  /*166a0*/  IADD3 R2, P0, R0, R2, RZ ;  /* 0x0000000200027210 */ /* 0x000fe20007f1e0ff */
[----:B------:R-:W-:Y:S02]  /*166b0*/  IMAD.MOV R6, RZ, RZ, -R0 ;  /* 0x000000ffff067224 */ /* 0x000fe400078e0a00 */
[----:B------:R-:W-:Y:S02]  /*166c0*/  IMAD R7, R9, c[0x0][0x49c], R7 ;  /* 0x0001270009077a24 */ /* 0x000fe400078e0207 */
[----:B------:R-:W-:Y:S01]  /*166d0*/  IMAD R6, R6, c[0x0][0x4e8], R8 ;  /* 0x00013a0006067a24 */ /* 0x000fe200078e0208 */
[----:B------:R-:W-:-:S04]  /*166e0*/  SHF.R.S32.HI R8, RZ, 0x1f, R0 ;  /* 0x0000001fff087819 */ /* 0x000fc80000011400 */
[----:B------:R-:W-:Y:S02]  /*166f0*/  SHF.R.S32.HI R0, RZ, 0x1f, R6 ;  /* 0x0000001fff007819 */ /* 0x000fe40000011406 */
[----:B------:R-:W-:-:S03]  /*16700*/  IADD3.X R3, R8, R3, R7, P0, !PT ;  /* 0x0000000308037210 */ /* 0x000fc600007fe407 */
[----:B------:R-:W-:Y:S02]  /*16710*/  IMAD R0, R0, c[0x0][0x488], RZ ;  /* 0x0001220000007a24 */ /* 0x000fe400078e02ff */
[----:B------:R-:W-:-:S04]  /*16720*/  IMAD.WIDE.U32 R2, R6, c[0x0][0x488], R2 ;  /* 0x0001220006027a25 */ /* 0x000fc800078e0002 */
[----:B------:R-:W-:Y:S01]  /*16730*/  IMAD R0, R6, c[0x0][0x48c], R0 ;  /* 0x0001230006007a24 */ /* 0x000fe200078e0200 */
[----:B------:R-:W-:-:S04]  /*16740*/  LEA R6, P0, R2, c[0x0][0x450], 0x2 ;  /* 0x0001140002067a11 */ /* 0x000fc800078010ff */
[----:B------:R-:W-:-:S04]  /*16750*/  IADD3 R0, R3, R0, RZ ;  /* 0x0000000003007210 */ /* 0x000fc80007ffe0ff */
[----:B------:R-:W-:Y:S02]  /*16760*/  LEA.HI.X R7, R2, c[0x0][0x454], R0, 0x2, P0 ;  /* 0x0001150002077a11 */ /* 0x000fe400000f1400 */
[----:B------:R-:W-:-:S05]  /*16770*/  MOV R0, 0xff800000 ;  /* 0xff80000000007802 */ /* 0x000fca0000000f00 */
[----:B------:R1:W-:Y:S02]  /*16780*/  STG.E [R6.64], R0 ;  /* 0x0000000006007986 */ /* 0x0003e4000c101906 */
.L_x_144:
[----:B------:R-:W-:Y:S05]  /*16790*/  BSYNC B0 ;  /* 0x0000000000007941 */ /* 0x000fea0003800000 */
.L_x_143:
[----:B------:R-:W2:Y:S01]  /*167a0*/  S2R R15, SR_CTAID.X ;  /* 0x00000000000f7919 */ /* 0x000ea20000002500 */
[----:B-1----:R-:W-:Y:S01]  /*167b0*/  IMAD R0, R5, c[0x0][0x3a0], RZ ;  /* 0x0000e80005007a24 */ /* 0x002fe200078e02ff */
[----:B------:R-:W-:Y:S01]  /*167c0*/  SHF.R.S32.HI R5, RZ, 0x1f, R11 ;  /* 0x0000001fff057819 */ /* 0x000fe2000001140b */
[C---:B------:R-:W-:Y:S01]  /*167d0*/  IMAD.WIDE.U32 R2, R4.reuse, c[0x0][0x3a0], RZ ;  /* 0x0000e80004027a25 */ /* 0x040fe200078e00ff */
[----:B------:R-:W-:Y:S01]  /*167e0*/  MOV R6, c[0x0][0x4e8] ;  /* 0x00013a0000067a02 */ /* 0x000fe20000000f00 */
[----:B------:R-:W-:Y:S01]  /*167f0*/  BSSY B0, `(.L_x_145) ;  /* 0x000003b000007945 */ /* 0x000fe20003800000 */
[----:B------:R-:W-:Y:S01]  /*16800*/  LEA.HI R5, R5, R11, RZ, 0x2 ;  /* 0x0000000b05057211 */ /* 0x000fe200078f10ff */
[----:B------:R-:W-:Y:S01]  /*16810*/  IMAD R0, R4, c[0x0][0x3a4], R0 ;  /* 0x0000e90004007a24 */ /* 0x000fe200078e0200 */
[----:B------:R-:W-:Y:S01]  /*16820*/  ISETP.NE.AND P0, PT, R6, 0x1, PT ;  /* 0x000000010600780c */ /* 0x000fe20003f05270 */
[----:B------:R-:W-:Y:S01]  /*16830*/  IMAD R6, R10, c[0x0][0x3f0], RZ ;  /* 0x0000fc000a067a24 */ /* 0x000fe200078e02ff */
[----:B------:R-:W-:Y:S01]  /*16840*/  LOP3.LUT R4, R5, 0xfffffffc, RZ, 0xc0, !PT ;  /* 0xfffffffc05047812 */ /* 0x000fe200078ec0ff */
[----:B-----5:R-:W-:Y:S01]  /*16850*/  IMAD R13, R13, c[0x0][0x4e8], RZ ;  /* 0x00013a000d0d7a24 */ /* 0x020fe200078e02ff */
[----:B------:R-:W-:Y:S01]  /*16860*/  IADD3 R3, R3, R0, RZ ;  /* 0x0000000003037210 */ /* 0x000fe20007ffe0ff */
[----:B------:R-:W-:-:S02]  /*16870*/  IMAD R0, R57, c[0x0][0x3e8], RZ ;  /* 0x0000fa0039007a24 */ /* 0x000fc400078e02ff */
[----:B------:R-:W-:Y:S01]  /*16880*/  IMAD.IADD R8, R11, 0x1, -R4 ;  /* 0x000000010b087824 */ /* 0x000fe200078e0a04 */
[----:B------:R-:W-:Y:S01]  /*16890*/  SHF.R.S32.HI R11, RZ, 0x2, R5 ;  /* 0x00000002ff0b7819 */ /* 0x000fe20000011405 */
[C---:B------:R-:W-:Y:S02]  /*168a0*/  IMAD R0, R69.reuse, c[0x0][0x3ec], R0 ;  /* 0x0000fb0045007a24 */ /* 0x040fe400078e0200 */
[----:B------:R-:W-:Y:S01]  /*168b0*/  IMAD.WIDE.U32 R2, R69, c[0x0][0x3e8], R2 ;  /* 0x0000fa0045027a25 */ /* 0x000fe200078e0002 */
[----:B------:R-:W-:-:S03]  /*168c0*/  LEA R4, R8, R11, 0x5 ;  /* 0x0000000b08047211 */ /* 0x000fc600078e28ff */
[----:B------:R-:W-:Y:S01]  /*168d0*/  IMAD R7, R9, c[0x0][0x3f4], R6 ;  /* 0x0000fd0009077a24 */ /* 0x000fe200078e0206 */
[----:B------:R-:W-:Y:S01]  /*168e0*/  IADD3 R3, R0, R3, RZ ;  /* 0x0000000300037210 */ /* 0x000fe20007ffe0ff */
[C---:B--2---:R-:W-:Y:S01]  /*168f0*/  IMAD R4, R15.reuse, 0x80, R4 ;  /* 0x000000800f047824 */ /* 0x044fe200078e0204 */
[----:B------:R-:W-:-:S03]  /*16900*/  LEA R11, R15, R11, 0x7 ;  /* 0x0000000b0f0b7211 */ /* 0x000fc600078e38ff */
[----:B------:R-:W-:Y:S01]  /*16910*/  @P0 IMAD.HI.U32 R5, R4, c[0x0][0x4ec], RZ ;  /* 0x00013b0004050a27 */ /* 0x000fe200078e00ff */
[----:B------:R-:W-:-:S03]  /*16920*/  MOV R0, R4 ;  /* 0x0000000400007202 */ /* 0x000fc60000000f00 */
[----:B------:R-:W-:Y:S01]  /*16930*/  IMAD.WIDE.U32 R2, R9, c[0x0][0x3f0], R2 ;  /* 0x0000fc0009027a25 */ /* 0x000fe200078e0002 */
[----:B------:R-:W-:-:S04]  /*16940*/  @P0 SHF.R.U32.HI R0, RZ, c[0x0][0x4f0], R5 ;  /* 0x00013c00ff000a19 */ /* 0x000fc80000011605 */
[--C-:B------:R-:W-:Y:S01]  /*16950*/  SHF.R.S32.HI R6, RZ, 0x1f, R0.reuse ;  /* 0x0000001fff067819 */ /* 0x100fe20000011400 */
[----:B------:R-:W-:Y:S01]  /*16960*/  IMAD.MOV R5, RZ, RZ, -R0 ;  /* 0x000000ffff057224 */ /* 0x000fe200078e0a00 */
[----:B------:R-:W-:-:S03]  /*16970*/  IADD3 R3, R3, R7, RZ ;  /* 0x0000000703037210 */ /* 0x000fc60007ffe0ff */
        /* <DEDUP_REMOVED lines=34> */
.L_x_146:
[----:B------:R-:W-:Y:S05]  /*16ba0*/  BSYNC B0 ;  /* 0x0000000000007941 */ /* 0x000fea0003800000 */
.L_x_145:
        /* <DEDUP_REMOVED lines=21> */
.L_x_148:
[----:B------:R-:W-:Y:S05]  /*16d00*/  BSYNC B0 ;  /* 0x0000000000007941 */ /* 0x000fea0003800000 */
.L_x_147:
        /* <DEDUP_REMOVED lines=21> */
.L_x_150:
[----:B------:R-:W-:Y:S05]  /*16e60*/  BSYNC B0 ;  /* 0x0000000000007941 */ /* 0x000fea0003800000 */
.L_x_149:
        /* <DEDUP_REMOVED lines=22> */
.L_x_151:
        /* <DEDUP_REMOVED lines=11> */
.L_x_1510:


//--------------------- .text._ZN7cutlass13device_kernelIN5flash19enable_sm80_to_sm89INS1_16FlashAttnFwdSm80INS1_25CollectiveMainloopFwdSm80ILi4ELi1ELb0EN4cute5tupleIJNS5_1CILi128EEENS7_ILi48EEENS7_ILi96EEEEEELi96ENS_6half_tEfNS_4arch4Sm80ELb0ELb1ELb1ELb0ELb0ELb0ELb1ELb0EEENS1_21CollectiveEpilogueFwdINS6_IJS8_SA_S9_EEENS6_IJNS7_ILi1EEESI_SI_EEESC_SE_Li128ELb0ELb1ELb0ELb0EEENS1_19SingleTileSchedulerILb0ELb0ELb1ELi128EEEEEEEEEvNT_6ParamsE --------------------------
	.section	.text._ZN7cutlass13device_kernelIN5flash19enable_sm80_to_sm89INS1_16FlashAttnFwdSm80INS1_25CollectiveMainloopFwdSm80ILi4ELi1ELb0EN4cute5tupleIJNS5_1CILi128EEENS7_ILi48EEENS7_ILi96EEEEEELi96ENS_6half_tEfNS_4arch4Sm80ELb0ELb1ELb1ELb0ELb0ELb0ELb1ELb0EEENS1_21CollectiveEpilogueFwdINS6_IJS8_SA_S9_EEENS6_IJNS7_ILi1EEESI_SI_EEESC_SE_Li128ELb0ELb1ELb0ELb0EEENS1_19SingleTileSchedulerILb0ELb0ELb1ELi128EEEEEEEEEvNT_6ParamsE,"ax",@progbits
	.sectioninfo	@"SHI_REGISTERS=255"
	.align	128
.text._ZN7cutlass13device_kernelIN5flash19enable_sm80_to_sm89INS1_16FlashAttnFwdSm80INS1_25CollectiveMainloopFwdSm80ILi4ELi1ELb0EN4cute5tupleIJNS5_1CILi128EEENS7_ILi48EEENS7_ILi96EEEEEELi96ENS_6half_tEfNS_4arch4Sm80ELb0ELb1ELb1ELb0ELb0ELb0ELb1ELb0EEENS1_21CollectiveEpilogueFwdINS6_IJS8_SA_S9_EEENS6_IJNS7_ILi1EEESI_SI_EEESC_SE_Li128ELb0ELb1ELb0ELb0EEENS1_19SingleTileSchedulerILb0ELb0ELb1ELi128EEEEEEEEEvNT_6ParamsE:
        .type           _ZN7cutlass13device_kernelIN5flash19enable_sm80_to_sm89INS1_16FlashAttnFwdSm80INS1_25CollectiveMainloopFwdSm80ILi4ELi1ELb0EN4cute5tupleIJNS5_1CILi128EEENS7_ILi48EEENS7_ILi96EEEEEELi96ENS_6half_tEfNS_4arch4Sm80ELb0ELb1ELb1ELb0ELb0ELb0ELb1ELb0EEENS1_21CollectiveEpilogueFwdINS6_IJS8_SA_S9_EEENS6_IJNS7_ILi1EEESI_SI_EEESC_SE_Li128ELb0ELb1ELb0ELb0EEENS1_19SingleTileSchedulerILb0ELb0ELb1ELi128EEEEEEEEEvNT_6ParamsE,@function
        .size           _ZN7cutlass13device_kernelIN5flash19enable_sm80_to_sm89INS1_16FlashAttnFwdSm80INS1_25CollectiveMainloopFwdSm80ILi4ELi1ELb0EN4cute5tupleIJNS5_1CILi128EEENS7_ILi48EEENS7_ILi96EEEEEELi96ENS_6half_tEfNS_4arch4Sm80ELb0ELb1ELb1ELb0ELb0ELb0ELb1ELb0EEENS1_21CollectiveEpilogueFwdINS6_IJS8_SA_S9_EEENS6_IJNS7_ILi1EEESI_SI_EEESC_SE_Li128ELb0ELb1ELb0ELb0EEENS1_19SingleTileSchedulerILb0ELb0ELb1ELi128EEEEEEEEEvNT_6ParamsE,(.L_x_1511 - _ZN7cutlass13device_kernelIN5flash19enable_sm80_to_sm89INS1_16FlashAttnFwdSm80INS1_25CollectiveMainloopFwdSm80ILi4ELi1ELb0EN4cute5tupleIJNS5_1CILi128EEENS7_ILi48EEENS7_ILi96EEEEEELi96ENS_6half_tEfNS_4arch4Sm80ELb0ELb1ELb1ELb0ELb0ELb0ELb1ELb0EEENS1_21CollectiveEpilogueFwdINS6_IJS8_SA_S9_EEENS6_IJNS7_ILi1EEESI_SI_EEESC_SE_Li128ELb0ELb1ELb0ELb0EEENS1_19SingleTileSchedulerILb0ELb0ELb1ELi128EEEEEEEEEvNT_6ParamsE)
        .other          _ZN7cutlass13device_kernelIN5flash19enable_sm80_to_sm89INS1_16FlashAttnFwdSm80INS1_25CollectiveMainloopFwdSm80ILi4ELi1ELb0EN4cute5tupleIJNS5_1CILi128EEENS7_ILi48EEENS7_ILi96EEEEEELi96ENS_6half_tEfNS_4arch4Sm80ELb0ELb1ELb1ELb0ELb0ELb0ELb1ELb0EEENS1_21CollectiveEpilogueFwdINS6_IJS8_SA_S9_EEENS6_IJNS7_ILi1EEESI_SI_EEESC_SE_Li128ELb0ELb1ELb0ELb0EEENS1_19SingleTileSchedulerILb0ELb0ELb1ELi128EEEEEEEEEvNT_6ParamsE,@"STO_CUDA_ENTRY STV_DEFAULT"
_ZN7cutlass13device_kernelIN5flash19enable_sm80_to_sm89INS1_16FlashAttnFwdSm80INS1_25CollectiveMainloopFwdSm80ILi4ELi1ELb0EN4cute5tupleIJNS5_1CILi128EEENS7_ILi48EEENS7_ILi96EEEEEELi96ENS_6half_tEfNS_4arch4Sm80ELb0ELb1ELb1ELb0ELb0ELb0ELb1ELb0EEENS1_21CollectiveEpilogueFwdINS6_IJS8_SA_S9_EEENS6_IJNS7_ILi1EEESI_SI_EEESC_SE_Li128ELb0ELb1ELb0ELb0EEENS1_19SingleTileSchedulerILb0ELb0ELb1ELi128EEEEEEEEEvNT_6ParamsE:
[----:B------:R-:W-:Y:S02]  /*0000*/  MOV R1, c[0x0][0x28] ;  /* 0x00000a0000017a02 */ /* 0x000fe40000000f00 */
[----:B------:R-:W1:Y:S02]  /*0010*/  S2R R0, SR_CTAID.Z ;  /* 0x0000000000007919 */ /* 0x000e640000002700 */
[----:B-1----:R-:W-:-:S13]  /*0020*/  ISETP.GE.AND P0, PT, R0, RZ, PT ;  /* 0x000000ff0000720c */ /* 0x002fda0003f06270 */
[----:B------:R-:W-:Y:S05]  /*0030*/  @!P0 EXIT ;  /* 0x000000000000894d */ /* 0x000fea0003800000 */
[----:B------:R-:W1:Y:S01]  /*0040*/  S2UR UR11, SR_CTAID.X ;  /* 0x00000000000b79c3 */ /* 0x000e620000002500 */
[----:B------:R-:W-:Y:S01]  /*0050*/  ULDC UR7, c[0x0][0x2c4] ;  /* 0x0000b10000077ab9 */ /* 0x000fe20000000800 */
[----:B------:R-:W2:Y:S01]  /*0060*/  S2R R92, SR_TID.X ;  /* 0x00000000005c7919 */ /* 0x000ea20000002100 */
[----:B------:R-:W-:Y:S02]  /*0070*/  UISETP.NE.AND UP2, UPT, UR7, 0x1, UPT ;  /* 0x000000010700788c */ /* 0x000fe4000bf45270 */
[----:B------:R-:W-:Y:S02]  /*0080*/  ULDC.64 UR4, c[0x0][0x2c8] ;  /* 0x0000b20000047ab9 */ /* 0x000fe40000000a00 */
[----:B------:R-:W-:Y:S02]  /*0090*/  UMOV UR8, 0x1 ;  /* 0x0000000100087882 */ /* 0x000fe40000000000 */
[----:B------:R-:W-:Y:S02]  /*00a0*/  ULDC UR6, c[0x0][0x168] ;  /* 0x00005a0000067ab9 */ /* 0x000fe40000000800 */
[----:B------:R-:W-:-:S02]  /*00b0*/  UIADD3 UR6, UR8, -UR6, URZ ;  /* 0x8000000608067290 */ /* 0x000fc4000fffe03f */
[----:B-1----:R-:W-:-:S04]  /*00c0*/  USHF.L.U32 UR11, UR11, 0x7, URZ ;  /* 0x000000070b0b7899 */ /* 0x002fc8000800063f */
[----:B------:R-:W-:Y:S02]  /*00d0*/  @UP2 UIADD3 UR12, UR11, 0x7f, URZ ;  /* 0x0000007f0b0c2890 */ /* 0x000fe4000fffe03f */
[----:B------:R-:W-:Y:S02]  /*00e0*/  UIADD3 UR9, UR11, 0x7f, URZ ;  /* 0x0000007f0b097890 */ /* 0x000fe4000fffe03f */
[----:B------:R-:W-:-:S04]  /*00f0*/  UIMAD.WIDE.U32 UR12, UR12, UR4, URZ ;  /* 0x000000040c0c72a5 */ /* 0x000fc8000f8e003f */
[----:B------:R-:W-:-:S03]  /*0100*/  @UP2 USHF.R.U32.HI UR9, URZ, UR5, UR13 ;  /* 0x000000053f092299 */ /* 0x000fc6000801160d */
[----:B------:R-:W-:Y:S02]  /*0110*/  ULDC.64 UR4, c[0x0][0x328] ;  /* 0x0000ca0000047ab9 */ /* 0x000fe40000000a00 */
[----:B------:R-:W-:-:S03]  /*0120*/  UISETP.LE.AND UP1, UPT, UR8, UR5, UPT ;  /* 0x000000050800728c */ /* 0x000fc6000bf23270 */
[----:B------:R-:W-:Y:S02]  /*0130*/  ULDC UR5, c[0x0][0x1d0] ;  /* 0x0000740000057ab9 */ /* 0x000fe40000000800 */
[----:B------:R-:W-:Y:S01]  /*0140*/  UIADD3 UR5, UR9, UR5, UR6 ;  /* 0x0000000509057290 */ /* 0x000fe2000fffe006 */
[----:B------:R-:W-:-:S03]  /*0150*/  PLOP3.LUT P0, PT, PT, PT, UP1, 0x40, 0x0 ;  /* 0x000000000000781c */ /* 0x000fc60003f0e818 */
[----:B------:R-:W-:-:S06]  /*0160*/  UIADD3 UR4, UR5, UR4, URZ ;  /* 0x0000000405047290 */ /* 0x000fcc000fffe03f */
[----:B------:R-:W-:-:S04]  /*0170*/  MOV R3, UR4 ;  /* 0x0000000400037c02 */ /* 0x000fc80008000f00 */
[----:B------:R-:W-:Y:S05]  /*0180*/  @P0 BRA `(.L_x_152) ;  /* 0x0000013000000947 */ /* 0x000fea0003800000 */
[----:B--2---:R-:W-:Y:S01]  /*0190*/  ISETP.LT.AND P0, PT, RZ, UR5, PT ;  /* 0x00000005ff007c0c */ /* 0x004fe2000bf01270 */
[----:B------:R-:W-:-:S12]  /*01a0*/  UIADD3 UR6, UR5, -0x1, URZ ;  /* 0xffffffff05067890 */ /* 0x000fd8000fffe03f */
[----:B------:R-:W-:Y:S05]  /*01b0*/  @P0 BRA `(.L_x_153) ;  /* 0x0000008000000947 */ /* 0x000fea0003800000 */
[----:B------:R-:W-:Y:S02]  /*01c0*/  ULDC UR4, c[0x0][0x32c] ;  /* 0x0000cb0000047ab9 */ /* 0x000fe40000000800 */
[----:B------:R-:W-:Y:S02]  /*01d0*/  UISETP.NE.AND UP0, UPT, UR8, UR4, UPT ;  /* 0x000000040800728c */ /* 0x000fe4000bf05270 */
[----:B------:R-:W-:-:S03]  /*01e0*/  UIADD3 UR6, -UR5, URZ, URZ ;  /* 0x0000003f05067290 */ /* 0x000fc6000fffe13f */
[----:B------:R-:W-:Y:S02]  /*01f0*/  ULDC.64 UR4, c[0x0][0x330] ;  /* 0x0000cc0000047ab9 */ /* 0x000fe40000000a00 */
[----:B------:R-:W-:-:S04]  /*0200*/  UIMAD.WIDE.U32 UR8, UR6, UR4, URZ ;  /* 0x00000004060872a5 */ /* 0x000fc8000f8e003f */
[----:B------:R-:W-:-:S04]  /*0210*/  @UP0 USHF.R.U32.HI UR6, URZ, UR5, UR9 ;  /* 0x000000053f060299 */ /* 0x000fc80008011609 */
[----:B------:R-:W-:Y:S01]  /*0220*/  ULOP3.LUT UR6, URZ, UR6, URZ, 0x33, !UPT ;  /* 0x000000063f067292 */ /* 0x000fe2000f8e333f */
[----:B------:R-:W-:Y:S05]  /*0230*/  BRA `(.L_x_154) ;  /* 0x0000005000007947 */ /* 0x000fea0003800000 */
.L_x_153:
[----:B------:R-:W-:Y:S02]  /*0240*/  ULDC UR4, c[0x0][0x32c] ;  /* 0x0000cb0000047ab9 */ /* 0x000fe40000000800 */
[----:B------:R-:W-:-:S03]  /*0250*/  UISETP.NE.AND UP0, UPT, UR8, UR4, UPT ;  /* 0x000000040800728c */ /* 0x000fc6000bf05270 */
[----:B------:R-:W-:Y:S02]  /*0260*/  ULDC.64 UR4, c[0x0][0x330] ;  /* 0x0000cc0000047ab9 */ /* 0x000fe40000000a00 */
[----:B------:R-:W-:-:S06]  /*0270*/  UIMAD.WIDE.U32 UR8, UR6, UR4, URZ ;  /* 0x00000004060872a5 */ /* 0x000fcc000f8e003f */
[----:B------:R-:W-:Y:S02]  /*0280*/  @UP0 USHF.R.U32.HI UR6, URZ, UR5, UR9 ;  /* 0x000000053f060299 */ /* 0x000fe40008011609 */
.L_x_154:
[----:B------:R-:W-:Y:S02]  /*0290*/  ULDC UR4, c[0x0][0x32c] ;  /* 0x0000cb0000047ab9 */ /* 0x000fe40000000800 */
[----:B------:R-:W-:-:S06]  /*02a0*/  UIMAD UR4, UR6, UR4, UR4 ;  /* 0x00000004060472a4 */ /* 0x000fcc000f8e0204 */
[----:B------:R-:W-:-:S03]  /*02b0*/  IMNMX R3, R3, UR4, PT ;  /* 0x0000000403037c17 */ /* 0x000fc6000b800200 */
.L_x_152:
[----:B--2---:R-:W-:Y:S01]  /*02c0*/  UMOV UR6, 0x2f ;  /* 0x0000002f00067882 */ /* 0x004fe20000000000 */
[----:B------:R-:W-:Y:S01]  /*02d0*/  IADD3 R3, R3, 0x2f, RZ ;  /* 0x0000002f03037810 */ /* 0x000fe20007ffe0ff */
[----:B------:R-:W-:Y:S01]  /*02e0*/  ULDC UR10, c[0x0][0x1d0] ;  /* 0x00007400000a7ab9 */ /* 0x000fe20000000800 */
[----:B------:R-:W-:Y:S01]  /*02f0*/  PLOP3.LUT P0, PT, PT, PT, UP1, 0x40, 0x0 ;  /* 0x000000000000781c */ /* 0x000fe20003f0e818 */
[----:B------:R-:W-:Y:S02]  /*0300*/  UIADD3 UR6, UR6, UR10, URZ ;  /* 0x0000000a06067290 */ /* 0x000fe4000fffe03f */
[----:B------:R-:W-:Y:S01]  /*0310*/  ULDC.64 UR4, c[0x0][0x2c8] ;  /* 0x0000b20000047ab9 */ /* 0x000fe20000000a00 */
[----:B------:R-:W-:Y:S01]  /*0320*/  IMAD.HI R3, R3, 0x2aaaaaab, RZ ;  /* 0x2aaaaaab03037827 */ /* 0x000fe200078e02ff */
[----:B------:R-:W-:Y:S02]  /*0330*/  UIMAD.WIDE UR8, UR6, 0x2aaaaaab, URZ ;  /* 0x2aaaaaab060878a5 */ /* 0x000fe4000f8e023f */
[----:B------:R-:W-:-:S02]  /*0340*/  UIMAD.WIDE.U32 UR12, UR11, UR4, URZ ;  /* 0x000000040b0c72a5 */ /* 0x000fc4000f8e003f */
[----:B------:R-:W-:Y:S01]  /*0350*/  ULDC UR6, c[0x0][0x168] ;  /* 0x00005a0000067ab9 */ /* 0x000fe20000000800 */
[----:B------:R-:W-:Y:S01]  /*0360*/  SHF.R.U32.HI R2, RZ, 0x1f, R3 ;  /* 0x0000001fff027819 */ /* 0x000fe20000011603 */
[----:B------:R-:W-:Y:S02]  /*0370*/  UIADD3 UR10, UR10, -UR6, URZ ;  /* 0x800000060a0a7290 */ /* 0x000fe4000fffe03f */
[----:B------:R-:W-:Y:S01]  /*0380*/  USHF.R.U32.HI UR6, URZ, 0x1f, UR9 ;  /* 0x0000001f3f067899 */ /* 0x000fe20008011609 */
[----:B------:R-:W-:Y:S01]  /*0390*/  LEA.HI.SX32 R2, R3, R2, 0x1d ;  /* 0x0000000203027211 */ /* 0x000fe200078feaff */
[----:B------:R-:W-:Y:S02]  /*03a0*/  UMOV UR4, UR11 ;  /* 0x0000000b00047c82 */ /* 0x000fe40008000000 */
[----:B------:R-:W-:Y:S02]  /*03b0*/  @UP2 USHF.R.U32.HI UR4, URZ, UR5, UR13 ;  /* 0x000000053f042299 */ /* 0x000fe4000801160d */
[----:B------:R-:W-:-:S02]  /*03c0*/  ULEA.HI.SX32 UR9, UR9, UR6, 0x1d ;  /* 0x0000000609097291 */ /* 0x000fc4000f8fea3f */
[----:B------:R-:W-:Y:S02]  /*03d0*/  UIADD3 UR4, UR10, UR4, URZ ;  /* 0x000000040a047290 */ /* 0x000fe4000fffe03f */
[----:B------:R-:W-:Y:S02]  /*03e0*/  ULDC UR5, c[0x0][0x324] ;  /* 0x0000c90000057ab9 */ /* 0x000fe40000000800 */
[----:B------:R-:W-:Y:S01]  /*03f0*/  UIADD3 UR6, UR4, -UR5, URZ ;  /* 0x8000000504067290 */ /* 0x000fe2000fffe03f */
[----:B------:R-:W-:Y:S01]  /*0400*/  IMNMX R153, R2, UR9, PT ;  /* 0x0000000902997c17 */ /* 0x000fe2000b800200 */
[----:B------:R-:W-:Y:S05]  /*0410*/  @P0 BRA `(.L_x_155) ;  /* 0x0000015000000947 */ /* 0x000fea0003800000 */
[----:B------:R-:W-:Y:S02]  /*0420*/  UMOV UR8, UR4 ;  /* 0x0000000400087c82 */ /* 0x000fe40008000000 */
[----:B------:R-:W-:-:S06]  /*0430*/  UISETP.GT.AND UP0, UPT, UR8, -0x1, UPT ;  /* 0xffffffff0800788c */ /* 0x000fcc000bf04270 */
[----:B------:R-:W-:-:S13]  /*0440*/  PLOP3.LUT P0, PT, PT, PT, UP0, 0x80, 0x0 ;  /* 0x000000000000781c */ /* 0x000fda0003f0f008 */
[----:B------:R-:W-:Y:S05]  /*0450*/  @P0 BRA `(.L_x_156) ;  /* 0x0000008000000947 */ /* 0x000fea0003800000 */
[----:B------:R-:W-:Y:S02]  /*0460*/  ULDC UR4, c[0x0][0x32c] ;  /* 0x0000cb0000047ab9 */ /* 0x000fe40000000800 */
[----:B------:R-:W-:Y:S02]  /*0470*/  UISETP.NE.AND UP0, UPT, UR4, 0x1, UPT ;  /* 0x000000010400788c */ /* 0x000fe4000bf05270 */
[----:B------:R-:W-:Y:S02]  /*0480*/  ULOP3.LUT UR8, URZ, UR8, URZ, 0x33, !UPT ;  /* 0x000000083f087292 */ /* 0x000fe4000f8e333f */
[----:B------:R-:W-:Y:S02]  /*0490*/  ULDC.64 UR4, c[0x0][0x330] ;  /* 0x0000cc0000047ab9 */ /* 0x000fe40000000a00 */
[----:B------:R-:W-:-:S05]  /*04a0*/  UIMAD.WIDE.U32 UR12, UR8, UR4, URZ ;  /* 0x00000004080c72a5 */ /* 0x000fca000f8e003f */
[----:B------:R-:W-:-:S04]  /*04b0*/  @UP0 USHF.R.U32.HI UR8, URZ, UR5, UR13 ;  /* 0x000000053f080299 */ /* 0x000fc8000801160d */
[----:B------:R-:W-:Y:S01]  /*04c0*/  ULOP3.LUT UR8, URZ, UR8, URZ, 0x33, !UPT ;  /* 0x000000083f087292 */ /* 0x000fe2000f8e333f */
[----:B------:R-:W-:Y:S05]  /*04d0*/  BRA `(.L_x_157) ;  /* 0x0000005000007947 */ /* 0x000fea0003800000 */
.L_x_156:
[----:B------:R-:W-:Y:S02]  /*04e0*/  ULDC UR4, c[0x0][0x32c] ;  /* 0x0000cb0000047ab9 */ /* 0x000fe40000000800 */
[----:B------:R-:W-:-:S03]  /*04f0*/  UISETP.NE.AND UP0, UPT, UR4, 0x1, UPT ;  /* 0x000000010400788c */ /* 0x000fc6000bf05270 */
[----:B------:R-:W-:Y:S02]  /*0500*/  ULDC.64 UR4, c[0x0][0x330] ;  /* 0x0000cc0000047ab9 */ /* 0x000fe40000000a00 */
[----:B------:R-:W-:-:S06]  /*0510*/  UIMAD.WIDE.U32 UR12, UR8, UR4, URZ ;  /* 0x00000004080c72a5 */ /* 0x000fcc000f8e003f */
[----:B------:R-:W-:Y:S02]  /*0520*/  @UP0 USHF.R.U32.HI UR8, URZ, UR5, UR13 ;  /* 0x000000053f080299 */ /* 0x000fe4000801160d */
.L_x_157:
[----:B------:R-:W-:Y:S02]  /*0530*/  ULDC UR4, c[0x0][0x32c] ;  /* 0x0000cb0000047ab9 */ /* 0x000fe40000000800 */
[----:B------:R-:W-:-:S04]  /*0540*/  UIMAD UR4, UR8, UR4, URZ ;  /* 0x00000004080472a4 */ /* 0x000fc8000f8e023f */
[----:B------:R-:W-:-:S04]  /*0550*/  UISETP.LT.AND UP0, UPT, UR6, UR4, UPT ;  /* 0x000000040600728c */ /* 0x000fc8000bf01270 */
[----:B------:R-:W-:-:S04]  /*0560*/  USEL UR6, UR6, UR4, !UP0 ;  /* 0x0000000406067287 */ /* 0x000fc8000c000000 */
.L_x_155:
[----:B------:R-:W-:Y:S01]  /*0570*/  UIMAD.WIDE UR4, UR6, 0x2aaaaaab, URZ ;  /* 0x2aaaaaab060478a5 */ /* 0x000fe2000f8e023f */
[----:B------:R-:W-:Y:S01]  /*0580*/  PLOP3.LUT P4, PT, PT, PT, PT, 0x80, 0x0 ;  /* 0x000000000000781c */ /* 0x000fe20003f8f070 */
[----:B------:R-:W-:Y:S01]  /*0590*/  ULDC.64 UR8, c[0x0][0x118] ;  /* 0x0000460000087ab9 */ /* 0x000fe20000000a00 */
[----:B------:R-:W-:Y:S01]  /*05a0*/  CS2R R10, SRZ ;  /* 0x00000000000a7805 */ /* 0x000fe2000001ff00 */
[----:B------:R-:W-:Y:S01]  /*05b0*/  USHF.R.U32.HI UR4, URZ, 0x1f, UR5 ;  /* 0x0000001f3f047899 */ /* 0x000fe20008011605 */
[----:B------:R-:W-:Y:S01]  /*05c0*/  IMAD.MOV.U32 R94, RZ, RZ, RZ ;  /* 0x000000ffff5e7224 */ /* 0x000fe200078e00ff */
[----:B------:R-:W-:Y:S01]  /*05d0*/  CS2R R8, SRZ ;  /* 0x0000000000087805 */ /* 0x000fe2000001ff00 */
[----:B------:R-:W-:Y:S01]  /*05e0*/  IMAD.MOV.U32 R93, RZ, RZ, RZ ;  /* 0x000000ffff5d7224 */ /* 0x000fe200078e00ff */
[----:B------:R-:W-:Y:S01]  /*05f0*/  ULEA.HI.SX32 UR4, UR5, UR4, 0x1d ;  /* 0x0000000405047291 */ /* 0x000fe2000f8fea3f */
[----:B------:R-:W-:Y:S01]  /*0600*/  CS2R R98, SRZ ;  /* 0x0000000000627805 */ /* 0x000fe2000001ff00 */
[----:B------:R-:W-:Y:S01]  /*0610*/  MOV R96, RZ ;  /* 0x000000ff00607202 */ /* 0x000fe20000000f00 */
[----:B------:R-:W-:Y:S01]  /*0620*/  CS2R R90, SRZ ;  /* 0x00000000005a7805 */ /* 0x000fe2000001ff00 */
[----:B------:R-:W-:Y:S01]  /*0630*/  UISETP.LT.AND UP0, UPT, URZ, UR4, UPT ;  /* 0x000000043f00728c */ /* 0x000fe2000bf01270 */
[----:B------:R-:W-:Y:S01]  /*0640*/  CS2R R88, SRZ ;  /* 0x0000000000587805 */ /* 0x000fe2000001ff00 */
[----:B------:R-:W-:Y:S01]  /*0650*/  CS2R R86, SRZ ;  /* 0x0000000000567805 */ /* 0x000fe2000001ff00 */
[----:B------:R-:W-:Y:S01]  /*0660*/  CS2R R84, SRZ ;  /* 0x0000000000547805 */ /* 0x000fe2000001ff00 */
[----:B------:R-:W-:Y:S01]  /*0670*/  USEL UR6, URZ, UR4, !UP0 ;  /* 0x000000043f067287 */ /* 0x000fe2000c000000 */
[----:B------:R-:W-:Y:S01]  /*0680*/  CS2R R78, SRZ ;  /* 0x00000000004e7805 */ /* 0x000fe2000001ff00 */
[----:B------:R-:W-:Y:S01]  /*0690*/  CS2R R76, SRZ ;  /* 0x00000000004c7805 */ /* 0x000fe2000001ff00 */
[----:B------:R-:W-:Y:S01]  /*06a0*/  CS2R R82, SRZ ;  /* 0x0000000000527805 */ /* 0x000fe2000001ff00 */
[----:B------:R-:W-:Y:S01]  /*06b0*/  CS2R R80, SRZ ;  /* 0x0000000000507805 */ /* 0x000fe2000001ff00 */
[----:B------:R-:W-:Y:S01]  /*06c0*/  CS2R R74, SRZ ;  /* 0x00000000004a7805 */ /* 0x000fe2000001ff00 */
[----:B------:R-:W-:Y:S01]  /*06d0*/  ISETP.GT.AND P0, PT, R153, UR6, PT ;  /* 0x0000000699007c0c */ /* 0x000fe2000bf04270 */
        /* <DEDUP_REMOVED lines=35> */
[----:B------:R-:W-:Y:S01]  /*0910*/  IMAD.MOV.U32 R14, RZ, RZ, RZ ;  /* 0x000000ffff0e7224 */ /* 0x000fe200078e00ff */
[----:B------:R-:W-:Y:S01]  /*0920*/  CS2R R12, SRZ ;  /* 0x00000000000c7805 */ /* 0x000fe2000001ff00 */
[----:B------:R-:W-:Y:S05]  /*0930*/  @!P0 BRA `(.L_x_158) ;  /* 0x0001139000008947 */ /* 0x000fea0003800000 */
[----:B------:R-:W-:-:S04]  /*0940*/  ISETP.NE.U32.AND P3, PT, RZ, c[0x0][0x340], PT ;  /* 0x0000d000ff007a0c */ /* 0x000fc80003f65070 */
[----:B------:R-:W-:-:S13]  /*0950*/  ISETP.NE.AND.EX P3, PT, RZ, c[0x0][0x344], PT, P3 ;  /* 0x0000d100ff007a0c */ /* 0x000fda0003f65330 */
[----:B------:R-:W-:-:S04]  /*0960*/  @P3 IMAD.MOV.U32 R3, RZ, RZ, 0x4 ;  /* 0x00000004ff033424 */ /* 0x000fc800078e00ff */
[----:B------:R-:W-:-:S06]  /*0970*/  @P3 IMAD.WIDE R234, R0, R3, c[0x0][0x340] ;  /* 0x0000d00000ea3625 */ /* 0x000fcc00078e0203 */
[----:B------:R-:W2:Y:S01]  /*0980*/  @P3 LDG.E R234, [R234.64] ;  /* 0x00000008eaea3981 */ /* 0x000ea2000c1e1900 */
[----:B------:R-:W-:Y:S01]  /*0990*/  SHF.R.S32.HI R15, RZ, 0x1f, R92 ;  /* 0x0000001fff0f7819 */ /* 0x000fe2000001145c */
[----:B------:R-:W-:Y:S01]  /*09a0*/  ULDC UR4, c[0x0][0x168] ;  /* 0x00005a0000047ab9 */ /* 0x000fe20000000800 */
[----:B------:R-:W-:Y:S01]  /*09b0*/  PLOP3.LUT P1, PT, PT, PT, UP2, 0x80, 0x0 ;  /* 0x000000000000781c */ /* 0x000fe20003f2f028 */
[----:B------:R-:W1:Y:S01]  /*09c0*/  S2R R32, SR_CTAID.Y ;  /* 0x0000000000207919 */ /* 0x000e620000002600 */
[-C--:B------:R-:W-:Y:S01]  /*09d0*/  LEA.HI R17, R15, R92.reuse, RZ, 0x2 ;  /* 0x0000005c0f117211 */ /* 0x080fe200078f10ff */
[----:B------:R-:W-:Y:S01]  /*09e0*/  UIMAD UR4, UR7, UR4, URZ ;  /* 0x00000004070472a4 */ /* 0x000fe2000f8e023f */
[----:B------:R-:W-:Y:S01]  /*09f0*/  PLOP3.LUT P0, PT, PT, PT, UP2, 0x80, 0x0 ;  /* 0x000000000000781c */ /* 0x000fe20003f0f028 */
[----:B------:R-:W-:Y:S01]  /*0a00*/  IMAD.MOV.U32 R98, RZ, RZ, 0x30 ;  /* 0x00000030ff627424 */ /* 0x000fe200078e00ff */
[----:B------:R-:W-:Y:S01]  /*0a10*/  LOP3.LUT R97, R17, 0xfffffffc, RZ, 0xc0, !PT ;  /* 0xfffffffc11617812 */ /* 0x000fe200078ec0ff */
[----:B------:R-:W-:Y:S01]  /*0a20*/  IMAD.MOV.U32 R224, RZ, RZ, 0x5 ;  /* 0x00000005ffe07424 */ /* 0x000fe200078e00ff */
[----:B------:R-:W-:Y:S01]  /*0a30*/  SHF.R.S32.HI R238, RZ, 0x2, R17 ;  /* 0x00000002ffee7819 */ /* 0x000fe20000011411 */
[----:B------:R-:W-:Y:S01]  /*0a40*/  IMAD R93, R153, -0x30, R98 ;  /* 0xffffffd0995d7824 */ /* 0x000fe200078e0262 */
[----:B------:R-:W-:Y:S01]  /*0a50*/  SHF.R.S32.HI R11, RZ, 0x1f, R0 ;  /* 0x0000001fff0b7819 */ /* 0x000fe20000011400 */
[----:B------:R-:W-:Y:S01]  /*0a60*/  IMAD.IADD R97, R92, 0x1, -R97 ;  /* 0x000000015c617824 */ /* 0x000fe200078e0a61 */
[----:B------:R-:W-:Y:S01]  /*0a70*/  LEA.HI R7, R15, R92, RZ, 0x3 ;  /* 0x0000005c0f077211 */ /* 0x000fe200078f18ff */
[----:B------:R-:W-:Y:S01]  /*0a80*/  IMAD.MOV.U32 R225, RZ, RZ, c[0x0][0x208] ;  /* 0x00008200ffe17624 */ /* 0x000fe200078e00ff */
[----:B------:R-:W-:Y:S01]  /*0a90*/  LEA.HI R17, R17, R238, RZ, 0x1 ;  /* 0x000000ee11117211 */ /* 0x000fe200078f08ff */
[----:B------:R-:W-:Y:S01]  /*0aa0*/  IMAD R2, R97, 0x20, R238 ;  /* 0x0000002061027824 */ /* 0x000fe200078e02ee */
[----:B------:R-:W-:Y:S01]  /*0ab0*/  LEA.HI R95, R15, R92, RZ, 0x5 ;  /* 0x0000005c0f5f7211 */ /* 0x000fe200078f28ff */
[----:B------:R-:W-:Y:S01]  /*0ac0*/  IMAD.SHL.U32 R30, R97, 0x8, RZ ;  /* 0x00000008611e7824 */ /* 0x000fe200078e00ff */
[----:B------:R-:W-:-:S02]  /*0ad0*/  LOP3.LUT R17, R17, 0x7fffffe, RZ, 0xc0, !PT ;  /* 0x07fffffe11117812 */ /* 0x000fc400078ec0ff */
[----:B------:R-:W-:Y:S02]  /*0ae0*/  IADD3 R2, R2, UR11, RZ ;  /* 0x0000000b02027c10 */ /* 0x000fe4000fffe0ff */
[C---:B------:R-:W-:Y:S01]  /*0af0*/  IADD3 R16, R238.reuse, UR11, RZ ;  /* 0x0000000bee107c10 */ /* 0x040fe2000fffe0ff */
[----:B------:R-:W-:Y:S01]  /*0b00*/  IMAD.IADD R17, R238, 0x1, -R17 ;  /* 0x00000001ee117824 */ /* 0x000fe200078e0a11 */
[----:B------:R-:W-:Y:S01]  /*0b10*/  SHF.R.S32.HI R94, RZ, 0x5, R95 ;  /* 0x00000005ff5e7819 */ /* 0x000fe2000001145f */
[----:B-1----:R-:W-:Y:S01]  /*0b20*/  IMAD.WIDE.U32 R12, R32, c[0x0][0x1b8], RZ ;  /* 0x00006e00200c7a25 */ /* 0x002fe200078e00ff */
[----:B------:R-:W-:Y:S02]  /*0b30*/  SHF.R.S32.HI R9, RZ, 0x1f, R32 ;  /* 0x0000001fff097819 */ /* 0x000fe40000011420 */
[----:B------:R-:W-:Y:S01]  /*0b40*/  SHF.R.S32.HI R31, RZ, 0x1f, R30 ;  /* 0x0000001fff1f7819 */ /* 0x000fe2000001141e */
[----:B------:R-:W-:Y:S01]  /*0b50*/  @P1 IMAD.HI.U32 R4, R2, c[0x0][0x2c8], RZ ;  /* 0x0000b20002041a27 */ /* 0x000fe200078e00ff */
[----:B------:R-:W-:-:S02]  /*0b60*/  ISETP.GE.AND P5, PT, R30, c[0x0][0x198], PT ;  /* 0x000066001e007a0c */ /* 0x000fc40003fa6270 */
[----:B------:R-:W-:Y:S01]  /*0b70*/  IADD3 R101, R153, -0x1, RZ ;  /* 0xffffffff99657810 */ /* 0x000fe20007ffe0ff */
[----:B------:R-:W-:Y:S01]  /*0b80*/  IMAD R3, R9, c[0x0][0x1b8], RZ ;  /* 0x00006e0009037a24 */ /* 0x000fe200078e02ff */
[----:B------:R-:W-:Y:S01]  /*0b90*/  IADD3 R72, R93, c[0x0][0x1d0], -R238 ;  /* 0x000074005d487a10 */ /* 0x000fe20007ffe8ee */
[----:B------:R-:W-:Y:S01]  /*0ba0*/  IMAD.MOV.U32 R6, RZ, RZ, R2 ;  /* 0x000000ffff067224 */ /* 0x000fe200078e0002 */
[----:B------:R-:W-:Y:S01]  /*0bb0*/  @P0 SHF.R.U32.HI R6, RZ, c[0x0][0x2cc], R4 ;  /* 0x0000b300ff060a19 */ /* 0x000fe20000011604 */
[----:B------:R-:W-:Y:S01]  /*0bc0*/  IMAD R3, R32, c[0x0][0x1bc], R3 ;  /* 0x00006f0020037a24 */ /* 0x000fe200078e0203 */
[----:B------:R-:W-:Y:S01]  /*0bd0*/  SHF.R.S32.HI R29, RZ, 0x1f, R101 ;  /* 0x0000001fff1d7819 */ /* 0x000fe20000011465 */
[----:B------:R-:W-:Y:S01]  /*0be0*/  IMAD R218, R94, 0x8, R17 ;  /* 0x000000085eda7824 */ /* 0x000fe200078e0211 */
[----:B------:R-:W-:Y:S01]  /*0bf0*/  SHF.R.S32.HI R5, RZ, 0x1f, R6 ;  /* 0x0000001fff057819 */ /* 0x000fe20000011406 */
[----:B------:R-:W-:Y:S02]  /*0c00*/  IMAD.IADD R13, R13, 0x1, R3 ;  /* 0x000000010d0d7824 */ /* 0x000fe400078e0203 */
[----:B------:R-:W-:-:S02]  /*0c10*/  IMAD R3, R11, c[0x0][0x1c0], RZ ;  /* 0x000070000b037a24 */ /* 0x000fc400078e02ff */
[----:B------:R-:W-:-:S04]  /*0c20*/  IMAD.WIDE.U32 R12, R0, c[0x0][0x1c0], R12 ;  /* 0x00007000000c7a25 */ /* 0x000fc800078e000c */
[----:B------:R-:W-:Y:S02]  /*0c30*/  IMAD R4, R0, c[0x0][0x1c4], R3 ;  /* 0x0000710000047a24 */ /* 0x000fe400078e0203 */
[----:B------:R-:W-:Y:S02]  /*0c40*/  IMAD.MOV R3, RZ, RZ, -R6 ;  /* 0x000000ffff037224 */ /* 0x000fe400078e0a06 */
[----:B------:R-:W-:Y:S02]  /*0c50*/  IMAD.IADD R13, R13, 0x1, R4 ;  /* 0x000000010d0d7824 */ /* 0x000fe400078e0204 */
[----:B------:R-:W-:Y:S02]  /*0c60*/  IMAD R3, R3, c[0x0][0x2c4], R2 ;  /* 0x0000b10003037a24 */ /* 0x000fe400078e0202 */
[----:B------:R-:W-:Y:S02]  /*0c70*/  IMAD R5, R5, c[0x0][0x1b0], RZ ;  /* 0x00006c0005057a24 */ /* 0x000fe400078e02ff */
[----:B------:R-:W-:Y:S01]  /*0c80*/  IMAD.WIDE.U32 R12, R6, c[0x0][0x1b0], R12 ;  /* 0x00006c00060c7a25 */ /* 0x000fe200078e000c */
[----:B------:R-:W-:-:S03]  /*0c90*/  SHF.R.S32.HI R2, RZ, 0x1f, R3 ;  /* 0x0000001fff027819 */ /* 0x000fc60000011403 */
[----:B------:R-:W-:Y:S01]  /*0ca0*/  IMAD R5, R6, c[0x0][0x1b4], R5 ;  /* 0x00006d0006057a24 */ /* 0x000fe200078e0205 */
[----:B------:R-:W-:Y:S01]  /*0cb0*/  SHF.R.S32.HI R6, RZ, 0x3, R7 ;  /* 0x00000003ff067819 */ /* 0x000fe20000011407 */
[----:B------:R-:W-:Y:S01]  /*0cc0*/  IMAD R2, R2, c[0x0][0x1a8], RZ ;  /* 0x00006a0002027a24 */ /* 0x000fe200078e02ff */
[----:B------:R-:W-:Y:S01]  /*0cd0*/  LOP3.LUT R7, R7, 0xfffffff8, RZ, 0xc0, !PT ;  /* 0xfffffff807077812 */ /* 0x000fe200078ec0ff */
[----:B------:R-:W-:Y:S02]  /*0ce0*/  IMAD.IADD R13, R13, 0x1, R5 ;  /* 0x000000010d0d7824 */ /* 0x000fe400078e0205 */
[C---:B------:R-:W-:Y:S02]  /*0cf0*/  IMAD R5, R3.reuse, c[0x0][0x1ac], R2 ;  /* 0x00006b0003057a24 */ /* 0x040fe400078e0202 */
[----:B------:R-:W-:Y:S01]  /*0d00*/  IMAD.WIDE.U32 R2, R3, c[0x0][0x1a8], R12 ;  /* 0x00006a0003027a25 */ /* 0x000fe200078e000c */
[----:B------:R-:W-:-:S03]  /*0d10*/  IADD3 R12, R30, 0x40, RZ ;  /* 0x000000401e0c7810 */ /* 0x000fc60007ffe0ff */
[----:B------:R-:W-:Y:S01]  /*0d20*/  IMAD.IADD R5, R3, 0x1, R5 ;  /* 0x0000000103057824 */ /* 0x000fe200078e0205 */
[----:B------:R-:W-:Y:S01]  /*0d30*/  LEA R8, P0, R2, c[0x0][0x160], 0x1 ;  /* 0x0000580002087a11 */ /* 0x000fe200078008ff */
[----:B------:R-:W-:Y:S01]  /*0d40*/  IMAD.SHL.U32 R13, R6, 0x40, RZ ;  /* 0x00000040060d7824 */ /* 0x000fe200078e00ff */
[----:B------:R-:W-:Y:S01]  /*0d50*/  IADD3 R3, R16, 0x20, RZ ;  /* 0x0000002010037810 */ /* 0x000fe20007ffe0ff */
[----:B------:R-:W-:Y:S01]  /*0d60*/  IMAD.SHL.U32 R6, R6, 0x8, RZ ;  /* 0x0000000806067824 */ /* 0x000fe200078e00ff */
[----:B------:R-:W-:Y:S01]  /*0d70*/  LEA.HI.X R5, R2, c[0x0][0x164], R5, 0x1, P0 ;  /* 0x0000590002057a11 */ /* 0x000fe200000f0c05 */
[----:B------:R-:W1:Y:S01]  /*0d80*/  SHFL.IDX PT, R22, R8, RZ, 0x1c1f ;  /* 0x001c1fff08167589 */ /* 0x000e6200000e0000 */
[----:B------:R-:W-:Y:S01]  /*0d90*/  LOP3.LUT R13, R13, 0xc0, RZ, 0xc0, !PT ;  /* 0x000000c00d0d7812 */ /* 0x000fe200078ec0ff */
[----:B------:R-:W-:Y:S01]  /*0da0*/  IMAD R52, R29, c[0x0][0x208], RZ ;  /* 0x000082001d347a24 */ /* 0x000fe200078e02ff */
[----:B------:R-:W-:Y:S01]  /*0db0*/  ISETP.GE.AND P0, PT, R16, UR4, PT ;  /* 0x0000000410007c0c */ /* 0x000fe2000bf06270 */
[----:B------:R-:W3:Y:S01]  /*0dc0*/  SHFL.IDX PT, R23, R5, RZ, 0x1c1f ;  /* 0x001c1fff05177589 */ /* 0x000ee200000e0000 */
[----:B------:R-:W-:Y:S01]  /*0dd0*/  LOP3.LUT R2, R13, 0x18, R30, 0xf8, !PT ;  /* 0x000000180d027812 */ /* 0x000fe200078ef81e */
[----:B------:R-:W-:Y:S01]  /*0de0*/  IMAD.WIDE.U32 R54, R101, c[0x0][0x208], RZ ;  /* 0x0000820065367a25 */ /* 0x000fe200078e00ff */
[----:B------:R-:W-:Y:S01]  /*0df0*/  SHF.R.U32.HI R13, RZ, 0x3, R13 ;  /* 0x00000003ff0d7819 */ /* 0x000fe2000001160d */
[----:B------:R-:W4:Y:S01]  /*0e00*/  SHFL.IDX PT, R18, R8, 0x1, 0x1c1f ;  /* 0x003c1f0008127f89 */ /* 0x000f2200000e0000 */
[----:B------:R-:W-:Y:S01]  /*0e10*/  ISETP.GE.AND P2, PT, R3, UR4, PT ;  /* 0x0000000403007c0c */ /* 0x000fe2000bf46270 */
[----:B------:R-:W-:Y:S01]  /*0e20*/  IMAD R52, R101, c[0x0][0x20c], R52 ;  /* 0x0000830065347a24 */ /* 0x000fe200078e0234 */
[----:B------:R-:W-:Y:S01]  /*0e30*/  LOP3.LUT R13, R2, R13, RZ, 0x3c, !PT ;  /* 0x0000000d020d7212 */ /* 0x000fe200078e3cff */
[----:B------:R-:W5:Y:S01]  /*0e40*/  SHFL.IDX PT, R19, R5, 0x1, 0x1c1f ;  /* 0x003c1f0005137f89 */ /* 0x000f6200000e0000 */
[C---:B------:R-:W-:Y:S01]  /*0e50*/  IADD3 R2, R16.reuse, 0x40, RZ ;  /* 0x0000004010027810 */ /* 0x040fe20007ffe0ff */
[----:B------:R-:W-:Y:S01]  /*0e60*/  IMAD.IADD R52, R55, 0x1, R52 ;  /* 0x0000000137347824 */ /* 0x000fe200078e0234 */
[----:B------:R-:W-:Y:S01]  /*0e70*/  IADD3 R16, R16, 0x60, RZ ;  /* 0x0000006010107810 */ /* 0x000fe20007ffe0ff */
[----:B------:R-:W-:Y:S01]  /*0e80*/  IMAD.U32 R218, R218, 0x20, R13 ;  /* 0x00000020dada7824 */ /* 0x000fe200078e000d */
[----:B------:R-:W-:Y:S01]  /*0e90*/  IADD3 R13, R30, 0x20, RZ ;  /* 0x000000201e0d7810 */ /* 0x000fe20007ffe0ff */
[----:B------:R-:W-:Y:S01]  /*0ea0*/  SHFL.IDX PT, R14, R8, 0x2, 0x1c1f ;  /* 0x005c1f00080e7f89 */ /* 0x000fe200000e0000 */
[----:B------:R-:W-:Y:S01]  /*0eb0*/  @!P0 SHF.R.S32.HI R3, RZ, 0x1f, R12 ;  /* 0x0000001fff038819 */ /* 0x000fe2000001140c */
[----:B------:R-:W-:Y:S01]  /*0ec0*/  IMAD.SHL.U32 R218, R218, 0x2, RZ ;  /* 0x00000002dada7824 */ /* 0x000fe200078e00ff */
[----:B------:R-:W-:Y:S01]  /*0ed0*/  @!P0 SHF.R.S32.HI R4, RZ, 0x1f, R13 ;  /* 0x0000001fff048819 */ /* 0x000fe2000001140d */
[----:B------:R-:W-:Y:S01]  /*0ee0*/  IMAD R52, R52, 0x30, RZ ;  /* 0x0000003034347824 */ /* 0x000fe200078e02ff */
[----:B------:R-:W-:-:S02]  /*0ef0*/  @!P0 LEA.HI R3, R3, R12, RZ, 0x3 ;  /* 0x0000000c03038211 */ /* 0x000fc400078f18ff */
[----:B-1----:R-:W-:Y:S02]  /*0f00*/  @!P0 LEA R20, P1, R30, R22, 0x1 ;  /* 0x000000161e148211 */ /* 0x002fe400078208ff */
[----:B------:R-:W-:Y:S02]  /*0f10*/  @!P0 LEA.HI R4, R4, R13, RZ, 0x3 ;  /* 0x0000000d04048211 */ /* 0x000fe400078f18ff */
[----:B------:R-:W-:Y:S02]  /*0f20*/  ISETP.GE.AND P4, PT, R13, c[0x0][0x198], PT ;  /* 0x000066000d007a0c */ /* 0x000fe40003f86270 */
[----:B---3--:R-:W-:Y:S02]  /*0f30*/  @!P0 LEA.HI.X R21, R30, R23, R31, 0x1, P1 ;  /* 0x000000171e158211 */ /* 0x008fe400008f0c1f */
[----:B------:R-:W-:Y:S02]  /*0f40*/  @!P0 LOP3.LUT R4, R4, 0xfffffff8, RZ, 0xc0, !PT ;  /* 0xfffffff804048812 */ /* 0x000fe400078ec0ff */
[----:B------:R-:W-:Y:S01]  /*0f50*/  ISETP.GE.AND P1, PT, R12, c[0x0][0x198], PT ;  /* 0x000066000c007a0c */ /* 0x000fe20003f26270 */
[----:B------:R4:W-:Y:S01]  /*0f60*/  @!P0 LDGSTS.E.BYPASS.LTC128B.128 [R218+0x6080], [R20.64], !P5 ;  /* 0x0608000014da8fae */ /* 0x0009e2000e901d48 */
[----:B------:R-:W-:Y:S01]  /*0f70*/  @!P0 LOP3.LUT R3, R3, 0xfffffff8, RZ, 0xc0, !PT ;  /* 0xfffffff803038812 */ /* 0x000fe200078ec0ff */
[----:B------:R-:W-:Y:S01]  /*0f80*/  @!P0 IMAD.WIDE R24, R4, 0x2, R22 ;  /* 0x0000000204188825 */ /* 0x000fe200078e0216 */
[----:B------:R-:W-:-:S02]  /*0f90*/  ISETP.GE.AND P6, PT, R2, UR4, PT ;  /* 0x0000000402007c0c */ /* 0x000fc4000bfc6270 */
[----:B------:R-:W-:Y:S01]  /*0fa0*/  @!P2 SHF.R.S32.HI R4, RZ, 0x1f, R13 ;  /* 0x0000001fff04a819 */ /* 0x000fe2000001140d */
[----:B------:R-:W-:Y:S01]  /*0fb0*/  @!P0 IMAD.WIDE R22, R3, 0x2, R22 ;  /* 0x0000000203168825 */ /* 0x000fe200078e0216 */
[----:B------:R-:W-:Y:S01]  /*0fc0*/  LEA.HI R2, R15, R92, RZ, 0x4 ;  /* 0x0000005c0f027211 */ /* 0x000fe200078f20ff */
[----:B------:R1:W-:Y:S01]  /*0fd0*/  @!P0 LDGSTS.E.BYPASS.LTC128B.128 [R218+0x8080], [R24.64], !P4 ;  /* 0x0808000018da8fae */ /* 0x0003e2000e101d48 */
[----:B------:R-:W-:Y:S02]  /*0fe0*/  @!P2 SHF.R.S32.HI R3, RZ, 0x1f, R12 ;  /* 0x0000001fff03a819 */ /* 0x000fe4000001140c */
[----:B------:R-:W-:Y:S01]  /*0ff0*/  @!P2 LEA.HI R4, R4, R13, RZ, 0x3 ;  /* 0x0000000d0404a211 */ /* 0x000fe200078f18ff */
[----:B------:R-:W3:Y:S01]  /*1000*/  SHFL.IDX PT, R15, R5, 0x2, 0x1c1f ;  /* 0x005c1f00050f7f89 */ /* 0x000ee200000e0000 */
[----:B------:R-:W-:Y:S02]  /*1010*/  SHF.R.S32.HI R17, RZ, 0x4, R2 ;  /* 0x00000004ff117819 */ /* 0x000fe40000011402 */
[----:B------:R-:W-:Y:S01]  /*1020*/  @!P2 LEA.HI R3, R3, R12, RZ, 0x3 ;  /* 0x0000000c0303a211 */ /* 0x000fe200078f18ff */
[----:B------:R3:W-:Y:S01]  /*1030*/  @!P0 LDGSTS.E.BYPASS.LTC128B.128 [R218+0xa080], [R22.64], !P1 ;  /* 0x0a08000016da8fae */ /* 0x0007e2000c901d48 */
[----:B------:R-:W-:-:S02]  /*1040*/  @!P2 LOP3.LUT R4, R4, 0xfffffff8, RZ, 0xc0, !PT ;  /* 0xfffffff80404a812 */ /* 0x000fc400078ec0ff */
[----:B------:R-:W-:Y:S02]  /*1050*/  LEA.HI R10, R2, R17, RZ, 0x1 ;  /* 0x00000011020a7211 */ /* 0x000fe400078f08ff */
[----:B------:R-:W-:Y:S02]  /*1060*/  @!P2 LOP3.LUT R3, R3, 0xfffffff8, RZ, 0xc0, !PT ;  /* 0xfffffff80303a812 */ /* 0x000fe400078ec0ff */
[----:B------:R-:W-:Y:S02]  /*1070*/  LOP3.LUT R10, R10, 0xfffffffe, RZ, 0xc0, !PT ;  /* 0xfffffffe0a0a7812 */ /* 0x000fe400078ec0ff */
[----:B----4-:R-:W-:-:S04]  /*1080*/  @!P2 LEA R20, P0, R30, R18, 0x1 ;  /* 0x000000121e14a211 */ /* 0x010fc800078008ff */
[----:B-----5:R-:W-:Y:S02]  /*1090*/  @!P2 LEA.HI.X R21, R30, R19, R31, 0x1, P0 ;  /* 0x000000131e15a211 */ /* 0x020fe400000f0c1f */
[----:B------:R-:W-:Y:S01]  /*10a0*/  ISETP.GE.AND P0, PT, R16, UR4, PT ;  /* 0x0000000410007c0c */ /* 0x000fe2000bf06270 */
[--C-:B-1----:R-:W-:Y:S02]  /*10b0*/  @!P2 IMAD.WIDE R24, R4, 0x2, R18.reuse ;  /* 0x000000020418a825 */ /* 0x102fe400078e0212 */
[----:B------:R1:W-:Y:S02]  /*10c0*/  @!P2 LDGSTS.E.BYPASS.LTC128B.128 [R218+0x6880], [R20.64], !P5 ;  /* 0x0688000014daafae */ /* 0x0003e4000e901d48 */
[----:B------:R-:W-:Y:S01]  /*10d0*/  @!P2 IMAD.WIDE R18, R3, 0x2, R18 ;  /* 0x000000020312a825 */ /* 0x000fe200078e0212 */
[----:B------:R-:W-:Y:S01]  /*10e0*/  @!P6 SHF.R.S32.HI R3, RZ, 0x1f, R12 ;  /* 0x0000001fff03e819 */ /* 0x000fe2000001140c */
[----:B------:R4:W-:Y:S02]  /*10f0*/  @!P2 LDGSTS.E.BYPASS.LTC128B.128 [R218+0x8880], [R24.64], !P4 ;  /* 0x0888000018daafae */ /* 0x0009e4000e101d48 */
[----:B------:R-:W-:Y:S01]  /*1100*/  IMAD.IADD R4, R17, 0x1, -R10 ;  /* 0x0000000111047824 */ /* 0x000fe200078e0a0a */
[----:B------:R-:W-:Y:S01]  /*1110*/  @!P6 SHF.R.S32.HI R10, RZ, 0x1f, R13 ;  /* 0x0000001fff0ae819 */ /* 0x000fe2000001140d */
[----:B---3--:R-:W3:Y:S01]  /*1120*/  SHFL.IDX PT, R22, R8, 0x3, 0x1c1f ;  /* 0x007c1f0008167f89 */ /* 0x008ee200000e0000 */
[----:B------:R-:W-:Y:S01]  /*1130*/  @!P6 LEA.HI R3, R3, R12, RZ, 0x3 ;  /* 0x0000000c0303e211 */ /* 0x000fe200078f18ff */
[----:B------:R-:W-:Y:S01]  /*1140*/  IMAD.SHL.U32 R96, R4, 0x8, RZ ;  /* 0x0000000804607824 */ /* 0x000fe200078e00ff */
[----:B------:R-:W-:Y:S01]  /*1150*/  @!P6 LEA.HI R10, R10, R13, RZ, 0x3 ;  /* 0x0000000d0a0ae211 */ /* 0x000fe200078f18ff */
[----:B------:R5:W5:Y:S01]  /*1160*/  SHFL.IDX PT, R23, R5, 0x3, 0x1c1f ;  /* 0x007c1f0005177f89 */ /* 0x000b6200000e0000 */
[----:B------:R-:W-:-:S02]  /*1170*/  @!P6 LOP3.LUT R3, R3, 0xfffffff8, RZ, 0xc0, !PT ;  /* 0xfffffff80303e812 */ /* 0x000fc400078ec0ff */
[----:B------:R-:W-:Y:S01]  /*1180*/  @!P6 LOP3.LUT R17, R10, 0xfffffff8, RZ, 0xc0, !PT ;  /* 0xfffffff80a11e812 */ /* 0x000fe200078ec0ff */
[----:B------:R2:W-:Y:S02]  /*1190*/  @!P2 LDGSTS.E.BYPASS.LTC128B.128 [R218+0xa880], [R18.64], !P1 ;  /* 0x0a88000012daafae */ /* 0x0005e4000c901d48 */
[----:B------:R-:W-:Y:S01]  /*11a0*/  @!P6 IMAD.WIDE R26, R3, 0x2, R14 ;  /* 0x00000002031ae825 */ /* 0x000fe200078e020e */
[----:B------:R-:W-:Y:S02]  /*11b0*/  IADD3 R3, R93, c[0x0][0x1d0], RZ ;  /* 0x000074005d037a10 */ /* 0x000fe40007ffe0ff */
[----:B-1----:R-:W-:-:S04]  /*11c0*/  @!P6 LEA R20, P2, R30, R14, 0x1 ;  /* 0x0000000e1e14e211 */ /* 0x002fc800078408ff */
[C---:B------:R-:W-:Y:S01]  /*11d0*/  @!P6 LEA.HI.X R21, R30.reuse, R15, R31, 0x1, P2 ;  /* 0x0000000f1e15e211 */ /* 0x040fe200010f0c1f */
[----:B----4-:R-:W-:Y:S01]  /*11e0*/  @!P6 IMAD.WIDE R24, R17, 0x2, R14 ;  /* 0x000000021118e825 */ /* 0x010fe200078e020e */
[----:B------:R-:W-:Y:S02]  /*11f0*/  IMNMX R17, R3, 0x30, PT ;  /* 0x0000003003117817 */ /* 0x000fe40003800200 */
[----:B---3--:R-:W-:Y:S01]  /*1200*/  @!P0 LEA R14, P2, R30, R22, 0x1 ;  /* 0x000000161e0e8211 */ /* 0x008fe200078408ff */
[----:B------:R1:W-:Y:S01]  /*1210*/  @!P6 LDGSTS.E.BYPASS.LTC128B.128 [R218+0x7080], [R20.64], !P5 ;  /* 0x0708000014daefae */ /* 0x0003e2000e901d48 */
[--C-:B-----5:R-:W-:Y:S01]  /*1220*/  SHF.R.S32.HI R5, RZ, 0x1f, R238.reuse ;  /* 0x0000001fff057819 */ /* 0x120fe200000114ee */
[----:B------:R-:W-:Y:S02]  /*1230*/  IMAD.IADD R8, R17, 0x1, -R238 ;  /* 0x0000000111087824 */ /* 0x000fe400078e0aee */
[----:B------:R-:W-:Y:S01]  /*1240*/  IMAD.WIDE.U32 R16, R238, c[0x0][0x1e0], R30 ;  /* 0x00007800ee107a25 */ /* 0x000fe200078e001e */
[----:B------:R3:W-:Y:S03]  /*1250*/  @!P6 LDGSTS.E.BYPASS.LTC128B.128 [R218+0x9080], [R24.64], !P4 ;  /* 0x0908000018daefae */ /* 0x0007e6000e101d48 */
[C---:B------:R-:W-:Y:S01]  /*1260*/  IMAD R15, R5.reuse, c[0x0][0x1e0], RZ ;  /* 0x00007800050f7a24 */ /* 0x040fe200078e02ff */
[----:B------:R3:W-:Y:S01]  /*1270*/  @!P6 LDGSTS.E.BYPASS.LTC128B.128 [R218+0xb080], [R26.64], !P1 ;  /* 0x0b0800001adaefae */ /* 0x0007e2000c901d48 */
[----:B------:R-:W-:Y:S01]  /*1280*/  ISETP.GE.AND P6, PT, R30, c[0x0][0x1d4], PT ;  /* 0x000075001e007a0c */ /* 0x000fe20003fc6270 */
[----:B------:R-:W-:-:S02]  /*1290*/  IMAD R5, R5, c[0x0][0x208], RZ ;  /* 0x0000820005057a24 */ /* 0x000fc400078e02ff */
[----:B------:R-:W-:Y:S01]  /*12a0*/  IMAD R10, R238, c[0x0][0x1e4], R15 ;  /* 0x00007900ee0a7a24 */ /* 0x000fe200078e020f */
[--C-:B------:R-:W-:Y:S01]  /*12b0*/  @!P0 LEA.HI.X R15, R30, R23, R31.reuse, 0x1, P2 ;  /* 0x000000171e0f8211 */ /* 0x100fe200010f0c1f */
[----:B------:R-:W-:Y:S01]  /*12c0*/  IMAD.WIDE.U32 R30, R238, c[0x0][0x208], R30 ;  /* 0x00008200ee1e7a25 */ /* 0x000fe200078e001e */
[----:B------:R-:W-:Y:S02]  /*12d0*/  ISETP.GE.AND P2, PT, R8, 0x21, PT ;  /* 0x000000210800780c */ /* 0x000fe40003f46270 */
[----:B------:R-:W-:Y:S01]  /*12e0*/  SEL R73, RZ, 0x1, P6 ;  /* 0x00000001ff497807 */ /* 0x000fe20003000000 */
[----:B------:R4:W-:Y:S01]  /*12f0*/  @!P0 LDGSTS.E.BYPASS.LTC128B.128 [R218+0x7880], [R14.64], !P5 ;  /* 0x078800000eda8fae */ /* 0x0009e2000e901d48 */
[----:B------:R-:W-:Y:S01]  /*1300*/  ISETP.GE.AND P5, PT, R13, c[0x0][0x1d4], PT ;  /* 0x000075000d007a0c */ /* 0x000fe20003fa6270 */
[----:B-1----:R-:W-:Y:S01]  /*1310*/  IMAD.IADD R21, R17, 0x1, R10 ;  /* 0x0000000111157824 */ /* 0x002fe200078e020a */
[----:B------:R-:W-:Y:S01]  /*1320*/  @!P0 SHF.R.S32.HI R17, RZ, 0x1f, R12 ;  /* 0x0000001fff118819 */ /* 0x000fe2000001140c */
[----:B------:R-:W-:-:S03]  /*1330*/  IMAD.MOV.U32 R20, RZ, RZ, R16 ;  /* 0x000000ffff147224 */ /* 0x000fc600078e0010 */
[----:B------:R-:W-:Y:S01]  /*1340*/  @!P0 LEA.HI R17, R17, R12, RZ, 0x3 ;  /* 0x0000000c11118211 */ /* 0x000fe200078f18ff */
[----:B------:R-:W-:-:S03]  /*1350*/  IMAD.WIDE.U32 R220, R32, c[0x0][0x1e8], R20 ;  /* 0x00007a0020dc7a25 */ /* 0x000fc600078e0014 */
[----:B------:R-:W-:Y:S02]  /*1360*/  @!P0 LOP3.LUT R17, R17, 0xfffffff8, RZ, 0xc0, !PT ;  /* 0xfffffff811118812 */ /* 0x000fe400078ec0ff */
[----:B----4-:R-:W-:-:S05]  /*1370*/  LOP3.LUT R15, R2, 0xfffffff0, RZ, 0xc0, !PT ;  /* 0xfffffff0020f7812 */ /* 0x010fca00078ec0ff */
[----:B------:R-:W-:-:S05]  /*1380*/  IMAD.IADD R15, R92, 0x1, -R15 ;  /* 0x000000015c0f7824 */ /* 0x000fca00078e0a0f */
[----:B------:R-:W-:Y:S02]  /*1390*/  LEA.HI R100, R15, R15, RZ, 0x1 ;  /* 0x0000000f0f647211 */ /* 0x000fe400078f08ff */
[----:B--2---:R-:W-:Y:S01]  /*13a0*/  @P3 SHF.R.S32.HI R235, RZ, 0x1f, R234 ;  /* 0x0000001fffeb3819 */ /* 0x004fe200000114ea */
[----:B------:R-:W-:Y:S01]  /*13b0*/  @!P3 IMAD.MOV.U32 R234, RZ, RZ, R0 ;  /* 0x000000ffffeab224 */ /* 0x000fe200078e0000 */
[----:B------:R-:W-:Y:S01]  /*13c0*/  @!P0 SHF.R.S32.HI R0, RZ, 0x1f, R13 ;  /* 0x0000001fff008819 */ /* 0x000fe2000001140d */
[----:B------:R-:W-:Y:S01]  /*13d0*/  @!P3 IMAD.MOV.U32 R235, RZ, RZ, R11 ;  /* 0x000000ffffebb224 */ /* 0x000fe200078e000b */
[----:B------:R-:W-:Y:S01]  /*13e0*/  ISETP.GE.AND P3, PT, R8, 0x1, PT ;  /* 0x000000010800780c */ /* 0x000fe20003f66270 */
[----:B------:R-:W-:Y:S01]  /*13f0*/  IMAD R11, R9, c[0x0][0x1e8], RZ ;  /* 0x00007a00090b7a24 */ /* 0x000fe200078e02ff */
[----:B------:R-:W-:Y:S01]  /*1400*/  @!P0 LEA.HI R0, R0, R13, RZ, 0x3 ;  /* 0x0000000d00008211 */ /* 0x000fe200078f18ff */
[----:B------:R-:W-:Y:S01]  /*1410*/  IMAD R229, R235, c[0x0][0x1f0], RZ ;  /* 0x00007c00ebe57a24 */ /* 0x000fe200078e02ff */
[----:B------:R-:W-:Y:S01]  /*1420*/  SHF.R.S32.HI R13, RZ, 0x1, R100 ;  /* 0x00000001ff0d7819 */ /* 0x000fe20000011464 */
[----:B------:R-:W-:Y:S01]  /*1430*/  IMAD R11, R32, c[0x0][0x1ec], R11 ;  /* 0x00007b00200b7a24 */ /* 0x000fe200078e020b */
[----:B------:R-:W-:Y:S01]  /*1440*/  @!P0 LOP3.LUT R19, R0, 0xfffffff8, RZ, 0xc0, !PT ;  /* 0xfffffff800138812 */ /* 0x000fe200078ec0ff */
[----:B------:R-:W-:Y:S01]  /*1450*/  IMAD R229, R234, c[0x0][0x1f4], R229 ;  /* 0x00007d00eae57a24 */ /* 0x000fe200078e02e5 */
[----:B------:R-:W-:Y:S01]  /*1460*/  SHF.R.S32.HI R8, RZ, 0x1f, R15 ;  /* 0x0000001fff087819 */ /* 0x000fe2000001140f */
[----:B------:R-:W-:-:S02]  /*1470*/  IMAD.IADD R221, R221, 0x1, R11 ;  /* 0x00000001dddd7824 */ /* 0x000fc400078e020b */
[----:B------:R-:W-:Y:S01]  /*1480*/  @!P0 IMAD.WIDE R18, R19, 0x2, R22 ;  /* 0x0000000213128825 */ /* 0x000fe200078e0216 */
[----:B------:R-:W-:-:S03]  /*1490*/  LEA.HI R8, R8, R15, RZ, 0x3 ;  /* 0x0000000f08087211 */ /* 0x000fc600078f18ff */
[----:B------:R-:W-:Y:S01]  /*14a0*/  @!P0 IMAD.WIDE R22, R17, 0x2, R22 ;  /* 0x0000000211168825 */ /* 0x000fe200078e0216 */
[----:B------:R1:W-:Y:S01]  /*14b0*/  @!P0 LDGSTS.E.BYPASS.LTC128B.128 [R218+0x9880], [R18.64], !P4 ;  /* 0x0988000012da8fae */ /* 0x0003e2000e101d48 */
[----:B------:R-:W-:Y:S02]  /*14c0*/  ISETP.GE.AND P4, PT, R12, c[0x0][0x1d4], PT ;  /* 0x000075000c007a0c */ /* 0x000fe40003f86270 */
[C---:B------:R-:W-:Y:S01]  /*14d0*/  IMAD R11, R98.reuse, c[0x0][0x1e4], RZ ;  /* 0x00007900620b7a24 */ /* 0x040fe200078e02ff */
[----:B------:R2:W-:Y:S01]  /*14e0*/  @!P0 LDGSTS.E.BYPASS.LTC128B.128 [R218+0xb880], [R22.64], !P1 ;  /* 0x0b88000016da8fae */ /* 0x0005e2000c901d48 */
[----:B------:R-:W-:Y:S01]  /*14f0*/  IMAD.WIDE.U32 R98, R98, c[0x0][0x1e0], RZ ;  /* 0x0000780062627a25 */ /* 0x000fe200078e00ff */
[----:B------:R-:W-:Y:S02]  /*1500*/  SEL R76, RZ, 0x4, P4 ;  /* 0x00000004ff4c7807 */ /* 0x000fe40002000000 */
[----:B------:R-:W0:Y:S01]  /*1510*/  LDGDEPBAR ;  /* 0x00000000000079af */ /* 0x000e220000000000 */
[----:B------:R-:W-:-:S02]  /*1520*/  IMAD.IADD R2, R99, 0x1, R11 ;  /* 0x0000000163027824 */ /* 0x000fc400078e020b */
[----:B------:R-:W-:-:S04]  /*1530*/  IMAD.WIDE.U32 R220, R234, c[0x0][0x1f0], R220 ;  /* 0x00007c00eadc7a25 */ /* 0x000fc800078e00dc */
[----:B------:R-:W-:Y:S02]  /*1540*/  IMAD R17, R2, R101, RZ ;  /* 0x0000006502117224 */ /* 0x000fe400078e02ff */
[----:B------:R-:W-:Y:S02]  /*1550*/  IMAD.IADD R229, R221, 0x1, R229 ;  /* 0x00000001dde57824 */ /* 0x000fe400078e02e5 */
[----:B------:R-:W-:Y:S02]  /*1560*/  IMAD.MOV.U32 R228, RZ, RZ, R220 ;  /* 0x000000ffffe47224 */ /* 0x000fe400078e00dc */
[-C--:B------:R-:W-:Y:S02]  /*1570*/  IMAD R17, R29, R98.reuse, R17 ;  /* 0x000000621d117224 */ /* 0x080fe400078e0211 */
[----:B------:R-:W-:-:S04]  /*1580*/  IMAD.WIDE.U32 R10, R101, R98, R228 ;  /* 0x00000062650a7225 */ /* 0x000fc800078e00e4 */
[----:B-1----:R-:W-:Y:S01]  /*1590*/  IMAD.MOV.U32 R19, RZ, RZ, c[0x0][0x1e0] ;  /* 0x00007800ff137624 */ /* 0x002fe200078e00ff */
[----:B------:R-:W-:Y:S01]  /*15a0*/  @P3 LEA R20, P1, R10, c[0x0][0x1c8], 0x1 ;  /* 0x000072000a143a11 */ /* 0x000fe200078208ff */
[----:B------:R-:W-:Y:S02]  /*15b0*/  IMAD.IADD R17, R11, 0x1, R17 ;  /* 0x000000010b117824 */ /* 0x000fe400078e0211 */
[C---:B------:R-:W-:Y:S01]  /*15c0*/  IMAD.SHL.U32 R222, R19.reuse, 0x20, RZ ;  /* 0x0000002013de7824 */ /* 0x040fe200078e00ff */
[----:B------:R-:W-:Y:S01]  /*15d0*/  SHF.L.U64.HI R223, R19, R224, c[0x0][0x1e4] ;  /* 0x0000790013df7619 */ /* 0x000fe200000102e0 */
[----:B------:R-:W-:Y:S01]  /*15e0*/  IMAD.IADD R0, R92, 0x1, -R7 ;  /* 0x000000015c007824 */ /* 0x000fe200078e0a07 */
[--C-:B------:R-:W-:Y:S01]  /*15f0*/  @P3 LEA.HI.X R21, R10, c[0x0][0x1cc], R17.reuse, 0x1, P1 ;  /* 0x000073000a153a11 */ /* 0x100fe200008f0c11 */
[----:B------:R-:W-:Y:S01]  /*1600*/  BAR.SYNC.DEFER_BLOCKING 0x0 ;  /* 0x0000000000007b1d */ /* 0x000fe20000010000 */
[----:B------:R-:W-:Y:S01]  /*1610*/  @P2 IADD3 R11, P0, R222, R10, RZ ;  /* 0x0000000ade0b2210 */ /* 0x000fe20007f1e0ff */
[----:B------:R-:W-:Y:S01]  /*1620*/  IMAD.SHL.U32 R8, R8, 0x20, RZ ;  /* 0x0000002008087824 */ /* 0x000fe200078e00ff */
[----:B------:R-:W-:Y:S01]  /*1630*/  LEA.HI R28, R0, R0, RZ, 0x1 ;  /* 0x00000000001c7211 */ /* 0x000fe200078f08ff */
[----:B------:R-:W-:Y:S01]  /*1640*/  IMAD R9, R9, c[0x0][0x210], RZ ;  /* 0x0000840009097a24 */ /* 0x000fe200078e02ff */
[----:B------:R-:W-:Y:S01]  /*1650*/  SHF.L.U64.HI R224, R225, R224, c[0x0][0x20c] ;  /* 0x00008300e1e07619 */ /* 0x000fe200000102e0 */
[----:B------:R-:W-:Y:S01]  /*1660*/  @P2 IMAD.X R10, R223, 0x1, R17, P0 ;  /* 0x00000001df0a2824 */ /* 0x000fe200000e0611 */
[----:B------:R-:W-:Y:S01]  /*1670*/  @P2 LEA R16, P0, R11, c[0x0][0x1c8], 0x1 ;  /* 0x000072000b102a11 */ /* 0x000fe200078008ff */
[----:B------:R-:W-:Y:S01]  /*1680*/  IMAD R237, R235, c[0x0][0x218], RZ ;  /* 0x00008600ebed7a24 */ /* 0x000fe200078e02ff */
[----:B------:R-:W-:Y:S01]  /*1690*/  LOP3.LUT R7, R28, 0x3fffffe, RZ, 0xc0, !PT ;  /* 0x03fffffe1c077812 */ /* 0x000fe200078ec0ff */
[----:B------:R-:W-:Y:S01]  /*16a0*/  IMAD.SHL.U32 R225, R225, 0x20, RZ ;  /* 0x00000020e1e17824 */ /* 0x000fe200078e00ff */
[----:B------:R-:W-:Y:S01]  /*16b0*/  @P2 LEA.HI.X R17, R11, c[0x0][0x1cc], R10, 0x1, P0 ;  /* 0x000073000b112a11 */ /* 0x000fe200000f0c0a */
[----:B------:R-:W-:Y:S01]  /*16c0*/  IMAD R10, R238, c[0x0][0x20c], R5 ;  /* 0x00008300ee0a7a24 */ /* 0x000fe200078e0205 */
[----:B------:R-:W-:Y:S01]  /*16d0*/  SHF.R.S32.HI R28, RZ, 0x1, R28 ;  /* 0x00000001ff1c7819 */ /* 0x000fe2000001141c */
[----:B------:R-:W-:Y:S01]  /*16e0*/  IMAD.IADD R7, R0, 0x1, -R7 ;  /* 0x0000000100077824 */ /* 0x000fe200078e0a07 */
[----:B------:R-:W-:Y:S01]  /*16f0*/  SHF.R.S32.HI R0, RZ, 0x1f, R100 ;  /* 0x0000001fff007819 */ /* 0x000fe20000011464 */
[----:B------:R-:W-:Y:S01]  /*1700*/  IMAD R237, R234, c[0x0][0x21c], R237 ;  /* 0x00008700eaed7a24 */ /* 0x000fe200078e02ed */
[----:B------:R-:W-:Y:S01]  /*1710*/  LOP3.LUT R100, R100, 0x7fffffe, RZ, 0xc0, !PT ;  /* 0x07fffffe64647812 */ /* 0x000fe200078ec0ff */
[----:B------:R-:W-:Y:S01]  /*1720*/  IMAD R7, R4, 0x8, R7 ;  /* 0x0000000804077824 */ /* 0x000fe200078e0207 */
[----:B------:R-:W-:-:S02]  /*1730*/  LEA.HI R0, R0, R13, RZ, 0x2 ;  /* 0x0000000d00007211 */ /* 0x000fc400078f10ff */
[----:B------:R-:W-:Y:S01]  /*1740*/  LOP3.LUT R103, R8, 0xffffff00, RZ, 0xc0, !PT ;  /* 0xffffff0008677812 */ /* 0x000fe200078ec0ff */
[----:B------:R-:W-:Y:S01]  /*1750*/  IMAD.IADD R100, R15, 0x1, -R100 ;  /* 0x000000010f647824 */ /* 0x000fe200078e0a64 */
[----:B------:R-:W-:Y:S01]  /*1760*/  LOP3.LUT R0, R0, 0xfffffffc, RZ, 0xc0, !PT ;  /* 0xfffffffc00007812 */ /* 0x000fe200078ec0ff */
[----:B------:R-:W-:Y:S01]  /*1770*/  @!PT LDS RZ, [RZ] ;  /* 0x00000000fffff984 */ /* 0x000fe20000000800 */
[----:B------:R-:W-:Y:S01]  /*1780*/  @!PT LDS RZ, [RZ] ;  /* 0x00000000fffff984 */ /* 0x000fe20000000800 */
[----:B------:R-:W-:Y:S01]  /*1790*/  @!PT LDS RZ, [RZ] ;  /* 0x00000000fffff984 */ /* 0x000fe20000000800 */
[----:B------:R2:W-:Y:S01]  /*17a0*/  @P3 LDGSTS.E.BYPASS.LTC128B.128 [R218+0x3c80], [R20.64], !P6 ;  /* 0x03c8000014da3fae */ /* 0x0005e2000f101d48 */
[----:B------:R-:W-:Y:S01]  /*17b0*/  LOP3.LUT P0, RZ, R28, 0x2, RZ, 0xc0, !PT ;  /* 0x000000021cff7812 */ /* 0x000fe2000780c0ff */
[----:B------:R-:W-:Y:S02]  /*17c0*/  IMAD R11, R94, 0x200, R103 ;  /* 0x000002005e0b7824 */ /* 0x000fe400078e0267 */
[----:B------:R2:W-:Y:S01]  /*17d0*/  @P3 LDGSTS.E.BYPASS.LTC128B.128 [R218+0x4880], [R20.64+0x40], !P5 ;  /* 0x0488004014da3fae */ /* 0x0005e2000e901d48 */
[----:B------:R-:W-:Y:S02]  /*17e0*/  IMAD.IADD R0, R13, 0x1, -R0 ;  /* 0x000000010d007824 */ /* 0x000fe400078e0a00 */
[----:B------:R-:W-:Y:S01]  /*17f0*/  IMAD.SHL.U32 R13, R28, 0x40, RZ ;  /* 0x000000401c0d7824 */ /* 0x000fe200078e00ff */
[----:B------:R2:W-:Y:S01]  /*1800*/  @P3 LDGSTS.E.BYPASS.LTC128B.128 [R218+0x5480], [R20.64+0x80], !P4 ;  /* 0x0548008014da3fae */ /* 0x0005e2000e101d48 */
[----:B------:R-:W-:Y:S01]  /*1810*/  IMAD.SHL.U32 R15, R0, 0x40, RZ ;  /* 0x00000040000f7824 */ /* 0x000fe200078e00ff */
[----:B------:R-:W-:Y:S01]  /*1820*/  ISETP.GT.AND P3, PT, R92, 0x3f, PT ;  /* 0x0000003f5c00780c */ /* 0x000fe20003f64270 */
[C---:B------:R-:W-:Y:S01]  /*1830*/  IMAD R11, R100.reuse, 0x20, R11 ;  /* 0x00000020640b7824 */ /* 0x040fe200078e020b */
[----:B------:R1:W-:Y:S01]  /*1840*/  @P2 LDGSTS.E.BYPASS.LTC128B.128 [R218+0x4480], [R16.64], !P6 ;  /* 0x0448000010da2fae */ /* 0x0003e2000f101d48 */
[----:B------:R-:W-:Y:S01]  /*1850*/  LOP3.LUT R13, R13, 0xc0, RZ, 0xc0, !PT ;  /* 0x000000c00d0d7812 */ /* 0x000fe200078ec0ff */
[----:B------:R-:W-:Y:S01]  /*1860*/  IMAD R103, R100, 0x20, R103 ;  /* 0x0000002064677824 */ /* 0x000fe200078e0267 */
[----:B------:R-:W-:Y:S01]  /*1870*/  LOP3.LUT R15, R15, 0xc0, RZ, 0xc0, !PT ;  /* 0x000000c00f0f7812 */ /* 0x000fe200078ec0ff */
[----:B------:R1:W-:Y:S01]  /*1880*/  @P2 LDGSTS.E.BYPASS.LTC128B.128 [R218+0x5080], [R16.64+0x40], !P5 ;  /* 0x0508004010da2fae */ /* 0x0003e2000e901d48 */
[----:B------:R-:W-:-:S02]  /*1890*/  LOP3.LUT R6, R13, 0x8, R6, 0xf8, !PT ;  /* 0x000000080d067812 */ /* 0x000fc400078ef806 */
[----:B------:R-:W-:Y:S01]  /*18a0*/  LOP3.LUT R96, R15, 0x8, R96, 0xf8, !PT ;  /* 0x000000080f607812 */ /* 0x000fe200078ef860 */
[----:B------:R1:W-:Y:S01]  /*18b0*/  @P2 LDGSTS.E.BYPASS.LTC128B.128 [R218+0x5c80], [R16.64+0x80], !P4 ;  /* 0x05c8008010da2fae */ /* 0x0003e2000e101d48 */
[----:B------:R-:W-:Y:S02]  /*18c0*/  SHF.R.U32.HI R13, RZ, 0x3, R13 ;  /* 0x00000003ff0d7819 */ /* 0x000fe4000001160d */
[----:B------:R-:W-:Y:S01]  /*18d0*/  SHF.R.U32.HI R15, RZ, 0x3, R15 ;  /* 0x00000003ff0f7819 */ /* 0x000fe2000001160f */
[----:B------:R-:W0:Y:S01]  /*18e0*/  LDGDEPBAR ;  /* 0x00000000000079af */ /* 0x000e220000000000 */
[----:B------:R-:W-:Y:S02]  /*18f0*/  LOP3.LUT R6, R6, R13, RZ, 0x3c, !PT ;  /* 0x0000000d06067212 */ /* 0x000fe400078e3cff */
[----:B------:R-:W-:Y:S02]  /*1900*/  LOP3.LUT R96, R96, R15, RZ, 0x3c, !PT ;  /* 0x0000000f60607212 */ /* 0x000fe400078e3cff */
[----:B------:R-:W-:Y:S01]  /*1910*/  LOP3.LUT P1, RZ, R0, 0x2, RZ, 0xc0, !PT ;  /* 0x0000000200ff7812 */ /* 0x000fe2000782c0ff */
[----:B------:R-:W-:-:S02]  /*1920*/  IMAD.U32 R216, R7, 0x20, R6 ;  /* 0x0000002007d87824 */ /* 0x000fc400078e0006 */
[----:B------:R-:W-:Y:S02]  /*1930*/  IMAD.IADD R217, R96, 0x1, R11 ;  /* 0x0000000160d97824 */ /* 0x000fe400078e020b */
[----:B------:R-:W-:Y:S02]  /*1940*/  IMAD.SHL.U32 R216, R216, 0x2, RZ ;  /* 0x00000002d8d87824 */ /* 0x000fe400078e00ff */
[----:B------:R-:W-:Y:S02]  /*1950*/  IMAD.SHL.U32 R217, R217, 0x2, RZ ;  /* 0x00000002d9d97824 */ /* 0x000fe400078e00ff */
[----:B------:R-:W-:Y:S01]  /*1960*/  IMAD.IADD R11, R31, 0x1, R10 ;  /* 0x000000011f0b7824 */ /* 0x000fe200078e020a */
[C---:B------:R-:W-:Y:S01]  /*1970*/  IADD3 R28, R216.reuse, 0x3c80, RZ ;  /* 0x00003c80d81c7810 */ /* 0x040fe20007ffe0ff */
[----:B------:R-:W-:Y:S01]  /*1980*/  IMAD.MOV.U32 R10, RZ, RZ, R30 ;  /* 0x000000ffff0a7224 */ /* 0x000fe200078e001e */
[----:B------:R-:W-:Y:S01]  /*1990*/  IADD3 R215, R216, 0x3ca0, RZ ;  /* 0x00003ca0d8d77810 */ /* 0x000fe20007ffe0ff */
[----:B------:R-:W-:Y:S01]  /*19a0*/  IMAD R30, R32, c[0x0][0x214], R9 ;  /* 0x00008500201e7a24 */ /* 0x000fe200078e0209 */
[----:B------:R-:W-:Y:S01]  /*19b0*/  @P0 IADD3 R215, R28, -0x20, RZ ;  /* 0xffffffe01cd70810 */ /* 0x000fe20007ffe0ff */
[----:B------:R-:W-:-:S03]  /*19c0*/  IMAD.WIDE.U32 R32, R32, c[0x0][0x210], R10 ;  /* 0x0000840020207a25 */ /* 0x000fc600078e000a */
[----:B------:R-:W-:Y:S01]  /*19d0*/  IADD3 R211, R215, 0x400, RZ ;  /* 0x00000400d7d37810 */ /* 0x000fe20007ffe0ff */
[----:B------:R-:W-:-:S04]  /*19e0*/  DEPBAR.LE SB0, 0x1 ;  /* 0x000080400000791a */ /* 0x000fc80000000000 */
[----:B------:R-:W-:-:S04]  /*19f0*/  DEPBAR.LE SB0, 0x0 ;  /* 0x000080000000791a */ /* 0x000fc80000000000 */
[----:B------:R-:W-:Y:S01]  /*1a00*/  BAR.SYNC.DEFER_BLOCKING 0x0 ;  /* 0x0000000000007b1d */ /* 0x000fe20000010000 */
[----:B------:R-:W-:Y:S01]  /*1a10*/  IMAD.IADD R31, R33, 0x1, R30 ;  /* 0x00000001211f7824 */ /* 0x000fe200078e021e */
[C---:B------:R-:W-:Y:S01]  /*1a20*/  IADD3 R210, R215.reuse, 0x800, RZ ;  /* 0x00000800d7d27810 */ /* 0x040fe20007ffe0ff */
[----:B------:R-:W-:Y:S01]  /*1a30*/  IMAD.MOV.U32 R30, RZ, RZ, R32 ;  /* 0x000000ffff1e7224 */ /* 0x000fe200078e0020 */
[C---:B------:R-:W-:Y:S01]  /*1a40*/  IADD3 R209, R215.reuse, 0xc00, RZ ;  /* 0x00000c00d7d17810 */ /* 0x040fe20007ffe0ff */
[----:B------:R-:W-:Y:S01]  /*1a50*/  IMAD.MOV.U32 R0, RZ, RZ, 0x10 ;  /* 0x00000010ff007424 */ /* 0x000fe200078e00ff */
[C---:B------:R-:W-:Y:S01]  /*1a60*/  IADD3 R208, R215.reuse, 0x1000, RZ ;  /* 0x00001000d7d07810 */ /* 0x040fe20007ffe0ff */
[----:B------:R-:W-:Y:S01]  /*1a70*/  IMAD.WIDE.U32 R234, R234, c[0x0][0x218], R30 ;  /* 0x00008600eaea7a25 */ /* 0x000fe200078e001e */
[----:B------:R-:W-:Y:S02]  /*1a80*/  IADD3 R207, R215, 0x1400, RZ ;  /* 0x00001400d7cf7810 */ /* 0x000fe40007ffe0ff */
[----:B------:R-:W-:Y:S01]  /*1a90*/  SEL R0, R0, 0xfffffff0, !P1 ;  /* 0xfffffff000007807 */ /* 0x000fe20004800000 */
[----:B------:R-:W-:Y:S01]  /*1aa0*/  IMAD.IADD R237, R235, 0x1, R237 ;  /* 0x00000001ebed7824 */ /* 0x000fe200078e02ed */
[C---:B------:R-:W-:Y:S01]  /*1ab0*/  IADD3 R206, R215.reuse, 0x1800, RZ ;  /* 0x00001800d7ce7810 */ /* 0x040fe20007ffe0ff */
[----:B------:R-:W-:Y:S01]  /*1ac0*/  IMAD.MOV.U32 R236, RZ, RZ, R234 ;  /* 0x000000ffffec7224 */ /* 0x000fe200078e00ea */
[C---:B------:R-:W-:Y:S01]  /*1ad0*/  IADD3 R205, R215.reuse, 0x1c00, RZ ;  /* 0x00001c00d7cd7810 */ /* 0x040fe20007ffe0ff */
[----:B------:R-:W-:Y:S01]  /*1ae0*/  IMAD R213, R0, 0x2, R217 ;  /* 0x0000000200d57824 */ /* 0x000fe200078e02d9 */
[----:B------:R-:W-:Y:S01]  /*1af0*/  IADD3 R204, R215, 0x2000, RZ ;  /* 0x00002000d7cc7810 */ /* 0x000fe20007ffe0ff */
[----:B------:R-:W-:-:S04]  /*1b00*/  IMAD.WIDE.U32 R54, R54, 0x30, R236 ;  /* 0x0000003036367825 */ /* 0x000fc800078e00ec */
[----:B------:R-:W-:Y:S01]  /*1b10*/  IMAD.IADD R52, R55, 0x1, R52 ;  /* 0x0000000137347824 */ /* 0x000fe200078e0234 */
[C---:B------:R-:W-:Y:S01]  /*1b20*/  LEA R74, P0, R54.reuse, c[0x0][0x1f8], 0x1 ;  /* 0x00007e00364a7a11 */ /* 0x040fe200078008ff */
[----:B------:R-:W-:Y:S03]  /*1b30*/  LDSM.16.M88.4 R48, [R217+0x7080] ;  /* 0x00708000d930783b */ /* 0x000fe60000000200 */
[----:B------:R-:W-:Y:S01]  /*1b40*/  LEA.HI.X R75, R54, c[0x0][0x1fc], R52, 0x1, P0 ;  /* 0x00007f00364b7a11 */ /* 0x000fe200000f0c34 */
[----:B------:R-:W4:Y:S01]  /*1b50*/  LDSM.16.M88.4 R56, [R216+0x4080] ;  /* 0x00408000d838783b */ /* 0x000f220000000200 */
[----:B------:R-:W-:-:S03]  /*1b60*/  @!P3 LEA R104, P0, R225, R74, 0x1 ;  /* 0x0000004ae168b211 */ /* 0x000fc600078008ff */
[----:B------:R-:W5:Y:S01]  /*1b70*/  LDSM.16.M88.4 R44, [R217+0x6080] ;  /* 0x00608000d92c783b */ /* 0x000f620000000200 */
[----:B------:R-:W-:-:S03]  /*1b80*/  @!P3 LEA.HI.X R105, R225, R75, R224, 0x1, P0 ;  /* 0x0000004be169b211 */ /* 0x000fc600000f0ce0 */
[----:B------:R-:W2:Y:S04]  /*1b90*/  LDSM.16.M88.4 R64, [R216+0x3c80] ;  /* 0x003c8000d840783b */ /* 0x000ea80000000200 */
[----:B---3--:R-:W3:Y:S04]  /*1ba0*/  LDSM.16.M88.4 R24, [R216+0x4480] ;  /* 0x00448000d818783b */ /* 0x008ee80000000200 */
[----:B------:R-:W-:Y:S04]  /*1bb0*/  LDSM.16.M88.4 R36, [R215] ;  /* 0x00000000d724783b */ /* 0x000fe80000000200 */
[----:B------:R-:W1:Y:S04]  /*1bc0*/  LDSM.16.M88.4 R40, [R213+0x7080] ;  /* 0x00708000d528783b */ /* 0x000e680000000200 */
[----:B------:R-:W1:Y:S04]  /*1bd0*/  LDSM.16.M88.4 R32, [R215+0x400] ;  /* 0x00040000d720783b */ /* 0x000e680000000200 */
[----:B------:R-:W3:Y:S01]  /*1be0*/  LDSM.16.M88.4 R28, [R215+0x800] ;  /* 0x00080000d71c783b */ /* 0x000ee20000000200 */
[-C--:B----4-:R-:W-:Y:S08]  /*1bf0*/  HMMA.16816.F32 R12, R48, R56.reuse, RZ ;  /* 0x00000038300c723c */ /* 0x090ff000000018ff */
[----:B-----5:R-:W-:Y:S07]  /*1c00*/  HMMA.16816.F32 R60, R44, R56, RZ ;  /* 0x000000382c3c723c */ /* 0x020fee00000018ff */
[----:B------:R-:W-:Y:S01]  /*1c10*/  SEL R56, RZ, 0x2, P5 ;  /* 0x00000002ff387807 */ /* 0x000fe20002800000 */
[----:B--2---:R-:W-:Y:S04]  /*1c20*/  HMMA.16816.F32 R20, R48, R64, RZ ;  /* 0x000000403014723c */ /* 0x004fe800000018ff */
[----:B------:R-:W-:-:S04]  /*1c30*/  IMAD.IADD R73, R56, 0x1, R73 ;  /* 0x0000000138497824 */ /* 0x000fc800078e0249 */
[----:B------:R-:W-:Y:S01]  /*1c40*/  IMAD.IADD R76, R76, 0x1, R73 ;  /* 0x000000014c4c7824 */ /* 0x000fe200078e0249 */
[C---:B-1----:R-:W-:Y:S04]  /*1c50*/  HMMA.16816.F32 R16, R48.reuse, R66, RZ ;  /* 0x000000423010723c */ /* 0x042fe800000018ff */
[C---:B------:R-:W-:Y:S02]  /*1c60*/  LOP3.LUT P2, RZ, R76.reuse, 0x1, RZ, 0xc0, !PT ;  /* 0x000000014cff7812 */ /* 0x040fe4000784c0ff */
[----:B------:R-:W-:Y:S02]  /*1c70*/  LOP3.LUT P1, RZ, R76, 0x2, RZ, 0xc0, !PT ;  /* 0x000000024cff7812 */ /* 0x000fe4000782c0ff */
[C---:B------:R-:W-:Y:S01]  /*1c80*/  ISETP.LT.OR P2, PT, R72.reuse, 0x1, !P2 ;  /* 0x000000014800780c */ /* 0x040fe20005741670 */
[----:B------:R-:W-:Y:S01]  /*1c90*/  HMMA.16816.F32 R8, R48, R58, RZ ;  /* 0x0000003a3008723c */ /* 0x000fe200000018ff */
[----:B------:R-:W-:-:S02]  /*1ca0*/  ISETP.LT.OR P1, PT, R72, 0x1, !P1 ;  /* 0x000000014800780c */ /* 0x000fc40004f21670 */
[----:B------:R-:W-:-:S04]  /*1cb0*/  LOP3.LUT P0, RZ, R76, 0x4, RZ, 0xc0, !PT ;  /* 0x000000044cff7812 */ /* 0x000fc8000780c0ff */
[----:B------:R-:W-:Y:S01]  /*1cc0*/  ISETP.LT.OR P0, PT, R72, 0x1, !P0 ;  /* 0x000000014800780c */ /* 0x000fe20004701670 */
[----:B------:R-:W-:Y:S08]  /*1cd0*/  HMMA.16816.F32 R68, R44, R64, RZ ;  /* 0x000000402c44723c */ /* 0x000ff000000018ff */
[----:B---3--:R-:W-:Y:S08]  /*1ce0*/  HMMA.16816.F32 R4, R48, R24, RZ ;  /* 0x000000183004723c */ /* 0x008ff000000018ff */
[C---:B------:R-:W-:Y:S08]  /*1cf0*/  HMMA.16816.F32 R64, R44.reuse, R66, RZ ;  /* 0x000000422c40723c */ /* 0x040ff000000018ff */
[C---:B------:R-:W-:Y:S08]  /*1d00*/  HMMA.16816.F32 R56, R44.reuse, R58, RZ ;  /* 0x0000003a2c38723c */ /* 0x040ff000000018ff */
[----:B------:R-:W-:Y:S08]  /*1d10*/  HMMA.16816.F32 R52, R44, R24, RZ ;  /* 0x000000182c34723c */ /* 0x000ff000000018ff */
[-C--:B------:R-:W-:Y:S08]  /*1d20*/  HMMA.16816.F32 R48, R48, R26.reuse, RZ ;  /* 0x0000001a3030723c */ /* 0x080ff000000018ff */
[----:B------:R-:W-:Y:S01]  /*1d30*/  HMMA.16816.F32 R44, R44, R26, RZ ;  /* 0x0000001a2c2c723c */ /* 0x000fe200000018ff */
[----:B------:R-:W1:Y:S04]  /*1d40*/  LDSM.16.M88.4 R24, [R213+0x6080] ;  /* 0x00608000d518783b */ /* 0x000e680000000200 */
[----:B------:R-:W-:Y:S01]  /*1d50*/  @!PT LDS RZ, [RZ] ;  /* 0x00000000fffff984 */ /* 0x000fe20000000800 */
[----:B------:R-:W-:Y:S01]  /*1d60*/  @!PT LDS RZ, [RZ] ;  /* 0x00000000fffff984 */ /* 0x000fe20000000800 */
[----:B------:R-:W-:Y:S01]  /*1d70*/  @!PT LDS RZ, [RZ] ;  /* 0x00000000fffff984 */ /* 0x000fe20000000800 */
[----:B------:R2:W-:Y:S01]  /*1d80*/  LDGSTS.E.BYPASS.LTC128B.128 [R218+0x1880], [R74.64], !P2 ;  /* 0x018800004ada7fae */ /* 0x0005e2000d101d48 */
[----:B------:R-:W-:-:S02]  /*1d90*/  @!P3 LOP3.LUT P2, RZ, R73, 0x1, RZ, 0xc0, !PT ;  /* 0x0000000149ffb812 */ /* 0x000fc4000784c0ff */
[C---:B------:R-:W-:Y:S01]  /*1da0*/  HMMA.16816.F32 R20, R40.reuse, R36, R20 ;  /* 0x000000242814723c */ /* 0x040fe20000001814 */
[----:B------:R2:W-:Y:S01]  /*1db0*/  LDGSTS.E.BYPASS.LTC128B.128 [R218+0x2480], [R74.64+0x40], !P1 ;  /* 0x024800404ada7fae */ /* 0x0005e2000c901d48 */
[----:B------:R-:W-:Y:S02]  /*1dc0*/  @!P3 LOP3.LUT P1, RZ, R73, 0x2, RZ, 0xc0, !PT ;  /* 0x0000000249ffb812 */ /* 0x000fe4000782c0ff */
[C---:B------:R-:W-:Y:S01]  /*1dd0*/  @!P3 ISETP.LT.OR P2, PT, R72.reuse, 0x21, !P2 ;  /* 0x000000214800b80c */ /* 0x040fe20005741670 */
[----:B------:R2:W-:Y:S01]  /*1de0*/  LDGSTS.E.BYPASS.LTC128B.128 [R218+0x3080], [R74.64+0x80], !P0 ;  /* 0x030800804ada7fae */ /* 0x0005e2000c101d48 */
[C---:B------:R-:W-:Y:S02]  /*1df0*/  @!P3 ISETP.LT.OR P1, PT, R72.reuse, 0x21, !P1 ;  /* 0x000000214800b80c */ /* 0x040fe40004f21670 */
[----:B------:R-:W-:Y:S01]  /*1e00*/  @!P3 ISETP.LT.OR P0, PT, R72, 0x21, P4 ;  /* 0x000000214800b80c */ /* 0x000fe20002701670 */
[C---:B------:R-:W-:Y:S08]  /*1e10*/  HMMA.16816.F32 R12, R40.reuse, R32, R12 ;  /* 0x00000020280c723c */ /* 0x040ff0000000180c */
[----:B------:R3:W-:Y:S01]  /*1e20*/  @!P3 LDGSTS.E.BYPASS.LTC128B.128 [R218+0x2080], [R104.64], !P2 ;  /* 0x0208000068dabfae */ /* 0x0007e2000d101d48 */
[C---:B------:R-:W-:Y:S03]  /*1e30*/  HMMA.16816.F32 R4, R40.reuse, R28, R4 ;  /* 0x0000001c2804723c */ /* 0x040fe60000001804 */
[----:B------:R3:W-:Y:S04]  /*1e40*/  @!P3 LDGSTS.E.BYPASS.LTC128B.128 [R218+0x2c80], [R104.64+0x40], !P1 ;  /* 0x02c8004068dabfae */ /* 0x0007e8000c901d48 */
[----:B------:R3:W-:Y:S01]  /*1e50*/  @!P3 LDGSTS.E.BYPASS.LTC128B.128 [R218+0x3880], [R104.64+0x80], !P0 ;  /* 0x0388008068dabfae */ /* 0x0007e2000c101d48 */
[----:B------:R-:W-:Y:S01]  /*1e60*/  HMMA.16816.F32 R16, R40, R38, R16 ;  /* 0x000000262810723c */ /* 0x000fe20000001810 */
[----:B------:R-:W-:-:S02]  /*1e70*/  ISETP.GT.AND P0, PT, R101, UR6, PT ;  /* 0x0000000665007c0c */ /* 0x000fc4000bf04270 */
[----:B------:R-:W-:Y:S04]  /*1e80*/  LDSM.16.M88.4 R88, [R217+0x9080] ;  /* 0x00908000d958783b */ /* 0x000fe80000000200 */
[----:B------:R-:W4:Y:S01]  /*1e90*/  LDSM.16.M88.4 R84, [R216+0x4880] ;  /* 0x00488000d854783b */ /* 0x000f220000000200 */
[C---:B------:R-:W-:Y:S03]  /*1ea0*/  HMMA.16816.F32 R8, R40.reuse, R34, R8 ;  /* 0x000000222808723c */ /* 0x040fe60000001808 */
[----:B------:R-:W5:Y:S04]  /*1eb0*/  LDSM.16.M88.4 R80, [R216+0x4c80] ;  /* 0x004c8000d850783b */ /* 0x000f680000000200 */
[----:B------:R-:W3:Y:S01]  /*1ec0*/  LDSM.16.M88.4 R76, [R216+0x5080] ;  /* 0x00508000d84c783b */ /* 0x000ee20000000200 */
[----:B------:R-:W-:Y:S03]  /*1ed0*/  HMMA.16816.F32 R48, R40, R30, R48 ;  /* 0x0000001e2830723c */ /* 0x000fe60000001830 */
[----:B--2---:R-:W2:Y:S04]  /*1ee0*/  LDSM.16.M88.4 R72, [R217+0x8080] ;  /* 0x00808000d948783b */ /* 0x004ea80000000200 */
[----:B------:R-:W-:Y:S01]  /*1ef0*/  LDSM.16.M88.4 R40, [R215+0x1400] ;  /* 0x00140000d728783b */ /* 0x000fe20000000200 */
[C---:B-1----:R-:W-:Y:S03]  /*1f00*/  HMMA.16816.F32 R68, R24.reuse, R36, R68 ;  /* 0x000000241844723c */ /* 0x042fe60000001844 */
[----:B------:R-:W0:Y:S05]  /*1f10*/  LDGDEPBAR ;  /* 0x00000000000079af */ /* 0x000e2a0000000000 */
[C---:B------:R-:W-:Y:S08]  /*1f20*/  HMMA.16816.F32 R60, R24.reuse, R32, R60 ;  /* 0x00000020183c723c */ /* 0x040ff0000000183c */
[C---:B------:R-:W-:Y:S08]  /*1f30*/  HMMA.16816.F32 R52, R24.reuse, R28, R52 ;  /* 0x0000001c1834723c */ /* 0x040ff00000001834 */
[C---:B------:R-:W-:Y:S01]  /*1f40*/  HMMA.16816.F32 R64, R24.reuse, R38, R64 ;  /* 0x000000261840723c */ /* 0x040fe20000001840 */
[----:B------:R-:W-:Y:S07]  /*1f50*/  LDSM.16.M88.4 R36, [R213+0x9080] ;  /* 0x00908000d524783b */ /* 0x000fee0000000200 */
[C---:B------:R-:W-:Y:S01]  /*1f60*/  HMMA.16816.F32 R56, R24.reuse, R34, R56 ;  /* 0x000000221838723c */ /* 0x040fe20000001838 */
[----:B------:R-:W1:Y:S07]  /*1f70*/  LDSM.16.M88.4 R32, [R215+0xc00] ;  /* 0x000c0000d720783b */ /* 0x000e6e0000000200 */
[----:B------:R-:W-:Y:S01]  /*1f80*/  HMMA.16816.F32 R44, R24, R30, R44 ;  /* 0x0000001e182c723c */ /* 0x000fe2000000182c */
[----:B------:R-:W1:Y:S04]  /*1f90*/  LDSM.16.M88.4 R28, [R215+0x1000] ;  /* 0x00100000d71c783b */ /* 0x000e680000000200 */
[----:B------:R-:W1:Y:S03]  /*1fa0*/  LDSM.16.M88.4 R24, [R213+0x8080] ;  /* 0x00808000d518783b */ /* 0x000e660000000200 */
[C---:B----4-:R-:W-:Y:S08]  /*1fb0*/  HMMA.16816.F32 R20, R88.reuse, R84, R20 ;  /* 0x000000545814723c */ /* 0x050ff00000001814 */
[C---:B-----5:R-:W-:Y:S08]  /*1fc0*/  HMMA.16816.F32 R12, R88.reuse, R80, R12 ;  /* 0x00000050580c723c */ /* 0x060ff0000000180c */
[C---:B---3--:R-:W-:Y:S08]  /*1fd0*/  HMMA.16816.F32 R4, R88.reuse, R76, R4 ;  /* 0x0000004c5804723c */ /* 0x048ff00000001804 */
[C---:B------:R-:W-:Y:S08]  /*1fe0*/  HMMA.16816.F32 R16, R88.reuse, R86, R16 ;  /* 0x000000565810723c */ /* 0x040ff00000001810 */
[C---:B------:R-:W-:Y:S08]  /*1ff0*/  HMMA.16816.F32 R8, R88.reuse, R82, R8 ;  /* 0x000000525808723c */ /* 0x040ff00000001808 */
[----:B------:R-:W-:Y:S01]  /*2000*/  HMMA.16816.F32 R48, R88, R78, R48 ;  /* 0x0000004e5830723c */ /* 0x000fe20000001830 */
[----:B------:R-:W-:Y:S07]  /*2010*/  LDSM.16.M88.4 R88, [R217+0xa080] ;  /* 0x00a08000d958783b */ /* 0x000fee0000000200 */
[C---:B--2---:R-:W-:Y:S08]  /*2020*/  HMMA.16816.F32 R68, R72.reuse, R84, R68 ;  /* 0x000000544844723c */ /* 0x044ff00000001844 */
[C---:B------:R-:W-:Y:S01]  /*2030*/  HMMA.16816.F32 R64, R72.reuse, R86, R64 ;  /* 0x000000564840723c */ /* 0x040fe20000001840 */
[----:B------:R-:W-:Y:S07]  /*2040*/  LDSM.16.M88.4 R84, [R217+0xb080] ;  /* 0x00b08000d954783b */ /* 0x000fee0000000200 */
[C---:B------:R-:W-:Y:S08]  /*2050*/  HMMA.16816.F32 R60, R72.reuse, R80, R60 ;  /* 0x00000050483c723c */ /* 0x040ff0000000183c */
[C---:B------:R-:W-:Y:S01]  /*2060*/  HMMA.16816.F32 R56, R72.reuse, R82, R56 ;  /* 0x000000524838723c */ /* 0x040fe20000001838 */
[----:B------:R-:W2:Y:S07]  /*2070*/  LDSM.16.M88.4 R80, [R216+0x5480] ;  /* 0x00548000d850783b */ /* 0x000eae0000000200 */
[C---:B------:R-:W-:Y:S08]  /*2080*/  HMMA.16816.F32 R52, R72.reuse, R76, R52 ;  /* 0x0000004c4834723c */ /* 0x040ff00000001834 */
[----:B------:R-:W-:Y:S01]  /*2090*/  HMMA.16816.F32 R44, R72, R78, R44 ;  /* 0x0000004e482c723c */ /* 0x000fe2000000182c */
[----:B------:R-:W3:Y:S04]  /*20a0*/  LDSM.16.M88.4 R76, [R216+0x5880] ;  /* 0x00588000d84c783b */ /* 0x000ee80000000200 */
[----:B------:R-:W4:Y:S03]  /*20b0*/  LDSM.16.M88.4 R72, [R216+0x5c80] ;  /* 0x005c8000d848783b */ /* 0x000f260000000200 */
[C---:B-1----:R-:W-:Y:S08]  /*20c0*/  HMMA.16816.F32 R20, R36.reuse, R32, R20 ;  /* 0x000000202414723c */ /* 0x042ff00000001814 */
[C---:B------:R-:W-:Y:S08]  /*20d0*/  HMMA.16816.F32 R16, R36.reuse, R34, R16 ;  /* 0x000000222410723c */ /* 0x040ff00000001810 */
[C---:B------:R-:W-:Y:S08]  /*20e0*/  HMMA.16816.F32 R12, R36.reuse, R28, R12 ;  /* 0x0000001c240c723c */ /* 0x040ff0000000180c */
[C---:B------:R-:W-:Y:S08]  /*20f0*/  HMMA.16816.F32 R8, R36.reuse, R30, R8 ;  /* 0x0000001e2408723c */ /* 0x040ff00000001808 */
[C---:B------:R-:W-:Y:S08]  /*2100*/  HMMA.16816.F32 R4, R36.reuse, R40, R4 ;  /* 0x000000282404723c */ /* 0x040ff00000001804 */
[----:B------:R-:W-:Y:S01]  /*2110*/  HMMA.16816.F32 R48, R36, R42, R48 ;  /* 0x0000002a2430723c */ /* 0x000fe20000001830 */
[----:B------:R-:W-:Y:S07]  /*2120*/  LDSM.16.M88.4 R36, [R213+0xb080] ;  /* 0x00b08000d524783b */ /* 0x000fee0000000200 */
[C---:B------:R-:W-:Y:S08]  /*2130*/  HMMA.16816.F32 R68, R24.reuse, R32, R68 ;  /* 0x000000201844723c */ /* 0x040ff00000001844 */
[C---:B------:R-:W-:Y:S01]  /*2140*/  HMMA.16816.F32 R64, R24.reuse, R34, R64 ;  /* 0x000000221840723c */ /* 0x040fe20000001840 */
[----:B------:R-:W1:Y:S07]  /*2150*/  LDSM.16.M88.4 R32, [R215+0x1800] ;  /* 0x00180000d720783b */ /* 0x000e6e0000000200 */
[C---:B------:R-:W-:Y:S08]  /*2160*/  HMMA.16816.F32 R60, R24.reuse, R28, R60 ;  /* 0x0000001c183c723c */ /* 0x040ff0000000183c */
[C---:B------:R-:W-:Y:S01]  /*2170*/  HMMA.16816.F32 R56, R24.reuse, R30, R56 ;  /* 0x0000001e1838723c */ /* 0x040fe20000001838 */
[----:B------:R-:W5:Y:S07]  /*2180*/  LDSM.16.M88.4 R28, [R215+0x1c00] ;  /* 0x001c0000d71c783b */ /* 0x000f6e0000000200 */
[C---:B------:R-:W-:Y:S08]  /*2190*/  HMMA.16816.F32 R52, R24.reuse, R40, R52 ;  /* 0x000000281834723c */ /* 0x040ff00000001834 */
[----:B------:R-:W-:Y:S01]  /*21a0*/  HMMA.16816.F32 R44, R24, R42, R44 ;  /* 0x0000002a182c723c */ /* 0x000fe2000000182c */
[----:B------:R-:W1:Y:S04]  /*21b0*/  LDSM.16.M88.4 R24, [R215+0x2000] ;  /* 0x00200000d718783b */ /* 0x000e680000000200 */
[----:B------:R-:W1:Y:S01]  /*21c0*/  LDSM.16.M88.4 R40, [R213+0xa080] ;  /* 0x00a08000d528783b */ /* 0x000e620000000200 */
[----:B------:R-:W-:-:S04]  /*21d0*/  DEPBAR.LE SB0, 0x0 ;  /* 0x000080000000791a */ /* 0x000fc80000000000 */
[C---:B--2---:R-:W-:Y:S08]  /*21e0*/  HMMA.16816.F32 R20, R84.reuse, R80, R20 ;  /* 0x000000505414723c */ /* 0x044ff00000001814 */
[C---:B------:R-:W-:Y:S08]  /*21f0*/  HMMA.16816.F32 R16, R84.reuse, R82, R16 ;  /* 0x000000525410723c */ /* 0x040ff00000001810 */
[C---:B---3--:R-:W-:Y:S08]  /*2200*/  HMMA.16816.F32 R12, R84.reuse, R76, R12 ;  /* 0x0000004c540c723c */ /* 0x048ff0000000180c */
[C---:B------:R-:W-:Y:S08]  /*2210*/  HMMA.16816.F32 R8, R84.reuse, R78, R8 ;  /* 0x0000004e5408723c */ /* 0x040ff00000001808 */
[C---:B----4-:R-:W-:Y:S08]  /*2220*/  HMMA.16816.F32 R4, R84.reuse, R72, R4 ;  /* 0x000000485404723c */ /* 0x050ff00000001804 */
[----:B------:R-:W-:Y:S08]  /*2230*/  HMMA.16816.F32 R48, R84, R74, R48 ;  /* 0x0000004a5430723c */ /* 0x000ff00000001830 */
[C---:B------:R-:W-:Y:S08]  /*2240*/  HMMA.16816.F32 R68, R88.reuse, R80, R68 ;  /* 0x000000505844723c */ /* 0x040ff00000001844 */
[C---:B------:R-:W-:Y:S08]  /*2250*/  HMMA.16816.F32 R64, R88.reuse, R82, R64 ;  /* 0x000000525840723c */ /* 0x040ff00000001840 */
[C---:B------:R-:W-:Y:S08]  /*2260*/  HMMA.16816.F32 R60, R88.reuse, R76, R60 ;  /* 0x0000004c583c723c */ /* 0x040ff0000000183c */
[C---:B------:R-:W-:Y:S08]  /*2270*/  HMMA.16816.F32 R56, R88.reuse, R78, R56 ;  /* 0x0000004e5838723c */ /* 0x040ff00000001838 */
[C---:B------:R-:W-:Y:S08]  /*2280*/  HMMA.16816.F32 R52, R88.reuse, R72, R52 ;  /* 0x000000485834723c */ /* 0x040ff00000001834 */
[----:B------:R-:W-:Y:S08]  /*2290*/  HMMA.16816.F32 R44, R88, R74, R44 ;  /* 0x0000004a582c723c */ /* 0x000ff0000000182c */
[C---:B-1----:R-:W-:Y:S08]  /*22a0*/  HMMA.16816.F32 R20, R36.reuse, R32, R20 ;  /* 0x000000202414723c */ /* 0x042ff00000001814 */
[C---:B------:R-:W-:Y:S08]  /*22b0*/  HMMA.16816.F32 R16, R36.reuse, R34, R16 ;  /* 0x000000222410723c */ /* 0x040ff00000001810 */
[C---:B-----5:R-:W-:Y:S08]  /*22c0*/  HMMA.16816.F32 R12, R36.reuse, R28, R12 ;  /* 0x0000001c240c723c */ /* 0x060ff0000000180c */
[C---:B------:R-:W-:Y:S08]  /*22d0*/  HMMA.16816.F32 R8, R36.reuse, R30, R8 ;  /* 0x0000001e2408723c */ /* 0x040ff00000001808 */
[C---:B------:R-:W-:Y:S07]  /*22e0*/  HMMA.16816.F32 R72, R36.reuse, R24, R4 ;  /* 0x000000182448723c */ /* 0x040fee0000001804 */
[----:B------:R-:W-:Y:S01]  /*22f0*/  IMAD.IADD R4, R96, 0x1, R103 ;  /* 0x0000000160047824 */ /* 0x000fe200078e0267 */
[----:B------:R-:W-:Y:S08]  /*2300*/  HMMA.16816.F32 R48, R36, R26, R48 ;  /* 0x0000001a2430723c */ /* 0x000ff00000001830 */
[C---:B------:R-:W-:Y:S08]  /*2310*/  HMMA.16816.F32 R68, R40.reuse, R32, R68 ;  /* 0x000000202844723c */ /* 0x040ff00000001844 */
[C---:B------:R-:W-:Y:S08]  /*2320*/  HMMA.16816.F32 R64, R40.reuse, R34, R64 ;  /* 0x000000222840723c */ /* 0x040ff00000001840 */
[C---:B------:R-:W-:Y:S08]  /*2330*/  HMMA.16816.F32 R60, R40.reuse, R28, R60 ;  /* 0x0000001c283c723c */ /* 0x040ff0000000183c */
[C---:B------:R-:W-:Y:S08]  /*2340*/  HMMA.16816.F32 R56, R40.reuse, R30, R56 ;  /* 0x0000001e2838723c */ /* 0x040ff00000001838 */
[C---:B------:R-:W-:Y:S08]  /*2350*/  HMMA.16816.F32 R52, R40.reuse, R24, R52 ;  /* 0x000000182834723c */ /* 0x040ff00000001834 */
[----:B------:R-:W-:Y:S01]  /*2360*/  HMMA.16816.F32 R44, R40, R26, R44 ;  /* 0x0000001a282c723c */ /* 0x000fe2000000182c */
[----:B------:R-:W-:Y:S06]  /*2370*/  BAR.SYNC.DEFER_BLOCKING 0x0 ;  /* 0x0000000000007b1d */ /* 0x000fec0000010000 */
[----:B------:R-:W-:Y:S05]  /*2380*/  @!P0 BRA `(.L_x_159) ;  /* 0x000001a000008947 */ /* 0x000fea0003800000 */
[----:B------:R-:W-:Y:S02]  /*2390*/  IADD3 R6, -R238, 0x30, RZ ;  /* 0x00000030ee067810 */ /* 0x000fe40007ffe1ff */
[----:B------:R-:W-:-:S02]  /*23a0*/  IADD3 R7, R153, -0x2, RZ ;  /* 0xfffffffe99077810 */ /* 0x000fc40007ffe0ff */
[----:B------:R-:W-:Y:S02]  /*23b0*/  ISETP.GE.AND P2, PT, R6, 0x21, PT ;  /* 0x000000210600780c */ /* 0x000fe40003f46270 */
[----:B------:R-:W-:Y:S01]  /*23c0*/  SHF.R.S32.HI R5, RZ, 0x1f, R7 ;  /* 0x0000001fff057819 */ /* 0x000fe20000011407 */
[-C--:B------:R-:W-:Y:S02]  /*23d0*/  IMAD R2, R2, R7.reuse, RZ ;  /* 0x0000000702027224 */ /* 0x080fe400078e02ff */
[----:B------:R-:W-:-:S04]  /*23e0*/  IMAD.WIDE.U32 R24, R98, R7, RZ ;  /* 0x0000000762187225 */ /* 0x000fc800078e00ff */
[----:B------:R-:W-:-:S04]  /*23f0*/  IMAD R5, R5, R98, R2 ;  /* 0x0000006205057224 */ /* 0x000fc800078e0202 */
[----:B------:R-:W-:Y:S01]  /*2400*/  IMAD.IADD R5, R25, 0x1, R5 ;  /* 0x0000000119057824 */ /* 0x000fe200078e0205 */
[----:B------:R-:W-:-:S04]  /*2410*/  @P2 IADD3 R7, P1, P0, R220, R24, R222 ;  /* 0x00000018dc072210 */ /* 0x000fc8000783e0de */
[----:B------:R-:W-:Y:S02]  /*2420*/  @P2 IADD3.X R2, R229, R5, R223, P1, P0 ;  /* 0x00000005e5022210 */ /* 0x000fe40000fe04df */
[----:B------:R-:W-:-:S13]  /*2430*/  ISETP.GE.AND P1, PT, R6, 0x1, PT ;  /* 0x000000010600780c */ /* 0x000fda0003f26270 */
[----:B------:R-:W-:-:S05]  /*2440*/  @P1 IADD3 R24, P0, R220, R24, RZ ;  /* 0x00000018dc181210 */ /* 0x000fca0007f1e0ff */
[----:B------:R-:W-:Y:S01]  /*2450*/  @P1 IMAD.X R5, R5, 0x1, R229, P0 ;  /* 0x0000000105051824 */ /* 0x000fe200000e06e5 */
[----:B------:R-:W-:-:S04]  /*2460*/  @P2 LEA R6, P0, R7, c[0x0][0x1c8], 0x1 ;  /* 0x0000720007062a11 */ /* 0x000fc800078008ff */
[----:B------:R-:W-:Y:S02]  /*2470*/  @P2 LEA.HI.X R7, R7, c[0x0][0x1cc], R2, 0x1, P0 ;  /* 0x0000730007072a11 */ /* 0x000fe400000f0c02 */
[----:B------:R-:W-:-:S04]  /*2480*/  @P1 LEA R26, P0, R24, c[0x0][0x1c8], 0x1 ;  /* 0x00007200181a1a11 */ /* 0x000fc800078008ff */
[----:B------:R-:W-:-:S05]  /*2490*/  @P1 LEA.HI.X R27, R24, c[0x0][0x1cc], R5, 0x1, P0 ;  /* 0x00007300181b1a11 */ /* 0x000fca00000f0c05 */
        /* <DEDUP_REMOVED lines=8> */
[----:B------:R1:W-:Y:S02]  /*2520*/  @P2 LDGSTS.E.BYPASS.LTC128B.128 [R218+0x5c80], [R6.64+0x80], !P4 ;  /* 0x05c8008006da2fae */ /* 0x0003e4000e101d48 */
.L_x_159:
[----:B------:R-:W-:Y:S01]  /*2530*/  LOP3.LUT R95, R95, 0xffffffe0, RZ, 0xc0, !PT ;  /* 0xffffffe05f5f7812 */ /* 0x000fe200078ec0ff */
[----:B------:R-:W-:Y:S01]  /*2540*/  FMUL.FTZ R35, R61, c[0x0][0x320] ;  /* 0x0000c8003d237a20 */ /* 0x000fe20000410000 */
[----:B------:R-:W-:Y:S01]  /*2550*/  SHF.R.S32.HI R25, RZ, 0x1f, R94 ;  /* 0x0000001fff197819 */ /* 0x000fe2000001145e */
[----:B------:R-:W-:Y:S01]  /*2560*/  FMUL.FTZ R39, R69, c[0x0][0x320] ;  /* 0x0000c80045277a20 */ /* 0x000fe20000410000 */
[----:B-1----:R-:W-:Y:S01]  /*2570*/  LEA.HI R6, R97, R97, RZ, 0x1 ;  /* 0x0000006161067211 */ /* 0x002fe200078f08ff */
[----:B------:R-:W-:Y:S01]  /*2580*/  IMAD.IADD R92, R92, 0x1, -R95 ;  /* 0x000000015c5c7824 */ /* 0x000fe200078e0a5f */
[----:B------:R-:W-:Y:S01]  /*2590*/  LEA.HI R25, R25, R94, RZ, 0x2 ;  /* 0x0000005e19197211 */ /* 0x000fe200078f10ff */
[----:B------:R-:W-:Y:S01]  /*25a0*/  FMUL.FTZ R41, R68, c[0x0][0x320] ;  /* 0x0000c80044297a20 */ /* 0x000fe20000410000 */
[----:B------:R-:W-:Y:S01]  /*25b0*/  PLOP3.LUT P1, PT, PT, PT, UP2, 0x80, 0x0 ;  /* 0x000000000000781c */ /* 0x000fe20003f2f028 */
[----:B------:R-:W-:Y:S01]  /*25c0*/  FMUL.FTZ R7, R64, c[0x0][0x320] ;  /* 0x0000c80040077a20 */ /* 0x000fe20000410000 */
[----:B------:R-:W-:Y:S01]  /*25d0*/  SHF.R.S32.HI R27, RZ, 0x1f, R92 ;  /* 0x0000001fff1b7819 */ /* 0x000fe2000001145c */
[----:B------:R-:W-:Y:S01]  /*25e0*/  FMUL.FTZ R5, R65, c[0x0][0x320] ;  /* 0x0000c80041057a20 */ /* 0x000fe20000410000 */
[----:B------:R-:W-:Y:S01]  /*25f0*/  LOP3.LUT R25, R25, 0xffffffc, RZ, 0xc0, !PT ;  /* 0x0ffffffc19197812 */ /* 0x000fe200078ec0ff */
[----:B------:R-:W-:Y:S01]  /*2600*/  FMUL.FTZ R37, R60, c[0x0][0x320] ;  /* 0x0000c8003c257a20 */ /* 0x000fe20000410000 */
[----:B------:R-:W-:Y:S01]  /*2610*/  LEA.HI R2, R27, R92, RZ, 0x2 ;  /* 0x0000005c1b027211 */ /* 0x000fe200078f10ff */
[----:B------:R-:W-:Y:S01]  /*2620*/  FMUL.FTZ R31, R57, c[0x0][0x320] ;  /* 0x0000c800391f7a20 */ /* 0x000fe20000410000 */
[----:B------:R-:W-:Y:S01]  /*2630*/  PLOP3.LUT P0, PT, PT, PT, UP2, 0x80, 0x0 ;  /* 0x000000000000781c */ /* 0x000fe20003f0f028 */
[----:B------:R-:W-:Y:S01]  /*2640*/  IMAD.IADD R25, R94, 0x1, -R25 ;  /* 0x000000015e197824 */ /* 0x000fe200078e0a19 */
[----:B------:R-:W-:Y:S01]  /*2650*/  LEA.HI.SX32 R24, R2, UR11, 0x1e ;  /* 0x0000000b02187c11 */ /* 0x000fe2000f8ff2ff */
[----:B------:R-:W-:Y:S01]  /*2660*/  FMUL.FTZ R29, R52, c[0x0][0x320] ;  /* 0x0000c800341d7a20 */ /* 0x000fe20000410000 */
[----:B------:R-:W1:Y:S01]  /*2670*/  MUFU.TANH R41, R41 ;  /* 0x0000002900297308 */ /* 0x000e620000002400 */
[----:B------:R-:W-:Y:S01]  /*2680*/  FMUL.FTZ R27, R53, c[0x0][0x320] ;  /* 0x0000c800351b7a20 */ /* 0x000fe20000410000 */
[----:B------:R-:W-:Y:S01]  /*2690*/  ULDC UR7, c[0x0][0x324] ;  /* 0x0000c90000077ab9 */ /* 0x000fe20000000800 */
[----:B------:R-:W-:Y:S01]  /*26a0*/  IMAD R24, R25, 0x10, R24 ;  /* 0x0000001019187824 */ /* 0x000fe200078e0218 */
[----:B------:R-:W-:Y:S01]  /*26b0*/  SHF.L.U32 R25, R6, 0x5, RZ ;  /* 0x0000000506197819 */ /* 0x000fe200000006ff */
[----:B------:R-:W-:Y:S01]  /*26c0*/  FMUL.FTZ R26, R44, c[0x0][0x320] ;  /* 0x0000c8002c1a7a20 */ /* 0x000fe20000410000 */
[----:B------:R-:W-:Y:S01]  /*26d0*/  LOP3.LUT R6, R6, 0x1ffffffe, RZ, 0xc0, !PT ;  /* 0x1ffffffe06067812 */ /* 0x000fe200078ec0ff */
[----:B------:R-:W-:Y:S01]  /*26e0*/  FMUL.FTZ R33, R56, c[0x0][0x320] ;  /* 0x0000c80038217a20 */ /* 0x000fe20000410000 */
[----:B------:R-:W-:Y:S01]  /*26f0*/  LOP3.LUT R25, R25, 0xffffffc0, RZ, 0xc0, !PT ;  /* 0xffffffc019197812 */ /* 0x000fe200078ec0ff */
[----:B------:R-:W2:Y:S01]  /*2700*/  MUFU.TANH R39, R39 ;  /* 0x0000002700277308 */ /* 0x000ea20000002400 */
[----:B------:R-:W-:Y:S01]  /*2710*/  ULOP3.LUT UR7, URZ, UR7, URZ, 0x33, !UPT ;  /* 0x000000073f077292 */ /* 0x000fe2000f8e333f */
[----:B------:R-:W-:Y:S01]  /*2720*/  IMAD.IADD R6, R97, 0x1, -R6 ;  /* 0x0000000161067824 */ /* 0x000fe200078e0a06 */
[----:B------:R-:W0:Y:S01]  /*2730*/  LDGDEPBAR ;  /* 0x00000000000079af */ /* 0x000e220000000000 */
[----:B------:R-:W-:-:S04]  /*2740*/  IMAD.IADD R25, R25, 0x1, R24 ;  /* 0x0000000119197824 */ /* 0x000fc800078e0218 */
[----:B------:R-:W3:Y:S01]  /*2750*/  MUFU.TANH R7, R7 ;  /* 0x0000000700077308 */ /* 0x000ee20000002400 */
[----:B------:R-:W-:Y:S02]  /*2760*/  LEA R219, R6, R25, 0x3 ;  /* 0x0000001906db7211 */ /* 0x000fe400078e18ff */
[----:B------:R-:W-:-:S03]  /*2770*/  LOP3.LUT R25, R2, 0x7ffffffc, RZ, 0xc0, !PT ;  /* 0x7ffffffc02197812 */ /* 0x000fc600078ec0ff */
[----:B------:R-:W-:Y:S02]  /*2780*/  @P1 IMAD.HI.U32 R6, R219, c[0x0][0x2c8], RZ ;  /* 0x0000b200db061a27 */ /* 0x000fe400078e00ff */
[----:B------:R-:W4:Y:S02]  /*2790*/  MUFU.TANH R5, R5 ;  /* 0x0000000500057308 */ /* 0x000f240000002400 */
[----:B------:R-:W-:Y:S01]  /*27a0*/  IMAD.MOV.U32 R61, RZ, RZ, R219 ;  /* 0x000000ffff3d7224 */ /* 0x000fe200078e00db */
[----:B------:R-:W-:Y:S01]  /*27b0*/  @P0 SHF.R.U32.HI R61, RZ, c[0x0][0x2cc], R6 ;  /* 0x0000b300ff3d0a19 */ /* 0x000fe20000011606 */
[----:B------:R-:W-:Y:S01]  /*27c0*/  IMAD.IADD R226, R92, 0x1, -R25 ;  /* 0x000000015ce27824 */ /* 0x000fe200078e0a19 */
[----:B------:R-:W-:Y:S01]  /*27d0*/  PLOP3.LUT P0, PT, PT, PT, UP1, 0x40, 0x0 ;  /* 0x000000000000781c */ /* 0x000fe20003f0e818 */
[----:B------:R-:W-:Y:S02]  /*27e0*/  FMUL.FTZ R25, R45, c[0x0][0x320] ;  /* 0x0000c8002d197a20 */ /* 0x000fe40000410000 */
[----:B------:R-:W5:Y:S01]  /*27f0*/  SHFL.IDX PT, R2, R61, RZ, 0x1c1f ;  /* 0x001c1fff3d027589 */ /* 0x000f6200000e0000 */
[----:B------:R-:W-:Y:S01]  /*2800*/  SHF.L.U32 R226, R226, 0x1, RZ ;  /* 0x00000001e2e27819 */ /* 0x000fe200000006ff */
[----:B------:R-:W1:Y:S03]  /*2810*/  MUFU.TANH R37, R37 ;  /* 0x0000002500257308 */ /* 0x000e660000002400 */
[C---:B------:R-:W-:Y:S01]  /*2820*/  IADD3 R69, -R226.reuse, 0x1, R3 ;  /* 0x00000001e2457810 */ /* 0x040fe20007ffe103 */
[----:B------:R-:W-:Y:S01]  /*2830*/  IMAD.IADD R65, R93, 0x1, -R226 ;  /* 0x000000015d417824 */ /* 0x000fe200078e0ae2 */
[----:B------:R-:W-:-:S02]  /*2840*/  IADD3 R76, -R226, c[0x0][0x1d0], R93 ;  /* 0x00007400e24c7a10 */ /* 0x000fc40007ffe15d */
[----:B------:R-:W-:Y:S01]  /*2850*/  IADD3 R69, R69, -c[0x0][0x168], RZ ;  /* 0x80005a0045457a10 */ /* 0x000fe20007ffe0ff */
[----:B------:R-:W1:Y:S03]  /*2860*/  MUFU.TANH R35, R35 ;  /* 0x0000002300237308 */ /* 0x000e660000002400 */
[C---:B------:R-:W-:Y:S02]  /*2870*/  IADD3 R77, R69.reuse, c[0x0][0x328], RZ ;  /* 0x0000ca00454d7a10 */ /* 0x040fe40007ffe0ff */
[----:B------:R-:W-:-:S03]  /*2880*/  IADD3 R69, R69, UR7, RZ ;  /* 0x0000000745457c10 */ /* 0x000fc6000fffe0ff */
[----:B------:R-:W1:Y:S01]  /*2890*/  MUFU.TANH R31, R31 ;  /* 0x0000001f001f7308 */ /* 0x000e620000002400 */
[----:B-----5:R-:W-:Y:S01]  /*28a0*/  IMAD.IADD R3, R77, 0x1, R2 ;  /* 0x000000014d037824 */ /* 0x020fe200078e0202 */
[----:B------:R-:W-:-:S06]  /*28b0*/  IADD3 R6, R69, R2, RZ ;  /* 0x0000000245067210 */ /* 0x000fcc0007ffe0ff */
[----:B------:R-:W1:Y:S01]  /*28c0*/  MUFU.TANH R29, R29 ;  /* 0x0000001d001d7308 */ /* 0x000e620000002400 */
[----:B------:R-:W-:-:S07]  /*28d0*/  IMNMX R24, R3, R76, PT ;  /* 0x0000004c03187217 */ /* 0x000fce0003800200 */
[----:B------:R-:W1:Y:S08]  /*28e0*/  MUFU.TANH R27, R27 ;  /* 0x0000001b001b7308 */ /* 0x000e700000002400 */
[----:B------:R-:W1:Y:S08]  /*28f0*/  MUFU.TANH R26, R26 ;  /* 0x0000001a001a7308 */ /* 0x000e700000002400 */
[----:B------:R-:W1:Y:S08]  /*2900*/  MUFU.TANH R25, R25 ;  /* 0x0000001900197308 */ /* 0x000e700000002400 */
[----:B------:R-:W1:Y:S01]  /*2910*/  MUFU.TANH R33, R33 ;  /* 0x0000002100217308 */ /* 0x000e620000002400 */
[----:B------:R-:W-:Y:S05]  /*2920*/  @P0 BRA `(.L_x_160) ;  /* 0x0000015000000947 */ /* 0x000fea0003800000 */
[----:B--234-:R-:W-:Y:S01]  /*2930*/  IADD3 R2, R2, c[0x0][0x1d0], RZ ;  /* 0x0000740002027a10 */ /* 0x01cfe20007ffe0ff */
[----:B------:R-:W-:Y:S03]  /*2940*/  BSSY B0, `(.L_x_161) ;  /* 0x000000f000007945 */ /* 0x000fe60003800000 */
[----:B------:R-:W-:-:S04]  /*2950*/  IADD3 R28, R2, -c[0x0][0x168], RZ ;  /* 0x80005a00021c7a10 */ /* 0x000fc80007ffe0ff */
[----:B------:R-:W-:-:S13]  /*2960*/  ISETP.GT.AND P0, PT, R28, -0x1, PT ;  /* 0xffffffff1c00780c */ /* 0x000fda0003f04270 */
[----:B------:R-:W-:Y:S05]  /*2970*/  @P0 BRA `(.L_x_162) ;  /* 0x0000007000000947 */ /* 0x000fea0003800000 */
[----:B------:R-:W-:Y:S01]  /*2980*/  IMAD.MOV.U32 R2, RZ, RZ, c[0x0][0x32c] ;  /* 0x0000cb00ff027624 */ /* 0x000fe200078e00ff */
[----:B------:R-:W-:-:S04]  /*2990*/  LOP3.LUT R28, RZ, R28, RZ, 0x33, !PT ;  /* 0x0000001cff1c7212 */ /* 0x000fc800078e33ff */
[----:B------:R-:W-:-:S13]  /*29a0*/  ISETP.NE.AND P0, PT, R2, 0x1, PT ;  /* 0x000000010200780c */ /* 0x000fda0003f05270 */
[----:B------:R-:W-:-:S05]  /*29b0*/  @P0 IMAD.HI.U32 R2, R28, c[0x0][0x330], RZ ;  /* 0x0000cc001c020a27 */ /* 0x000fca00078e00ff */
[----:B------:R-:W-:-:S04]  /*29c0*/  @P0 SHF.R.U32.HI R28, RZ, c[0x0][0x334], R2 ;  /* 0x0000cd00ff1c0a19 */ /* 0x000fc80000011602 */
[----:B------:R-:W-:Y:S01]  /*29d0*/  LOP3.LUT R28, RZ, R28, RZ, 0x33, !PT ;  /* 0x0000001cff1c7212 */ /* 0x000fe200078e33ff */
[----:B------:R-:W-:Y:S05]  /*29e0*/  BRA `(.L_x_163) ;  /* 0x0000004000007947 */ /* 0x000fea0003800000 */
.L_x_162:
[----:B------:R-:W-:-:S04]  /*29f0*/  MOV R2, c[0x0][0x32c] ;  /* 0x0000cb0000027a02 */ /* 0x000fc80000000f00 */
[----:B------:R-:W-:-:S13]  /*2a00*/  ISETP.NE.AND P0, PT, R2, 0x1, PT ;  /* 0x000000010200780c */ /* 0x000fda0003f05270 */
[----:B------:R-:W-:-:S05]  /*2a10*/  @P0 IMAD.HI.U32 R2, R28, c[0x0][0x330], RZ ;  /* 0x0000cc001c020a27 */ /* 0x000fca00078e00ff */
[----:B------:R-:W-:Y:S02]  /*2a20*/  @P0 SHF.R.U32.HI R28, RZ, c[0x0][0x334], R2 ;  /* 0x0000cd00ff1c0a19 */ /* 0x000fe40000011602 */
.L_x_163:
[----:B------:R-:W-:Y:S05]  /*2a30*/  BSYNC B0 ;  /* 0x0000000000007941 */ /* 0x000fea0003800000 */
.L_x_161:
[----:B------:R-:W-:-:S05]  /*2a40*/  IMAD R43, R28, c[0x0][0x32c], R65 ;  /* 0x0000cb001c2b7a24 */ /* 0x000fca00078e0241 */
[----:B------:R-:W-:Y:S02]  /*2a50*/  IADD3 R3, R43, c[0x0][0x32c], RZ ;  /* 0x0000cb002b037a10 */ /* 0x000fe40007ffe0ff */
[----:B------:R-:W-:Y:S02]  /*2a60*/  IMNMX R6, R6, R43, !PT ;  /* 0x0000002b06067217 */ /* 0x000fe40007800200 */
[----:B------:R-:W-:Y:S02]  /*2a70*/  IMNMX R24, R24, R3, PT ;  /* 0x0000000318187217 */ /* 0x000fe40003800200 */
.L_x_160:
[C---:B--234-:R-:W-:Y:S01]  /*2a80*/  ISETP.GE.AND P0, PT, R93.reuse, 0x2, PT ;  /* 0x000000025d00780c */ /* 0x05cfe20003f06270 */
[----:B------:R-:W2:Y:S01]  /*2a90*/  SHFL.IDX PT, R38, R61, 0x1, 0x1c1f ;  /* 0x003c1f003d267f89 */ /* 0x000ea200000e0000 */
[----:B------:R-:W-:Y:S01]  /*2aa0*/  ISETP.GE.AND P1, PT, R93, 0x9, PT ;  /* 0x000000095d00780c */ /* 0x000fe20003f26270 */
[----:B------:R-:W-:Y:S01]  /*2ab0*/  FMUL.FTZ R28, R54, c[0x0][0x320] ;  /* 0x0000c800361c7a20 */ /* 0x000fe20000410000 */
[----:B------:R-:W-:Y:S01]  /*2ac0*/  P2R R68, PR, RZ, 0x1 ;  /* 0x00000001ff447803 */ /* 0x000fe20000000000 */
[----:B------:R-:W-:Y:S01]  /*2ad0*/  FMUL.FTZ R40, R71, c[0x0][0x320] ;  /* 0x0000c80047287a20 */ /* 0x000fe20000410000 */
[----:B------:R-:W-:Y:S01]  /*2ae0*/  ISETP.GT.AND P0, PT, R6, 0x1, !P0 ;  /* 0x000000010600780c */ /* 0x000fe20004704270 */
[----:B------:R-:W-:Y:S01]  /*2af0*/  FMUL.FTZ R36, R62, c[0x0][0x320] ;  /* 0x0000c8003e247a20 */ /* 0x000fe20000410000 */
[----:B------:R-:W-:Y:S01]  /*2b00*/  P2R R64, PR, RZ, 0x2 ;  /* 0x00000002ff407803 */ /* 0x000fe20000000000 */
[----:B------:R-:W-:Y:S01]  /*2b10*/  FMUL.FTZ R34, R63, c[0x0][0x320] ;  /* 0x0000c8003f227a20 */ /* 0x000fe20000410000 */
[----:B------:R-:W-:Y:S01]  /*2b20*/  ISETP.LT.OR P0, PT, R24, 0x2, P0 ;  /* 0x000000021800780c */ /* 0x000fe20000701670 */
[----:B------:R-:W-:Y:S01]  /*2b30*/  FMUL.FTZ R32, R58, c[0x0][0x320] ;  /* 0x0000c8003a207a20 */ /* 0x000fe20000410000 */
[----:B------:R-:W-:Y:S01]  /*2b40*/  ISETP.GE.AND P2, PT, R93, 0x29, PT ;  /* 0x000000295d00780c */ /* 0x000fe20003f46270 */
[----:B------:R-:W-:Y:S01]  /*2b50*/  FMUL.FTZ R30, R59, c[0x0][0x320] ;  /* 0x0000c8003b1e7a20 */ /* 0x000fe20000410000 */
[----:B------:R-:W-:Y:S01]  /*2b60*/  FSEL R39, R39, -INF , !P0 ;  /* 0xff80000027277808 */ /* 0x000fe20004000000 */
[----:B------:R-:W-:Y:S01]  /*2b70*/  FMUL.FTZ R44, R70, c[0x0][0x320] ;  /* 0x0000c800462c7a20 */ /* 0x000fe20000410000 */
[----:B------:R-:W-:Y:S01]  /*2b80*/  ISETP.GT.AND P0, PT, R6, 0x8, !P1 ;  /* 0x000000080600780c */ /* 0x000fe20004f04270 */
[----:B------:R-:W-:Y:S01]  /*2b90*/  FMUL.FTZ R57, R46, c[0x0][0x320] ;  /* 0x0000c8002e397a20 */ /* 0x000fe20000410000 */
[----:B------:R-:W-:Y:S01]  /*2ba0*/  ISETP.GE.AND P1, PT, R93, 0xa, PT ;  /* 0x0000000a5d00780c */ /* 0x000fe20003f26270 */
[----:B------:R-:W-:Y:S01]  /*2bb0*/  FMUL.FTZ R56, R47, c[0x0][0x320] ;  /* 0x0000c8002f387a20 */ /* 0x000fe20000410000 */
[----:B------:R-:W-:Y:S01]  /*2bc0*/  ISETP.LT.OR P0, PT, R24, 0x9, P0 ;  /* 0x000000091800780c */ /* 0x000fe20000701670 */
[----:B------:R-:W-:Y:S01]  /*2bd0*/  FMUL.FTZ R54, R66, c[0x0][0x320] ;  /* 0x0000c80042367a20 */ /* 0x000fe20000410000 */
[----:B------:R-:W-:Y:S01]  /*2be0*/  P2R R60, PR, RZ, 0x2 ;  /* 0x00000002ff3c7803 */ /* 0x000fe20000000000 */
[----:B------:R-:W3:Y:S01]  /*2bf0*/  MUFU.TANH R40, R40 ;  /* 0x0000002800287308 */ /* 0x000ee20000002400 */
[----:B------:R-:W-:Y:S01]  /*2c00*/  FSEL R7, R7, -INF , !P0 ;  /* 0xff80000007077808 */ /* 0x000fe20004000000 */
[--C-:B--2---:R-:W-:Y:S01]  /*2c10*/  IMAD.IADD R47, R77, 0x1, R38.reuse ;  /* 0x000000014d2f7824 */ /* 0x104fe200078e0226 */
[----:B------:R-:W-:Y:S01]  /*2c20*/  ISETP.GT.AND P0, PT, R6, 0x9, !P1 ;  /* 0x000000090600780c */ /* 0x000fe20004f04270 */
[----:B------:R-:W-:Y:S01]  /*2c30*/  IMAD.IADD R46, R69, 0x1, R38 ;  /* 0x00000001452e7824 */ /* 0x000fe200078e0226 */
[----:B------:R-:W-:-:S02]  /*2c40*/  ISETP.GE.AND P1, PT, R93, 0x11, PT ;  /* 0x000000115d00780c */ /* 0x000fc40003f26270 */
[----:B------:R-:W-:Y:S01]  /*2c50*/  ISETP.LT.OR P0, PT, R24, 0xa, P0 ;  /* 0x0000000a1800780c */ /* 0x000fe20000701670 */
[----:B------:R-:W2:Y:S01]  /*2c60*/  MUFU.TANH R36, R36 ;  /* 0x0000002400247308 */ /* 0x000ea20000002400 */
[----:B------:R-:W-:Y:S02]  /*2c70*/  P2R R53, PR, RZ, 0x2 ;  /* 0x00000002ff357803 */ /* 0x000fe40000000000 */
[----:B------:R-:W-:Y:S02]  /*2c80*/  FSEL R5, R5, -INF , !P0 ;  /* 0xff80000005057808 */ /* 0x000fe40004000000 */
[----:B------:R-:W-:Y:S02]  /*2c90*/  ISETP.GT.AND P0, PT, R6, 0x10, !P1 ;  /* 0x000000100600780c */ /* 0x000fe40004f04270 */
[----:B------:R-:W-:Y:S01]  /*2ca0*/  ISETP.GE.AND P1, PT, R93, 0x12, PT ;  /* 0x000000125d00780c */ /* 0x000fe20003f26270 */
[----:B------:R-:W4:Y:S01]  /*2cb0*/  MUFU.TANH R34, R34 ;  /* 0x0000002200227308 */ /* 0x000f220000002400 */
[----:B------:R-:W-:-:S02]  /*2cc0*/  ISETP.LT.OR P0, PT, R24, 0x11, P0 ;  /* 0x000000111800780c */ /* 0x000fc40000701670 */
[----:B------:R-:W-:Y:S02]  /*2cd0*/  P2R R52, PR, RZ, 0x2 ;  /* 0x00000002ff347803 */ /* 0x000fe40000000000 */
[----:B-1----:R-:W-:Y:S02]  /*2ce0*/  FSEL R37, R37, -INF , !P0 ;  /* 0xff80000025257808 */ /* 0x002fe40004000000 */
[----:B------:R-:W-:Y:S01]  /*2cf0*/  ISETP.GT.AND P0, PT, R6, 0x11, !P1 ;  /* 0x000000110600780c */ /* 0x000fe20004f04270 */
[----:B------:R-:W1:Y:S01]  /*2d00*/  MUFU.TANH R32, R32 ;  /* 0x0000002000207308 */ /* 0x000e620000002400 */
[----:B------:R-:W-:Y:S02]  /*2d10*/  ISETP.GE.AND P1, PT, R93, 0x19, PT ;  /* 0x000000195d00780c */ /* 0x000fe40003f26270 */
[----:B------:R-:W-:Y:S02]  /*2d20*/  ISETP.LT.OR P0, PT, R24, 0x12, P0 ;  /* 0x000000121800780c */ /* 0x000fe40000701670 */
[----:B------:R-:W-:-:S02]  /*2d30*/  P2R R45, PR, RZ, 0x2 ;  /* 0x00000002ff2d7803 */ /* 0x000fc40000000000 */
[----:B------:R-:W-:Y:S01]  /*2d40*/  FSEL R35, R35, -INF , !P0 ;  /* 0xff80000023237808 */ /* 0x000fe20004000000 */
[----:B------:R-:W1:Y:S01]  /*2d50*/  MUFU.TANH R30, R30 ;  /* 0x0000001e001e7308 */ /* 0x000e620000002400 */
[----:B------:R-:W-:Y:S02]  /*2d60*/  ISETP.GT.AND P0, PT, R6, 0x18, !P1 ;  /* 0x000000180600780c */ /* 0x000fe40004f04270 */
[----:B------:R-:W-:Y:S02]  /*2d70*/  ISETP.GE.AND P1, PT, R93, 0x1a, PT ;  /* 0x0000001a5d00780c */ /* 0x000fe40003f26270 */
[----:B------:R-:W-:Y:S02]  /*2d80*/  ISETP.LT.OR P0, PT, R24, 0x19, P0 ;  /* 0x000000191800780c */ /* 0x000fe40000701670 */
[----:B------:R-:W-:Y:S01]  /*2d90*/  P2R R43, PR, RZ, 0x2 ;  /* 0x00000002ff2b7803 */ /* 0x000fe20000000000 */
[----:B------:R-:W1:Y:S01]  /*2da0*/  MUFU.TANH R28, R28 ;  /* 0x0000001c001c7308 */ /* 0x000e620000002400 */
[----:B------:R-:W-:-:S02]  /*2db0*/  FSEL R33, R33, -INF , !P0 ;  /* 0xff80000021217808 */ /* 0x000fc40004000000 */
[----:B------:R-:W-:Y:S02]  /*2dc0*/  ISETP.GT.AND P0, PT, R6, 0x19, !P1 ;  /* 0x000000190600780c */ /* 0x000fe40004f04270 */
[----:B------:R-:W-:Y:S02]  /*2dd0*/  ISETP.GE.AND P1, PT, R93, 0x21, PT ;  /* 0x000000215d00780c */ /* 0x000fe40003f26270 */
[----:B------:R-:W-:Y:S01]  /*2de0*/  ISETP.LT.OR P0, PT, R24, 0x1a, P0 ;  /* 0x0000001a1800780c */ /* 0x000fe20000701670 */
[----:B------:R-:W1:Y:S01]  /*2df0*/  MUFU.TANH R44, R44 ;  /* 0x0000002c002c7308 */ /* 0x000e620000002400 */
[----:B------:R-:W-:Y:S02]  /*2e00*/  P2R R3, PR, RZ, 0x2 ;  /* 0x00000002ff037803 */ /* 0x000fe40000000000 */
[----:B------:R-:W-:Y:S02]  /*2e10*/  FSEL R31, R31, -INF , !P0 ;  /* 0xff8000001f1f7808 */ /* 0x000fe40004000000 */
[----:B------:R-:W-:-:S02]  /*2e20*/  ISETP.GT.AND P0, PT, R6, 0x20, !P1 ;  /* 0x000000200600780c */ /* 0x000fc40004f04270 */
[----:B------:R-:W-:Y:S01]  /*2e30*/  ISETP.GE.AND P1, PT, R93, 0x22, PT ;  /* 0x000000225d00780c */ /* 0x000fe20003f26270 */
[----:B------:R-:W1:Y:S01]  /*2e40*/  MUFU.TANH R57, R57 ;  /* 0x0000003900397308 */ /* 0x000e620000002400 */
[----:B------:R-:W-:Y:S02]  /*2e50*/  ISETP.LT.OR P0, PT, R24, 0x21, P0 ;  /* 0x000000211800780c */ /* 0x000fe40000701670 */
[----:B------:R-:W-:Y:S02]  /*2e60*/  P2R R42, PR, RZ, 0x2 ;  /* 0x00000002ff2a7803 */ /* 0x000fe40000000000 */
[----:B------:R-:W-:Y:S02]  /*2e70*/  FSEL R29, R29, -INF , !P0 ;  /* 0xff8000001d1d7808 */ /* 0x000fe40004000000 */
[----:B------:R-:W-:Y:S01]  /*2e80*/  ISETP.GT.AND P0, PT, R6, 0x21, !P1 ;  /* 0x000000210600780c */ /* 0x000fe20004f04270 */
[----:B------:R-:W1:Y:S01]  /*2e90*/  MUFU.TANH R56, R56 ;  /* 0x0000003800387308 */ /* 0x000e620000002400 */
[----:B------:R-:W-:-:S02]  /*2ea0*/  ISETP.GE.AND P1, PT, R93, 0x1, PT ;  /* 0x000000015d00780c */ /* 0x000fc40003f26270 */
[----:B------:R-:W-:Y:S02]  /*2eb0*/  ISETP.LT.OR P0, PT, R24, 0x22, P0 ;  /* 0x000000221800780c */ /* 0x000fe40000701670 */
[----:B------:R-:W-:Y:S02]  /*2ec0*/  P2R R2, PR, RZ, 0x2 ;  /* 0x00000002ff027803 */ /* 0x000fe40000000000 */
[----:B------:R-:W-:Y:S01]  /*2ed0*/  FSEL R27, R27, -INF , !P0 ;  /* 0xff8000001b1b7808 */ /* 0x000fe20004000000 */
[----:B------:R-:W1:Y:S01]  /*2ee0*/  MUFU.TANH R54, R54 ;  /* 0x0000003600367308 */ /* 0x000e620000002400 */
[----:B------:R-:W-:Y:S02]  /*2ef0*/  ISETP.GT.AND P0, PT, R6, 0x28, !P2 ;  /* 0x000000280600780c */ /* 0x000fe40005704270 */
[----:B------:R-:W-:Y:S02]  /*2f00*/  IMNMX R47, R47, R76, PT ;  /* 0x0000004c2f2f7217 */ /* 0x000fe40003800200 */
[----:B------:R-:W-:-:S04]  /*2f10*/  ISETP.LT.OR P0, PT, R24, 0x29, P0 ;  /* 0x000000291800780c */ /* 0x000fc80000701670 */
[----:B------:R-:W-:Y:S02]  /*2f20*/  FSEL R26, R26, -INF , !P0 ;  /* 0xff8000001a1a7808 */ /* 0x000fe40004000000 */
[----:B------:R-:W-:Y:S02]  /*2f30*/  ISETP.GT.AND P0, PT, R6, RZ, !P1 ;  /* 0x000000ff0600720c */ /* 0x000fe40004f04270 */
[----:B------:R-:W-:Y:S02]  /*2f40*/  ISETP.GE.AND P1, PT, R93, 0x2a, PT ;  /* 0x0000002a5d00780c */ /* 0x000fe40003f26270 */
[----:B------:R-:W-:-:S04]  /*2f50*/  ISETP.LT.OR P0, PT, R24, 0x1, P0 ;  /* 0x000000011800780c */ /* 0x000fc80000701670 */
[----:B------:R-:W-:Y:S02]  /*2f60*/  FSEL R41, R41, -INF , !P0 ;  /* 0xff80000029297808 */ /* 0x000fe40004000000 */
[----:B------:R-:W-:Y:S01]  /*2f70*/  ISETP.GT.AND P0, PT, R6, 0x29, !P1 ;  /* 0x000000290600780c */ /* 0x000fe20004f04270 */
[----:B------:R-:W-:-:S03]  /*2f80*/  FMUL.FTZ R6, R67, c[0x0][0x320] ;  /* 0x0000c80043067a20 */ /* 0x000fc60000410000 */
[----:B------:R-:W-:Y:S01]  /*2f90*/  ISETP.LT.OR P0, PT, R24, 0x2a, P0 ;  /* 0x0000002a1800780c */ /* 0x000fe20000701670 */
[----:B------:R-:W-:Y:S02]  /*2fa0*/  FMUL.FTZ R24, R55, c[0x0][0x320] ;  /* 0x0000c80037187a20 */ /* 0x000fe40000410000 */
[----:B------:R-:W1:Y:S01]  /*2fb0*/  MUFU.TANH R6, R6 ;  /* 0x0000000600067308 */ /* 0x000e620000002400 */
[----:B------:R-:W-:Y:S02]  /*2fc0*/  FSEL R25, R25, -INF , !P0 ;  /* 0xff80000019197808 */ /* 0x000fe40004000000 */
[----:B------:R-:W-:-:S05]  /*2fd0*/  PLOP3.LUT P0, PT, PT, PT, UP1, 0x40, 0x0 ;  /* 0x000000000000781c */ /* 0x000fca0003f0e818 */
[----:B------:R-:W1:Y:S08]  /*2fe0*/  MUFU.TANH R24, R24 ;  /* 0x0000001800187308 */ /* 0x000e700000002400 */
        /* <DEDUP_REMOVED lines=13> */
.L_x_166:
[----:B------:R-:W-:-:S04]  /*30c0*/  MOV R38, c[0x0][0x32c] ;  /* 0x0000cb0000267a02 */ /* 0x000fc80000000f00 */
[----:B------:R-:W-:-:S13]  /*30d0*/  ISETP.NE.AND P0, PT, R38, 0x1, PT ;  /* 0x000000012600780c */ /* 0x000fda0003f05270 */
[----:B------:R-:W-:-:S05]  /*30e0*/  @P0 IMAD.HI.U32 R38, R58, c[0x0][0x330], RZ ;  /* 0x0000cc003a260a27 */ /* 0x000fca00078e00ff */
[----:B------:R-:W-:Y:S02]  /*30f0*/  @P0 SHF.R.U32.HI R58, RZ, c[0x0][0x334], R38 ;  /* 0x0000cd00ff3a0a19 */ /* 0x000fe40000011626 */
.L_x_167:
[----:B------:R-:W-:Y:S05]  /*3100*/  BSYNC B0 ;  /* 0x0000000000007941 */ /* 0x000fea0003800000 */
.L_x_165:
[----:B------:R-:W-:-:S05]  /*3110*/  IMAD R55, R58, c[0x0][0x32c], R65 ;  /* 0x0000cb003a377a24 */ /* 0x000fca00078e0241 */
[----:B------:R-:W-:Y:S02]  /*3120*/  IADD3 R38, R55, c[0x0][0x32c], RZ ;  /* 0x0000cb0037267a10 */ /* 0x000fe40007ffe0ff */
[----:B------:R-:W-:Y:S02]  /*3130*/  IMNMX R46, R46, R55, !PT ;  /* 0x000000372e2e7217 */ /* 0x000fe40007800200 */
[----:B------:R-:W-:Y:S02]  /*3140*/  IMNMX R47, R47, R38, PT ;  /* 0x000000262f2f7217 */ /* 0x000fe40003800200 */
.L_x_164:
[----:B--234-:R-:W-:Y:S01]  /*3150*/  ISETP.NE.AND P0, PT, R68, RZ, PT ;  /* 0x000000ff4400720c */ /* 0x01cfe20003f05270 */
[----:B------:R-:W-:Y:S02]  /*3160*/  FMUL.FTZ R12, R12, c[0x0][0x320] ;  /* 0x0000c8000c0c7a20 */ /* 0x000fe40000410000 */
[----:B------:R-:W-:Y:S01]  /*3170*/  FMUL.FTZ R90, R8, c[0x0][0x320] ;  /* 0x0000c800085a7a20 */ /* 0x000fe20000410000 */
[----:B------:R-:W-:Y:S01]  /*3180*/  ISETP.GT.AND P0, PT, R46, 0x1, !P0 ;  /* 0x000000012e00780c */ /* 0x000fe20004704270 */
[----:B------:R2:W3:Y:S01]  /*3190*/  MUFU.TANH R94, R12 ;  /* 0x0000000c005e7308 */ /* 0x0004e20000002400 */
[----:B------:R-:W-:-:S02]  /*31a0*/  FMUL.FTZ R13, R13, c[0x0][0x320] ;  /* 0x0000c8000d0d7a20 */ /* 0x000fc40000410000 */
[----:B------:R-:W-:Y:S01]  /*31b0*/  ISETP.LT.OR P0, PT, R47, 0x2, P0 ;  /* 0x000000022f00780c */ /* 0x000fe20000701670 */
[----:B------:R-:W-:Y:S02]  /*31c0*/  FMUL.FTZ R72, R72, c[0x0][0x320] ;  /* 0x0000c80048487a20 */ /* 0x000fe40000410000 */
[----:B------:R-:W-:Y:S01]  /*31d0*/  FMUL.FTZ R73, R73, c[0x0][0x320] ;  /* 0x0000c80049497a20 */ /* 0x000fe20000410000 */
[----:B------:R-:W-:Y:S01]  /*31e0*/  FSEL R40, R40, -INF , !P0 ;  /* 0xff80000028287808 */ /* 0x000fe20004000000 */
[----:B------:R-:W-:Y:S01]  /*31f0*/  FMUL.FTZ R21, R21, c[0x0][0x320] ;  /* 0x0000c80015157a20 */ /* 0x000fe20000410000 */
[----:B------:R-:W-:Y:S01]  /*3200*/  ISETP.NE.AND P0, PT, R64, RZ, PT ;  /* 0x000000ff4000720c */ /* 0x000fe20003f05270 */
[----:B------:R-:W-:Y:S01]  /*3210*/  FMUL.FTZ R17, R17, c[0x0][0x320] ;  /* 0x0000c80011117a20 */ /* 0x000fe20000410000 */
[----:B------:R-:W4:Y:S01]  /*3220*/  MUFU.TANH R92, R13 ;  /* 0x0000000d005c7308 */ /* 0x000f220000002400 */
[----:B------:R-:W-:Y:S01]  /*3230*/  FMUL.FTZ R20, R20, c[0x0][0x320] ;  /* 0x0000c80014147a20 */ /* 0x000fe20000410000 */
[----:B------:R-:W-:Y:S01]  /*3240*/  ISETP.GT.AND P0, PT, R46, 0x8, !P0 ;  /* 0x000000082e00780c */ /* 0x000fe20004704270 */
[----:B------:R-:W-:Y:S01]  /*3250*/  FMUL.FTZ R48, R48, c[0x0][0x320] ;  /* 0x0000c80030307a20 */ /* 0x000fe20000410000 */
[----:B--2---:R-:W2:Y:S02]  /*3260*/  SHFL.IDX PT, R12, R61, 0x2, 0x1c1f ;  /* 0x005c1f003d0c7f89 */ /* 0x004ea400000e0000 */
[----:B------:R-:W-:Y:S01]  /*3270*/  ISETP.LT.OR P0, PT, R47, 0x9, P0 ;  /* 0x000000092f00780c */ /* 0x000fe20000701670 */
[----:B------:R-:W-:Y:S01]  /*3280*/  FMUL.FTZ R49, R49, c[0x0][0x320] ;  /* 0x0000c80031317a20 */ /* 0x000fe20000410000 */
[----:B------:R-:W1:Y:S01]  /*3290*/  MUFU.TANH R182, R72 ;  /* 0x0000004800b67308 */ /* 0x000e620000002400 */
[----:B------:R-:W-:Y:S01]  /*32a0*/  FMUL.FTZ R16, R16, c[0x0][0x320] ;  /* 0x0000c80010107a20 */ /* 0x000fe20000410000 */
[----:B-1----:R-:W-:Y:S01]  /*32b0*/  FSEL R38, R54, -INF , !P0 ;  /* 0xff80000036267808 */ /* 0x002fe20004000000 */
[----:B------:R-:W-:Y:S01]  /*32c0*/  FMUL.FTZ R9, R9, c[0x0][0x320] ;  /* 0x0000c80009097a20 */ /* 0x000fe20000410000 */
[----:B------:R-:W-:-:S04]  /*32d0*/  ISETP.NE.AND P0, PT, R60, RZ, PT ;  /* 0x000000ff3c00720c */ /* 0x000fc80003f05270 */
[----:B------:R-:W-:Y:S01]  /*32e0*/  ISETP.GT.AND P0, PT, R46, 0x9, !P0 ;  /* 0x000000092e00780c */ /* 0x000fe20004704270 */
[----:B------:R-:W1:Y:S03]  /*32f0*/  MUFU.TANH R179, R73 ;  /* 0x0000004900b37308 */ /* 0x000e660000002400 */
[----:B------:R-:W-:-:S04]  /*3300*/  ISETP.LT.OR P0, PT, R47, 0xa, P0 ;  /* 0x0000000a2f00780c */ /* 0x000fc80000701670 */
[----:B------:R-:W-:Y:S01]  /*3310*/  FSEL R6, R6, -INF , !P0 ;  /* 0xff80000006067808 */ /* 0x000fe20004000000 */
[----:B------:R-:W1:Y:S01]  /*3320*/  MUFU.TANH R152, R21 ;  /* 0x0000001500987308 */ /* 0x000e620000002400 */
[----:B------:R-:W-:Y:S01]  /*3330*/  ISETP.NE.AND P0, PT, R53, RZ, PT ;  /* 0x000000ff3500720c */ /* 0x000fe20003f05270 */
[----:B--2---:R-:W-:-:S03]  /*3340*/  IMAD.IADD R8, R69, 0x1, R12 ;  /* 0x0000000145087824 */ /* 0x004fc600078e020c */
[----:B------:R-:W-:-:S03]  /*3350*/  ISETP.GT.AND P0, PT, R46, 0x10, !P0 ;  /* 0x000000102e00780c */ /* 0x000fc60004704270 */
[----:B------:R-:W2:Y:S01]  /*3360*/  MUFU.TANH R126, R17 ;  /* 0x00000011007e7308 */ /* 0x000ea20000002400 */
[----:B------:R-:W-:-:S04]  /*3370*/  ISETP.LT.OR P0, PT, R47, 0x11, P0 ;  /* 0x000000112f00780c */ /* 0x000fc80000701670 */
[----:B------:R-:W-:Y:S02]  /*3380*/  FSEL R36, R36, -INF , !P0 ;  /* 0xff80000024247808 */ /* 0x000fe40004000000 */
[----:B------:R-:W-:Y:S01]  /*3390*/  ISETP.NE.AND P0, PT, R52, RZ, PT ;  /* 0x000000ff3400720c */ /* 0x000fe20003f05270 */
[----:B------:R-:W1:Y:S03]  /*33a0*/  MUFU.TANH R89, R20 ;  /* 0x0000001400597308 */ /* 0x000e660000002400 */
[----:B------:R-:W-:-:S04]  /*33b0*/  ISETP.GT.AND P0, PT, R46, 0x11, !P0 ;  /* 0x000000112e00780c */ /* 0x000fc80004704270 */
[----:B------:R-:W-:Y:S01]  /*33c0*/  ISETP.LT.OR P0, PT, R47, 0x12, P0 ;  /* 0x000000122f00780c */ /* 0x000fe20000701670 */
[----:B------:R-:W1:Y:S03]  /*33d0*/  MUFU.TANH R178, R48 ;  /* 0x0000003000b27308 */ /* 0x000e660000002400 */
[----:B------:R-:W-:Y:S02]  /*33e0*/  FSEL R34, R34, -INF , !P0 ;  /* 0xff80000022227808 */ /* 0x000fe40004000000 */
[----:B------:R-:W-:-:S03]  /*33f0*/  ISETP.NE.AND P0, PT, R45, RZ, PT ;  /* 0x000000ff2d00720c */ /* 0x000fc60003f05270 */
[----:B------:R-:W1:Y:S01]  /*3400*/  MUFU.TANH R177, R49 ;  /* 0x0000003100b17308 */ /* 0x000e620000002400 */
[----:B------:R-:W-:-:S04]  /*3410*/  ISETP.GT.AND P0, PT, R46, 0x18, !P0 ;  /* 0x000000182e00780c */ /* 0x000fc80004704270 */
[----:B------:R-:W-:-:S03]  /*3420*/  ISETP.LT.OR P0, PT, R47, 0x19, P0 ;  /* 0x000000192f00780c */ /* 0x000fc60000701670 */
[----:B------:R-:W1:Y:S01]  /*3430*/  MUFU.TANH R90, R90 ;  /* 0x0000005a005a7308 */ /* 0x000e620000002400 */
[----:B------:R-:W-:Y:S02]  /*3440*/  FSEL R32, R32, -INF , !P0 ;  /* 0xff80000020207808 */ /* 0x000fe40004000000 */
[----:B------:R-:W-:-:S04]  /*3450*/  ISETP.NE.AND P0, PT, R43, RZ, PT ;  /* 0x000000ff2b00720c */ /* 0x000fc80003f05270 */
[----:B------:R-:W-:Y:S01]  /*3460*/  ISETP.GT.AND P0, PT, R46, 0x19, !P0 ;  /* 0x000000192e00780c */ /* 0x000fe20004704270 */
[----:B------:R-:W1:Y:S03]  /*3470*/  MUFU.TANH R142, R16 ;  /* 0x00000010008e7308 */ /* 0x000e660000002400 */
[----:B------:R-:W-:-:S04]  /*3480*/  ISETP.LT.OR P0, PT, R47, 0x1a, P0 ;  /* 0x0000001a2f00780c */ /* 0x000fc80000701670 */
[----:B------:R-:W-:Y:S01]  /*3490*/  FSEL R30, R30, -INF , !P0 ;  /* 0xff8000001e1e7808 */ /* 0x000fe20004000000 */
[----:B------:R5:W1:Y:S01]  /*34a0*/  MUFU.TANH R88, R9 ;  /* 0x0000000900587308 */ /* 0x000a620000002400 */
[----:B------:R-:W-:-:S04]  /*34b0*/  ISETP.NE.AND P0, PT, R3, RZ, PT ;  /* 0x000000ff0300720c */ /* 0x000fc80003f05270 */
[----:B------:R-:W-:-:S04]  /*34c0*/  ISETP.GT.AND P0, PT, R46, 0x20, !P0 ;  /* 0x000000202e00780c */ /* 0x000fc80004704270 */
[----:B------:R-:W-:-:S04]  /*34d0*/  ISETP.LT.OR P0, PT, R47, 0x21, P0 ;  /* 0x000000212f00780c */ /* 0x000fc80000701670 */
[----:B------:R-:W-:Y:S02]  /*34e0*/  FSEL R28, R28, -INF , !P0 ;  /* 0xff8000001c1c7808 */ /* 0x000fe40004000000 */
[----:B------:R-:W-:Y:S01]  /*34f0*/  ISETP.NE.AND P0, PT, R42, RZ, PT ;  /* 0x000000ff2a00720c */ /* 0x000fe20003f05270 */
[----:B-----5:R-:W-:-:S03]  /*3500*/  IMAD.IADD R9, R77, 0x1, R12 ;  /* 0x000000014d097824 */ /* 0x020fc600078e020c */
[----:B------:R-:W-:Y:S02]  /*3510*/  ISETP.GT.AND P0, PT, R46, 0x21, !P0 ;  /* 0x000000212e00780c */ /* 0x000fe40004704270 */
[----:B------:R-:W-:Y:S02]  /*3520*/  IMNMX R9, R9, R76, PT ;  /* 0x0000004c09097217 */ /* 0x000fe40003800200 */
[----:B------:R-:W-:-:S04]  /*3530*/  ISETP.LT.OR P0, PT, R47, 0x22, P0 ;  /* 0x000000222f00780c */ /* 0x000fc80000701670 */
[----:B------:R-:W-:Y:S02]  /*3540*/  FSEL R24, R24, -INF , !P0 ;  /* 0xff80000018187808 */ /* 0x000fe40004000000 */
[----:B------:R-:W-:-:S04]  /*3550*/  ISETP.GT.AND P0, PT, R46, 0x28, !P2 ;  /* 0x000000282e00780c */ /* 0x000fc80005704270 */
[----:B------:R-:W-:-:S04]  /*3560*/  ISETP.LT.OR P0, PT, R47, 0x29, P0 ;  /* 0x000000292f00780c */ /* 0x000fc80000701670 */
[----:B------:R-:W-:Y:S02]  /*3570*/  FSEL R57, R57, -INF , !P0 ;  /* 0xff80000039397808 */ /* 0x000fe40004000000 */
[----:B------:R-:W-:-:S04]  /*3580*/  ISETP.NE.AND P0, PT, R2, RZ, PT ;  /* 0x000000ff0200720c */ /* 0x000fc80003f05270 */
[----:B------:R-:W-:-:S04]  /*3590*/  ISETP.GT.AND P0, PT, R46, RZ, !P0 ;  /* 0x000000ff2e00720c */ /* 0x000fc80004704270 */
[----:B------:R-:W-:-:S04]  /*35a0*/  ISETP.LT.OR P0, PT, R47, 0x1, P0 ;  /* 0x000000012f00780c */ /* 0x000fc80000701670 */
[----:B------:R-:W-:Y:S02]  /*35b0*/  FSEL R44, R44, -INF , !P0 ;  /* 0xff8000002c2c7808 */ /* 0x000fe40004000000 */
[----:B------:R-:W-:-:S04]  /*35c0*/  ISETP.GT.AND P0, PT, R46, 0x29, !P1 ;  /* 0x000000292e00780c */ /* 0x000fc80004f04270 */
[----:B------:R-:W-:-:S04]  /*35d0*/  ISETP.LT.OR P0, PT, R47, 0x2a, P0 ;  /* 0x0000002a2f00780c */ /* 0x000fc80000701670 */
[----:B------:R-:W-:Y:S02]  /*35e0*/  FSEL R56, R56, -INF , !P0 ;  /* 0xff80000038387808 */ /* 0x000fe40004000000 */
[----:B------:R-:W-:-:S13]  /*35f0*/  PLOP3.LUT P0, PT, PT, PT, UP1, 0x40, 0x0 ;  /* 0x000000000000781c */ /* 0x000fda0003f0e818 */
[----:B------:R-:W-:Y:S05]  /*3600*/  @P0 BRA `(.L_x_168) ;  /* 0x0000015000000947 */ /* 0x000fea0003800000 */
[----:B-1234-:R-:W-:Y:S01]  /*3610*/  IADD3 R12, R12, c[0x0][0x1d0], RZ ;  /* 0x000074000c0c7a10 */ /* 0x01efe20007ffe0ff */
        /* <DEDUP_REMOVED lines=11> */
.L_x_170:
[----:B------:R-:W-:-:S04]  /*36d0*/  MOV R12, c[0x0][0x32c] ;  /* 0x0000cb00000c7a02 */ /* 0x000fc80000000f00 */
[----:B------:R-:W-:-:S13]  /*36e0*/  ISETP.NE.AND P0, PT, R12, 0x1, PT ;  /* 0x000000010c00780c */ /* 0x000fda0003f05270 */
[----:B------:R-:W-:-:S05]  /*36f0*/  @P0 IMAD.HI.U32 R12, R16, c[0x0][0x330], RZ ;  /* 0x0000cc00100c0a27 */ /* 0x000fca00078e00ff */
[----:B------:R-:W-:Y:S02]  /*3700*/  @P0 SHF.R.U32.HI R16, RZ, c[0x0][0x334], R12 ;  /* 0x0000cd00ff100a19 */ /* 0x000fe4000001160c */
.L_x_171:
[----:B------:R-:W-:Y:S05]  /*3710*/  BSYNC B0 ;  /* 0x0000000000007941 */ /* 0x000fea0003800000 */
.L_x_169:
[----:B------:R-:W-:-:S05]  /*3720*/  IMAD R13, R16, c[0x0][0x32c], R65 ;  /* 0x0000cb00100d7a24 */ /* 0x000fca00078e0241 */
[----:B------:R-:W-:Y:S02]  /*3730*/  IADD3 R12, R13, c[0x0][0x32c], RZ ;  /* 0x0000cb000d0c7a10 */ /* 0x000fe40007ffe0ff */
[----:B------:R-:W-:Y:S02]  /*3740*/  IMNMX R8, R8, R13, !PT ;  /* 0x0000000d08087217 */ /* 0x000fe40007800200 */
[----:B------:R-:W-:Y:S02]  /*3750*/  IMNMX R9, R9, R12, PT ;  /* 0x0000000c09097217 */ /* 0x000fe40003800200 */
.L_x_168:
[----:B-1234-:R-:W-:Y:S01]  /*3760*/  ISETP.NE.AND P0, PT, R68, RZ, PT ;  /* 0x000000ff4400720c */ /* 0x01efe20003f05270 */
[----:B------:R-:W-:Y:S02]  /*3770*/  FMUL.FTZ R74, R74, c[0x0][0x320] ;  /* 0x0000c8004a4a7a20 */ /* 0x000fe40000410000 */
[----:B------:R-:W-:Y:S01]  /*3780*/  FMUL.FTZ R190, R75, c[0x0][0x320] ;  /* 0x0000c8004bbe7a20 */ /* 0x000fe20000410000 */
[----:B------:R-:W-:Y:S01]  /*3790*/  ISETP.GT.AND P0, PT, R8, 0x1, !P0 ;  /* 0x000000010800780c */ /* 0x000fe20004704270 */
[----:B------:R1:W2:Y:S01]  /*37a0*/  MUFU.TANH R180, R74 ;  /* 0x0000004a00b47308 */ /* 0x0002a20000002400 */
        /* <DEDUP_REMOVED lines=8> */
[----:B------:R3:W4:Y:S01]  /*3830*/  MUFU.TANH R124, R18 ;  /* 0x00000012007c7308 */ /* 0x0007220000002400 */
[----:B------:R-:W-:Y:S01]  /*3840*/  FMUL.FTZ R23, R23, c[0x0][0x320] ;  /* 0x0000c80017177a20 */ /* 0x000fe20000410000 */
[----:B------:R-:W-:Y:S01]  /*3850*/  ISETP.GT.AND P0, PT, R8, 0x8, !P0 ;  /* 0x000000080800780c */ /* 0x000fe20004704270 */
[----:B------:R-:W-:-:S02]  /*3860*/  FMUL.FTZ R19, R19, c[0x0][0x320] ;  /* 0x0000c80013137a20 */ /* 0x000fc40000410000 */
[----:B-1----:R-:W-:Y:S01]  /*3870*/  FMUL.FTZ R74, R15, c[0x0][0x320] ;  /* 0x0000c8000f4a7a20 */ /* 0x002fe20000410000 */
[----:B------:R-:W-:Y:S01]  /*3880*/  ISETP.LT.OR P0, PT, R9, 0x9, P0 ;  /* 0x000000090900780c */ /* 0x000fe20000701670 */
[----:B------:R-:W-:Y:S01]  /*3890*/  FMUL.FTZ R50, R50, c[0x0][0x320] ;  /* 0x0000c80032327a20 */ /* 0x000fe20000410000 */
[----:B------:R-:W1:Y:S01]  /*38a0*/  MUFU.TANH R190, R190 ;  /* 0x000000be00be7308 */ /* 0x000e620000002400 */
[----:B------:R-:W-:Y:S01]  /*38b0*/  FMUL.FTZ R51, R51, c[0x0][0x320] ;  /* 0x0000c80033337a20 */ /* 0x000fe20000410000 */
[----:B------:R-:W-:Y:S02]  /*38c0*/  FSEL R142, R142, -INF , !P0 ;  /* 0xff8000008e8e7808 */ /* 0x000fe40004000000 */
[----:B------:R-:W-:-:S04]  /*38d0*/  ISETP.NE.AND P0, PT, R60, RZ, PT ;  /* 0x000000ff3c00720c */ /* 0x000fc80003f05270 */
[----:B------:R-:W-:Y:S01]  /*38e0*/  ISETP.GT.AND P0, PT, R8, 0x9, !P0 ;  /* 0x000000090800780c */ /* 0x000fe20004704270 */
[----:B------:R3:W1:Y:S03]  /*38f0*/  MUFU.TANH R73, R10 ;  /* 0x0000000a00497308 */ /* 0x0006660000002400 */
[----:B------:R-:W-:-:S04]  /*3900*/  ISETP.LT.OR P0, PT, R9, 0xa, P0 ;  /* 0x0000000a0900780c */ /* 0x000fc80000701670 */
[----:B------:R-:W-:Y:S01]  /*3910*/  FSEL R126, R126, -INF , !P0 ;  /* 0xff8000007e7e7808 */ /* 0x000fe20004000000 */
[----:B------:R3:W1:Y:S01]  /*3920*/  MUFU.TANH R72, R11 ;  /* 0x0000000b00487308 */ /* 0x0006620000002400 */
[----:B------:R-:W-:-:S04]  /*3930*/  ISETP.NE.AND P0, PT, R53, RZ, PT ;  /* 0x000000ff3500720c */ /* 0x000fc80003f05270 */
[----:B------:R-:W-:-:S03]  /*3940*/  ISETP.GT.AND P0, PT, R8, 0x10, !P0 ;  /* 0x000000100800780c */ /* 0x000fc60004704270 */
[----:B------:R3:W1:Y:S01]  /*3950*/  MUFU.TANH R75, R22 ;  /* 0x00000016004b7308 */ /* 0x0006620000002400 */
[----:B------:R-:W-:-:S04]  /*3960*/  ISETP.LT.OR P0, PT, R9, 0x11, P0 ;  /* 0x000000110900780c */ /* 0x000fc80000701670 */
[----:B------:R-:W-:Y:S02]  /*3970*/  FSEL R94, R94, -INF , !P0 ;  /* 0xff8000005e5e7808 */ /* 0x000fe40004000000 */
[----:B------:R-:W-:Y:S01]  /*3980*/  ISETP.NE.AND P0, PT, R52, RZ, PT ;  /* 0x000000ff3400720c */ /* 0x000fe20003f05270 */
[----:B------:R3:W1:Y:S03]  /*3990*/  MUFU.TANH R140, R23 ;  /* 0x00000017008c7308 */ /* 0x0006660000002400 */
[----:B------:R-:W-:-:S04]  /*39a0*/  ISETP.GT.AND P0, PT, R8, 0x11, !P0 ;  /* 0x000000110800780c */ /* 0x000fc80004704270 */
[----:B------:R-:W-:Y:S01]  /*39b0*/  ISETP.LT.OR P0, PT, R9, 0x12, P0 ;  /* 0x000000120900780c */ /* 0x000fe20000701670 */
[----:B------:R3:W1:Y:S03]  /*39c0*/  MUFU.TANH R110, R19 ;  /* 0x00000013006e7308 */ /* 0x0006660000002400 */
[----:B------:R-:W-:Y:S02]  /*39d0*/  FSEL R92, R92, -INF , !P0 ;  /* 0xff8000005c5c7808 */ /* 0x000fe40004000000 */
[----:B------:R-:W-:-:S03]  /*39e0*/  ISETP.NE.AND P0, PT, R45, RZ, PT ;  /* 0x000000ff2d00720c */ /* 0x000fc60003f05270 */
[----:B------:R3:W1:Y:S01]  /*39f0*/  MUFU.TANH R189, R50 ;  /* 0x0000003200bd7308 */ /* 0x0006620000002400 */
[----:B------:R-:W-:-:S04]  /*3a00*/  ISETP.GT.AND P0, PT, R8, 0x18, !P0 ;  /* 0x000000180800780c */ /* 0x000fc80004704270 */
[----:B------:R-:W-:-:S03]  /*3a10*/  ISETP.LT.OR P0, PT, R9, 0x19, P0 ;  /* 0x000000190900780c */ /* 0x000fc60000701670 */
[----:B------:R3:W1:Y:S01]  /*3a20*/  MUFU.TANH R187, R51 ;  /* 0x0000003300bb7308 */ /* 0x0006620000002400 */
[----:B------:R-:W-:Y:S02]  /*3a30*/  FSEL R90, R90, -INF , !P0 ;  /* 0xff8000005a5a7808 */ /* 0x000fe40004000000 */
[----:B------:R-:W-:-:S04]  /*3a40*/  ISETP.NE.AND P0, PT, R43, RZ, PT ;  /* 0x000000ff2b00720c */ /* 0x000fc80003f05270 */
[----:B------:R-:W-:Y:S01]  /*3a50*/  ISETP.GT.AND P0, PT, R8, 0x19, !P0 ;  /* 0x000000190800780c */ /* 0x000fe20004704270 */
[----:B------:R-:W1:Y:S03]  /*3a60*/  MUFU.TANH R108, R108 ;  /* 0x0000006c006c7308 */ /* 0x000e660000002400 */
[----:B------:R-:W-:-:S04]  /*3a70*/  ISETP.LT.OR P0, PT, R9, 0x1a, P0 ;  /* 0x0000001a0900780c */ /* 0x000fc80000701670 */
[----:B------:R-:W-:Y:S01]  /*3a80*/  FSEL R88, R88, -INF , !P0 ;  /* 0xff80000058587808 */ /* 0x000fe20004000000 */
[----:B------:R-:W1:Y:S01]  /*3a90*/  MUFU.TANH R74, R74 ;  /* 0x0000004a004a7308 */ /* 0x000e620000002400 */
[----:B------:R-:W-:-:S04]  /*3aa0*/  ISETP.NE.AND P0, PT, R3, RZ, PT ;  /* 0x000000ff0300720c */ /* 0x000fc80003f05270 */
[----:B------:R-:W-:-:S04]  /*3ab0*/  ISETP.GT.AND P0, PT, R8, 0x20, !P0 ;  /* 0x000000200800780c */ /* 0x000fc80004704270 */
[----:B------:R-:W-:-:S04]  /*3ac0*/  ISETP.LT.OR P0, PT, R9, 0x21, P0 ;  /* 0x000000210900780c */ /* 0x000fc80000701670 */
[----:B------:R-:W-:Y:S02]  /*3ad0*/  FSEL R182, R182, -INF , !P0 ;  /* 0xff800000b6b67808 */ /* 0x000fe40004000000 */
[----:B------:R-:W-:-:S04]  /*3ae0*/  ISETP.NE.AND P0, PT, R42, RZ, PT ;  /* 0x000000ff2a00720c */ /* 0x000fc80003f05270 */
[----:B------:R-:W-:-:S04]  /*3af0*/  ISETP.GT.AND P0, PT, R8, 0x21, !P0 ;  /* 0x000000210800780c */ /* 0x000fc80004704270 */
        /* <DEDUP_REMOVED lines=9> */
[----:B------:R-:W-:Y:S02]  /*3b90*/  ISETP.GT.AND P0, PT, R8, 0x29, !P1 ;  /* 0x000000290800780c */ /* 0x000fe40004f04270 */
[----:B------:R-:W5:Y:S02]  /*3ba0*/  SHFL.IDX PT, R8, R61, 0x3, 0x1c1f ;  /* 0x007c1f003d087f89 */ /* 0x000f6400000e0000 */
[----:B------:R-:W-:-:S04]  /*3bb0*/  ISETP.LT.OR P0, PT, R9, 0x2a, P0 ;  /* 0x0000002a0900780c */ /* 0x000fc80000701670 */
[----:B------:R-:W-:Y:S02]  /*3bc0*/  FSEL R177, R177, -INF , !P0 ;  /* 0xff800000b1b17808 */ /* 0x000fe40004000000 */
[----:B------:R-:W-:Y:S01]  /*3bd0*/  PLOP3.LUT P0, PT, PT, PT, UP1, 0x40, 0x0 ;  /* 0x000000000000781c */ /* 0x000fe20003f0e818 */
[--C-:B-----5:R-:W-:Y:S02]  /*3be0*/  IMAD.IADD R77, R77, 0x1, R8.reuse ;  /* 0x000000014d4d7824 */ /* 0x120fe400078e0208 */
[----:B------:R-:W-:-:S03]  /*3bf0*/  IMAD.IADD R15, R69, 0x1, R8 ;  /* 0x00000001450f7824 */ /* 0x000fc600078e0208 */
[----:B------:R-:W-:-:S07]  /*3c00*/  IMNMX R14, R77, R76, PT ;  /* 0x0000004c4d0e7217 */ /* 0x000fce0003800200 */
        /* <DEDUP_REMOVED lines=13> */
.L_x_174:
[----:B------:R-:W-:-:S04]  /*3ce0*/  MOV R8, c[0x0][0x32c] ;  /* 0x0000cb0000087a02 */ /* 0x000fc80000000f00 */
[----:B------:R-:W-:-:S13]  /*3cf0*/  ISETP.NE.AND P0, PT, R8, 0x1, PT ;  /* 0x000000010800780c */ /* 0x000fda0003f05270 */
[----:B------:R-:W-:-:S05]  /*3d00*/  @P0 IMAD.HI.U32 R8, R10, c[0x0][0x330], RZ ;  /* 0x0000cc000a080a27 */ /* 0x000fca00078e00ff */
[----:B------:R-:W-:Y:S02]  /*3d10*/  @P0 SHF.R.U32.HI R10, RZ, c[0x0][0x334], R8 ;  /* 0x0000cd00ff0a0a19 */ /* 0x000fe40000011608 */
.L_x_175:
[----:B------:R-:W-:Y:S05]  /*3d20*/  BSYNC B0 ;  /* 0x0000000000007941 */ /* 0x000fea0003800000 */
.L_x_173:
[----:B------:R-:W-:-:S05]  /*3d30*/  IMAD R10, R10, c[0x0][0x32c], R65 ;  /* 0x0000cb000a0a7a24 */ /* 0x000fca00078e0241 */
[----:B------:R-:W-:Y:S02]  /*3d40*/  IADD3 R9, R10, c[0x0][0x32c], RZ ;  /* 0x0000cb000a097a10 */ /* 0x000fe40007ffe0ff */
[----:B------:R-:W-:Y:S02]  /*3d50*/  IMNMX R15, R15, R10, !PT ;  /* 0x0000000a0f0f7217 */ /* 0x000fe40007800200 */
[----:B------:R-:W-:Y:S02]  /*3d60*/  IMNMX R14, R14, R9, PT ;  /* 0x000000090e0e7217 */ /* 0x000fe40003800200 */
.L_x_172:
[----:B-1234-:R-:W-:Y:S01]  /*3d70*/  ISETP.NE.AND P0, PT, R68, RZ, PT ;  /* 0x000000ff4400720c */ /* 0x01efe20003f05270 */
[----:B------:R-:W-:Y:S01]  /*3d80*/  IMAD.SHL.U32 R214, R4, 0x2, RZ ;  /* 0x0000000204d67824 */ /* 0x000fe200078e00ff */
[----:B------:R-:W-:Y:S01]  /*3d90*/  FMNMX.FTZ R9, R44, R40, !PT ;  /* 0x000000282c097209 */ /* 0x000fe20007810000 */
[----:B------:R-:W-:Y:S01]  /*3da0*/  ULDC.64 UR4, c[0x0][0x2c8] ;  /* 0x0000b20000047ab9 */ /* 0x000fe20000000a00 */
[C---:B------:R-:W-:Y:S01]  /*3db0*/  ISETP.GT.AND P0, PT, R15.reuse, 0x1, !P0 ;  /* 0x000000010f00780c */ /* 0x040fe20004704270 */
[----:B------:R-:W-:Y:S01]  /*3dc0*/  IMAD R212, R0, 0x2, R214 ;  /* 0x0000000200d47824 */ /* 0x000fe200078e02d6 */
[----:B------:R-:W-:Y:S01]  /*3dd0*/  FMNMX.FTZ R9, R38, R9, !PT ;  /* 0x0000000926097209 */ /* 0x000fe20007810000 */
[----:B------:R-:W-:Y:S01]  /*3de0*/  LDSM.16.MT88.4 R136, [R214+0x1880] ;  /* 0x00188000d688783b */ /* 0x000fe20000004200 */
[----:B------:R-:W-:Y:S01]  /*3df0*/  ISETP.LT.OR P0, PT, R14, 0x2, P0 ;  /* 0x000000020e00780c */ /* 0x000fe20000701670 */
[----:B------:R-:W-:Y:S01]  /*3e00*/  UIMAD.WIDE.U32 UR12, UR11, UR4, URZ ;  /* 0x000000040b0c72a5 */ /* 0x000fe2000f8e003f */
[----:B------:R-:W-:Y:S01]  /*3e10*/  FMNMX.FTZ R9, R6, R9, !PT ;  /* 0x0000000906097209 */ /* 0x000fe20007810000 */
[----:B------:R-:W-:Y:S01]  /*3e20*/  LDSM.16.MT88.4 R120, [R212+0x1880] ;  /* 0x00188000d478783b */ /* 0x000fe20000004200 */
[----:B------:R-:W-:Y:S01]  /*3e30*/  FSEL R140, R140, -INF , !P0 ;  /* 0xff8000008c8c7808 */ /* 0x000fe20004000000 */
[----:B------:R-:W-:Y:S01]  /*3e40*/  @UP2 USHF.R.U32.HI UR11, URZ, UR5, UR13 ;  /* 0x000000053f0b2299 */ /* 0x000fe2000801160d */
[----:B------:R-:W-:Y:S01]  /*3e50*/  ISETP.NE.AND P0, PT, R64, RZ, PT ;  /* 0x000000ff4000720c */ /* 0x000fe20003f05270 */
[----:B------:R-:W-:Y:S01]  /*3e60*/  LDSM.16.MT88.4 R104, [R214+0x2480] ;  /* 0x00248000d668783b */ /* 0x000fe20000004200 */
[----:B------:R-:W-:Y:S01]  /*3e70*/  FMNMX.FTZ R9, R36, R9, !PT ;  /* 0x0000000924097209 */ /* 0x000fe20007810000 */
[----:B------:R-:W-:Y:S01]  /*3e80*/  UIADD3 UR4, UR10, UR11, URZ ;  /* 0x0000000b0a047290 */ /* 0x000fe2000fffe03f */
[----:B------:R-:W-:Y:S01]  /*3e90*/  ISETP.GT.AND P0, PT, R15, 0x8, !P0 ;  /* 0x000000080f00780c */ /* 0x000fe20004704270 */
[----:B------:R-:W-:Y:S01]  /*3ea0*/  LDSM.16.MT88.4 R76, [R214+0x3080] ;  /* 0x00308000d64c783b */ /* 0x000fe20000004200 */
[----:B------:R-:W-:Y:S01]  /*3eb0*/  FMNMX.FTZ R9, R34, R9, !PT ;  /* 0x0000000922097209 */ /* 0x000fe20007810000 */
[----:B------:R-:W-:Y:S01]  /*3ec0*/  ULDC UR11, c[0x0][0x328] ;  /* 0x0000ca00000b7ab9 */ /* 0x000fe20000000800 */
[----:B------:R-:W-:Y:S01]  /*3ed0*/  ISETP.LT.OR P0, PT, R14, 0x9, P0 ;  /* 0x000000090e00780c */ /* 0x000fe20000701670 */
[----:B------:R-:W-:Y:S01]  /*3ee0*/  LDSM.16.MT88.4 R148, [R214+0x1c80] ;  /* 0x001c8000d694783b */ /* 0x000fe20000004200 */
[----:B------:R-:W-:Y:S01]  /*3ef0*/  FMNMX.FTZ R9, R32, R9, !PT ;  /* 0x0000000920097209 */ /* 0x000fe20007810000 */
[----:B------:R-:W-:Y:S01]  /*3f00*/  UIADD3 UR11, UR4, UR11, URZ ;  /* 0x0000000b040b7290 */ /* 0x000fe2000fffe03f */
[----:B------:R-:W-:Y:S01]  /*3f10*/  FSEL R124, R124, -INF , !P0 ;  /* 0xff8000007c7c7808 */ /* 0x000fe20004000000 */
[----:B------:R-:W-:Y:S01]  /*3f20*/  LDSM.16.MT88.4 R48, [R212+0x1c80] ;  /* 0x001c8000d430783b */ /* 0x000fe20000004200 */
[----:B------:R-:W-:-:S02]  /*3f30*/  ISETP.NE.AND P0, PT, R60, RZ, PT ;  /* 0x000000ff3c00720c */ /* 0x000fc40003f05270 */
[----:B------:R-:W-:Y:S01]  /*3f40*/  FMNMX.FTZ R9, R30, R9, !PT ;  /* 0x000000091e097209 */ /* 0x000fe20007810000 */
[----:B------:R-:W-:Y:S01]  /*3f50*/  LDSM.16.MT88.4 R60, [R212+0x2480] ;  /* 0x00248000d43c783b */ /* 0x000fe20000004200 */
[----:B------:R-:W-:Y:S02]  /*3f60*/  ISETP.GT.AND P0, PT, R15, 0x9, !P0 ;  /* 0x000000090f00780c */ /* 0x000fe40004704270 */
[----:B------:R-:W-:Y:S01]  /*3f70*/  FMNMX.FTZ R9, R28, R9, !PT ;  /* 0x000000091c097209 */ /* 0x000fe20007810000 */
[----:B------:R-:W-:Y:S01]  /*3f80*/  LDSM.16.MT88.4 R20, [R214+0x2c80] ;  /* 0x002c8000d614783b */ /* 0x000fe20000004200 */
[----:B------:R-:W-:Y:S02]  /*3f90*/  ISETP.LT.OR P0, PT, R14, 0xa, P0 ;  /* 0x0000000a0e00780c */ /* 0x000fe40000701670 */
[----:B------:R-:W-:Y:S02]  /*3fa0*/  FMNMX.FTZ R17, R89, R152, !PT ;  /* 0x0000009859117209 */ /* 0x000fe40007810000 */
[----:B------:R-:W-:-:S02]  /*3fb0*/  FSEL R110, R110, -INF , !P0 ;  /* 0xff8000006e6e7808 */ /* 0x000fc40004000000 */
[----:B------:R-:W-:Y:S02]  /*3fc0*/  ISETP.NE.AND P0, PT, R53, RZ, PT ;  /* 0x000000ff3500720c */ /* 0x000fe40003f05270 */
[----:B------:R-:W-:Y:S02]  /*3fd0*/  FMNMX.FTZ R17, R142, R17, !PT ;  /* 0x000000118e117209 */ /* 0x000fe40007810000 */
[----:B------:R-:W-:Y:S02]  /*3fe0*/  ISETP.GT.AND P0, PT, R15, 0x10, !P0 ;  /* 0x000000100f00780c */ /* 0x000fe40004704270 */
[----:B------:R-:W-:Y:S02]  /*3ff0*/  FMNMX.FTZ R17, R126, R17, !PT ;  /* 0x000000117e117209 */ /* 0x000fe40007810000 */
[----:B------:R-:W-:Y:S02]  /*4000*/  ISETP.LT.OR P0, PT, R14, 0x11, P0 ;  /* 0x000000110e00780c */ /* 0x000fe40000701670 */
[----:B------:R-:W-:-:S02]  /*4010*/  FMNMX.FTZ R17, R94, R17, !PT ;  /* 0x000000115e117209 */ /* 0x000fc40007810000 */
[----:B------:R-:W-:Y:S02]  /*4020*/  FSEL R108, R108, -INF , !P0 ;  /* 0xff8000006c6c7808 */ /* 0x000fe40004000000 */
[----:B------:R-:W-:Y:S02]  /*4030*/  ISETP.NE.AND P0, PT, R52, RZ, PT ;  /* 0x000000ff3400720c */ /* 0x000fe40003f05270 */
[----:B------:R-:W-:Y:S02]  /*4040*/  FMNMX.FTZ R17, R92, R17, !PT ;  /* 0x000000115c117209 */ /* 0x000fe40007810000 */
[----:B------:R-:W-:Y:S02]  /*4050*/  ISETP.GT.AND P0, PT, R15, 0x11, !P0 ;  /* 0x000000110f00780c */ /* 0x000fe40004704270 */
[----:B------:R-:W-:Y:S02]  /*4060*/  FMNMX.FTZ R17, R90, R17, !PT ;  /* 0x000000115a117209 */ /* 0x000fe40007810000 */
[----:B------:R-:W-:-:S02]  /*4070*/  ISETP.LT.OR P0, PT, R14, 0x12, P0 ;  /* 0x000000120e00780c */ /* 0x000fc40000701670 */
[----:B------:R-:W-:Y:S02]  /*4080*/  FMNMX.FTZ R17, R88, R17, !PT ;  /* 0x0000001158117209 */ /* 0x000fe40007810000 */
[----:B------:R-:W-:Y:S02]  /*4090*/  FSEL R74, R74, -INF , !P0 ;  /* 0xff8000004a4a7808 */ /* 0x000fe40004000000 */
[----:B------:R-:W-:Y:S02]  /*40a0*/  ISETP.NE.AND P0, PT, R45, RZ, PT ;  /* 0x000000ff2d00720c */ /* 0x000fe40003f05270 */
[----:B------:R-:W-:Y:S02]  /*40b0*/  FMNMX.FTZ R0, R182, R17, !PT ;  /* 0x00000011b6007209 */ /* 0x000fe40007810000 */
[----:B------:R-:W-:Y:S02]  /*40c0*/  ISETP.GT.AND P0, PT, R15, 0x18, !P0 ;  /* 0x000000180f00780c */ /* 0x000fe40004704270 */
[----:B------:R-:W-:-:S02]  /*40d0*/  FMNMX.FTZ R19, R179, R0, !PT ;  /* 0x00000000b3137209 */ /* 0x000fc40007810000 */
[----:B------:R-:W-:Y:S02]  /*40e0*/  ISETP.LT.OR P0, PT, R14, 0x19, P0 ;  /* 0x000000190e00780c */ /* 0x000fe40000701670 */
[----:B------:R-:W-:Y:S02]  /*40f0*/  FMNMX.FTZ R0, R178, R19, !PT ;  /* 0x00000013b2007209 */ /* 0x000fe40007810000 */
[----:B------:R-:W-:Y:S02]  /*4100*/  FSEL R73, R73, -INF , !P0 ;  /* 0xff80000049497808 */ /* 0x000fe40004000000 */
[----:B------:R-:W-:Y:S02]  /*4110*/  ISETP.NE.AND P0, PT, R43, RZ, PT ;  /* 0x000000ff2b00720c */ /* 0x000fe40003f05270 */
[C---:B------:R-:W-:Y:S02]  /*4120*/  ISETP.GT.AND P2, PT, R15.reuse, 0x28, !P2 ;  /* 0x000000280f00780c */ /* 0x040fe40005744270 */
[----:B------:R-:W-:-:S02]  /*4130*/  ISETP.GT.AND P0, PT, R15, 0x19, !P0 ;  /* 0x000000190f00780c */ /* 0x000fc40004704270 */
[----:B------:R-:W-:Y:S02]  /*4140*/  ISETP.GT.AND P1, PT, R15, 0x29, !P1 ;  /* 0x000000290f00780c */ /* 0x000fe40004f24270 */
[----:B------:R-:W-:Y:S02]  /*4150*/  ISETP.LT.OR P0, PT, R14, 0x1a, P0 ;  /* 0x0000001a0e00780c */ /* 0x000fe40000701670 */
[----:B------:R-:W-:Y:S02]  /*4160*/  FMNMX.FTZ R0, R177, R0, !PT ;  /* 0x00000000b1007209 */ /* 0x000fe40007810000 */
[----:B------:R-:W-:Y:S02]  /*4170*/  FSEL R72, R72, -INF , !P0 ;  /* 0xff80000048487808 */ /* 0x000fe40004000000 */
[----:B------:R-:W-:Y:S02]  /*4180*/  ISETP.NE.AND P0, PT, R3, RZ, PT ;  /* 0x000000ff0300720c */ /* 0x000fe40003f05270 */
[----:B------:R-:W-:-:S02]  /*4190*/  ISETP.LT.OR P2, PT, R14, 0x29, P2 ;  /* 0x000000290e00780c */ /* 0x000fc40001741670 */
[----:B------:R-:W-:Y:S02]  /*41a0*/  ISETP.GT.AND P0, PT, R15, 0x20, !P0 ;  /* 0x000000200f00780c */ /* 0x000fe40004704270 */
[C---:B------:R-:W-:Y:S02]  /*41b0*/  ISETP.LT.OR P1, PT, R14.reuse, 0x2a, P1 ;  /* 0x0000002a0e00780c */ /* 0x040fe40000f21670 */
[----:B------:R-:W-:Y:S02]  /*41c0*/  ISETP.LT.OR P0, PT, R14, 0x21, P0 ;  /* 0x000000210e00780c */ /* 0x000fe40000701670 */
[----:B------:R-:W-:Y:S02]  /*41d0*/  FSEL R189, R189, -INF , !P2 ;  /* 0xff800000bdbd7808 */ /* 0x000fe40005000000 */
[----:B------:R-:W-:Y:S02]  /*41e0*/  FSEL R180, R180, -INF , !P0 ;  /* 0xff800000b4b47808 */ /* 0x000fe40004000000 */
[----:B------:R-:W-:-:S02]  /*41f0*/  ISETP.NE.AND P0, PT, R2, RZ, PT ;  /* 0x000000ff0200720c */ /* 0x000fc40003f05270 */
[----:B------:R-:W-:Y:S02]  /*4200*/  FMNMX.FTZ R2, R41, R39, !PT ;  /* 0x0000002729027209 */ /* 0x000fe40007810000 */
[----:B------:R-:W-:Y:S02]  /*4210*/  ISETP.GT.AND P0, PT, R15, RZ, !P0 ;  /* 0x000000ff0f00720c */ /* 0x000fe40004704270 */
[----:B------:R-:W-:Y:S02]  /*4220*/  FMNMX.FTZ R2, R7, R2, !PT ;  /* 0x0000000207027209 */ /* 0x000fe40007810000 */
[----:B------:R-:W-:Y:S02]  /*4230*/  ISETP.LT.OR P0, PT, R14, 0x1, P0 ;  /* 0x000000010e00780c */ /* 0x000fe40000701670 */
[----:B------:R-:W-:Y:S02]  /*4240*/  FMNMX.FTZ R2, R5, R2, !PT ;  /* 0x0000000205027209 */ /* 0x000fe40007810000 */
[----:B------:R-:W-:-:S02]  /*4250*/  FSEL R75, R75, -INF , !P0 ;  /* 0xff8000004b4b7808 */ /* 0x000fc40004000000 */
[----:B------:R-:W-:Y:S02]  /*4260*/  FMNMX.FTZ R2, R37, R2, !PT ;  /* 0x0000000225027209 */ /* 0x000fe40007810000 */
[----:B------:R-:W-:Y:S02]  /*4270*/  FMNMX.FTZ R17, R75, R140, !PT ;  /* 0x0000008c4b117209 */ /* 0x000fe40007810000 */
[----:B------:R-:W-:Y:S02]  /*4280*/  FMNMX.FTZ R2, R35, R2, !PT ;  /* 0x0000000223027209 */ /* 0x000fe40007810000 */
[----:B------:R-:W-:Y:S02]  /*4290*/  FMNMX.FTZ R17, R124, R17, !PT ;  /* 0x000000117c117209 */ /* 0x000fe40007810000 */
[----:B------:R-:W-:Y:S02]  /*42a0*/  FMNMX.FTZ R2, R33, R2, !PT ;  /* 0x0000000221027209 */ /* 0x000fe40007810000 */
[----:B------:R-:W-:-:S02]  /*42b0*/  FMNMX.FTZ R17, R110, R17, !PT ;  /* 0x000000116e117209 */ /* 0x000fc40007810000 */
[----:B------:R-:W-:Y:S02]  /*42c0*/  FMNMX.FTZ R2, R31, R2, !PT ;  /* 0x000000021f027209 */ /* 0x000fe40007810000 */
[----:B------:R-:W-:Y:S02]  /*42d0*/  FMNMX.FTZ R19, R108, R17, !PT ;  /* 0x000000116c137209 */ /* 0x000fe40007810000 */
[----:B------:R-:W-:Y:S01]  /*42e0*/  FMNMX.FTZ R2, R29, R2, !PT ;  /* 0x000000021d027209 */ /* 0x000fe20007810000 */
[----:B------:R-:W1:Y:S01]  /*42f0*/  SHFL.BFLY PT, R17, R0, 0x2, 0x1f ;  /* 0x0c401f0000117f89 */ /* 0x000e6200000e0000 */
[----:B------:R-:W-:Y:S02]  /*4300*/  FMNMX.FTZ R16, R74, R19, !PT ;  /* 0x000000134a107209 */ /* 0x000fe40007810000 */
[----:B------:R-:W-:Y:S02]  /*4310*/  FMNMX.FTZ R3, R27, R2, !PT ;  /* 0x000000021b037209 */ /* 0x000fe40007810000 */
[----:B------:R-:W-:-:S02]  /*4320*/  FSEL R187, R187, -INF , !P1 ;  /* 0xff800000bbbb7808 */ /* 0x000fc40004800000 */
[----:B------:R-:W-:Y:S02]  /*4330*/  FMNMX.FTZ R2, R26, R3, !PT ;  /* 0x000000031a027209 */ /* 0x000fe40007810000 */
[----:B------:R-:W-:Y:S02]  /*4340*/  IADD3 R233, R153, -0x2, RZ ;  /* 0xfffffffe99e97810 */ /* 0x000fe40007ffe0ff */
[----:B------:R-:W-:-:S05]  /*4350*/  FMNMX.FTZ R11, R25, R2, !PT ;  /* 0x00000002190b7209 */ /* 0x000fca0007810000 */
[----:B------:R-:W2:Y:S01]  /*4360*/  SHFL.BFLY PT, R2, R11, 0x2, 0x1f ;  /* 0x0c401f000b027f89 */ /* 0x000ea200000e0000 */
[----:B-1----:R-:W-:-:S05]  /*4370*/  FMNMX.FTZ R0, R0, R17, !PT ;  /* 0x0000001100007209 */ /* 0x002fca0007810000 */
[----:B------:R-:W1:Y:S01]  /*4380*/  SHFL.BFLY PT, R59, R0, 0x1, 0x1f ;  /* 0x0c201f00003b7f89 */ /* 0x000e6200000e0000 */
[----:B--2---:R-:W-:-:S05]  /*4390*/  FMNMX.FTZ R2, R11, R2, !PT ;  /* 0x000000020b027209 */ /* 0x004fca0007810000 */
[----:B------:R-:W2:Y:S01]  /*43a0*/  SHFL.BFLY PT, R3, R2, 0x1, 0x1f ;  /* 0x0c201f0002037f89 */ /* 0x000ea200000e0000 */
[----:B-1----:R-:W-:-:S05]  /*43b0*/  FMNMX.FTZ R0, R0, R59, !PT ;  /* 0x0000003b00007209 */ /* 0x002fca0007810000 */
[----:B------:R-:W-:Y:S01]  /*43c0*/  FMUL.FTZ R201, R0, c[0x0][0x2d0] ;  /* 0x0000b40000c97a20 */ /* 0x000fe20000410000 */
[----:B--2---:R-:W-:Y:S02]  /*43d0*/  FMNMX.FTZ R3, R2, R3, !PT ;  /* 0x0000000302037209 */ /* 0x004fe40007810000 */
[----:B------:R-:W-:Y:S02]  /*43e0*/  FMNMX.FTZ R2, R24, R9, !PT ;  /* 0x0000000918027209 */ /* 0x000fe40007810000 */
[C---:B------:R-:W-:Y:S01]  /*43f0*/  FSETP.NEU.FTZ.AND P0, PT, R3.reuse, -INF , PT ;  /* 0xff8000000300780b */ /* 0x040fe20003f1d000 */
[----:B------:R-:W-:Y:S01]  /*4400*/  FMUL.FTZ R12, R3, c[0x0][0x2d0] ;  /* 0x0000b400030c7a20 */ /* 0x000fe20000410000 */
[----:B------:R-:W-:-:S04]  /*4410*/  FMNMX.FTZ R9, R57, R2, !PT ;  /* 0x0000000239097209 */ /* 0x000fc80007810000 */
[----:B------:R-:W-:Y:S02]  /*4420*/  FMNMX.FTZ R8, R56, R9, !PT ;  /* 0x0000000938087209 */ /* 0x000fe40007810000 */
[----:B------:R-:W-:-:S03]  /*4430*/  FSEL R12, R12, RZ, P0 ;  /* 0x000000ff0c0c7208 */ /* 0x000fc60000000000 */
[----:B------:R-:W1:Y:S02]  /*4440*/  SHFL.BFLY PT, R9, R8, 0x2, 0x1f ;  /* 0x0c401f0008097f89 */ /* 0x000e6400000e0000 */
[--C-:B------:R-:W-:Y:S02]  /*4450*/  FFMA.FTZ R167, R41, c[0x0][0x2d0], -R12.reuse ;  /* 0x0000b40029a77a23 */ /* 0x100fe4000001080c */
[--C-:B------:R-:W-:Y:S02]  /*4460*/  FFMA.FTZ R166, R39, c[0x0][0x2d0], -R12.reuse ;  /* 0x0000b40027a67a23 */ /* 0x100fe4000001080c */
[--C-:B------:R-:W-:Y:S02]  /*4470*/  FFMA.FTZ R163, R7, c[0x0][0x2d0], -R12.reuse ;  /* 0x0000b40007a37a23 */ /* 0x100fe4000001080c */
[--C-:B------:R-:W-:Y:S01]  /*4480*/  FFMA.FTZ R162, R5, c[0x0][0x2d0], -R12.reuse ;  /* 0x0000b40005a27a23 */ /* 0x100fe2000001080c */
[----:B------:R-:W-:Y:S01]  /*4490*/  MUFU.EX2 R167, R167 ;  /* 0x000000a700a77308 */ /* 0x000fe20000000800 */
[----:B------:R-:W-:-:S02]  /*44a0*/  FFMA.FTZ R161, R37, c[0x0][0x2d0], -R12 ;  /* 0x0000b40025a17a23 */ /* 0x000fc4000001080c */
[--C-:B------:R-:W-:Y:S02]  /*44b0*/  FFMA.FTZ R160, R35, c[0x0][0x2d0], -R12.reuse ;  /* 0x0000b40023a07a23 */ /* 0x100fe4000001080c */
[--C-:B------:R-:W-:Y:S02]  /*44c0*/  FFMA.FTZ R158, R33, c[0x0][0x2d0], -R12.reuse ;  /* 0x0000b400219e7a23 */ /* 0x100fe4000001080c */
[--C-:B------:R-:W-:Y:S01]  /*44d0*/  FFMA.FTZ R155, R31, c[0x0][0x2d0], -R12.reuse ;  /* 0x0000b4001f9b7a23 */ /* 0x100fe2000001080c */
[----:B------:R-:W2:Y:S01]  /*44e0*/  MUFU.EX2 R166, R166 ;  /* 0x000000a600a67308 */ /* 0x000ea20000000800 */
[--C-:B------:R-:W-:Y:S02]  /*44f0*/  FFMA.FTZ R170, R29, c[0x0][0x2d0], -R12.reuse ;  /* 0x0000b4001daa7a23 */ /* 0x100fe4000001080c */
[--C-:B------:R-:W-:Y:S02]  /*4500*/  FFMA.FTZ R171, R27, c[0x0][0x2d0], -R12.reuse ;  /* 0x0000b4001bab7a23 */ /* 0x100fe4000001080c */
[--C-:B------:R-:W-:Y:S01]  /*4510*/  FFMA.FTZ R172, R26, c[0x0][0x2d0], -R12.reuse ;  /* 0x0000b4001aac7a23 */ /* 0x100fe2000001080c */
[----:B-1----:R-:W-:Y:S01]  /*4520*/  FMNMX.FTZ R9, R8, R9, !PT ;  /* 0x0000000908097209 */ /* 0x002fe20007810000 */
[----:B------:R-:W-:Y:S01]  /*4530*/  FFMA.FTZ R173, R25, c[0x0][0x2d0], -R12 ;  /* 0x0000b40019ad7a23 */ /* 0x000fe2000001080c */
[----:B------:R-:W-:Y:S03]  /*4540*/  MUFU.EX2 R163, R163 ;  /* 0x000000a300a37308 */ /* 0x000fe60000000800 */
[----:B------:R-:W1:Y:S01]  /*4550*/  SHFL.BFLY PT, R2, R9, 0x1, 0x1f ;  /* 0x0c201f0009027f89 */ /* 0x000e6200000e0000 */
[----:B--2---:R-:W-:-:S04]  /*4560*/  F2FP.PACK_AB R96, R166, R167 ;  /* 0x000000a7a660723e */ /* 0x004fc800000000ff */
[----:B------:R-:W2:Y:S01]  /*4570*/  MUFU.EX2 R162, R162 ;  /* 0x000000a200a27308 */ /* 0x000ea20000000800 */
[----:B------:R-:W-:-:S07]  /*4580*/  FADD.FTZ R166, R167, R166 ;  /* 0x000000a6a7a67221 */ /* 0x000fce0000010000 */
[----:B------:R-:W-:Y:S01]  /*4590*/  MUFU.EX2 R161, R161 ;  /* 0x000000a100a17308 */ /* 0x000fe20000000800 */
[----:B--2---:R-:W-:-:S07]  /*45a0*/  F2FP.PACK_AB R98, R162, R163 ;  /* 0x000000a3a262723e */ /* 0x004fce00000000ff */
[----:B------:R-:W2:Y:S01]  /*45b0*/  MUFU.EX2 R160, R160 ;  /* 0x000000a000a07308 */ /* 0x000ea20000000800 */
[----:B------:R-:W-:Y:S01]  /*45c0*/  FADD.FTZ R163, R163, R166 ;  /* 0x000000a6a3a37221 */ /* 0x000fe20000010000 */
[----:B-1----:R-:W-:-:S03]  /*45d0*/  FMNMX.FTZ R2, R9, R2, !PT ;  /* 0x0000000209027209 */ /* 0x002fc60007810000 */
[----:B------:R-:W-:Y:S01]  /*45e0*/  FADD.FTZ R162, R162, R163 ;  /* 0x000000a3a2a27221 */ /* 0x000fe20000010000 */
[C---:B------:R-:W-:Y:S01]  /*45f0*/  FSETP.NEU.FTZ.AND P0, PT, R2.reuse, -INF , PT ;  /* 0xff8000000200780b */ /* 0x040fe20003f1d000 */
[----:B------:R-:W-:Y:S01]  /*4600*/  FMUL.FTZ R13, R2, c[0x0][0x2d0] ;  /* 0x0000b400020d7a20 */ /* 0x000fe20000410000 */
[----:B------:R-:W-:Y:S04]  /*4610*/  MUFU.EX2 R158, R158 ;  /* 0x0000009e009e7308 */ /* 0x000fe80000000800 */
[----:B------:R-:W-:Y:S02]  /*4620*/  FSEL R13, R13, RZ, P0 ;  /* 0x000000ff0d0d7208 */ /* 0x000fe40000000000 */
[----:B------:R-:W-:Y:S02]  /*4630*/  ISETP.NE.AND P0, PT, R42, RZ, PT ;  /* 0x000000ff2a00720c */ /* 0x000fe40003f05270 */
[----:B------:R-:W1:Y:S01]  /*4640*/  MUFU.EX2 R155, R155 ;  /* 0x0000009b009b7308 */ /* 0x000e620000000800 */
[--C-:B------:R-:W-:Y:S01]  /*4650*/  FFMA.FTZ R164, R6, c[0x0][0x2d0], -R13.reuse ;  /* 0x0000b40006a47a23 */ /* 0x100fe2000001080d */
[----:B------:R-:W-:Y:S01]  /*4660*/  ISETP.GT.AND P0, PT, R15, 0x21, !P0 ;  /* 0x000000210f00780c */ /* 0x000fe20004704270 */
[----:B------:R-:W-:Y:S01]  /*4670*/  LDSM.16.MT88.4 R4, [R212+0x3080] ;  /* 0x00308000d404783b */ /* 0x000fe20000004200 */
[----:B------:R-:W-:Y:S01]  /*4680*/  FMNMX.FTZ R15, R73, R16, !PT ;  /* 0x00000010490f7209 */ /* 0x000fe20007810000 */
[--C-:B------:R-:W-:Y:S01]  /*4690*/  FFMA.FTZ R169, R44, c[0x0][0x2d0], -R13.reuse ;  /* 0x0000b4002ca97a23 */ /* 0x100fe2000001080d */
[----:B------:R-:W-:Y:S01]  /*46a0*/  ISETP.LT.OR P0, PT, R14, 0x22, P0 ;  /* 0x000000220e00780c */ /* 0x000fe20000701670 */
[--C-:B------:R-:W-:Y:S01]  /*46b0*/  FFMA.FTZ R168, R40, c[0x0][0x2d0], -R13.reuse ;  /* 0x0000b40028a87a23 */ /* 0x100fe2000001080d */
[----:B------:R-:W-:Y:S01]  /*46c0*/  FMNMX.FTZ R15, R72, R15, !PT ;  /* 0x0000000f480f7209 */ /* 0x000fe20007810000 */
[--C-:B------:R-:W-:Y:S01]  /*46d0*/  FFMA.FTZ R165, R38, c[0x0][0x2d0], -R13.reuse ;  /* 0x0000b40026a57a23 */ /* 0x100fe2000001080d */
[----:B------:R-:W-:Y:S01]  /*46e0*/  FSEL R190, R190, -INF , !P0 ;  /* 0xff800000bebe7808 */ /* 0x000fe20004000000 */
[----:B------:R-:W-:Y:S01]  /*46f0*/  MUFU.EX2 R169, R169 ;  /* 0x000000a900a97308 */ /* 0x000fe20000000800 */
[----:B------:R-:W-:Y:S01]  /*4700*/  FMNMX.FTZ R15, R180, R15, !PT ;  /* 0x0000000fb40f7209 */ /* 0x000fe20007810000 */
[--C-:B------:R-:W-:Y:S01]  /*4710*/  FFMA.FTZ R159, R36, c[0x0][0x2d0], -R13.reuse ;  /* 0x0000b400249f7a23 */ /* 0x100fe2000001080d */
[----:B------:R-:W-:Y:S01]  /*4720*/  LDSM.16.MT88.4 R44, [R214+0x2880] ;  /* 0x00288000d62c783b */ /* 0x000fe20000004200 */
[--C-:B------:R-:W-:Y:S01]  /*4730*/  FFMA.FTZ R156, R34, c[0x0][0x2d0], -R13.reuse ;  /* 0x0000b400229c7a23 */ /* 0x100fe2000001080d */
[----:B------:R-:W-:Y:S01]  /*4740*/  FMNMX.FTZ R12, R190, R15, !PT ;  /* 0x0000000fbe0c7209 */ /* 0x000fe20007810000 */
[--C-:B------:R-:W-:Y:S01]  /*4750*/  FFMA.FTZ R157, R32, c[0x0][0x2d0], -R13.reuse ;  /* 0x0000b400209d7a23 */ /* 0x100fe2000001080d */
[----:B------:R-:W-:Y:S01]  /*4760*/  LDSM.16.MT88.4 R40, [R212+0x2880] ;  /* 0x00288000d428783b */ /* 0x000fe20000004200 */
[----:B------:R-:W3:Y:S01]  /*4770*/  MUFU.EX2 R168, R168 ;  /* 0x000000a800a87308 */ /* 0x000ee20000000800 */
[----:B------:R-:W-:Y:S01]  /*4780*/  FMNMX.FTZ R12, R189, R12, !PT ;  /* 0x0000000cbd0c7209 */ /* 0x000fe20007810000 */
[--C-:B------:R-:W-:Y:S01]  /*4790*/  FFMA.FTZ R154, R30, c[0x0][0x2d0], -R13.reuse ;  /* 0x0000b4001e9a7a23 */ /* 0x100fe2000001080d */
[----:B------:R-:W-:Y:S01]  /*47a0*/  LDSM.16.MT88.4 R36, [R214+0x3480] ;  /* 0x00348000d624783b */ /* 0x000fe20000004200 */
[----:B------:R-:W-:Y:S01]  /*47b0*/  FSETP.NEU.FTZ.AND P0, PT, R0, -INF , PT ;  /* 0xff8000000000780b */ /* 0x000fe20003f1d000 */
[--C-:B------:R-:W-:Y:S01]  /*47c0*/  FFMA.FTZ R174, R28, c[0x0][0x2d0], -R13.reuse ;  /* 0x0000b4001cae7a23 */ /* 0x100fe2000001080d */
[----:B------:R-:W-:Y:S01]  /*47d0*/  FMNMX.FTZ R91, R187, R12, !PT ;  /* 0x0000000cbb5b7209 */ /* 0x000fe20007810000 */
[----:B------:R-:W-:Y:S01]  /*47e0*/  LDSM.16.MT88.4 R32, [R212+0x3480] ;  /* 0x00348000d420783b */ /* 0x000fe20000004200 */
[----:B------:R-:W-:Y:S01]  /*47f0*/  MUFU.EX2 R165, R165 ;  /* 0x000000a500a57308 */ /* 0x000fe20000000800 */
[----:B------:R-:W-:Y:S01]  /*4800*/  FSEL R201, R201, RZ, P0 ;  /* 0x000000ffc9c97208 */ /* 0x000fe20000000000 */
[--C-:B------:R-:W-:Y:S01]  /*4810*/  FFMA.FTZ R175, R24, c[0x0][0x2d0], -R13.reuse ;  /* 0x0000b40018af7a23 */ /* 0x100fe2000001080d */
[----:B------:R-:W4:Y:S01]  /*4820*/  SHFL.BFLY PT, R58, R91, 0x2, 0x1f ;  /* 0x0c401f005b3a7f89 */ /* 0x000f2200000e0000 */
[----:B--2---:R-:W-:Y:S01]  /*4830*/  F2FP.PACK_AB R8, R160, R161 ;  /* 0x000000a1a008723e */ /* 0x004fe200000000ff */
[----:B------:R-:W-:Y:S01]  /*4840*/  FFMA.FTZ R176, R57, c[0x0][0x2d0], -R13 ;  /* 0x0000b40039b07a23 */ /* 0x000fe2000001080d */
[----:B-1----:R-:W-:Y:S01]  /*4850*/  F2FP.PACK_AB R10, R155, R158 ;  /* 0x0000009e9b0a723e */ /* 0x002fe200000000ff */
[----:B------:R-:W-:Y:S01]  /*4860*/  FFMA.FTZ R184, R152, c[0x0][0x2d0], -R201 ;  /* 0x0000b40098b87a23 */ /* 0x000fe200000108c9 */
[----:B------:R-:W1:Y:S01]  /*4870*/  MUFU.EX2 R164, R164 ;  /* 0x000000a400a47308 */ /* 0x000e620000000800 */
[----:B---3--:R-:W-:Y:S01]  /*4880*/  F2FP.PACK_AB R97, R168, R169 ;  /* 0x000000a9a861723e */ /* 0x008fe200000000ff */
[----:B------:R-:W-:Y:S01]  /*4890*/  FFMA.FTZ R231, R56, c[0x0][0x2d0], -R13 ;  /* 0x0000b40038e77a23 */ /* 0x000fe2000001080d */
[----:B------:R-:W-:Y:S01]  /*48a0*/  LDSM.16.MT88.4 R28, [R214+0x2080] ;  /* 0x00208000d61c783b */ /* 0x000fe20000004200 */
[----:B------:R-:W-:-:S02]  /*48b0*/  FFMA.FTZ R181, R89, c[0x0][0x2d0], -R201 ;  /* 0x0000b40059b57a23 */ /* 0x000fc400000108c9 */
[--C-:B------:R-:W-:Y:S01]  /*48c0*/  FFMA.FTZ R183, R142, c[0x0][0x2d0], -R201.reuse ;  /* 0x0000b4008eb77a23 */ /* 0x100fe200000108c9 */
[----:B------:R-:W-:Y:S01]  /*48d0*/  LDSM.16.MT88.4 R24, [R212+0x2080] ;  /* 0x00208000d418783b */ /* 0x000fe20000004200 */
[----:B------:R-:W-:Y:S01]  /*48e0*/  MUFU.EX2 R159, R159 ;  /* 0x0000009f009f7308 */ /* 0x000fe20000000800 */
[--C-:B------:R-:W-:Y:S02]  /*48f0*/  FFMA.FTZ R193, R94, c[0x0][0x2d0], -R201.reuse ;  /* 0x0000b4005ec17a23 */ /* 0x100fe400000108c9 */
[----:B------:R-:W-:Y:S01]  /*4900*/  LDSM.16.MT88.4 R16, [R212+0x2c80] ;  /* 0x002c8000d410783b */ /* 0x000fe20000004200 */
[--C-:B------:R-:W-:Y:S02]  /*4910*/  FFMA.FTZ R196, R92, c[0x0][0x2d0], -R201.reuse ;  /* 0x0000b4005cc47a23 */ /* 0x100fe400000108c9 */
[--C-:B------:R-:W-:Y:S01]  /*4920*/  FFMA.FTZ R195, R90, c[0x0][0x2d0], -R201.reuse ;  /* 0x0000b4005ac37a23 */ /* 0x100fe200000108c9 */
[----:B------:R-:W-:Y:S01]  /*4930*/  LDSM.16.MT88.4 R12, [R214+0x3880] ;  /* 0x00388000d60c783b */ /* 0x000fe20000004200 */
[----:B-1----:R-:W-:Y:S01]  /*4940*/  F2FP.PACK_AB R99, R164, R165 ;  /* 0x000000a5a463723e */ /* 0x002fe200000000ff */
[----:B------:R-:W1:Y:S01]  /*4950*/  MUFU.EX2 R156, R156 ;  /* 0x0000009c009c7308 */ /* 0x000e620000000800 */
[----:B------:R-:W-:Y:S01]  /*4960*/  FFMA.FTZ R194, R88, c[0x0][0x2d0], -R201 ;  /* 0x0000b40058c27a23 */ /* 0x000fe200000108c9 */
[----:B----4-:R-:W-:Y:S01]  /*4970*/  FMNMX.FTZ R91, R91, R58, !PT ;  /* 0x0000003a5b5b7209 */ /* 0x010fe20007810000 */
[----:B------:R-:W-:-:S02]  /*4980*/  FADD.FTZ R168, R169, R168 ;  /* 0x000000a8a9a87221 */ /* 0x000fc40000010000 */
[----:B------:R-:W-:Y:S01]  /*4990*/  FADD.FTZ R161, R161, R162 ;  /* 0x000000a2a1a17221 */ /* 0x000fe20000010000 */
[C---:B------:R-:W-:Y:S01]  /*49a0*/  HMMA.16816.F32 R144, R96.reuse, R136, RZ ;  /* 0x000000886090723c */ /* 0x040fe200000018ff */
[----:B------:R-:W2:Y:S01]  /*49b0*/  SHFL.BFLY PT, R186, R91, 0x1, 0x1f ;  /* 0x0c201f005bba7f89 */ /* 0x000ea200000e0000 */
[----:B------:R-:W-:Y:S01]  /*49c0*/  MUFU.EX2 R157, R157 ;  /* 0x0000009d009d7308 */ /* 0x000fe20000000800 */
[----:B------:R-:W-:Y:S02]  /*49d0*/  FADD.FTZ R165, R165, R168 ;  /* 0x000000a8a5a57221 */ /* 0x000fe40000010000 */
[----:B------:R-:W-:Y:S02]  /*49e0*/  FADD.FTZ R161, R160, R161 ;  /* 0x000000a1a0a17221 */ /* 0x000fe40000010000 */
[----:B------:R-:W-:Y:S01]  /*49f0*/  FADD.FTZ R164, R164, R165 ;  /* 0x000000a5a4a47221 */ /* 0x000fe20000010000 */
[----:B------:R-:W-:Y:S01]  /*4a00*/  HMMA.16816.F32 R128, R96, R120, RZ ;  /* 0x000000786080723c */ /* 0x000fe200000018ff */
[----:B------:R-:W-:Y:S01]  /*4a10*/  FADD.FTZ R158, R158, R161 ;  /* 0x000000a19e9e7221 */ /* 0x000fe20000010000 */
[----:B------:R-:W3:Y:S01]  /*4a20*/  MUFU.EX2 R154, R154 ;  /* 0x0000009a009a7308 */ /* 0x000ee20000000800 */
[----:B-1----:R-:W-:Y:S01]  /*4a30*/  F2FP.PACK_AB R9, R156, R159 ;  /* 0x0000009f9c09723e */ /* 0x002fe200000000ff */
[----:B------:R-:W-:-:S02]  /*4a40*/  FADD.FTZ R159, R159, R164 ;  /* 0x000000a49f9f7221 */ /* 0x000fc40000010000 */
[----:B------:R-:W-:Y:S02]  /*4a50*/  FADD.FTZ R155, R155, R158 ;  /* 0x0000009e9b9b7221 */ /* 0x000fe40000010000 */
[C---:B------:R-:W-:Y:S01]  /*4a60*/  HMMA.16816.F32 R112, R96.reuse, R104, RZ ;  /* 0x000000686070723c */ /* 0x040fe200000018ff */
[----:B------:R-:W-:Y:S01]  /*4a70*/  FADD.FTZ R156, R156, R159 ;  /* 0x0000009f9c9c7221 */ /* 0x000fe20000010000 */
[----:B------:R-:W-:Y:S06]  /*4a80*/  MUFU.EX2 R181, R181 ;  /* 0x000000b500b57308 */ /* 0x000fec0000000800 */
[----:B------:R-:W-:Y:S01]  /*4a90*/  HMMA.16816.F32 R52, R96, R60, RZ ;  /* 0x0000003c6034723c */ /* 0x000fe200000018ff */
[----:B--2---:R-:W-:Y:S01]  /*4aa0*/  FMNMX.FTZ R152, R91, R186, !PT ;  /* 0x000000ba5b987209 */ /* 0x004fe20007810000 */
[----:B------:R-:W-:Y:S01]  /*4ab0*/  FFMA.FTZ R186, R126, c[0x0][0x2d0], -R201 ;  /* 0x0000b4007eba7a23 */ /* 0x000fe200000108c9 */
[----:B---3--:R-:W-:Y:S01]  /*4ac0*/  F2FP.PACK_AB R11, R154, R157 ;  /* 0x0000009d9a0b723e */ /* 0x008fe200000000ff */
[----:B------:R-:W1:Y:S01]  /*4ad0*/  MUFU.EX2 R184, R184 ;  /* 0x000000b800b87308 */ /* 0x000e620000000800 */
[C---:B------:R-:W-:Y:S01]  /*4ae0*/  FSETP.NEU.FTZ.AND P0, PT, R152.reuse, -INF , PT ;  /* 0xff8000009800780b */ /* 0x040fe20003f1d000 */
[----:B------:R-:W-:-:S02]  /*4af0*/  FMUL.FTZ R203, R152, c[0x0][0x2d0] ;  /* 0x0000b40098cb7a20 */ /* 0x000fc40000410000 */
[C---:B------:R-:W-:Y:S01]  /*4b00*/  HMMA.16816.F32 R68, R96.reuse, R76, RZ ;  /* 0x0000004c6044723c */ /* 0x040fe200000018ff */
[----:B------:R-:W-:Y:S02]  /*4b10*/  FADD.FTZ R157, R157, R156 ;  /* 0x0000009c9d9d7221 */ /* 0x000fe40000010000 */
[----:B------:R-:W-:Y:S01]  /*4b20*/  FSEL R203, R203, RZ, P0 ;  /* 0x000000ffcbcb7208 */ /* 0x000fe20000000000 */
[----:B------:R-:W-:Y:S01]  /*4b30*/  MUFU.EX2 R183, R183 ;  /* 0x000000b700b77308 */ /* 0x000fe20000000800 */
[----:B------:R-:W-:Y:S01]  /*4b40*/  FADD.FTZ R157, R154, R157 ;  /* 0x0000009d9a9d7221 */ /* 0x000fe20000010000 */
[----:B------:R-:W-:Y:S02]  /*4b50*/  PLOP3.LUT P0, PT, PT, PT, UP1, 0x40, 0x0 ;  /* 0x000000000000781c */ /* 0x000fe40003f0e818 */
[C---:B------:R-:W-:Y:S01]  /*4b60*/  HMMA.16816.F32 R84, R96.reuse, R4, RZ ;  /* 0x000000046054723c */ /* 0x040fe200000018ff */
[--C-:B------:R-:W-:Y:S02]  /*4b70*/  FFMA.FTZ R185, R75, c[0x0][0x2d0], -R203.reuse ;  /* 0x0000b4004bb97a23 */ /* 0x100fe400000108cb */
[--C-:B------:R-:W-:Y:S01]  /*4b80*/  FFMA.FTZ R188, R140, c[0x0][0x2d0], -R203.reuse ;  /* 0x0000b4008cbc7a23 */ /* 0x100fe200000108cb */
[----:B------:R-:W2:Y:S01]  /*4b90*/  MUFU.EX2 R186, R186 ;  /* 0x000000ba00ba7308 */ /* 0x000ea20000000800 */
[--C-:B------:R-:W-:Y:S01]  /*4ba0*/  FFMA.FTZ R192, R124, c[0x0][0x2d0], -R203.reuse ;  /* 0x0000b4007cc07a23 */ /* 0x100fe200000108cb */
[----:B-1----:R-:W-:Y:S01]  /*4bb0*/  F2FP.PACK_AB R92, R184, R181 ;  /* 0x000000b5b85c723e */ /* 0x002fe200000000ff */
[--C-:B------:R-:W-:Y:S01]  /*4bc0*/  FFMA.FTZ R191, R110, c[0x0][0x2d0], -R203.reuse ;  /* 0x0000b4006ebf7a23 */ /* 0x100fe200000108cb */
[----:B------:R-:W-:Y:S01]  /*4bd0*/  HMMA.16816.F32 R132, R96, R138, RZ ;  /* 0x0000008a6084723c */ /* 0x000fe200000018ff */
[----:B------:R-:W-:-:S02]  /*4be0*/  FFMA.FTZ R200, R108, c[0x0][0x2d0], -R203 ;  /* 0x0000b4006cc87a23 */ /* 0x000fc400000108cb */
[--C-:B------:R-:W-:Y:S01]  /*4bf0*/  FFMA.FTZ R197, R74, c[0x0][0x2d0], -R203.reuse ;  /* 0x0000b4004ac57a23 */ /* 0x100fe200000108cb */
[----:B------:R-:W-:Y:S01]  /*4c00*/  MUFU.EX2 R185, R185 ;  /* 0x000000b900b97308 */ /* 0x000fe20000000800 */
[--C-:B------:R-:W-:Y:S02]  /*4c10*/  FFMA.FTZ R198, R73, c[0x0][0x2d0], -R203.reuse ;  /* 0x0000b40049c67a23 */ /* 0x100fe400000108cb */
[--C-:B------:R-:W-:Y:S01]  /*4c20*/  FFMA.FTZ R199, R72, c[0x0][0x2d0], -R203.reuse ;  /* 0x0000b40048c77a23 */ /* 0x100fe200000108cb */
[----:B------:R-:W-:Y:S01]  /*4c30*/  HMMA.16816.F32 R116, R96, R122, RZ ;  /* 0x0000007a6074723c */ /* 0x000fe200000018ff */
[----:B------:R-:W-:Y:S02]  /*4c40*/  FADD.FTZ R184, R181, R184 ;  /* 0x000000b8b5b87221 */ /* 0x000fe40000010000 */
[----:B------:R-:W-:Y:S01]  /*4c50*/  FFMA.FTZ R227, R187, c[0x0][0x2d0], -R203 ;  /* 0x0000b400bbe37a23 */ /* 0x000fe200000108cb */
[----:B------:R-:W1:Y:S01]  /*4c60*/  MUFU.EX2 R188, R188 ;  /* 0x000000bc00bc7308 */ /* 0x000e620000000800 */
[----:B--2---:R-:W-:Y:S01]  /*4c70*/  F2FP.PACK_AB R94, R186, R183 ;  /* 0x000000b7ba5e723e */ /* 0x004fe200000000ff */
[----:B------:R-:W-:-:S02]  /*4c80*/  FADD.FTZ R183, R183, R184 ;  /* 0x000000b8b7b77221 */ /* 0x000fc40000010000 */
[C---:B------:R-:W-:Y:S02]  /*4c90*/  HMMA.16816.F32 R100, R96.reuse, R106, RZ ;  /* 0x0000006a6064723c */ /* 0x040fe400000018ff */
[----:B------:R-:W-:Y:S02]  /*4ca0*/  FADD.FTZ R186, R186, R183 ;  /* 0x000000b7baba7221 */ /* 0x000fe40000010000 */
[----:B------:R-:W-:Y:S04]  /*4cb0*/  MUFU.EX2 R192, R192 ;  /* 0x000000c000c07308 */ /* 0x000fe80000000800 */
[----:B------:R-:W-:Y:S04]  /*4cc0*/  HMMA.16816.F32 R64, R96, R62, RZ ;  /* 0x0000003e6040723c */ /* 0x000fe800000018ff */
[----:B------:R-:W2:Y:S01]  /*4cd0*/  MUFU.EX2 R191, R191 ;  /* 0x000000bf00bf7308 */ /* 0x000ea20000000800 */
[----:B-1----:R-:W-:Y:S01]  /*4ce0*/  F2FP.PACK_AB R93, R188, R185 ;  /* 0x000000b9bc5d723e */ /* 0x002fe200000000ff */
[----:B------:R-:W-:-:S02]  /*4cf0*/  FADD.FTZ R185, R185, R188 ;  /* 0x000000bcb9b97221 */ /* 0x000fc40000010000 */
[C---:B------:R-:W-:Y:S04]  /*4d00*/  HMMA.16816.F32 R80, R96.reuse, R78, RZ ;  /* 0x0000004e6050723c */ /* 0x040fe800000018ff */
[----:B------:R-:W-:Y:S04]  /*4d10*/  MUFU.EX2 R170, R170 ;  /* 0x000000aa00aa7308 */ /* 0x000fe80000000800 */
[----:B------:R-:W-:Y:S04]  /*4d20*/  HMMA.16816.F32 R96, R96, R6, RZ ;  /* 0x000000066060723c */ /* 0x000fe800000018ff */
[----:B------:R-:W1:Y:S01]  /*4d30*/  MUFU.EX2 R171, R171 ;  /* 0x000000ab00ab7308 */ /* 0x000e620000000800 */
[----:B--2---:R-:W-:Y:S01]  /*4d40*/  F2FP.PACK_AB R95, R191, R192 ;  /* 0x000000c0bf5f723e */ /* 0x004fe200000000ff */
[----:B------:R-:W-:-:S02]  /*4d50*/  FADD.FTZ R192, R192, R185 ;  /* 0x000000b9c0c07221 */ /* 0x000fc40000010000 */
[C---:B------:R-:W-:Y:S02]  /*4d60*/  HMMA.16816.F32 R144, R8.reuse, R148, R144 ;  /* 0x000000940890723c */ /* 0x040fe40000001890 */
[----:B------:R-:W-:Y:S02]  /*4d70*/  FADD.FTZ R191, R191, R192 ;  /* 0x000000c0bfbf7221 */ /* 0x000fe40000010000 */
[----:B------:R-:W-:Y:S04]  /*4d80*/  MUFU.EX2 R172, R172 ;  /* 0x000000ac00ac7308 */ /* 0x000fe80000000800 */
[----:B------:R-:W-:Y:S04]  /*4d90*/  HMMA.16816.F32 R128, R8, R48, R128 ;  /* 0x000000300880723c */ /* 0x000fe80000001880 */
[----:B------:R-:W2:Y:S01]  /*4da0*/  MUFU.EX2 R173, R173 ;  /* 0x000000ad00ad7308 */ /* 0x000ea20000000800 */
[----:B-1----:R-:W-:Y:S01]  /*4db0*/  F2FP.PACK_AB R56, R171, R170 ;  /* 0x000000aaab38723e */ /* 0x002fe200000000ff */
[----:B------:R-:W-:-:S02]  /*4dc0*/  FADD.FTZ R170, R170, R155 ;  /* 0x0000009baaaa7221 */ /* 0x000fc40000010000 */
[C---:B------:R-:W-:Y:S02]  /*4dd0*/  HMMA.16816.F32 R112, R8.reuse, R44, R112 ;  /* 0x0000002c0870723c */ /* 0x040fe40000001870 */
[----:B------:R-:W-:Y:S02]  /*4de0*/  FADD.FTZ R171, R171, R170 ;  /* 0x000000aaabab7221 */ /* 0x000fe40000010000 */
[----:B------:R-:W-:Y:S04]  /*4df0*/  MUFU.EX2 R174, R174 ;  /* 0x000000ae00ae7308 */ /* 0x000fe80000000800 */
[----:B------:R-:W-:Y:S04]  /*4e00*/  HMMA.16816.F32 R52, R8, R40, R52 ;  /* 0x000000280834723c */ /* 0x000fe80000001834 */
        /* <DEDUP_REMOVED lines=13> */
[----:B------:R-:W-:Y:S01]  /*4ee0*/  HMMA.16816.F32 R116, R8, R50, R116 ;  /* 0x000000320874723c */ /* 0x000fe20000001874 */
[----:B--2---:R-:W-:-:S03]  /*4ef0*/  F2FP.PACK_AB R59, R231, R176 ;  /* 0x000000b0e73b723e */ /* 0x004fc600000000ff */
[----:B------:R-:W1:Y:S01]  /*4f00*/  MUFU.EX2 R196, R196 ;  /* 0x000000c400c47308 */ /* 0x000e620000000800 */
[----:B------:R-:W-:-:S03]  /*4f10*/  FADD.FTZ R176, R176, R175 ;  /* 0x000000afb0b07221 */ /* 0x000fc60000010000 */
[----:B------:R-:W-:Y:S01]  /*4f20*/  HMMA.16816.F32 R100, R8, R46, R100 ;  /* 0x0000002e0864723c */ /* 0x000fe20000001864 */
[----:B------:R-:W-:-:S03]  /*4f30*/  FADD.FTZ R231, R231, R176 ;  /* 0x000000b0e7e77221 */ /* 0x000fc60000010000 */
[----:B------:R-:W-:Y:S04]  /*4f40*/  MUFU.EX2 R195, R195 ;  /* 0x000000c300c37308 */ /* 0x000fe80000000800 */
[C---:B------:R-:W-:Y:S04]  /*4f50*/  HMMA.16816.F32 R64, R8.reuse, R42, R64 ;  /* 0x0000002a0840723c */ /* 0x040fe80000001840 */
[----:B------:R-:W-:Y:S04]  /*4f60*/  MUFU.EX2 R194, R194 ;  /* 0x000000c200c27308 */ /* 0x000fe80000000800 */
[C---:B------:R-:W-:Y:S04]  /*4f70*/  HMMA.16816.F32 R80, R8.reuse, R38, R80 ;  /* 0x000000260850723c */ /* 0x040fe80000001850 */
[----:B------:R-:W-:Y:S04]  /*4f80*/  MUFU.EX2 R200, R200 ;  /* 0x000000c800c87308 */ /* 0x000fe80000000800 */
[----:B------:R-:W-:Y:S01]  /*4f90*/  HMMA.16816.F32 R96, R8, R34, R96 ;  /* 0x000000220860723c */ /* 0x000fe20000001860 */
[----:B------:R-:W2:Y:S03]  /*4fa0*/  LDSM.16.MT88.4 R8, [R212+0x3880] ;  /* 0x00388000d408783b */ /* 0x000ea60000004200 */
[----:B------:R-:W3:Y:S04]  /*4fb0*/  MUFU.EX2 R197, R197 ;  /* 0x000000c500c57308 */ /* 0x000ee80000000800 */
[C---:B------:R-:W-:Y:S04]  /*4fc0*/  HMMA.16816.F32 R124, R92.reuse, R120, RZ ;  /* 0x000000785c7c723c */ /* 0x040fe800000018ff */
[----:B------:R-:W-:Y:S04]  /*4fd0*/  MUFU.EX2 R198, R198 ;  /* 0x000000c600c67308 */ /* 0x000fe80000000800 */
[C---:B------:R-:W-:Y:S04]  /*4fe0*/  HMMA.16816.F32 R108, R92.reuse, R104, RZ ;  /* 0x000000685c6c723c */ /* 0x040fe800000018ff */
[----:B------:R-:W4:Y:S04]  /*4ff0*/  MUFU.EX2 R199, R199 ;  /* 0x000000c700c77308 */ /* 0x000f280000000800 */
[----:B------:R-:W-:Y:S04]  /*5000*/  HMMA.16816.F32 R88, R92, R4, RZ ;  /* 0x000000045c58723c */ /* 0x000fe800000018ff */
[----:B------:R-:W-:Y:S03]  /*5010*/  MUFU.EX2 R227, R227 ;  /* 0x000000e300e37308 */ /* 0x000fe60000000800 */
[----:B-1----:R-:W-:Y:S01]  /*5020*/  F2FP.PACK_AB R4, R196, R193 ;  /* 0x000000c1c404723e */ /* 0x002fe200000000ff */
[----:B------:R-:W-:Y:S01]  /*5030*/  HMMA.16816.F32 R144, R56, R28, R144 ;  /* 0x0000001c3890723c */ /* 0x000fe20000001890 */
[----:B---3--:R-:W-:Y:S01]  /*5040*/  F2FP.PACK_AB R5, R197, R200 ;  /* 0x000000c8c505723e */ /* 0x008fe200000000ff */
[----:B------:R-:W-:-:S02]  /*5050*/  FADD.FTZ R193, R193, R186 ;  /* 0x000000bac1c17221 */ /* 0x000fc40000010000 */
[----:B------:R-:W-:Y:S02]  /*5060*/  FADD.FTZ R200, R200, R191 ;  /* 0x000000bfc8c87221 */ /* 0x000fe40000010000 */
[----:B------:R-:W-:Y:S02]  /*5070*/  FADD.FTZ R196, R196, R193 ;  /* 0x000000c1c4c47221 */ /* 0x000fe40000010000 */
[----:B------:R-:W-:Y:S01]  /*5080*/  HMMA.16816.F32 R128, R56, R24, R128 ;  /* 0x000000183880723c */ /* 0x000fe20000001880 */
[----:B------:R-:W-:-:S07]  /*5090*/  FADD.FTZ R197, R197, R200 ;  /* 0x000000c8c5c57221 */ /* 0x000fce0000010000 */
[C---:B------:R-:W-:Y:S08]  /*50a0*/  HMMA.16816.F32 R112, R56.reuse, R20, R112 ;  /* 0x000000143870723c */ /* 0x040ff00000001870 */
[C---:B------:R-:W-:Y:S08]  /*50b0*/  HMMA.16816.F32 R52, R56.reuse, R16, R52 ;  /* 0x000000103834723c */ /* 0x040ff00000001834 */
[C---:B------:R-:W-:Y:S08]  /*50c0*/  HMMA.16816.F32 R68, R56.reuse, R12, R68 ;  /* 0x0000000c3844723c */ /* 0x040ff00000001844 */
[C---:B--2---:R-:W-:Y:S08]  /*50d0*/  HMMA.16816.F32 R84, R56.reuse, R8, R84 ;  /* 0x000000083854723c */ /* 0x044ff00000001854 */
[C---:B------:R-:W-:Y:S08]  /*50e0*/  HMMA.16816.F32 R132, R56.reuse, R30, R132 ;  /* 0x0000001e3884723c */ /* 0x040ff00000001884 */
[C---:B------:R-:W-:Y:S08]  /*50f0*/  HMMA.16816.F32 R116, R56.reuse, R26, R116 ;  /* 0x0000001a3874723c */ /* 0x040ff00000001874 */
[C---:B------:R-:W-:Y:S08]  /*5100*/  HMMA.16816.F32 R100, R56.reuse, R22, R100 ;  /* 0x000000163864723c */ /* 0x040ff00000001864 */
[C---:B------:R-:W-:Y:S08]  /*5110*/  HMMA.16816.F32 R64, R56.reuse, R18, R64 ;  /* 0x000000123840723c */ /* 0x040ff00000001840 */
[C---:B------:R-:W-:Y:S08]  /*5120*/  HMMA.16816.F32 R80, R56.reuse, R14, R80 ;  /* 0x0000000e3850723c */ /* 0x040ff00000001850 */
[----:B------:R-:W-:Y:S08]  /*5130*/  HMMA.16816.F32 R96, R56, R10, R96 ;  /* 0x0000000a3860723c */ /* 0x000ff00000001860 */
[C---:B------:R-:W-:Y:S08]  /*5140*/  HMMA.16816.F32 R56, R92.reuse, R60, RZ ;  /* 0x0000003c5c38723c */ /* 0x040ff000000018ff */
[C---:B------:R-:W-:Y:S08]  /*5150*/  HMMA.16816.F32 R72, R92.reuse, R76, RZ ;  /* 0x0000004c5c48723c */ /* 0x040ff000000018ff */
[C---:B------:R-:W-:Y:S08]  /*5160*/  HMMA.16816.F32 R140, R92.reuse, R136, RZ ;  /* 0x000000885c8c723c */ /* 0x040ff000000018ff */
[C---:B------:R-:W-:Y:S08]  /*5170*/  HMMA.16816.F32 R136, R92.reuse, R138, RZ ;  /* 0x0000008a5c88723c */ /* 0x040ff000000018ff */
[C---:B------:R-:W-:Y:S08]  /*5180*/  HMMA.16816.F32 R120, R92.reuse, R122, RZ ;  /* 0x0000007a5c78723c */ /* 0x040ff000000018ff */
[C---:B------:R-:W-:Y:S08]  /*5190*/  HMMA.16816.F32 R104, R92.reuse, R106, RZ ;  /* 0x0000006a5c68723c */ /* 0x040ff000000018ff */
[C---:B------:R-:W-:Y:S08]  /*51a0*/  HMMA.16816.F32 R60, R92.reuse, R62, RZ ;  /* 0x0000003e5c3c723c */ /* 0x040ff000000018ff */
[C---:B------:R-:W-:Y:S08]  /*51b0*/  HMMA.16816.F32 R76, R92.reuse, R78, RZ ;  /* 0x0000004e5c4c723c */ /* 0x040ff000000018ff */
[----:B------:R-:W-:Y:S07]  /*51c0*/  HMMA.16816.F32 R92, R92, R6, RZ ;  /* 0x000000065c5c723c */ /* 0x000fee00000018ff */
[----:B------:R-:W-:Y:S01]  /*51d0*/  F2FP.PACK_AB R6, R194, R195 ;  /* 0x000000c3c206723e */ /* 0x000fe200000000ff */
[----:B------:R-:W-:Y:S01]  /*51e0*/  FADD.FTZ R195, R195, R196 ;  /* 0x000000c4c3c37221 */ /* 0x000fe20000010000 */
[----:B----4-:R-:W-:Y:S01]  /*51f0*/  F2FP.PACK_AB R7, R199, R198 ;  /* 0x000000c6c707723e */ /* 0x010fe200000000ff */
[----:B------:R-:W-:-:S02]  /*5200*/  FADD.FTZ R198, R198, R197 ;  /* 0x000000c5c6c67221 */ /* 0x000fc40000010000 */
[----:B------:R-:W-:Y:S02]  /*5210*/  FADD.FTZ R195, R194, R195 ;  /* 0x000000c3c2c37221 */ /* 0x000fe40000010000 */
[----:B------:R-:W-:Y:S02]  /*5220*/  FADD.FTZ R199, R199, R198 ;  /* 0x000000c6c7c77221 */ /* 0x000fe40000010000 */
[C---:B------:R-:W-:Y:S07]  /*5230*/  HMMA.16816.F32 R124, R4.reuse, R48, R124 ;  /* 0x00000030047c723c */ /* 0x040fee000000187c */
[--C-:B------:R-:W-:Y:S01]  /*5240*/  FFMA.FTZ R48, R182, c[0x0][0x2d0], -R201.reuse ;  /* 0x0000b400b6307a23 */ /* 0x100fe200000108c9 */
[C---:B------:R-:W-:Y:S05]  /*5250*/  HMMA.16816.F32 R108, R4.reuse, R44, R108 ;  /* 0x0000002c046c723c */ /* 0x040fea000000186c */
[----:B------:R-:W-:Y:S02]  /*5260*/  MUFU.EX2 R48, R48 ;  /* 0x0000003000307308 */ /* 0x000fe40000000800 */
[----:B------:R-:W-:Y:S01]  /*5270*/  FFMA.FTZ R45, R179, c[0x0][0x2d0], -R201 ;  /* 0x0000b400b32d7a23 */ /* 0x000fe200000108c9 */
[C---:B------:R-:W-:Y:S05]  /*5280*/  HMMA.16816.F32 R88, R4.reuse, R32, R88 ;  /* 0x000000200458723c */ /* 0x040fea0000001858 */
[----:B------:R-:W1:Y:S02]  /*5290*/  MUFU.EX2 R45, R45 ;  /* 0x0000002d002d7308 */ /* 0x000e640000000800 */
[--C-:B------:R-:W-:Y:S01]  /*52a0*/  FFMA.FTZ R32, R180, c[0x0][0x2d0], -R203.reuse ;  /* 0x0000b400b4207a23 */ /* 0x100fe200000108cb */
[----:B------:R-:W-:Y:S01]  /*52b0*/  HMMA.16816.F32 R56, R4, R40, R56 ;  /* 0x000000280438723c */ /* 0x000fe20000001838 */
[----:B------:R-:W-:-:S04]  /*52c0*/  FFMA.FTZ R33, R190, c[0x0][0x2d0], -R203 ;  /* 0x0000b400be217a23 */ /* 0x000fc800000108cb */
[----:B------:R-:W-:Y:S02]  /*52d0*/  MUFU.EX2 R32, R32 ;  /* 0x0000002000207308 */ /* 0x000fe40000000800 */
[--C-:B------:R-:W-:Y:S01]  /*52e0*/  FFMA.FTZ R40, R178, c[0x0][0x2d0], -R201.reuse ;  /* 0x0000b400b2287a23 */ /* 0x100fe200000108c9 */
[C---:B------:R-:W-:Y:S05]  /*52f0*/  HMMA.16816.F32 R72, R4.reuse, R36, R72 ;  /* 0x000000240448723c */ /* 0x040fea0000001848 */
[----:B------:R-:W2:Y:S02]  /*5300*/  MUFU.EX2 R33, R33 ;  /* 0x0000002100217308 */ /* 0x000ea40000000800 */
[----:B------:R-:W-:Y:S01]  /*5310*/  FFMA.FTZ R37, R177, c[0x0][0x2d0], -R201 ;  /* 0x0000b400b1257a23 */ /* 0x000fe200000108c9 */
[----:B------:R-:W-:Y:S01]  /*5320*/  HMMA.16816.F32 R140, R4, R148, R140 ;  /* 0x00000094048c723c */ /* 0x000fe2000000188c */
[----:B------:R-:W-:-:S04]  /*5330*/  FFMA.FTZ R36, R189, c[0x0][0x2d0], -R203 ;  /* 0x0000b400bd247a23 */ /* 0x000fc800000108cb */
[----:B------:R-:W-:Y:S03]  /*5340*/  MUFU.EX2 R40, R40 ;  /* 0x0000002800287308 */ /* 0x000fe60000000800 */
[C---:B------:R-:W-:Y:S05]  /*5350*/  HMMA.16816.F32 R136, R4.reuse, R150, R136 ;  /* 0x000000960488723c */ /* 0x040fea0000001888 */
[----:B------:R-:W3:Y:S03]  /*5360*/  MUFU.EX2 R37, R37 ;  /* 0x0000002500257308 */ /* 0x000ee60000000800 */
[C---:B------:R-:W-:Y:S05]  /*5370*/  HMMA.16816.F32 R120, R4.reuse, R50, R120 ;  /* 0x000000320478723c */ /* 0x040fea0000001878 */
[----:B------:R-:W4:Y:S03]  /*5380*/  MUFU.EX2 R36, R36 ;  /* 0x0000002400247308 */ /* 0x000f260000000800 */
[C---:B------:R-:W-:Y:S08]  /*5390*/  HMMA.16816.F32 R104, R4.reuse, R46, R104 ;  /* 0x0000002e0468723c */ /* 0x040ff00000001868 */
[C---:B------:R-:W-:Y:S08]  /*53a0*/  HMMA.16816.F32 R60, R4.reuse, R42, R60 ;  /* 0x0000002a043c723c */ /* 0x040ff0000000183c */
[C---:B------:R-:W-:Y:S08]  /*53b0*/  HMMA.16816.F32 R76, R4.reuse, R38, R76 ;  /* 0x00000026044c723c */ /* 0x040ff0000000184c */
[----:B------:R-:W-:Y:S07]  /*53c0*/  HMMA.16816.F32 R92, R4, R34, R92 ;  /* 0x00000022045c723c */ /* 0x000fee000000185c */
[----:B-1----:R-:W-:Y:S01]  /*53d0*/  F2FP.PACK_AB R4, R45, R48 ;  /* 0x000000302d04723e */ /* 0x002fe200000000ff */
[----:B------:R-:W-:Y:S01]  /*53e0*/  FADD.FTZ R48, R48, R195 ;  /* 0x000000c330307221 */ /* 0x000fe20000010000 */
[----:B--2---:R-:W-:Y:S01]  /*53f0*/  F2FP.PACK_AB R5, R33, R32 ;  /* 0x000000202105723e */ /* 0x004fe200000000ff */
[----:B------:R-:W-:Y:S01]  /*5400*/  FADD.FTZ R32, R32, R199 ;  /* 0x000000c720207221 */ /* 0x000fe20000010000 */
[----:B---3--:R-:W-:Y:S01]  /*5410*/  F2FP.PACK_AB R6, R37, R40 ;  /* 0x000000282506723e */ /* 0x008fe200000000ff */
[----:B------:R-:W-:Y:S01]  /*5420*/  FADD.FTZ R45, R45, R48 ;  /* 0x000000302d2d7221 */ /* 0x000fe20000010000 */
[----:B----4-:R-:W-:Y:S01]  /*5430*/  F2FP.PACK_AB R7, R227, R36 ;  /* 0x00000024e307723e */ /* 0x010fe200000000ff */
[----:B------:R-:W-:-:S02]  /*5440*/  FADD.FTZ R33, R33, R32 ;  /* 0x0000002021217221 */ /* 0x000fc40000010000 */
[----:B------:R-:W-:Y:S02]  /*5450*/  FADD.FTZ R40, R40, R45 ;  /* 0x0000002d28287221 */ /* 0x000fe40000010000 */
[----:B------:R-:W-:Y:S02]  /*5460*/  FADD.FTZ R36, R36, R33 ;  /* 0x0000002124247221 */ /* 0x000fe40000010000 */
[----:B------:R-:W-:Y:S01]  /*5470*/  HMMA.16816.F32 R140, R4, R28, R140 ;  /* 0x0000001c048c723c */ /* 0x000fe2000000188c */
[----:B------:R-:W-:Y:S02]  /*5480*/  FADD.FTZ R230, R37, R40 ;  /* 0x0000002825e67221 */ /* 0x000fe40000010000 */
[----:B------:R-:W-:-:S05]  /*5490*/  FADD.FTZ R227, R227, R36 ;  /* 0x00000024e3e37221 */ /* 0x000fca0000010000 */
[C---:B------:R-:W-:Y:S08]  /*54a0*/  HMMA.16816.F32 R136, R4.reuse, R30, R136 ;  /* 0x0000001e0488723c */ /* 0x040ff00000001888 */
        /* <DEDUP_REMOVED lines=9> */
[----:B------:R-:W-:Y:S01]  /*5540*/  HMMA.16816.F32 R92, R4, R10, R92 ;  /* 0x0000000a045c723c */ /* 0x000fe2000000185c */
[----:B------:R-:W-:Y:S07]  /*5550*/  @P0 BRA `(.L_x_176) ;  /* 0x0000015000000947 */ /* 0x000fee0003800000 */
[----:B------:R-:W-:Y:S01]  /*5560*/  ISETP.LT.AND P0, PT, RZ, UR4, PT ;  /* 0x00000004ff007c0c */ /* 0x000fe2000bf01270 */
[----:B------:R-:W-:-:S02]  /*5570*/  UIADD3 UR12, UR4, -0x1, URZ ;  /* 0xffffffff040c7890 */ /* 0x000fc4000fffe03f */
[----:B------:R-:W-:-:S10]  /*5580*/  ULDC UR10, c[0x0][0x32c] ;  /* 0x0000cb00000a7ab9 */ /* 0x000fd40000000800 */
[----:B------:R-:W-:Y:S05]  /*5590*/  @P0 BRA `(.L_x_177) ;  /* 0x0000008000000947 */ /* 0x000fea0003800000 */
[----:B------:R-:W-:Y:S02]  /*55a0*/  UISETP.NE.AND UP0, UPT, UR10, 0x1, UPT ;  /* 0x000000010a00788c */ /* 0x000fe4000bf05270 */
[----:B------:R-:W-:-:S03]  /*55b0*/  UIADD3 UR12, -UR4, URZ, URZ ;  /* 0x0000003f040c7290 */ /* 0x000fc6000fffe13f */
[----:B------:R-:W-:Y:S02]  /*55c0*/  ULDC.64 UR4, c[0x0][0x330] ;  /* 0x0000cc0000047ab9 */ /* 0x000fe40000000a00 */
[----:B------:R-:W-:-:S07]  /*55d0*/  UIMAD.WIDE.U32 UR14, UR12, UR4, URZ ;  /* 0x000000040c0e72a5 */ /* 0x000fce000f8e003f */
[----:B------:R-:W-:Y:S02]  /*55e0*/  @UP0 UMOV UR13, UR15 ;  /* 0x0000000f000d0c82 */ /* 0x000fe40008000000 */
[----:B------:R-:W-:-:S04]  /*55f0*/  @UP0 USHF.R.U32.HI UR12, URZ, UR5, UR13 ;  /* 0x000000053f0c0299 */ /* 0x000fc8000801160d */
[----:B------:R-:W-:Y:S01]  /*5600*/  ULOP3.LUT UR12, URZ, UR12, URZ, 0x33, !UPT ;  /* 0x0000000c3f0c7292 */ /* 0x000fe2000f8e333f */
[----:B------:R-:W-:Y:S05]  /*5610*/  BRA `(.L_x_178) ;  /* 0x0000005000007947 */ /* 0x000fea0003800000 */
.L_x_177:
[----:B------:R-:W-:Y:S02]  /*5620*/  UISETP.NE.AND UP0, UPT, UR10, 0x1, UPT ;  /* 0x000000010a00788c */ /* 0x000fe4000bf05270 */
[----:B------:R-:W-:Y:S02]  /*5630*/  ULDC.64 UR4, c[0x0][0x330] ;  /* 0x0000cc0000047ab9 */ /* 0x000fe40000000a00 */
[----:B------:R-:W-:-:S07]  /*5640*/  UIMAD.WIDE.U32 UR14, UR12, UR4, URZ ;  /* 0x000000040c0e72a5 */ /* 0x000fce000f8e003f */
[----:B------:R-:W-:Y:S02]  /*5650*/  @UP0 UMOV UR13, UR15 ;  /* 0x0000000f000d0c82 */ /* 0x000fe40008000000 */
[----:B------:R-:W-:Y:S02]  /*5660*/  @UP0 USHF.R.U32.HI UR12, URZ, UR5, UR13 ;  /* 0x000000053f0c0299 */ /* 0x000fe4000801160d */
.L_x_178:
[----:B------:R-:W-:Y:S02]  /*5670*/  ULDC UR4, c[0x0][0x32c] ;  /* 0x0000cb0000047ab9 */ /* 0x000fe40000000800 */
[----:B------:R-:W-:-:S04]  /*5680*/  UIMAD UR4, UR12, UR10, UR4 ;  /* 0x0000000a0c0472a4 */ /* 0x000fc8000f8e0204 */
[----:B------:R-:W-:-:S04]  /*5690*/  UISETP.LT.AND UP0, UPT, UR11, UR4, UPT ;  /* 0x000000040b00728c */ /* 0x000fc8000bf01270 */
[----:B------:R-:W-:-:S04]  /*56a0*/  USEL UR11, UR11, UR4, UP0 ;  /* 0x000000040b0b7287 */ /* 0x000fc80008000000 */
.L_x_176:
[----:B------:R-:W-:-:S04]  /*56b0*/  UIMAD.WIDE UR4, UR11, 0x2aaaaaab, URZ ;  /* 0x2aaaaaab0b0478a5 */ /* 0x000fc8000f8e023f */
[----:B------:R-:W-:-:S04]  /*56c0*/  USHF.R.U32.HI UR4, URZ, 0x1f, UR5 ;  /* 0x0000001f3f047899 */ /* 0x000fc80008011605 */
[----:B------:R-:W-:-:S04]  /*56d0*/  ULEA.HI.SX32 UR4, UR5, UR4, 0x1d ;  /* 0x0000000405047291 */ /* 0x000fc8000f8fea3f */
[----:B------:R-:W-:-:S04]  /*56e0*/  UISETP.LT.AND UP0, UPT, UR6, UR4, UPT ;  /* 0x000000040600728c */ /* 0x000fc8000bf01270 */
[----:B------:R-:W-:-:S06]  /*56f0*/  USEL UR4, UR6, UR4, !UP0 ;  /* 0x0000000406047287 */ /* 0x000fcc000c000000 */
[----:B------:R-:W-:-:S13]  /*5700*/  ISETP.GE.AND P0, PT, R233, UR4, PT ;  /* 0x00000004e9007c0c */ /* 0x000fda000bf06270 */
[----:B------:R-:W-:Y:S05]  /*5710*/  @!P0 BRA `(.L_x_179) ;  /* 0x000044e000008947 */ /* 0x000fea0003800000 */
[----:B------:R-:W-:Y:S01]  /*5720*/  IADD3 R242, P0, R234, 0x20, RZ ;  /* 0x00000020eaf27810 */ /* 0x000fe20007f1e0ff */
[----:B------:R-:W-:Y:S01]  /*5730*/  IMAD.MOV.U32 R150, RZ, RZ, R2 ;  /* 0x000000ffff967224 */ /* 0x000fe200078e0002 */
[----:B------:R-:W-:Y:S01]  /*5740*/  IADD3 R203, P1, R220, 0x20, RZ ;  /* 0x00000020dccb7810 */ /* 0x000fe20007f3e0ff */
[----:B------:R-:W-:Y:S01]  /*5750*/  IMAD.MOV.U32 R151, RZ, RZ, R3 ;  /* 0x000000ffff977224 */ /* 0x000fe200078e0003 */
[-C--:B------:R-:W-:Y:S01]  /*5760*/  IADD3.X R241, RZ, R237.reuse, RZ, P0, !PT ;  /* 0x000000edfff17210 */ /* 0x080fe200007fe4ff */
[----:B------:R-:W-:Y:S01]  /*5770*/  IMAD.MOV.U32 R148, RZ, RZ, R152 ;  /* 0x000000ffff947224 */ /* 0x000fe200078e0098 */
[----:B------:R-:W-:Y:S01]  /*5780*/  IADD3 R240, P2, R234, 0x40, RZ ;  /* 0x00000040eaf07810 */ /* 0x000fe20007f5e0ff */
[----:B------:R-:W-:Y:S01]  /*5790*/  IMAD.MOV.U32 R149, RZ, RZ, R0 ;  /* 0x000000ffff957224 */ /* 0x000fe200078e0000 */
[----:B------:R-:W-:Y:S01]  /*57a0*/  IADD3 R201, P0, R220, 0x40, RZ ;  /* 0x00000040dcc97810 */ /* 0x000fe20007f1e0ff */
[----:B------:R-:W-:Y:S01]  /*57b0*/  IMAD.X R202, RZ, RZ, R229, P1 ;  /* 0x000000ffffca7224 */ /* 0x000fe200008e06e5 */
[----:B------:R-:W-:-:S02]  /*57c0*/  IADD3.X R239, RZ, R237, RZ, P2, !PT ;  /* 0x000000edffef7210 */ /* 0x000fc400017fe4ff */
[----:B------:R-:W-:Y:S02]  /*57d0*/  IADD3.X R200, RZ, R229, RZ, P0, !PT ;  /* 0x000000e5ffc87210 */ /* 0x000fe400007fe4ff */
.L_x_198:
[----:B------:R-:W-:Y:S04]  /*57e0*/  DEPBAR.LE SB0, 0x0 ;  /* 0x000080000000791a */ /* 0x000fe80000000000 */
[----:B------:R-:W-:Y:S01]  /*57f0*/  BAR.SYNC.DEFER_BLOCKING 0x0 ;  /* 0x0000000000007b1d */ /* 0x000fe20000010000 */
[----:B------:R-:W-:Y:S05]  /*5800*/  ISETP.LT.AND P0, PT, R233, UR6, PT ;  /* 0x00000006e9007c0c */ /* 0x000fea000bf01270 */
[----:B------:R1:W2:Y:S04]  /*5810*/  LDSM.16.M88.4 R152, [R217+0x6080] ;  /* 0x00608000d998783b */ /* 0x0002a80000000200 */
[----:B------:R1:W3:Y:S04]  /*5820*/  LDSM.16.M88.4 R160, [R217+0x7080] ;  /* 0x00708000d9a0783b */ /* 0x0002e80000000200 */
[----:B------:R1:W4:Y:S04]  /*5830*/  LDSM.16.M88.4 R156, [R216+0x3c80] ;  /* 0x003c8000d89c783b */ /* 0x0003280000000200 */
[----:B------:R1:W1:Y:S04]  /*5840*/  LDSM.16.M88.4 R164, [R216+0x4080] ;  /* 0x00408000d8a4783b */ /* 0x0002680000000200 */
[----:B------:R1:W1:Y:S04]  /*5850*/  LDSM.16.M88.4 R168, [R216+0x4480] ;  /* 0x00448000d8a8783b */ /* 0x0002680000000200 */
[----:B------:R1:W1:Y:S04]  /*5860*/  LDSM.16.M88.4 R172, [R213+0x6080] ;  /* 0x00608000d5ac783b */ /* 0x0002680000000200 */
[----:B------:R1:W1:Y:S04]  /*5870*/  LDSM.16.M88.4 R180, [R213+0x7080] ;  /* 0x00708000d5b4783b */ /* 0x0002680000000200 */
[----:B------:R1:W1:Y:S04]  /*5880*/  LDSM.16.M88.4 R176, [R215] ;  /* 0x00000000d7b0783b */ /* 0x0002680000000200 */
[----:B------:R1:W1:Y:S04]  /*5890*/  LDSM.16.M88.4 R184, [R211] ;  /* 0x00000000d3b8783b */ /* 0x0002680000000200 */
[----:B------:R1:W1:Y:S01]  /*58a0*/  LDSM.16.M88.4 R188, [R210] ;  /* 0x00000000d2bc783b */ /* 0x0002620000000200 */
[----:B------:R-:W-:-:S05]  /*58b0*/  @P0 BRA `(.L_x_180) ;  /* 0x000002b000000947 */ /* 0x000fca0003800000 */
[----:B------:R-:W-:Y:S01]  /*58c0*/  SHF.R.S32.HI R3, RZ, 0x1f, R233 ;  /* 0x0000001fff037819 */ /* 0x000fe200000114e9 */
[----:B------:R-:W-:Y:S04]  /*58d0*/  IMAD.WIDE.U32 R4, R233, c[0x0][0x208], RZ ;  /* 0x00008200e9047a25 */ /* 0x000fe800078e00ff */
[----:B------:R-:W-:Y:S04]  /*58e0*/  IMAD R3, R3, c[0x0][0x208], RZ ;  /* 0x0000820003037a24 */ /* 0x000fe800078e02ff */
[----:B------:R-:W-:Y:S04]  /*58f0*/  IMAD R3, R233, c[0x0][0x20c], R3 ;  /* 0x00008300e9037a24 */ /* 0x000fe800078e0203 */
[----:B------:R-:W-:Y:S02]  /*5900*/  IMAD.IADD R3, R5, 0x1, R3 ;  /* 0x0000000105037824 */ /* 0x000fe400078e0203 */
[----:B------:R-:W-:Y:S04]  /*5910*/  IMAD.WIDE.U32 R4, R4, 0x30, RZ ;  /* 0x0000003004047825 */ /* 0x000fe800078e00ff */
[----:B------:R-:W-:Y:S01]  /*5920*/  IMAD R3, R3, 0x30, RZ ;  /* 0x0000003003037824 */ /* 0x000fe200078e02ff */
[-C--:B------:R-:W-:Y:S03]  /*5930*/  IADD3 R7, P0, R234, R4.reuse, RZ ;  /* 0x00000004ea077210 */ /* 0x080fe60007f1e0ff */
[----:B------:R-:W-:Y:S01]  /*5940*/  IMAD.IADD R0, R5, 0x1, R3 ;  /* 0x0000000105007824 */ /* 0x000fe200078e0203 */
[C---:B------:R-:W-:Y:S02]  /*5950*/  LEA R12, P2, R7.reuse, c[0x0][0x1f8], 0x1 ;  /* 0x00007e00070c7a11 */ /* 0x040fe400078408ff */
[-C--:B------:R-:W-:Y:S01]  /*5960*/  IADD3 R5, P1, R240, R4.reuse, RZ ;  /* 0x00000004f0057210 */ /* 0x080fe20007f3e0ff */
[----:B------:R-:W-:Y:S01]  /*5970*/  IMAD.X R2, R0, 0x1, R237, P0 ;  /* 0x0000000100027824 */ /* 0x000fe200000e06ed */
[-C--:B------:R-:W-:Y:S04]  /*5980*/  IADD3 R3, P0, R242, R4.reuse, RZ ;  /* 0x00000004f2037210 */ /* 0x080fe80007f1e0ff */
[----:B------:R-:W-:Y:S01]  /*5990*/  LEA.HI.X R13, R7, c[0x0][0x1fc], R2, 0x1, P2 ;  /* 0x00007f00070d7a11 */ /* 0x000fe200010f0c02 */
[C---:B------:R-:W-:Y:S01]  /*59a0*/  IMAD.X R2, R0.reuse, 0x1, R241, P0 ;  /* 0x0000000100027824 */ /* 0x040fe200000e06f1 */
[----:B------:R-:W-:Y:S02]  /*59b0*/  LEA R10, P2, R3, c[0x0][0x1f8], 0x1 ;  /* 0x00007e00030a7a11 */ /* 0x000fe400078408ff */
[----:B------:R-:W-:Y:S01]  /*59c0*/  @!P3 IADD3 R7, P0, R225, R4, RZ ;  /* 0x00000004e107b210 */ /* 0x000fe20007f1e0ff */
[----:B------:R-:W-:Y:S01]  /*59d0*/  @!PT LDS RZ, [RZ] ;  /* 0x00000000fffff984 */ /* 0x000fe20000000800 */
[----:B------:R-:W-:Y:S01]  /*59e0*/  @!PT LDS RZ, [RZ] ;  /* 0x00000000fffff984 */ /* 0x000fe20000000800 */
[----:B------:R-:W-:Y:S01]  /*59f0*/  @!PT LDS RZ, [RZ] ;  /* 0x00000000fffff984 */ /* 0x000fe20000000800 */
[----:B------:R4:W-:Y:S01]  /*5a00*/  LDGSTS.E.BYPASS.LTC128B.128 [R218+0x1880], [R12.64], !P6 ;  /* 0x018800000cda7fae */ /* 0x0009e2000f101d48 */
[----:B------:R-:W-:Y:S01]  /*5a10*/  LEA.HI.X R11, R3, c[0x0][0x1fc], R2, 0x1, P2 ;  /* 0x00007f00030b7a11 */ /* 0x000fe200010f0c02 */
[C---:B------:R-:W-:Y:S01]  /*5a20*/  IMAD.X R4, R0.reuse, 0x1, R239, P1 ;  /* 0x0000000100047824 */ /* 0x040fe200008e06ef */
[----:B------:R-:W-:Y:S01]  /*5a30*/  @!P3 IADD3 R2, P2, R7, R234, RZ ;  /* 0x000000ea0702b210 */ /* 0x000fe20007f5e0ff */
[----:B------:R-:W-:Y:S01]  /*5a40*/  @!P3 IMAD.X R0, R0, 0x1, R224, P0 ;  /* 0x000000010000b824 */ /* 0x000fe200000e06e0 */
[C---:B------:R-:W-:Y:S01]  /*5a50*/  LEA R8, P1, R5.reuse, c[0x0][0x1f8], 0x1 ;  /* 0x00007e0005087a11 */ /* 0x040fe200078208ff */
[----:B------:R4:W-:Y:S03]  /*5a60*/  LDGSTS.E.BYPASS.LTC128B.128 [R218+0x2480], [R10.64], !P5 ;  /* 0x024800000ada7fae */ /* 0x0009e6000e901d48 */
[----:B------:R-:W-:Y:S01]  /*5a70*/  LEA.HI.X R9, R5, c[0x0][0x1fc], R4, 0x1, P1 ;  /* 0x00007f0005097a11 */ /* 0x000fe200008f0c04 */
[----:B------:R-:W-:Y:S01]  /*5a80*/  @!P3 IMAD.X R5, R0, 0x1, R237, P2 ;  /* 0x000000010005b824 */ /* 0x000fe200010e06ed */
[C---:B------:R-:W-:Y:S02]  /*5a90*/  @!P3 IADD3 R3, P1, R7.reuse, R242, RZ ;  /* 0x000000f20703b210 */ /* 0x040fe40007f3e0ff */
[----:B------:R-:W-:Y:S01]  /*5aa0*/  @!P3 LEA R16, P2, R2, c[0x0][0x1f8], 0x1 ;  /* 0x00007e000210ba11 */ /* 0x000fe200078408ff */
[----:B------:R4:W-:Y:S01]  /*5ab0*/  LDGSTS.E.BYPASS.LTC128B.128 [R218+0x3080], [R8.64], !P4 ;  /* 0x0308000008da7fae */ /* 0x0009e2000e101d48 */
[----:B------:R-:W-:Y:S01]  /*5ac0*/  @!P3 IADD3 R7, P0, R7, R240, RZ ;  /* 0x000000f00707b210 */ /* 0x000fe20007f1e0ff */
[----:B------:R-:W-:Y:S01]  /*5ad0*/  @!P3 IMAD.X R4, R0, 0x1, R241, P1 ;  /* 0x000000010004b824 */ /* 0x000fe200008e06f1 */
[----:B------:R-:W-:Y:S02]  /*5ae0*/  @!P3 LEA.HI.X R17, R2, c[0x0][0x1fc], R5, 0x1, P2 ;  /* 0x00007f000211ba11 */ /* 0x000fe400010f0c05 */
[----:B------:R-:W-:Y:S01]  /*5af0*/  @!P3 LEA R14, P1, R3, c[0x0][0x1f8], 0x1 ;  /* 0x00007e00030eba11 */ /* 0x000fe200078208ff */
[----:B------:R-:W-:Y:S01]  /*5b00*/  @!P3 IMAD.X R0, R0, 0x1, R239, P0 ;  /* 0x000000010000b824 */ /* 0x000fe200000e06ef */
[----:B------:R-:W-:Y:S01]  /*5b10*/  @!P3 LEA R6, P0, R7, c[0x0][0x1f8], 0x1 ;  /* 0x00007e000706ba11 */ /* 0x000fe200078008ff */
[----:B------:R4:W-:Y:S01]  /*5b20*/  @!P3 LDGSTS.E.BYPASS.LTC128B.128 [R218+0x2080], [R16.64], !P6 ;  /* 0x0208000010dabfae */ /* 0x0009e2000f101d48 */
[----:B------:R-:W-:Y:S02]  /*5b30*/  @!P3 LEA.HI.X R15, R3, c[0x0][0x1fc], R4, 0x1, P1 ;  /* 0x00007f00030fba11 */ /* 0x000fe400008f0c04 */
[----:B------:R-:W-:Y:S03]  /*5b40*/  @!P3 LEA.HI.X R7, R7, c[0x0][0x1fc], R0, 0x1, P0 ;  /* 0x00007f000707ba11 */ /* 0x000fe600000f0c00 */
[----:B------:R4:W-:Y:S05]  /*5b50*/  @!P3 LDGSTS.E.BYPASS.LTC128B.128 [R218+0x2c80], [R14.64], !P5 ;  /* 0x02c800000edabfae */ /* 0x0009ea000e901d48 */
[----:B------:R4:W-:Y:S02]  /*5b60*/  @!P3 LDGSTS.E.BYPASS.LTC128B.128 [R218+0x3880], [R6.64], !P4 ;  /* 0x0388000006dabfae */ /* 0x0009e4000e101d48 */
.L_x_180:
[-C--:B--2-4-:R-:W-:Y:S01]  /*5b70*/  HMMA.16816.F32 R4, R152, R156.reuse, RZ ;  /* 0x0000009c9804723c */ /* 0x094fe200000018ff */
[----:B------:R-:W-:Y:S02]  /*5b80*/  LDSM.16.M88.4 R192, [R216+0x4880] ;  /* 0x00488000d8c0783b */ /* 0x000fe40000000200 */
[----:B------:R-:W-:Y:S05]  /*5b90*/  ISETP.GT.AND P0, PT, R233, UR6, PT ;  /* 0x00000006e9007c0c */ /* 0x000fea000bf04270 */
[C---:B---3--:R-:W-:Y:S01]  /*5ba0*/  HMMA.16816.F32 R8, R160.reuse, R156, RZ ;  /* 0x0000009ca008723c */ /* 0x048fe200000018ff */
[----:B------:R-:W0:Y:S07]  /*5bb0*/  LDGDEPBAR ;  /* 0x00000000000079af */ /* 0x000e2e0000000000 */
[-C--:B------:R-:W-:Y:S01]  /*5bc0*/  HMMA.16816.F32 R12, R160, R158.reuse, RZ ;  /* 0x0000009ea00c723c */ /* 0x080fe200000018ff */
[----:B------:R-:W-:Y:S07]  /*5bd0*/  LDSM.16.M88.4 R196, [R217+0x9080] ;  /* 0x00908000d9c4783b */ /* 0x000fee0000000200 */
[C---:B------:R-:W-:Y:S01]  /*5be0*/  HMMA.16816.F32 R16, R152.reuse, R158, RZ ;  /* 0x0000009e9810723c */ /* 0x040fe200000018ff */
[----:B------:R-:W2:Y:S07]  /*5bf0*/  LDSM.16.M88.4 R156, [R217+0x8080] ;  /* 0x00808000d99c783b */ /* 0x000eae0000000200 */
[-C--:B-1----:R-:W-:Y:S08]  /*5c00*/  HMMA.16816.F32 R20, R152, R164.reuse, RZ ;  /* 0x000000a49814723c */ /* 0x082ff000000018ff */
[C---:B------:R-:W-:Y:S08]  /*5c10*/  HMMA.16816.F32 R24, R160.reuse, R164, RZ ;  /* 0x000000a4a018723c */ /* 0x040ff000000018ff */
[-C--:B------:R-:W-:Y:S08]  /*5c20*/  HMMA.16816.F32 R28, R160, R166.reuse, RZ ;  /* 0x000000a6a01c723c */ /* 0x080ff000000018ff */
[C---:B------:R-:W-:Y:S01]  /*5c30*/  HMMA.16816.F32 R32, R152.reuse, R166, RZ ;  /* 0x000000a69820723c */ /* 0x040fe200000018ff */
[----:B------:R-:W1:Y:S07]  /*5c40*/  LDSM.16.M88.4 R164, [R216+0x4c80] ;  /* 0x004c8000d8a4783b */ /* 0x000e6e0000000200 */
[-C--:B------:R-:W-:Y:S08]  /*5c50*/  HMMA.16816.F32 R36, R152, R168.reuse, RZ ;  /* 0x000000a89824723c */ /* 0x080ff000000018ff */
[C---:B------:R-:W-:Y:S08]  /*5c60*/  HMMA.16816.F32 R40, R160.reuse, R168, RZ ;  /* 0x000000a8a028723c */ /* 0x040ff000000018ff */
[-C--:B------:R-:W-:Y:S01]  /*5c70*/  HMMA.16816.F32 R44, R160, R170.reuse, RZ ;  /* 0x000000aaa02c723c */ /* 0x080fe200000018ff */
[----:B------:R-:W-:Y:S07]  /*5c80*/  LDSM.16.M88.4 R160, [R213+0x8080] ;  /* 0x00808000d5a0783b */ /* 0x000fee0000000200 */
[----:B------:R-:W-:Y:S01]  /*5c90*/  HMMA.16816.F32 R48, R152, R170, RZ ;  /* 0x000000aa9830723c */ /* 0x000fe200000018ff */
[----:B------:R-:W3:Y:S07]  /*5ca0*/  LDSM.16.M88.4 R152, [R216+0x5080] ;  /* 0x00508000d898783b */ /* 0x000eee0000000200 */
[-C--:B------:R-:W-:Y:S01]  /*5cb0*/  HMMA.16816.F32 R4, R172, R176.reuse, R4 ;  /* 0x000000b0ac04723c */ /* 0x080fe20000001804 */
[----:B------:R-:W4:Y:S07]  /*5cc0*/  LDSM.16.M88.4 R168, [R209] ;  /* 0x00000000d1a8783b */ /* 0x000f2e0000000200 */
[C---:B------:R-:W-:Y:S08]  /*5cd0*/  HMMA.16816.F32 R8, R180.reuse, R176, R8 ;  /* 0x000000b0b408723c */ /* 0x040ff00000001808 */
[-C--:B------:R-:W-:Y:S08]  /*5ce0*/  HMMA.16816.F32 R12, R180, R178.reuse, R12 ;  /* 0x000000b2b40c723c */ /* 0x080ff0000000180c */
[C---:B------:R-:W-:Y:S01]  /*5cf0*/  HMMA.16816.F32 R16, R172.reuse, R178, R16 ;  /* 0x000000b2ac10723c */ /* 0x040fe20000001810 */
[----:B------:R-:W5:Y:S07]  /*5d00*/  LDSM.16.M88.4 R176, [R213+0x9080] ;  /* 0x00908000d5b0783b */ /* 0x000f6e0000000200 */
[-C--:B------:R-:W-:Y:S08]  /*5d10*/  HMMA.16816.F32 R20, R172, R184.reuse, R20 ;  /* 0x000000b8ac14723c */ /* 0x080ff00000001814 */
[C---:B------:R-:W-:Y:S08]  /*5d20*/  HMMA.16816.F32 R24, R180.reuse, R184, R24 ;  /* 0x000000b8b418723c */ /* 0x040ff00000001818 */
[-C--:B------:R-:W-:Y:S08]  /*5d30*/  HMMA.16816.F32 R28, R180, R186.reuse, R28 ;  /* 0x000000bab41c723c */ /* 0x080ff0000000181c */
[C---:B------:R-:W-:Y:S01]  /*5d40*/  HMMA.16816.F32 R32, R172.reuse, R186, R32 ;  /* 0x000000baac20723c */ /* 0x040fe20000001820 */
[----:B------:R-:W-:Y:S07]  /*5d50*/  LDSM.16.M88.4 R184, [R216+0x5480] ;  /* 0x00548000d8b8783b */ /* 0x000fee0000000200 */
[-C--:B------:R-:W-:Y:S08]  /*5d60*/  HMMA.16816.F32 R36, R172, R188.reuse, R36 ;  /* 0x000000bcac24723c */ /* 0x080ff00000001824 */
[C---:B------:R-:W-:Y:S08]  /*5d70*/  HMMA.16816.F32 R40, R180.reuse, R188, R40 ;  /* 0x000000bcb428723c */ /* 0x040ff00000001828 */
[-C--:B------:R-:W-:Y:S01]  /*5d80*/  HMMA.16816.F32 R44, R180, R190.reuse, R44 ;  /* 0x000000beb42c723c */ /* 0x080fe2000000182c */
[----:B------:R-:W-:Y:S07]  /*5d90*/  LDSM.16.M88.4 R180, [R207] ;  /* 0x00000000cfb4783b */ /* 0x000fee0000000200 */
[----:B------:R-:W-:Y:S01]  /*5da0*/  HMMA.16816.F32 R48, R172, R190, R48 ;  /* 0x000000beac30723c */ /* 0x000fe20000001830 */
[----:B------:R-:W1:Y:S08]  /*5db0*/  LDSM.16.M88.4 R172, [R208] ;  /* 0x00000000d0ac783b */ /* 0x000e700000000200 */
[----:B------:R-:W-:Y:S01]  /*5dc0*/  LDSM.16.M88.4 R188, [R216+0x5c80] ;  /* 0x005c8000d8bc783b */ /* 0x000fe20000000200 */
[-C--:B--2---:R-:W-:Y:S08]  /*5dd0*/  HMMA.16816.F32 R4, R156, R192.reuse, R4 ;  /* 0x000000c09c04723c */ /* 0x084ff00000001804 */
[C---:B------:R-:W-:Y:S08]  /*5de0*/  HMMA.16816.F32 R8, R196.reuse, R192, R8 ;  /* 0x000000c0c408723c */ /* 0x040ff00000001808 */
[-C--:B------:R-:W-:Y:S08]  /*5df0*/  HMMA.16816.F32 R12, R196, R194.reuse, R12 ;  /* 0x000000c2c40c723c */ /* 0x080ff0000000180c */
[C---:B------:R-:W-:Y:S01]  /*5e00*/  HMMA.16816.F32 R16, R156.reuse, R194, R16 ;  /* 0x000000c29c10723c */ /* 0x040fe20000001810 */
[----:B------:R-:W-:Y:S07]  /*5e10*/  LDSM.16.M88.4 R192, [R206] ;  /* 0x00000000cec0783b */ /* 0x000fee0000000200 */
[-C--:B-1----:R-:W-:Y:S08]  /*5e20*/  HMMA.16816.F32 R20, R156, R164.reuse, R20 ;  /* 0x000000a49c14723c */ /* 0x082ff00000001814 */
[C---:B------:R-:W-:Y:S08]  /*5e30*/  HMMA.16816.F32 R24, R196.reuse, R164, R24 ;  /* 0x000000a4c418723c */ /* 0x040ff00000001818 */
[-C--:B------:R-:W-:Y:S08]  /*5e40*/  HMMA.16816.F32 R28, R196, R166.reuse, R28 ;  /* 0x000000a6c41c723c */ /* 0x080ff0000000181c */
[C---:B------:R-:W-:Y:S01]  /*5e50*/  HMMA.16816.F32 R32, R156.reuse, R166, R32 ;  /* 0x000000a69c20723c */ /* 0x040fe20000001820 */
[----:B------:R-:W1:Y:S07]  /*5e60*/  LDSM.16.M88.4 R164, [R217+0xa080] ;  /* 0x00a08000d9a4783b */ /* 0x000e6e0000000200 */
[-C--:B---3--:R-:W-:Y:S08]  /*5e70*/  HMMA.16816.F32 R36, R156, R152.reuse, R36 ;  /* 0x000000989c24723c */ /* 0x088ff00000001824 */
[C---:B------:R-:W-:Y:S08]  /*5e80*/  HMMA.16816.F32 R40, R196.reuse, R152, R40 ;  /* 0x00000098c428723c */ /* 0x040ff00000001828 */
[-C--:B------:R-:W-:Y:S08]  /*5e90*/  HMMA.16816.F32 R44, R196, R154.reuse, R44 ;  /* 0x0000009ac42c723c */ /* 0x080ff0000000182c */
[----:B------:R-:W-:Y:S01]  /*5ea0*/  HMMA.16816.F32 R48, R156, R154, R48 ;  /* 0x0000009a9c30723c */ /* 0x000fe20000001830 */
[----:B------:R-:W2:Y:S07]  /*5eb0*/  LDSM.16.M88.4 R152, [R217+0xb080] ;  /* 0x00b08000d998783b */ /* 0x000eae0000000200 */
[-C--:B----4-:R-:W-:Y:S01]  /*5ec0*/  HMMA.16816.F32 R4, R160, R168.reuse, R4 ;  /* 0x000000a8a004723c */ /* 0x090fe20000001804 */
[----:B------:R-:W3:Y:S07]  /*5ed0*/  LDSM.16.M88.4 R156, [R216+0x5880] ;  /* 0x00588000d89c783b */ /* 0x000eee0000000200 */
[C---:B-----5:R-:W-:Y:S08]  /*5ee0*/  HMMA.16816.F32 R8, R176.reuse, R168, R8 ;  /* 0x000000a8b008723c */ /* 0x060ff00000001808 */
[-C--:B------:R-:W-:Y:S08]  /*5ef0*/  HMMA.16816.F32 R12, R176, R170.reuse, R12 ;  /* 0x000000aab00c723c */ /* 0x080ff0000000180c */
[C---:B------:R-:W-:Y:S01]  /*5f00*/  HMMA.16816.F32 R16, R160.reuse, R170, R16 ;  /* 0x000000aaa010723c */ /* 0x040fe20000001810 */
[----:B------:R-:W4:Y:S07]  /*5f10*/  LDSM.16.M88.4 R168, [R213+0xa080] ;  /* 0x00a08000d5a8783b */ /* 0x000f2e0000000200 */
[-C--:B------:R-:W-:Y:S08]  /*5f20*/  HMMA.16816.F32 R20, R160, R172.reuse, R20 ;  /* 0x000000aca014723c */ /* 0x080ff00000001814 */
[C---:B------:R-:W-:Y:S08]  /*5f30*/  HMMA.16816.F32 R24, R176.reuse, R172, R24 ;  /* 0x000000acb018723c */ /* 0x040ff00000001818 */
[-C--:B------:R-:W-:Y:S08]  /*5f40*/  HMMA.16816.F32 R28, R176, R174.reuse, R28 ;  /* 0x000000aeb01c723c */ /* 0x080ff0000000181c */
[C---:B------:R-:W-:Y:S08]  /*5f50*/  HMMA.16816.F32 R32, R160.reuse, R174, R32 ;  /* 0x000000aea020723c */ /* 0x040ff00000001820 */
[-C--:B------:R-:W-:Y:S08]  /*5f60*/  HMMA.16816.F32 R36, R160, R180.reuse, R36 ;  /* 0x000000b4a024723c */ /* 0x080ff00000001824 */
[C---:B------:R-:W-:Y:S08]  /*5f70*/  HMMA.16816.F32 R40, R176.reuse, R180, R40 ;  /* 0x000000b4b028723c */ /* 0x040ff00000001828 */
[-C--:B------:R-:W-:Y:S08]  /*5f80*/  HMMA.16816.F32 R44, R176, R182.reuse, R44 ;  /* 0x000000b6b02c723c */ /* 0x080ff0000000182c */
[----:B------:R-:W-:Y:S01]  /*5f90*/  HMMA.16816.F32 R48, R160, R182, R48 ;  /* 0x000000b6a030723c */ /* 0x000fe20000001830 */
[----:B------:R-:W5:Y:S07]  /*5fa0*/  LDSM.16.M88.4 R160, [R213+0xb080] ;  /* 0x00b08000d5a0783b */ /* 0x000f6e0000000200 */
[-C--:B-1----:R-:W-:Y:S08]  /*5fb0*/  HMMA.16816.F32 R4, R164, R184.reuse, R4 ;  /* 0x000000b8a404723c */ /* 0x082ff00000001804 */
[C---:B--2---:R-:W-:Y:S08]  /*5fc0*/  HMMA.16816.F32 R8, R152.reuse, R184, R8 ;  /* 0x000000b89808723c */ /* 0x044ff00000001808 */
[-C--:B------:R-:W-:Y:S08]  /*5fd0*/  HMMA.16816.F32 R12, R152, R186.reuse, R12 ;  /* 0x000000ba980c723c */ /* 0x080ff0000000180c */
[C---:B------:R-:W-:Y:S08]  /*5fe0*/  HMMA.16816.F32 R16, R164.reuse, R186, R16 ;  /* 0x000000baa410723c */ /* 0x040ff00000001810 */
[-C--:B---3--:R-:W-:Y:S08]  /*5ff0*/  HMMA.16816.F32 R20, R164, R156.reuse, R20 ;  /* 0x0000009ca414723c */ /* 0x088ff00000001814 */
[C---:B------:R-:W-:Y:S08]  /*6000*/  HMMA.16816.F32 R24, R152.reuse, R156, R24 ;  /* 0x0000009c9818723c */ /* 0x040ff00000001818 */
[-C--:B------:R-:W-:Y:S08]  /*6010*/  HMMA.16816.F32 R28, R152, R158.reuse, R28 ;  /* 0x0000009e981c723c */ /* 0x080ff0000000181c */
[C---:B------:R-:W-:Y:S01]  /*6020*/  HMMA.16816.F32 R32, R164.reuse, R158, R32 ;  /* 0x0000009ea420723c */ /* 0x040fe20000001820 */
[----:B------:R-:W-:Y:S07]  /*6030*/  LDSM.16.M88.4 R156, [R204] ;  /* 0x00000000cc9c783b */ /* 0x000fee0000000200 */
[-C--:B------:R-:W-:Y:S08]  /*6040*/  HMMA.16816.F32 R36, R164, R188.reuse, R36 ;  /* 0x000000bca424723c */ /* 0x080ff00000001824 */
[C---:B------:R-:W-:Y:S08]  /*6050*/  HMMA.16816.F32 R40, R152.reuse, R188, R40 ;  /* 0x000000bc9828723c */ /* 0x040ff00000001828 */
[-C--:B------:R-:W-:Y:S01]  /*6060*/  HMMA.16816.F32 R44, R152, R190.reuse, R44 ;  /* 0x000000be982c723c */ /* 0x080fe2000000182c */
[----:B------:R-:W1:Y:S01]  /*6070*/  LDSM.16.M88.4 R152, [R205] ;  /* 0x00000000cd98783b */ /* 0x000e620000000200 */
[----:B------:R-:W-:Y:S06]  /*6080*/  DEPBAR.LE SB0, 0x0 ;  /* 0x000080000000791a */ /* 0x000fec0000000000 */
[----:B------:R-:W-:Y:S01]  /*6090*/  HMMA.16816.F32 R48, R164, R190, R48 ;  /* 0x000000bea430723c */ /* 0x000fe20000001830 */
[----:B------:R-:W-:Y:S07]  /*60a0*/  BAR.SYNC.DEFER_BLOCKING 0x0 ;  /* 0x0000000000007b1d */ /* 0x000fee0000010000 */
[-C--:B----4-:R-:W-:Y:S08]  /*60b0*/  HMMA.16816.F32 R4, R168, R192.reuse, R4 ;  /* 0x000000c0a804723c */ /* 0x090ff00000001804 */
[C---:B-----5:R-:W-:Y:S08]  /*60c0*/  HMMA.16816.F32 R8, R160.reuse, R192, R8 ;  /* 0x000000c0a008723c */ /* 0x060ff00000001808 */
[-C--:B------:R-:W-:Y:S08]  /*60d0*/  HMMA.16816.F32 R12, R160, R194.reuse, R12 ;  /* 0x000000c2a00c723c */ /* 0x080ff0000000180c */
[C---:B------:R-:W-:Y:S04]  /*60e0*/  HMMA.16816.F32 R16, R168.reuse, R194, R16 ;  /* 0x000000c2a810723c */ /* 0x040fe80000001810 */
[----:B------:R-:W-:Y:S02]  /*60f0*/  FMUL.FTZ R246, R4, c[0x0][0x320] ;  /* 0x0000c80004f67a20 */ /* 0x000fe40000410000 */
[----:B------:R-:W-:Y:S02]  /*6100*/  FMUL.FTZ R248, R5, c[0x0][0x320] ;  /* 0x0000c80005f87a20 */ /* 0x000fe40000410000 */
[-C--:B-1----:R-:W-:Y:S02]  /*6110*/  HMMA.16816.F32 R20, R168, R152.reuse, R20 ;  /* 0x00000098a814723c */ /* 0x082fe40000001814 */
[----:B------:R-:W1:Y:S02]  /*6120*/  MUFU.TANH R246, R246 ;  /* 0x000000f600f67308 */ /* 0x000e640000002400 */
[----:B------:R-:W-:Y:S02]  /*6130*/  FMUL.FTZ R243, R6, c[0x0][0x320] ;  /* 0x0000c80006f37a20 */ /* 0x000fe40000410000 */
[----:B------:R-:W-:Y:S02]  /*6140*/  FMUL.FTZ R244, R7, c[0x0][0x320] ;  /* 0x0000c80007f47a20 */ /* 0x000fe40000410000 */
[C---:B------:R-:W-:Y:S04]  /*6150*/  HMMA.16816.F32 R24, R160.reuse, R152, R24 ;  /* 0x00000098a018723c */ /* 0x040fe80000001818 */
[----:B------:R-:W2:Y:S01]  /*6160*/  MUFU.TANH R248, R248 ;  /* 0x000000f800f87308 */ /* 0x000ea20000002400 */
[----:B------:R-:W-:Y:S02]  /*6170*/  FMUL.FTZ R0, R8, c[0x0][0x320] ;  /* 0x0000c80008007a20 */ /* 0x000fe40000410000 */
[----:B------:R-:W-:Y:S01]  /*6180*/  FMUL.FTZ R245, R9, c[0x0][0x320] ;  /* 0x0000c80009f57a20 */ /* 0x000fe20000410000 */
[-C--:B------:R-:W-:Y:S04]  /*6190*/  HMMA.16816.F32 R28, R160, R154.reuse, R28 ;  /* 0x0000009aa01c723c */ /* 0x080fe8000000181c */
[----:B------:R-:W-:Y:S02]  /*61a0*/  FMUL.FTZ R2, R10, c[0x0][0x320] ;  /* 0x0000c8000a027a20 */ /* 0x000fe40000410000 */
[----:B------:R-:W3:Y:S01]  /*61b0*/  MUFU.TANH R243, R243 ;  /* 0x000000f300f37308 */ /* 0x000ee20000002400 */
[----:B------:R-:W-:Y:S01]  /*61c0*/  FMUL.FTZ R3, R11, c[0x0][0x320] ;  /* 0x0000c8000b037a20 */ /* 0x000fe20000410000 */
[C---:B------:R-:W-:Y:S04]  /*61d0*/  HMMA.16816.F32 R32, R168.reuse, R154, R32 ;  /* 0x0000009aa820723c */ /* 0x040fe80000001820 */
[----:B------:R-:W-:Y:S02]  /*61e0*/  FMUL.FTZ R187, R22, c[0x0][0x320] ;  /* 0x0000c80016bb7a20 */ /* 0x000fe40000410000 */
[----:B------:R-:W-:Y:S02]  /*61f0*/  FMUL.FTZ R251, R12, c[0x0][0x320] ;  /* 0x0000c8000cfb7a20 */ /* 0x000fe40000410000 */
[----:B------:R4:W1:Y:S01]  /*6200*/  MUFU.TANH R22, R187 ;  /* 0x000000bb00167308 */ /* 0x0008620000002400 */
[-C--:B------:R-:W-:Y:S03]  /*6210*/  HMMA.16816.F32 R36, R168, R156.reuse, R36 ;  /* 0x0000009ca824723c */ /* 0x080fe60000001824 */
[----:B------:R-:W-:Y:S02]  /*6220*/  FMUL.FTZ R25, R25, c[0x0][0x320] ;  /* 0x0000c80019197a20 */ /* 0x000fe40000410000 */
[----:B------:R-:W-:Y:S02]  /*6230*/  FMUL.FTZ R252, R13, c[0x0][0x320] ;  /* 0x0000c8000dfc7a20 */ /* 0x000fe40000410000 */
[----:B------:R-:W-:Y:S01]  /*6240*/  FMUL.FTZ R247, R14, c[0x0][0x320] ;  /* 0x0000c8000ef77a20 */ /* 0x000fe20000410000 */
[C---:B------:R-:W-:Y:S01]  /*6250*/  HMMA.16816.F32 R40, R160.reuse, R156, R40 ;  /* 0x0000009ca028723c */ /* 0x040fe20000001828 */
[----:B------:R5:W1:Y:S03]  /*6260*/  MUFU.TANH R199, R25 ;  /* 0x0000001900c77308 */ /* 0x000a660000002400 */
[----:B------:R-:W-:Y:S02]  /*6270*/  FMUL.FTZ R249, R15, c[0x0][0x320] ;  /* 0x0000c8000ff97a20 */ /* 0x000fe40000410000 */
[----:B------:R-:W-:Y:S02]  /*6280*/  FMUL.FTZ R250, R16, c[0x0][0x320] ;  /* 0x0000c80010fa7a20 */ /* 0x000fe40000410000 */
[-C--:B------:R-:W-:Y:S03]  /*6290*/  HMMA.16816.F32 R44, R160, R158.reuse, R44 ;  /* 0x0000009ea02c723c */ /* 0x080fe6000000182c */
[----:B------:R-:W1:Y:S01]  /*62a0*/  MUFU.TANH R244, R244 ;  /* 0x000000f400f47308 */ /* 0x000e620000002400 */
[----:B------:R-:W-:Y:S02]  /*62b0*/  FMUL.FTZ R191, R17, c[0x0][0x320] ;  /* 0x0000c80011bf7a20 */ /* 0x000fe40000410000 */
[----:B------:R-:W-:Y:S02]  /*62c0*/  FMUL.FTZ R185, R18, c[0x0][0x320] ;  /* 0x0000c80012b97a20 */ /* 0x000fe40000410000 */
[----:B------:R-:W-:Y:S04]  /*62d0*/  HMMA.16816.F32 R48, R168, R158, R48 ;  /* 0x0000009ea830723c */ /* 0x000fe80000001830 */
[----:B------:R-:W-:Y:S01]  /*62e0*/  FMUL.FTZ R186, R19, c[0x0][0x320] ;  /* 0x0000c80013ba7a20 */ /* 0x000fe20000410000 */
[----:B------:R-:W1:Y:S01]  /*62f0*/  MUFU.TANH R0, R0 ;  /* 0x0000000000007308 */ /* 0x000e620000002400 */
[----:B------:R-:W-:Y:S02]  /*6300*/  FMUL.FTZ R195, R20, c[0x0][0x320] ;  /* 0x0000c80014c37a20 */ /* 0x000fe40000410000 */
[----:B------:R-:W-:Y:S04]  /*6310*/  FMUL.FTZ R194, R21, c[0x0][0x320] ;  /* 0x0000c80015c27a20 */ /* 0x000fe80000410000 */
[----:B------:R-:W-:Y:S02]  /*6320*/  FMUL.FTZ R21, R23, c[0x0][0x320] ;  /* 0x0000c80017157a20 */ /* 0x000fe40000410000 */
[----:B------:R-:W-:Y:S01]  /*6330*/  FMUL.FTZ R190, R24, c[0x0][0x320] ;  /* 0x0000c80018be7a20 */ /* 0x000fe20000410000 */
[----:B------:R-:W1:Y:S01]  /*6340*/  MUFU.TANH R245, R245 ;  /* 0x000000f500f57308 */ /* 0x000e620000002400 */
[----:B------:R-:W-:Y:S02]  /*6350*/  FMUL.FTZ R189, R26, c[0x0][0x320] ;  /* 0x0000c8001abd7a20 */ /* 0x000fe40000410000 */
[----:B----4-:R-:W-:Y:S02]  /*6360*/  FMUL.FTZ R187, R27, c[0x0][0x320] ;  /* 0x0000c8001bbb7a20 */ /* 0x010fe40000410000 */
[----:B------:R-:W-:Y:S02]  /*6370*/  FMUL.FTZ R19, R28, c[0x0][0x320] ;  /* 0x0000c8001c137a20 */ /* 0x000fe40000410000 */
[----:B------:R-:W-:Y:S02]  /*6380*/  FMUL.FTZ R23, R29, c[0x0][0x320] ;  /* 0x0000c8001d177a20 */ /* 0x000fe40000410000 */
[----:B------:R-:W-:Y:S01]  /*6390*/  FMUL.FTZ R18, R30, c[0x0][0x320] ;  /* 0x0000c8001e127a20 */ /* 0x000fe20000410000 */
[----:B------:R-:W4:Y:S01]  /*63a0*/  MUFU.TANH R2, R2 ;  /* 0x0000000200027308 */ /* 0x000f220000002400 */
[----:B------:R-:W-:Y:S02]  /*63b0*/  FMUL.FTZ R17, R31, c[0x0][0x320] ;  /* 0x0000c8001f117a20 */ /* 0x000fe40000410000 */
[----:B------:R-:W-:Y:S02]  /*63c0*/  FMUL.FTZ R165, R32, c[0x0][0x320] ;  /* 0x0000c80020a57a20 */ /* 0x000fe40000410000 */
[----:B------:R-:W-:Y:S02]  /*63d0*/  FMUL.FTZ R33, R33, c[0x0][0x320] ;  /* 0x0000c80021217a20 */ /* 0x000fe40000410000 */
[----:B------:R-:W-:Y:S02]  /*63e0*/  FMUL.FTZ R26, R34, c[0x0][0x320] ;  /* 0x0000c800221a7a20 */ /* 0x000fe40000410000 */
[----:B-----5:R-:W-:Y:S01]  /*63f0*/  FMUL.FTZ R25, R35, c[0x0][0x320] ;  /* 0x0000c80023197a20 */ /* 0x020fe20000410000 */
[----:B------:R-:W1:Y:S01]  /*6400*/  MUFU.TANH R3, R3 ;  /* 0x0000000300037308 */ /* 0x000e620000002400 */
        /* <DEDUP_REMOVED lines=18> */
[----:B------:R-:W-:Y:S09]  /*6530*/  FMUL.FTZ R50, R50, c[0x0][0x320] ;  /* 0x0000c80032327a20 */ /* 0x000ff20000410000 */
[----:B------:R-:W1:Y:S10]  /*6540*/  MUFU.TANH R249, R249 ;  /* 0x000000f900f97308 */ /* 0x000e740000002400 */
        /* <DEDUP_REMOVED lines=23> */
[----:B------:R1:W1:Y:S10]  /*66c0*/  MUFU.TANH R167, R41 ;  /* 0x0000002900a77308 */ /* 0x0002740000002400 */
        /* <DEDUP_REMOVED lines=9> */
[----:B------:R-:W1:Y:S01]  /*6760*/  MUFU.TANH R49, R49 ;  /* 0x0000003100317308 */ /* 0x000e620000002400 */
[----:B------:R-:W-:-:S05]  /*6770*/  @!P0 BRA `(.L_x_181) ;  /* 0x000002f000008947 */ /* 0x000fca0003800000 */
[----:B--234-:R-:W-:Y:S02]  /*6780*/  IADD3 R6, R233, -0x1, RZ ;  /* 0xffffffffe9067810 */ /* 0x01cfe40007ffe0ff */
[----:B------:R-:W-:Y:S02]  /*6790*/  IADD3 R4, -R238, 0x30, RZ ;  /* 0x00000030ee047810 */ /* 0x000fe40007ffe1ff */
[----:B------:R-:W-:Y:S01]  /*67a0*/  SHF.R.S32.HI R5, RZ, 0x1f, R6 ;  /* 0x0000001fff057819 */ /* 0x000fe20000011406 */
[----:B------:R-:W-:Y:S01]  /*67b0*/  IMAD.WIDE.U32 R14, R6, c[0x0][0x1e0], RZ ;  /* 0x00007800060e7a25 */ /* 0x000fe200078e00ff */
[----:B------:R-:W-:Y:S03]  /*67c0*/  ISETP.GE.AND P1, PT, R4, 0x1, PT ;  /* 0x000000010400780c */ /* 0x000fe60003f26270 */
[----:B------:R-:W-:Y:S04]  /*67d0*/  IMAD R5, R5, c[0x0][0x1e0], RZ ;  /* 0x0000780005057a24 */ /* 0x000fe800078e02ff */
[----:B------:R-:W-:Y:S04]  /*67e0*/  IMAD R5, R6, c[0x0][0x1e4], R5 ;  /* 0x0000790006057a24 */ /* 0x000fe800078e0205 */
[----:B------:R-:W-:Y:S02]  /*67f0*/  IMAD.IADD R5, R15, 0x1, R5 ;  /* 0x000000010f057824 */ /* 0x000fe400078e0205 */
[----:B------:R-:W-:Y:S04]  /*6800*/  IMAD.WIDE.U32 R14, R14, 0x30, RZ ;  /* 0x000000300e0e7825 */ /* 0x000fe800078e00ff */
[----:B------:R-:W-:Y:S01]  /*6810*/  IMAD R5, R5, 0x30, RZ ;  /* 0x0000003005057824 */ /* 0x000fe200078e02ff */
[-C--:B------:R-:W-:Y:S02]  /*6820*/  @P1 IADD3 R7, P0, R220, R14.reuse, RZ ;  /* 0x0000000edc071210 */ /* 0x080fe40007f1e0ff */
[-C--:B------:R-:W-:Y:S01]  /*6830*/  @P1 IADD3 R9, P2, R203, R14.reuse, RZ ;  /* 0x0000000ecb091210 */ /* 0x080fe20007f5e0ff */
[----:B------:R-:W-:Y:S04]  /*6840*/  IMAD.IADD R5, R15, 0x1, R5 ;  /* 0x000000010f057824 */ /* 0x000fe800078e0205 */
[----:B------:R-:W-:Y:S01]  /*6850*/  @P1 IMAD.X R6, R5, 0x1, R229, P0 ;  /* 0x0000000105061824 */ /* 0x000fe200000e06e5 */
[----:B------:R-:W-:Y:S01]  /*6860*/  @P1 LEA R12, P0, R7, c[0x0][0x1c8], 0x1 ;  /* 0x00007200070c1a11 */ /* 0x000fe200078008ff */
[----:B------:R-:W-:Y:S01]  /*6870*/  @P1 IMAD.X R8, R5, 0x1, R202, P2 ;  /* 0x0000000105081824 */ /* 0x000fe200010e06ca */
[----:B------:R-:W-:Y:S02]  /*6880*/  @P1 LEA R10, P2, R9, c[0x0][0x1c8], 0x1 ;  /* 0x00007200090a1a11 */ /* 0x000fe400078408ff */
[----:B------:R-:W-:Y:S02]  /*6890*/  @P1 LEA.HI.X R13, R7, c[0x0][0x1cc], R6, 0x1, P0 ;  /* 0x00007300070d1a11 */ /* 0x000fe400000f0c06 */
[----:B------:R-:W-:Y:S02]  /*68a0*/  ISETP.GE.AND P0, PT, R4, 0x21, PT ;  /* 0x000000210400780c */ /* 0x000fe40003f06270 */
[----:B------:R-:W-:Y:S01]  /*68b0*/  @P1 LEA.HI.X R11, R9, c[0x0][0x1cc], R8, 0x1, P2 ;  /* 0x00007300090b1a11 */ /* 0x000fe200010f0c08 */
[----:B------:R-:W-:Y:S01]  /*68c0*/  @!PT LDS RZ, [RZ] ;  /* 0x00000000fffff984 */ /* 0x000fe20000000800 */
[----:B------:R-:W-:Y:S01]  /*68d0*/  @!PT LDS RZ, [RZ] ;  /* 0x00000000fffff984 */ /* 0x000fe20000000800 */
[----:B------:R-:W-:Y:S01]  /*68e0*/  @!PT LDS RZ, [RZ] ;  /* 0x00000000fffff984 */ /* 0x000fe20000000800 */
[----:B------:R2:W-:Y:S01]  /*68f0*/  @P1 LDGSTS.E.BYPASS.LTC128B.128 [R218+0x3c80], [R12.64], !P6 ;  /* 0x03c800000cda1fae */ /* 0x0005e2000f101d48 */
[-C--:B------:R-:W-:Y:S04]  /*6900*/  @P1 IADD3 R7, P2, R201, R14.reuse, RZ ;  /* 0x0000000ec9071210 */ /* 0x080fe80007f5e0ff */
[----:B------:R2:W-:Y:S01]  /*6910*/  @P1 LDGSTS.E.BYPASS.LTC128B.128 [R218+0x4880], [R10.64], !P5 ;  /* 0x048800000ada1fae */ /* 0x0005e2000e901d48 */
[----:B------:R-:W-:Y:S01]  /*6920*/  @P1 IMAD.X R4, R5, 0x1, R200, P2 ;  /* 0x0000000105041824 */ /* 0x000fe200010e06c8 */
[C---:B------:R-:W-:Y:S04]  /*6930*/  @P1 LEA R8, P2, R7.reuse, c[0x0][0x1c8], 0x1 ;  /* 0x0000720007081a11 */ /* 0x040fe800078408ff */
[----:B------:R-:W-:Y:S02]  /*6940*/  @P1 LEA.HI.X R9, R7, c[0x0][0x1cc], R4, 0x1, P2 ;  /* 0x0000730007091a11 */ /* 0x000fe400010f0c04 */
[----:B------:R-:W-:Y:S03]  /*6950*/  @P0 IADD3 R4, P2, R222, R14, RZ ;  /* 0x0000000ede040210 */ /* 0x000fe60007f5e0ff */
[----:B------:R2:W-:Y:S02]  /*6960*/  @P1 LDGSTS.E.BYPASS.LTC128B.128 [R218+0x5480], [R8.64], !P4 ;  /* 0x0548000008da1fae */ /* 0x0005e4000e101d48 */
[----:B------:R-:W-:Y:S01]  /*6970*/  @P0 IMAD.X R5, R223, 0x1, R5, P2 ;  /* 0x00000001df050824 */ /* 0x000fe200010e0605 */
[C---:B------:R-:W-:Y:S05]  /*6980*/  @P0 IADD3 R7, P2, R4.reuse, R220, RZ ;  /* 0x000000dc04070210 */ /* 0x040fea0007f5e0ff */
[----:B------:R-:W-:Y:S01]  /*6990*/  @P0 IMAD.X R6, R5, 0x1, R229, P2 ;  /* 0x0000000105060824 */ /* 0x000fe200010e06e5 */
[C---:B------:R-:W-:Y:S04]  /*69a0*/  @P0 LEA R14, P2, R7.reuse, c[0x0][0x1c8], 0x1 ;  /* 0x00007200070e0a11 */ /* 0x040fe800078408ff */
[----:B------:R-:W-:Y:S02]  /*69b0*/  @P0 LEA.HI.X R15, R7, c[0x0][0x1cc], R6, 0x1, P2 ;  /* 0x00007300070f0a11 */ /* 0x000fe400010f0c06 */
[C---:B------:R-:W-:Y:S03]  /*69c0*/  @P0 IADD3 R7, P2, R4.reuse, R203, RZ ;  /* 0x000000cb04070210 */ /* 0x040fe60007f5e0ff */
[----:B------:R2:W-:Y:S02]  /*69d0*/  @P0 LDGSTS.E.BYPASS.LTC128B.128 [R218+0x4480], [R14.64], !P6 ;  /* 0x044800000eda0fae */ /* 0x0005e4000f101d48 */
[----:B------:R-:W-:Y:S01]  /*69e0*/  @P0 IMAD.X R6, R5, 0x1, R202, P2 ;  /* 0x0000000105060824 */ /* 0x000fe200010e06ca */
[C---:B------:R-:W-:Y:S04]  /*69f0*/  @P0 LEA R40, P2, R7.reuse, c[0x0][0x1c8], 0x1 ;  /* 0x0000720007280a11 */ /* 0x040fe800078408ff */
[----:B-1----:R-:W-:Y:S02]  /*6a00*/  @P0 LEA.HI.X R41, R7, c[0x0][0x1cc], R6, 0x1, P2 ;  /* 0x0000730007290a11 */ /* 0x002fe400010f0c06 */
[----:B------:R-:W-:Y:S03]  /*6a10*/  @P0 IADD3 R4, P2, R4, R201, RZ ;  /* 0x000000c904040210 */ /* 0x000fe60007f5e0ff */
[----:B------:R2:W-:Y:S02]  /*6a20*/  @P0 LDGSTS.E.BYPASS.LTC128B.128 [R218+0x5080], [R40.64], !P5 ;  /* 0x0508000028da0fae */ /* 0x0005e4000e901d48 */
[----:B------:R-:W-:Y:S01]  /*6a30*/  @P0 IMAD.X R5, R5, 0x1, R200, P2 ;  /* 0x0000000105050824 */ /* 0x000fe200010e06c8 */
[C---:B------:R-:W-:Y:S04]  /*6a40*/  @P0 LEA R6, P2, R4.reuse, c[0x0][0x1c8], 0x1 ;  /* 0x0000720004060a11 */ /* 0x040fe800078408ff */
[----:B------:R-:W-:Y:S05]  /*6a50*/  @P0 LEA.HI.X R7, R4, c[0x0][0x1cc], R5, 0x1, P2 ;  /* 0x0000730004070a11 */ /* 0x000fea00010f0c05 */
[----:B------:R2:W-:Y:S04]  /*6a60*/  @P0 LDGSTS.E.BYPASS.LTC128B.128 [R218+0x5c80], [R6.64], !P4 ;  /* 0x05c8000006da0fae */ /* 0x0005e8000e101d48 */
.L_x_181:
[----:B--234-:R-:W-:Y:S01]  /*6a70*/  PLOP3.LUT P1, PT, PT, PT, UP2, 0x80, 0x0 ;  /* 0x000000000000781c */ /* 0x01cfe20003f2f028 */
[----:B------:R-:W0:Y:S01]  /*6a80*/  LDGDEPBAR ;  /* 0x00000000000079af */ /* 0x000e220000000000 */
[----:B------:R-:W-:Y:S01]  /*6a90*/  PLOP3.LUT P0, PT, PT, PT, UP2, 0x80, 0x0 ;  /* 0x000000000000781c */ /* 0x000fe20003f0f028 */
[----:B------:R-:W-:Y:S02]  /*6aa0*/  IMAD.MOV.U32 R10, RZ, RZ, R219 ;  /* 0x000000ffff0a7224 */ /* 0x000fe400078e00db */
[----:B------:R-:W-:Y:S05]  /*6ab0*/  IMAD R9, R233, -0x30, RZ ;  /* 0xffffffd0e9097824 */ /* 0x000fea00078e02ff */
[----:B------:R-:W-:Y:S03]  /*6ac0*/  IADD3 R5, -R226, 0x1, R9 ;  /* 0x00000001e2057810 */ /* 0x000fe60007ffe109 */
[----:B------:R-:W-:Y:S01]  /*6ad0*/  @P1 IMAD.HI.U32 R4, R219, c[0x0][0x2c8], RZ ;  /* 0x0000b200db041a27 */ /* 0x000fe200078e00ff */
[----:B------:R-:W-:Y:S04]  /*6ae0*/  IADD3 R5, R5, c[0x0][0x1d0], RZ ;  /* 0x0000740005057a10 */ /* 0x000fe80007ffe0ff */
[----:B------:R-:W-:Y:S02]  /*6af0*/  @P0 SHF.R.U32.HI R10, RZ, c[0x0][0x2cc], R4 ;  /* 0x0000b300ff0a0a19 */ /* 0x000fe40000011604 */
[----:B------:R-:W-:Y:S02]  /*6b00*/  PLOP3.LUT P0, PT, PT, PT, UP1, 0x40, 0x0 ;  /* 0x000000000000781c */ /* 0x000fe40003f0e818 */
[----:B------:R-:W-:Y:S01]  /*6b10*/  IADD3 R5, R5, -c[0x0][0x168], RZ ;  /* 0x80005a0005057a10 */ /* 0x000fe20007ffe0ff */
[----:B------:R-:W2:Y:S03]  /*6b20*/  SHFL.IDX PT, R4, R10, RZ, 0x1c1f ;  /* 0x001c1fff0a047589 */ /* 0x000ea600000e0000 */
[C---:B------:R-:W-:Y:S02]  /*6b30*/  IADD3 R8, R5.reuse, c[0x0][0x328], RZ ;  /* 0x0000ca0005087a10 */ /* 0x040fe40007ffe0ff */
[----:B------:R-:W-:Y:S03]  /*6b40*/  IADD3 R5, R5, UR7, RZ ;  /* 0x0000000705057c10 */ /* 0x000fe6000fffe0ff */
[----:B--2---:R-:W-:Y:S02]  /*6b50*/  IMAD.IADD R7, R8, 0x1, R4 ;  /* 0x0000000108077824 */ /* 0x004fe400078e0204 */
[----:B------:R-:W-:Y:S01]  /*6b60*/  IMAD.IADD R6, R4, 0x1, R5 ;  /* 0x0000000104067824 */ /* 0x000fe200078e0205 */
[----:B------:R-:W-:-:S05]  /*6b70*/  @P0 BRA `(.L_x_182) ;  /* 0x0000019000000947 */ /* 0x000fca0003800000 */
[----:B------:R-:W-:Y:S01]  /*6b80*/  IADD3 R4, R4, c[0x0][0x1d0], RZ ;  /* 0x0000740004047a10 */ /* 0x000fe20007ffe0ff */
[----:B------:R-:W-:Y:S03]  /*6b90*/  BSSY B0, `(.L_x_183) ;  /* 0x0000012000007945 */ /* 0x000fe60003800000 */
[----:B------:R-:W-:Y:S04]  /*6ba0*/  IADD3 R11, R4, -c[0x0][0x168], RZ ;  /* 0x80005a00040b7a10 */ /* 0x000fe80007ffe0ff */
[----:B------:R-:W-:Y:S11]  /*6bb0*/  ISETP.GT.AND P0, PT, R11, -0x1, PT ;  /* 0xffffffff0b00780c */ /* 0x000ff60003f04270 */
[----:B------:R-:W-:Y:S02]  /*6bc0*/  @!UPT UIADD3 URZ, URZ, URZ, URZ ;  /* 0x0000003f3f3ff290 */ /* 0x000fe4000fffe03f */
[----:B------:R-:W-:-:S05]  /*6bd0*/  @P0 BRA `(.L_x_184) ;  /* 0x0000008000000947 */ /* 0x000fca0003800000 */
[----:B------:R-:W-:Y:S01]  /*6be0*/  LOP3.LUT R11, RZ, R11, RZ, 0x33, !PT ;  /* 0x0000000bff0b7212 */ /* 0x000fe200078e33ff */
[----:B------:R-:W-:Y:S05]  /*6bf0*/  IMAD.MOV.U32 R4, RZ, RZ, c[0x0][0x32c] ;  /* 0x0000cb00ff047624 */ /* 0x000fea00078e00ff */
[----:B------:R-:W-:Y:S11]  /*6c00*/  ISETP.NE.AND P0, PT, R4, 0x1, PT ;  /* 0x000000010400780c */ /* 0x000ff60003f05270 */
[----:B------:R-:W-:Y:S02]  /*6c10*/  @!UPT UIADD3 URZ, URZ, URZ, URZ ;  /* 0x0000003f3f3ff290 */ /* 0x000fe4000fffe03f */
[----:B------:R-:W-:Y:S05]  /*6c20*/  @P0 IMAD.HI.U32 R4, R11, c[0x0][0x330], RZ ;  /* 0x0000cc000b040a27 */ /* 0x000fea00078e00ff */
[----:B------:R-:W-:Y:S04]  /*6c30*/  @P0 SHF.R.U32.HI R11, RZ, c[0x0][0x334], R4 ;  /* 0x0000cd00ff0b0a19 */ /* 0x000fe80000011604 */
[----:B------:R-:W-:Y:S01]  /*6c40*/  LOP3.LUT R11, RZ, R11, RZ, 0x33, !PT ;  /* 0x0000000bff0b7212 */ /* 0x000fe200078e33ff */
[----:B------:R-:W-:-:S05]  /*6c50*/  BRA `(.L_x_185) ;  /* 0x0000005000007947 */ /* 0x000fca0003800000 */
.L_x_184:
[----:B------:R-:W-:Y:S04]  /*6c60*/  MOV R4, c[0x0][0x32c] ;  /* 0x0000cb0000047a02 */ /* 0x000fe80000000f00 */
[----:B------:R-:W-:Y:S11]  /*6c70*/  ISETP.NE.AND P0, PT, R4, 0x1, PT ;  /* 0x000000010400780c */ /* 0x000ff60003f05270 */
[----:B------:R-:W-:Y:S02]  /*6c80*/  @!UPT UIADD3 URZ, URZ, URZ, URZ ;  /* 0x0000003f3f3ff290 */ /* 0x000fe4000fffe03f */
[----:B------:R-:W-:Y:S05]  /*6c90*/  @P0 IMAD.HI.U32 R4, R11, c[0x0][0x330], RZ ;  /* 0x0000cc000b040a27 */ /* 0x000fea00078e00ff */
[----:B------:R-:W-:Y:S02]  /*6ca0*/  @P0 SHF.R.U32.HI R11, RZ, c[0x0][0x334], R4 ;  /* 0x0000cd00ff0b0a19 */ /* 0x000fe40000011604 */
.L_x_185:
[----:B------:R-:W-:Y:S05]  /*6cb0*/  BSYNC B0 ;  /* 0x0000000000007941 */ /* 0x000fea0003800000 */
.L_x_183:
[----:B------:R-:W-:Y:S04]  /*6cc0*/  IMAD.IADD R4, R9, 0x1, -R226 ;  /* 0x0000000109047824 */ /* 0x000fe800078e0ae2 */
[----:B------:R-:W-:Y:S05]  /*6cd0*/  IMAD R11, R11, c[0x0][0x32c], R4 ;  /* 0x0000cb000b0b7a24 */ /* 0x000fea00078e0204 */
[----:B------:R-:W-:Y:S02]  /*6ce0*/  IADD3 R4, R11, c[0x0][0x32c], RZ ;  /* 0x0000cb000b047a10 */ /* 0x000fe40007ffe0ff */
[----:B------:R-:W-:Y:S02]  /*6cf0*/  IMNMX R6, R6, R11, !PT ;  /* 0x0000000b06067217 */ /* 0x000fe40007800200 */
[----:B------:R-:W-:Y:S02]  /*6d00*/  IMNMX R7, R7, R4, PT ;  /* 0x0000000407077217 */ /* 0x000fe40003800200 */
.L_x_182:
[C---:B------:R-:W-:Y:S02]  /*6d10*/  ISETP.GE.AND P0, PT, R9.reuse, 0x1, PT ;  /* 0x000000010900780c */ /* 0x040fe40003f06270 */
[----:B------:R-:W-:Y:S02]  /*6d20*/  ISETP.GE.AND P1, PT, R9, 0x2, PT ;  /* 0x000000020900780c */ /* 0x000fe40003f26270 */
[----:B------:R-:W-:Y:S02]  /*6d30*/  P2R R48, PR, RZ, 0x1 ;  /* 0x00000001ff307803 */ /* 0x000fe40000000000 */
[----:B------:R-:W-:Y:S02]  /*6d40*/  ISETP.GT.AND P0, PT, R6, RZ, !P0 ;  /* 0x000000ff0600720c */ /* 0x000fe40004704270 */
[----:B------:R-:W-:Y:S02]  /*6d50*/  P2R R12, PR, RZ, 0x2 ;  /* 0x00000002ff0c7803 */ /* 0x000fe40000000000 */
[----:B------:R-:W-:Y:S04]  /*6d60*/  ISETP.LT.OR P0, PT, R7, 0x1, P0 ;  /* 0x000000010700780c */ /* 0x000fe80000701670 */
[----:B-1----:R-:W-:Y:S02]  /*6d70*/  FSEL R20, R246, -INF , !P0 ;  /* 0xff800000f6147808 */ /* 0x002fe40004000000 */
[----:B------:R-:W-:Y:S02]  /*6d80*/  ISETP.GT.AND P0, PT, R6, 0x1, !P1 ;  /* 0x000000010600780c */ /* 0x000fe40004f04270 */
[----:B------:R-:W-:Y:S02]  /*6d90*/  ISETP.GE.AND P1, PT, R9, 0x9, PT ;  /* 0x000000090900780c */ /* 0x000fe40003f26270 */
[----:B------:R-:W-:Y:S02]  /*6da0*/  ISETP.LT.OR P0, PT, R7, 0x2, P0 ;  /* 0x000000020700780c */ /* 0x000fe40000701670 */
[----:B------:R-:W-:Y:S02]  /*6db0*/  P2R R47, PR, RZ, 0x2 ;  /* 0x00000002ff2f7803 */ /* 0x000fe40000000000 */
[----:B------:R-:W-:Y:S02]  /*6dc0*/  FSEL R16, R248, -INF , !P0 ;  /* 0xff800000f8107808 */ /* 0x000fe40004000000 */
[----:B------:R-:W-:Y:S02]  /*6dd0*/  ISETP.GT.AND P0, PT, R6, 0x8, !P1 ;  /* 0x000000080600780c */ /* 0x000fe40004f04270 */
[----:B------:R-:W-:Y:S02]  /*6de0*/  ISETP.GE.AND P1, PT, R9, 0xa, PT ;  /* 0x0000000a0900780c */ /* 0x000fe40003f26270 */
[----:B------:R-:W-:Y:S02]  /*6df0*/  ISETP.LT.OR P0, PT, R7, 0x9, P0 ;  /* 0x000000090700780c */ /* 0x000fe40000701670 */
[----:B------:R-:W-:Y:S02]  /*6e00*/  P2R R45, PR, RZ, 0x2 ;  /* 0x00000002ff2d7803 */ /* 0x000fe40000000000 */
[----:B------:R-:W-:Y:S02]  /*6e10*/  FSEL R14, R250, -INF , !P0 ;  /* 0xff800000fa0e7808 */ /* 0x000fe40004000000 */
[C---:B------:R-:W-:Y:S02]  /*6e20*/  ISETP.GT.AND P0, PT, R6.reuse, 0x9, !P1 ;  /* 0x000000090600780c */ /* 0x040fe40004f04270 */
        /* <DEDUP_REMOVED lines=31> */
[----:B------:R-:W-:Y:S04]  /*7020*/  ISETP.LT.OR P0, PT, R7, 0x22, P0 ;  /* 0x000000220700780c */ /* 0x000fe80000701670 */
[----:B------:R-:W-:Y:S02]  /*7030*/  FSEL R250, R177, -INF , !P0 ;  /* 0xff800000b1fa7808 */ /* 0x000fe40004000000 */
[C---:B------:R-:W-:Y:S04]  /*7040*/  ISETP.GT.AND P0, PT, R6.reuse, 0x28, !P1 ;  /* 0x000000280600780c */ /* 0x040fe80004f04270 */
[----:B------:R-:W-:Y:S04]  /*7050*/  ISETP.LT.OR P0, PT, R7, 0x29, P0 ;  /* 0x000000290700780c */ /* 0x000fe80000701670 */
[----:B------:R-:W-:Y:S02]  /*7060*/  FSEL R174, R169, -INF , !P0 ;  /* 0xff800000a9ae7808 */ /* 0x000fe40004000000 */
[----:B------:R-:W-:Y:S04]  /*7070*/  ISETP.GE.AND P0, PT, R9, 0x2a, PT ;  /* 0x0000002a0900780c */ /* 0x000fe80003f06270 */
[----:B------:R-:W-:Y:S02]  /*7080*/  ISETP.GT.AND P2, PT, R6, 0x29, !P0 ;  /* 0x000000290600780c */ /* 0x000fe40004744270 */
[----:B------:R-:W1:Y:S02]  /*7090*/  SHFL.IDX PT, R6, R10, 0x1, 0x1c1f ;  /* 0x003c1f000a067f89 */ /* 0x000e6400000e0000 */
[----:B------:R-:W-:Y:S04]  /*70a0*/  ISETP.LT.OR P2, PT, R7, 0x2a, P2 ;  /* 0x0000002a0700780c */ /* 0x000fe80001741670 */
[----:B------:R-:W-:Y:S02]  /*70b0*/  FSEL R172, R46, -INF , !P2 ;  /* 0xff8000002eac7808 */ /* 0x000fe40005000000 */
[----:B------:R-:W-:Y:S01]  /*70c0*/  PLOP3.LUT P2, PT, PT, PT, UP1, 0x40, 0x0 ;  /* 0x000000000000781c */ /* 0x000fe20003f4e818 */
[--C-:B-1----:R-:W-:Y:S02]  /*70d0*/  IMAD.IADD R11, R8, 0x1, R6.reuse ;  /* 0x00000001080b7824 */ /* 0x102fe400078e0206 */
[----:B------:R-:W-:Y:S10]  /*70e0*/  IMAD.IADD R7, R5, 0x1, R6 ;  /* 0x0000000105077824 */ /* 0x000ff400078e0206 */
        /* <DEDUP_REMOVED lines=15> */
.L_x_188:
[----:B------:R-:W-:Y:S04]  /*71e0*/  MOV R6, c[0x0][0x32c] ;  /* 0x0000cb0000067a02 */ /* 0x000fe80000000f00 */
[----:B------:R-:W-:Y:S11]  /*71f0*/  ISETP.NE.AND P2, PT, R6, 0x1, PT ;  /* 0x000000010600780c */ /* 0x000ff60003f45270 */
[----:B------:R-:W-:Y:S02]  /*7200*/  @!UPT UIADD3 URZ, URZ, URZ, URZ ;  /* 0x0000003f3f3ff290 */ /* 0x000fe4000fffe03f */
[----:B------:R-:W-:Y:S05]  /*7210*/  @P2 IMAD.HI.U32 R6, R13, c[0x0][0x330], RZ ;  /* 0x0000cc000d062a27 */ /* 0x000fea00078e00ff */
[----:B------:R-:W-:Y:S02]  /*7220*/  @P2 SHF.R.U32.HI R13, RZ, c[0x0][0x334], R6 ;  /* 0x0000cd00ff0d2a19 */ /* 0x000fe40000011606 */
.L_x_189:
[----:B------:R-:W-:Y:S05]  /*7230*/  BSYNC B0 ;  /* 0x0000000000007941 */ /* 0x000fea0003800000 */
.L_x_187:
[----:B------:R-:W-:Y:S04]  /*7240*/  IMAD.IADD R6, R9, 0x1, -R226 ;  /* 0x0000000109067824 */ /* 0x000fe800078e0ae2 */
[----:B------:R-:W-:Y:S05]  /*7250*/  IMAD R6, R13, c[0x0][0x32c], R6 ;  /* 0x0000cb000d067a24 */ /* 0x000fea00078e0206 */
[----:B------:R-:W-:Y:S02]  /*7260*/  IADD3 R24, R6, c[0x0][0x32c], RZ ;  /* 0x0000cb0006187a10 */ /* 0x000fe40007ffe0ff */
[----:B------:R-:W-:Y:S02]  /*7270*/  IMNMX R7, R7, R6, !PT ;  /* 0x0000000607077217 */ /* 0x000fe40007800200 */
[----:B------:R-:W-:Y:S02]  /*7280*/  IMNMX R11, R11, R24, PT ;  /* 0x000000180b0b7217 */ /* 0x000fe40003800200 */
.L_x_186:
[----:B------:R-:W-:Y:S04]  /*7290*/  ISETP.NE.AND P2, PT, R12, RZ, PT ;  /* 0x000000ff0c00720c */ /* 0x000fe80003f45270 */
[----:B------:R-:W-:Y:S04]  /*72a0*/  ISETP.GT.AND P2, PT, R7, 0x1, !P2 ;  /* 0x000000010700780c */ /* 0x000fe80005744270 */
[----:B------:R-:W-:Y:S04]  /*72b0*/  ISETP.LT.OR P2, PT, R11, 0x2, P2 ;  /* 0x000000020b00780c */ /* 0x000fe80001741670 */
[----:B------:R-:W-:Y:S02]  /*72c0*/  FSEL R24, R244, -INF , !P2 ;  /* 0xff800000f4187808 */ /* 0x000fe40005000000 */
        /* <DEDUP_REMOVED lines=32> */
[----:B------:R-:W-:Y:S04]  /*74d0*/  ISETP.GT.AND P2, PT, R7, 0x28, !P1 ;  /* 0x000000280700780c */ /* 0x000fe80004f44270 */
[----:B------:R-:W-:Y:S04]  /*74e0*/  ISETP.LT.OR P2, PT, R11, 0x29, P2 ;  /* 0x000000290b00780c */ /* 0x000fe80001741670 */
[----:B------:R-:W-:Y:S02]  /*74f0*/  FSEL R170, R170, -INF , !P2 ;  /* 0xff800000aaaa7808 */ /* 0x000fe40005000000 */
[----:B------:R-:W-:Y:S04]  /*7500*/  ISETP.NE.AND P2, PT, R48, RZ, PT ;  /* 0x000000ff3000720c */ /* 0x000fe80003f45270 */
[----:B------:R-:W-:Y:S04]  /*7510*/  ISETP.GT.AND P2, PT, R7, RZ, !P2 ;  /* 0x000000ff0700720c */ /* 0x000fe80005744270 */
[----:B------:R-:W-:Y:S04]  /*7520*/  ISETP.LT.OR P2, PT, R11, 0x1, P2 ;  /* 0x000000010b00780c */ /* 0x000fe80001741670 */
[----:B------:R-:W-:Y:S02]  /*7530*/  FSEL R21, R243, -INF , !P2 ;  /* 0xff800000f3157808 */ /* 0x000fe40005000000 */
        /* <DEDUP_REMOVED lines=22> */
.L_x_192:
[----:B------:R-:W-:Y:S04]  /*76a0*/  MOV R7, c[0x0][0x32c] ;  /* 0x0000cb0000077a02 */ /* 0x000fe80000000f00 */
[----:B------:R-:W-:Y:S11]  /*76b0*/  ISETP.NE.AND P2, PT, R7, 0x1, PT ;  /* 0x000000010700780c */ /* 0x000ff60003f45270 */
[----:B------:R-:W-:Y:S02]  /*76c0*/  @!UPT UIADD3 URZ, URZ, URZ, URZ ;  /* 0x0000003f3f3ff290 */ /* 0x000fe4000fffe03f */
[----:B------:R-:W-:Y:S05]  /*76d0*/  @P2 IMAD.HI.U32 R7, R26, c[0x0][0x330], RZ ;  /* 0x0000cc001a072a27 */ /* 0x000fea00078e00ff */
[----:B------:R-:W-:Y:S02]  /*76e0*/  @P2 SHF.R.U32.HI R26, RZ, c[0x0][0x334], R7 ;  /* 0x0000cd00ff1a2a19 */ /* 0x000fe40000011607 */
.L_x_193:
[----:B------:R-:W-:Y:S05]  /*76f0*/  BSYNC B0 ;  /* 0x0000000000007941 */ /* 0x000fea0003800000 */
.L_x_191:
[----:B------:R-:W-:Y:S04]  /*7700*/  IMAD.IADD R7, R9, 0x1, -R226 ;  /* 0x0000000109077824 */ /* 0x000fe800078e0ae2 */
[----:B------:R-:W-:Y:S05]  /*7710*/  IMAD R7, R26, c[0x0][0x32c], R7 ;  /* 0x0000cb001a077a24 */ /* 0x000fea00078e0207 */
[----:B------:R-:W-:Y:S02]  /*7720*/  IADD3 R26, R7, c[0x0][0x32c], RZ ;  /* 0x0000cb00071a7a10 */ /* 0x000fe40007ffe0ff */
[----:B------:R-:W-:Y:S02]  /*7730*/  IMNMX R22, R22, R7, !PT ;  /* 0x0000000716167217 */ /* 0x000fe40007800200 */
[----:B------:R-:W-:Y:S02]  /*7740*/  IMNMX R25, R25, R26, PT ;  /* 0x0000001a19197217 */ /* 0x000fe40003800200 */
.L_x_190:
[----:B------:R-:W-:Y:S01]  /*7750*/  ISETP.NE.AND P2, PT, R12, RZ, PT ;  /* 0x000000ff0c00720c */ /* 0x000fe20003f45270 */
[----:B------:R-:W1:Y:S03]  /*7760*/  SHFL.IDX PT, R10, R10, 0x3, 0x1c1f ;  /* 0x007c1f000a0a7f89 */ /* 0x000e6600000e0000 */
[C---:B------:R-:W-:Y:S04]  /*7770*/  ISETP.GT.AND P2, PT, R22.reuse, 0x1, !P2 ;  /* 0x000000011600780c */ /* 0x040fe80005744270 */
[----:B------:R-:W-:Y:S04]  /*7780*/  ISETP.LT.OR P2, PT, R25, 0x2, P2 ;  /* 0x000000021900780c */ /* 0x000fe80001741670 */
[----:B------:R-:W-:Y:S02]  /*7790*/  FSEL R13, R245, -INF , !P2 ;  /* 0xff800000f50d7808 */ /* 0x000fe40005000000 */
[----:B------:R-:W-:Y:S04]  /*77a0*/  ISETP.NE.AND P2, PT, R47, RZ, PT ;  /* 0x000000ff2f00720c */ /* 0x000fe80003f45270 */
[C---:B------:R-:W-:Y:S04]  /*77b0*/  ISETP.GT.AND P2, PT, R22.reuse, 0x8, !P2 ;  /* 0x000000081600780c */ /* 0x040fe80005744270 */
[----:B------:R-:W-:Y:S01]  /*77c0*/  ISETP.LT.OR P2, PT, R25, 0x9, P2 ;  /* 0x000000091900780c */ /* 0x000fe20001741670 */
[--C-:B-1----:R-:W-:Y:S03]  /*77d0*/  IMAD.IADD R5, R5, 0x1, R10.reuse ;  /* 0x0000000105057824 */ /* 0x102fe600078e020a */
        /* <DEDUP_REMOVED lines=22> */
[C---:B------:R-:W-:Y:S04]  /*7940*/  ISETP.GT.AND P2, PT, R22.reuse, 0x20, !P2 ;  /* 0x000000201600780c */ /* 0x040fe80005744270 */
[----:B------:R-:W-:Y:S04]  /*7950*/  ISETP.LT.OR P2, PT, R25, 0x21, P2 ;  /* 0x000000211900780c */ /* 0x000fe80001741670 */
[----:B------:R-:W-:Y:S02]  /*7960*/  FSEL R169, R37, -INF , !P2 ;  /* 0xff80000025a97808 */ /* 0x000fe40005000000 */
[----:B------:R-:W-:Y:S04]  /*7970*/  ISETP.NE.AND P2, PT, R15, RZ, PT ;  /* 0x000000ff0f00720c */ /* 0x000fe80003f45270 */
[C---:B------:R-:W-:Y:S04]  /*7980*/  ISETP.GT.AND P2, PT, R22.reuse, 0x21, !P2 ;  /* 0x000000211600780c */ /* 0x040fe80005744270 */
[----:B------:R-:W-:Y:S04]  /*7990*/  ISETP.LT.OR P2, PT, R25, 0x22, P2 ;  /* 0x000000221900780c */ /* 0x000fe80001741670 */
[----:B------:R-:W-:Y:S02]  /*79a0*/  FSEL R167, R167, -INF , !P2 ;  /* 0xff800000a7a77808 */ /* 0x000fe40005000000 */
[----:B------:R-:W-:Y:S04]  /*79b0*/  ISETP.GT.AND P2, PT, R22, 0x28, !P1 ;  /* 0x000000281600780c */ /* 0x000fe80004f44270 */
[C---:B------:R-:W-:Y:S04]  /*79c0*/  ISETP.LT.OR P2, PT, R25.reuse, 0x29, P2 ;  /* 0x000000291900780c */ /* 0x040fe80001741670 */
[----:B------:R-:W-:Y:S02]  /*79d0*/  FSEL R165, R38, -INF , !P2 ;  /* 0xff80000026a57808 */ /* 0x000fe40005000000 */
[----:B------:R-:W-:Y:S04]  /*79e0*/  ISETP.NE.AND P2, PT, R48, RZ, PT ;  /* 0x000000ff3000720c */ /* 0x000fe80003f45270 */
[----:B------:R-:W-:Y:S04]  /*79f0*/  ISETP.GT.AND P2, PT, R22, RZ, !P2 ;  /* 0x000000ff1600720c */ /* 0x000fe80005744270 */
[C---:B------:R-:W-:Y:S04]  /*7a00*/  ISETP.LT.OR P2, PT, R25.reuse, 0x1, P2 ;  /* 0x000000011900780c */ /* 0x040fe80001741670 */
[----:B------:R-:W-:Y:S01]  /*7a10*/  FSEL R19, R0, -INF , !P2 ;  /* 0xff80000000137808 */ /* 0x000fe20005000000 */
[----:B------:R-:W-:Y:S01]  /*7a20*/  IMAD.IADD R0, R8, 0x1, R10 ;  /* 0x0000000108007824 */ /* 0x000fe200078e020a */
[----:B------:R-:W-:Y:S04]  /*7a30*/  ISETP.GT.AND P2, PT, R22, 0x29, !P0 ;  /* 0x000000291600780c */ /* 0x000fe80004744270 */
[----:B------:R-:W-:Y:S04]  /*7a40*/  ISETP.LT.OR P2, PT, R25, 0x2a, P2 ;  /* 0x0000002a1900780c */ /* 0x000fe80001741670 */
[----:B------:R-:W-:Y:S02]  /*7a50*/  FSEL R163, R39, -INF , !P2 ;  /* 0xff80000027a37808 */ /* 0x000fe40005000000 */
[----:B------:R-:W-:Y:S11]  /*7a60*/  PLOP3.LUT P2, PT, PT, PT, UP1, 0x40, 0x0 ;  /* 0x000000000000781c */ /* 0x000ff60003f4e818 */
[----:B------:R-:W-:Y:S02]  /*7a70*/  @!UPT UIADD3 URZ, URZ, URZ, URZ ;  /* 0x0000003f3f3ff290 */ /* 0x000fe4000fffe03f */
        /* <DEDUP_REMOVED lines=15> */
.L_x_196:
[----:B------:R-:W-:Y:S04]  /*7b70*/  MOV R8, c[0x0][0x32c] ;  /* 0x0000cb0000087a02 */ /* 0x000fe80000000f00 */
[----:B------:R-:W-:Y:S11]  /*7b80*/  ISETP.NE.AND P2, PT, R8, 0x1, PT ;  /* 0x000000010800780c */ /* 0x000ff60003f45270 */
[----:B------:R-:W-:Y:S02]  /*7b90*/  @!UPT UIADD3 URZ, URZ, URZ, URZ ;  /* 0x0000003f3f3ff290 */ /* 0x000fe4000fffe03f */
[----:B------:R-:W-:Y:S05]  /*7ba0*/  @P2 IMAD.HI.U32 R8, R10, c[0x0][0x330], RZ ;  /* 0x0000cc000a082a27 */ /* 0x000fea00078e00ff */
[----:B------:R-:W-:Y:S02]  /*7bb0*/  @P2 SHF.R.U32.HI R10, RZ, c[0x0][0x334], R8 ;  /* 0x0000cd00ff0a2a19 */ /* 0x000fe40000011608 */
.L_x_197:
[----:B------:R-:W-:Y:S05]  /*7bc0*/  BSYNC B0 ;  /* 0x0000000000007941 */ /* 0x000fea0003800000 */
.L_x_195:
[----:B------:R-:W-:Y:S04]  /*7bd0*/  IMAD.IADD R9, R9, 0x1, -R226 ;  /* 0x0000000109097824 */ /* 0x000fe800078e0ae2 */
[----:B------:R-:W-:Y:S05]  /*7be0*/  IMAD R9, R10, c[0x0][0x32c], R9 ;  /* 0x0000cb000a097a24 */ /* 0x000fea00078e0209 */
[----:B------:R-:W-:Y:S02]  /*7bf0*/  IADD3 R23, R9, c[0x0][0x32c], RZ ;  /* 0x0000cb0009177a10 */ /* 0x000fe40007ffe0ff */
[----:B------:R-:W-:Y:S02]  /*7c00*/  IMNMX R5, R5, R9, !PT ;  /* 0x0000000905057217 */ /* 0x000fe40007800200 */
[----:B------:R-:W-:Y:S02]  /*7c10*/  IMNMX R0, R0, R23, PT ;  /* 0x0000001700007217 */ /* 0x000fe40003800200 */
.L_x_194:
[----:B------:R-:W-:Y:S02]  /*7c20*/  ISETP.NE.AND P2, PT, R48, RZ, PT ;  /* 0x000000ff3000720c */ /* 0x000fe40003f45270 */
[C---:B------:R-:W-:Y:S02]  /*7c30*/  ISETP.GT.AND P1, PT, R5.reuse, 0x28, !P1 ;  /* 0x000000280500780c */ /* 0x040fe40004f24270 */
[C---:B------:R-:W-:Y:S02]  /*7c40*/  ISETP.GT.AND P2, PT, R5.reuse, RZ, !P2 ;  /* 0x000000ff0500720c */ /* 0x040fe40005744270 */
[----:B------:R-:W-:Y:S02]  /*7c50*/  ISETP.GT.AND P0, PT, R5, 0x29, !P0 ;  /* 0x000000290500780c */ /* 0x000fe40004704270 */
[C---:B------:R-:W-:Y:S02]  /*7c60*/  ISETP.LT.OR P2, PT, R0.reuse, 0x1, P2 ;  /* 0x000000010000780c */ /* 0x040fe40001741670 */
[----:B------:R-:W-:Y:S02]  /*7c70*/  ISETP.LT.OR P1, PT, R0, 0x29, P1 ;  /* 0x000000290000780c */ /* 0x000fe40000f21670 */
[----:B------:R-:W-:Y:S02]  /*7c80*/  FSEL R9, R2, -INF , !P2 ;  /* 0xff80000002097808 */ /* 0x000fe40005000000 */
[----:B------:R-:W-:Y:S02]  /*7c90*/  ISETP.NE.AND P2, PT, R12, RZ, PT ;  /* 0x000000ff0c00720c */ /* 0x000fe40003f45270 */
[----:B------:R-:W-:Y:S02]  /*7ca0*/  FMNMX.FTZ R23, R9, R148, !PT ;  /* 0x0000009409177209 */ /* 0x000fe40007810000 */
[----:B------:R-:W-:Y:S02]  /*7cb0*/  ISETP.GT.AND P2, PT, R5, 0x1, !P2 ;  /* 0x000000010500780c */ /* 0x000fe40005744270 */
[----:B------:R-:W-:Y:S02]  /*7cc0*/  FSEL R160, R31, -INF , !P1 ;  /* 0xff8000001fa07808 */ /* 0x000fe40004800000 */
[C---:B------:R-:W-:Y:S02]  /*7cd0*/  ISETP.LT.OR P2, PT, R0.reuse, 0x2, P2 ;  /* 0x000000020000780c */ /* 0x040fe40001741670 */
[----:B------:R-:W-:Y:S02]  /*7ce0*/  ISETP.LT.OR P0, PT, R0, 0x2a, P0 ;  /* 0x0000002a0000780c */ /* 0x000fe40000701670 */
[----:B------:R-:W-:Y:S02]  /*7cf0*/  FSEL R12, R3, -INF , !P2 ;  /* 0xff800000030c7808 */ /* 0x000fe40005000000 */
[----:B------:R-:W-:Y:S02]  /*7d00*/  ISETP.NE.AND P2, PT, R47, RZ, PT ;  /* 0x000000ff2f00720c */ /* 0x000fe40003f45270 */
[----:B------:R-:W-:Y:S02]  /*7d10*/  FMNMX.FTZ R3, R20, R151, !PT ;  /* 0x0000009714037209 */ /* 0x000fe40007810000 */
[----:B------:R-:W-:Y:S02]  /*7d20*/  ISETP.GT.AND P2, PT, R5, 0x8, !P2 ;  /* 0x000000080500780c */ /* 0x000fe40005744270 */
[----:B------:R-:W-:Y:S02]  /*7d30*/  FMNMX.FTZ R3, R16, R3, !PT ;  /* 0x0000000310037209 */ /* 0x000fe40007810000 */
[----:B------:R-:W-:Y:S02]  /*7d40*/  ISETP.LT.OR P2, PT, R0, 0x9, P2 ;  /* 0x000000090000780c */ /* 0x000fe40001741670 */
[----:B------:R-:W-:Y:S02]  /*7d50*/  FMNMX.FTZ R3, R14, R3, !PT ;  /* 0x000000030e037209 */ /* 0x000fe40007810000 */
        /* <DEDUP_REMOVED lines=18> */
[----:B------:R-:W-:Y:S02]  /*7e80*/  FSEL R153, R30, -INF , !P0 ;  /* 0xff8000001e997808 */ /* 0x000fe40004000000 */
[----:B------:R-:W-:Y:S04]  /*7e90*/  ISETP.LT.OR P2, PT, R0, 0x12, P2 ;  /* 0x000000120000780c */ /* 0x000fe80001741670 */
[----:B------:R-:W-:Y:S02]  /*7ea0*/  FSEL R252, R187, -INF , !P2 ;  /* 0xff800000bbfc7808 */ /* 0x000fe40005000000 */
[----:B------:R-:W-:Y:S02]  /*7eb0*/  ISETP.NE.AND P2, PT, R36, RZ, PT ;  /* 0x000000ff2400720c */ /* 0x000fe40003f45270 */
[----:B------:R-:W-:Y:S02]  /*7ec0*/  LDSM.16.MT88.4 R36, [R212+0x1880] ;  /* 0x00188000d424783b */ /* 0x000fe40000004200 */
[C---:B------:R-:W-:Y:S04]  /*7ed0*/  ISETP.GT.AND P2, PT, R5.reuse, 0x18, !P2 ;  /* 0x000000180500780c */ /* 0x040fe80005744270 */
[----:B------:R-:W-:Y:S04]  /*7ee0*/  ISETP.LT.OR P2, PT, R0, 0x19, P2 ;  /* 0x000000190000780c */ /* 0x000fe80001741670 */
[----:B------:R-:W-:Y:S02]  /*7ef0*/  FSEL R249, R18, -INF , !P2 ;  /* 0xff80000012f97808 */ /* 0x000fe40005000000 */
[----:B------:R-:W-:Y:S04]  /*7f00*/  ISETP.NE.AND P2, PT, R32, RZ, PT ;  /* 0x000000ff2000720c */ /* 0x000fe80003f45270 */
[----:B------:R-:W-:Y:S04]  /*7f10*/  ISETP.GT.AND P2, PT, R5, 0x19, !P2 ;  /* 0x000000190500780c */ /* 0x000fe80005744270 */
[----:B------:R-:W-:Y:S04]  /*7f20*/  ISETP.LT.OR P2, PT, R0, 0x1a, P2 ;  /* 0x0000001a0000780c */ /* 0x000fe80001741670 */
[----:B------:R-:W-:Y:S02]  /*7f30*/  FSEL R247, R17, -INF , !P2 ;  /* 0xff80000011f77808 */ /* 0x000fe40005000000 */
[----:B------:R-:W-:Y:S02]  /*7f40*/  FMNMX.FTZ R17, R21, R150, !PT ;  /* 0x0000009615117209 */ /* 0x000fe40007810000 */
        /* <DEDUP_REMOVED lines=9> */
[----:B------:R-:W-:Y:S02]  /*7fe0*/  FMNMX.FTZ R17, R46, R17, !PT ;  /* 0x000000112e117209 */ /* 0x000fe40007810000 */
[----:B------:R-:W-:Y:S02]  /*7ff0*/  FMNMX.FTZ R15, R250, R15, !PT ;  /* 0x0000000ffa0f7209 */ /* 0x000fe40007810000 */
[----:B------:R-:W-:Y:S02]  /*8000*/  FMNMX.FTZ R17, R44, R17, !PT ;  /* 0x000000112c117209 */ /* 0x000fe40007810000 */
[----:B------:R-:W-:Y:S02]  /*8010*/  FMNMX.FTZ R15, R174, R15, !PT ;  /* 0x0000000fae0f7209 */ /* 0x000fe40007810000 */
[----:B------:R-:W-:Y:S02]  /*8020*/  FMNMX.FTZ R17, R196, R17, !PT ;  /* 0x00000011c4117209 */ /* 0x000fe40007810000 */
[----:B------:R-:W-:Y:S02]  /*8030*/  FMNMX.FTZ R3, R172, R15, !PT ;  /* 0x0000000fac037209 */ /* 0x000fe40007810000 */
[----:B------:R-:W-:Y:S02]  /*8040*/  FMNMX.FTZ R17, R246, R17, !PT ;  /* 0x00000011f6117209 */ /* 0x000fe40007810000 */
[----:B------:R-:W-:Y:S01]  /*8050*/  FMNMX.FTZ R2, R19, R149, !PT ;  /* 0x0000009513027209 */ /* 0x000fe20007810000 */
[----:B------:R-:W-:Y:S01]  /*8060*/  SHFL.BFLY PT, R22, R3, 0x2, 0x1f ;  /* 0x0c401f0003167f89 */ /* 0x000fe200000e0000 */
[----:B------:R-:W-:Y:S02]  /*8070*/  FMNMX.FTZ R17, R248, R17, !PT ;  /* 0x00000011f8117209 */ /* 0x000fe40007810000 */
[----:B------:R-:W-:Y:S02]  /*8080*/  FMNMX.FTZ R18, R13, R2, !PT ;  /* 0x000000020d127209 */ /* 0x000fe40007810000 */
[----:B------:R-:W-:Y:S02]  /*8090*/  FMNMX.FTZ R17, R244, R17, !PT ;  /* 0x00000011f4117209 */ /* 0x000fe40007810000 */
[----:B------:R-:W-:Y:S02]  /*80a0*/  FMNMX.FTZ R18, R11, R18, !PT ;  /* 0x000000120b127209 */ /* 0x000fe40007810000 */
[----:B------:R-:W-:Y:S02]  /*80b0*/  FMNMX.FTZ R17, R170, R17, !PT ;  /* 0x00000011aa117209 */ /* 0x000fe40007810000 */
[----:B------:R-:W-:Y:S02]  /*80c0*/  ISETP.GT.AND P2, PT, R5, 0x21, !P2 ;  /* 0x000000210500780c */ /* 0x000fe40005744270 */
[----:B------:R-:W-:Y:S02]  /*80d0*/  FMNMX.FTZ R15, R168, R17, !PT ;  /* 0x00000011a80f7209 */ /* 0x000fe40007810000 */
[----:B------:R-:W-:Y:S02]  /*80e0*/  FMNMX.FTZ R17, R7, R18, !PT ;  /* 0x0000001207117209 */ /* 0x000fe40007810000 */
[----:B------:R-:W-:Y:S01]  /*80f0*/  ISETP.LT.OR P2, PT, R0, 0x22, P2 ;  /* 0x000000220000780c */ /* 0x000fe20001741670 */
[----:B------:R-:W1:Y:S01]  /*8100*/  SHFL.BFLY PT, R2, R15, 0x2, 0x1f ;  /* 0x0c401f000f027f89 */ /* 0x000e6200000e0000 */
[----:B------:R-:W-:Y:S02]  /*8110*/  FMNMX.FTZ R18, R198, R17, !PT ;  /* 0x00000011c6127209 */ /* 0x000fe40007810000 */
[----:B------:R-:W-:Y:S02]  /*8120*/  FSEL R162, R27, -INF , !P2 ;  /* 0xff8000001ba27808 */ /* 0x000fe40005000000 */
[----:B------:R-:W-:Y:S04]  /*8130*/  FMNMX.FTZ R18, R199, R18, !PT ;  /* 0x00000012c7127209 */ /* 0x000fe80007810000 */
[----:B------:R-:W-:Y:S04]  /*8140*/  FMNMX.FTZ R18, R243, R18, !PT ;  /* 0x00000012f3127209 */ /* 0x000fe80007810000 */
[----:B------:R-:W-:Y:S04]  /*8150*/  FMNMX.FTZ R18, R251, R18, !PT ;  /* 0x00000012fb127209 */ /* 0x000fe80007810000 */
[----:B------:R-:W-:Y:S04]  /*8160*/  FMNMX.FTZ R18, R169, R18, !PT ;  /* 0x00000012a9127209 */ /* 0x000fe80007810000 */
[----:B------:R-:W-:Y:S02]  /*8170*/  FMNMX.FTZ R18, R167, R18, !PT ;  /* 0x00000012a7127209 */ /* 0x000fe40007810000 */
[----:B-1----:R-:W-:Y:S02]  /*8180*/  FMNMX.FTZ R2, R15, R2, !PT ;  /* 0x000000020f027209 */ /* 0x002fe40007810000 */
[----:B------:R-:W-:Y:S02]  /*8190*/  FMNMX.FTZ R22, R3, R22, !PT ;  /* 0x0000001603167209 */ /* 0x000fe40007810000 */
[----:B------:R-:W-:Y:S01]  /*81a0*/  FMNMX.FTZ R18, R165, R18, !PT ;  /* 0x00000012a5127209 */ /* 0x000fe20007810000 */
[----:B------:R-:W1:Y:S03]  /*81b0*/  SHFL.BFLY PT, R17, R2, 0x1, 0x1f ;  /* 0x0c201f0002117f89 */ /* 0x000e6600000e0000 */
[----:B------:R-:W-:Y:S05]  /*81c0*/  FMNMX.FTZ R15, R163, R18, !PT ;  /* 0x00000012a30f7209 */ /* 0x000fea0007810000 */
[----:B------:R-:W2:Y:S08]  /*81d0*/  SHFL.BFLY PT, R3, R22, 0x1, 0x1f ;  /* 0x0c201f0016037f89 */ /* 0x000eb000000e0000 */
[----:B------:R-:W3:Y:S01]  /*81e0*/  SHFL.BFLY PT, R18, R15, 0x2, 0x1f ;  /* 0x0c401f000f127f89 */ /* 0x000ee200000e0000 */
[----:B-1----:R-:W-:Y:S04]  /*81f0*/  FMNMX.FTZ R2, R2, R17, !PT ;  /* 0x0000001102027209 */ /* 0x002fe80007810000 */
[C---:B------:R-:W-:Y:S01]  /*8200*/  FSETP.NEU.FTZ.AND P1, PT, R2.reuse, -INF , PT ;  /* 0xff8000000200780b */ /* 0x040fe20003f3d000 */
[----:B------:R-:W-:Y:S01]  /*8210*/  FMUL.FTZ R171, R2, c[0x0][0x2d0] ;  /* 0x0000b40002ab7a20 */ /* 0x000fe20000410000 */
[----:B--2---:R-:W-:Y:S04]  /*8220*/  FMNMX.FTZ R3, R22, R3, !PT ;  /* 0x0000000316037209 */ /* 0x004fe80007810000 */
[----:B------:R-:W-:Y:S02]  /*8230*/  FSEL R171, R171, RZ, P1 ;  /* 0x000000ffabab7208 */ /* 0x000fe40000800000 */
[C---:B------:R-:W-:Y:S01]  /*8240*/  FSETP.NEU.FTZ.AND P2, PT, R3.reuse, -INF , PT ;  /* 0xff8000000300780b */ /* 0x040fe20003f5d000 */
[----:B------:R-:W-:Y:S02]  /*8250*/  FMUL.FTZ R173, R3, c[0x0][0x2d0] ;  /* 0x0000b40003ad7a20 */ /* 0x000fe40000410000 */
[--C-:B------:R-:W-:Y:S01]  /*8260*/  FFMA.FTZ R155, R21, c[0x0][0x2d0], -R171.reuse ;  /* 0x0000b400159b7a23 */ /* 0x100fe200000108ab */
[----:B---3--:R-:W-:Y:S01]  /*8270*/  FMNMX.FTZ R15, R15, R18, !PT ;  /* 0x000000120f0f7209 */ /* 0x008fe20007810000 */
[--C-:B------:R-:W-:Y:S01]  /*8280*/  FFMA.FTZ R183, R6, c[0x0][0x2d0], -R171.reuse ;  /* 0x0000b40006b77a23 */ /* 0x100fe200000108ab */
[----:B------:R-:W-:Y:S01]  /*8290*/  FSEL R173, R173, RZ, P2 ;  /* 0x000000ffadad7208 */ /* 0x000fe20001000000 */
[--C-:B------:R-:W-:Y:S02]  /*82a0*/  FFMA.FTZ R154, R24, c[0x0][0x2d0], -R171.reuse ;  /* 0x0000b400189a7a23 */ /* 0x100fe400000108ab */
[----:B------:R-:W-:Y:S01]  /*82b0*/  FFMA.FTZ R182, R186, c[0x0][0x2d0], -R171 ;  /* 0x0000b400bab67a23 */ /* 0x000fe200000108ab */
[----:B------:R-:W-:Y:S01]  /*82c0*/  MUFU.EX2 R155, R155 ;  /* 0x0000009b009b7308 */ /* 0x000fe20000000800 */
[--C-:B------:R-:W-:Y:S01]  /*82d0*/  FFMA.FTZ R177, R14, c[0x0][0x2d0], -R173.reuse ;  /* 0x0000b4000eb17a23 */ /* 0x100fe200000108ad */
[----:B------:R-:W-:Y:S01]  /*82e0*/  FMNMX.FTZ R14, R8, R23, !PT ;  /* 0x00000017080e7209 */ /* 0x000fe20007810000 */
[--C-:B------:R-:W-:Y:S02]  /*82f0*/  FFMA.FTZ R176, R4, c[0x0][0x2d0], -R173.reuse ;  /* 0x0000b40004b07a23 */ /* 0x100fe400000108ad */
[--C-:B------:R-:W-:Y:S01]  /*8300*/  FFMA.FTZ R179, R20, c[0x0][0x2d0], -R173.reuse ;  /* 0x0000b40014b37a23 */ /* 0x100fe200000108ad */
[----:B------:R-:W-:Y:S01]  /*8310*/  FMNMX.FTZ R17, R245, R14, !PT ;  /* 0x0000000ef5117209 */ /* 0x000fe20007810000 */
[----:B------:R-:W-:Y:S01]  /*8320*/  LDSM.16.MT88.4 R20, [R214+0x1880] ;  /* 0x00188000d614783b */ /* 0x000fe20000004200 */
[--C-:B------:R-:W-:Y:S02]  /*8330*/  FFMA.FTZ R178, R16, c[0x0][0x2d0], -R173.reuse ;  /* 0x0000b40010b27a23 */ /* 0x100fe400000108ad */
[----:B------:R-:W-:Y:S01]  /*8340*/  FMNMX.FTZ R4, R252, R17, !PT ;  /* 0x00000011fc047209 */ /* 0x000fe20007810000 */
[----:B------:R-:W-:Y:S01]  /*8350*/  MUFU.EX2 R179, R179 ;  /* 0x000000b300b37308 */ /* 0x000fe20000000800 */
[----:B------:R-:W-:Y:S02]  /*8360*/  FFMA.FTZ R174, R174, c[0x0][0x2d0], -R173 ;  /* 0x0000b400aeae7a23 */ /* 0x000fe400000108ad */
[----:B------:R-:W-:Y:S01]  /*8370*/  FMNMX.FTZ R4, R249, R4, !PT ;  /* 0x00000004f9047209 */ /* 0x000fe20007810000 */
[----:B------:R-:W1:Y:S01]  /*8380*/  SHFL.BFLY PT, R14, R15, 0x1, 0x1f ;  /* 0x0c201f000f0e7f89 */ /* 0x000e6200000e0000 */
[----:B------:R-:W-:Y:S02]  /*8390*/  FFMA.FTZ R170, R170, c[0x0][0x2d0], -R171 ;  /* 0x0000b400aaaa7a23 */ /* 0x000fe400000108ab */
[----:B------:R-:W-:Y:S01]  /*83a0*/  FMNMX.FTZ R17, R247, R4, !PT ;  /* 0x00000004f7117209 */ /* 0x000fe20007810000 */
[--C-:B------:R-:W-:Y:S02]  /*83b0*/  FFMA.FTZ R190, R42, c[0x0][0x2d0], -R173.reuse ;  /* 0x0000b4002abe7a23 */ /* 0x100fe400000108ad */
[----:B------:R-:W2:Y:S01]  /*83c0*/  MUFU.EX2 R178, R178 ;  /* 0x000000b200b27308 */ /* 0x000ea20000000800 */
[----:B------:R-:W-:Y:S01]  /*83d0*/  FMNMX.FTZ R5, R164, R17, !PT ;  /* 0x00000011a4057209 */ /* 0x000fe20007810000 */
[----:B------:R-:W-:Y:S02]  /*83e0*/  FFMA.FTZ R191, R40, c[0x0][0x2d0], -R173 ;  /* 0x0000b40028bf7a23 */ /* 0x000fe400000108ad */
[--C-:B------:R-:W-:Y:S01]  /*83f0*/  FFMA.FTZ R192, R46, c[0x0][0x2d0], -R171.reuse ;  /* 0x0000b4002ec07a23 */ /* 0x100fe200000108ab */
[----:B------:R-:W-:Y:S01]  /*8400*/  FMNMX.FTZ R5, R162, R5, !PT ;  /* 0x00000005a2057209 */ /* 0x000fe20007810000 */
[----:B------:R-:W-:Y:S02]  /*8410*/  FFMA.FTZ R193, R44, c[0x0][0x2d0], -R171 ;  /* 0x0000b4002cc17a23 */ /* 0x000fe400000108ab */
[--C-:B------:R-:W-:Y:S01]  /*8420*/  FFMA.FTZ R194, R194, c[0x0][0x2d0], -R173.reuse ;  /* 0x0000b400c2c27a23 */ /* 0x100fe200000108ad */
[----:B------:R-:W-:Y:S01]  /*8430*/  FMNMX.FTZ R0, R160, R5, !PT ;  /* 0x00000005a0007209 */ /* 0x000fe20007810000 */
[----:B------:R-:W-:Y:S01]  /*8440*/  MUFU.EX2 R177, R177 ;  /* 0x000000b100b17308 */ /* 0x000fe20000000800 */
[----:B------:R-:W-:Y:S02]  /*8450*/  FFMA.FTZ R195, R195, c[0x0][0x2d0], -R173 ;  /* 0x0000b400c3c37a23 */ /* 0x000fe400000108ad */
[----:B------:R-:W-:Y:S01]  /*8460*/  FMNMX.FTZ R4, R153, R0, !PT ;  /* 0x0000000099047209 */ /* 0x000fe20007810000 */
[--C-:B------:R-:W-:Y:S02]  /*8470*/  FFMA.FTZ R196, R196, c[0x0][0x2d0], -R171.reuse ;  /* 0x0000b400c4c47a23 */ /* 0x100fe400000108ab */
[----:B------:R-:W-:Y:S02]  /*8480*/  FFMA.FTZ R197, R246, c[0x0][0x2d0], -R171 ;  /* 0x0000b400f6c57a23 */ /* 0x000fe400000108ab */
[----:B------:R-:W3:Y:S01]  /*8490*/  SHFL.BFLY PT, R5, R4, 0x2, 0x1f ;  /* 0x0c401f0004057f89 */ /* 0x000ee200000e0000 */
[----:B-1----:R-:W-:Y:S01]  /*84a0*/  FMNMX.FTZ R0, R15, R14, !PT ;  /* 0x0000000e0f007209 */ /* 0x002fe20007810000 */
[----:B------:R-:W1:Y:S01]  /*84b0*/  MUFU.EX2 R176, R176 ;  /* 0x000000b000b07308 */ /* 0x000e620000000800 */
[----:B------:R-:W-:Y:S02]  /*84c0*/  FFMA.FTZ R250, R250, c[0x0][0x2d0], -R173 ;  /* 0x0000b400fafa7a23 */ /* 0x000fe400000108ad */
[C---:B------:R-:W-:Y:S01]  /*84d0*/  FSETP.NEU.FTZ.AND P0, PT, R0.reuse, -INF , PT ;  /* 0xff8000000000780b */ /* 0x040fe20003f1d000 */
[----:B------:R-:W-:Y:S01]  /*84e0*/  FMUL.FTZ R166, R0, c[0x0][0x2d0] ;  /* 0x0000b40000a67a20 */ /* 0x000fe20000410000 */
[----:B--2---:R-:W-:Y:S01]  /*84f0*/  F2FP.PACK_AB R156, R178, R179 ;  /* 0x000000b3b29c723e */ /* 0x004fe200000000ff */
[--C-:B------:R-:W-:Y:S02]  /*8500*/  FFMA.FTZ R248, R248, c[0x0][0x2d0], -R171.reuse ;  /* 0x0000b400f8f87a23 */ /* 0x100fe400000108ab */
[--C-:B------:R-:W-:Y:S01]  /*8510*/  FFMA.FTZ R244, R244, c[0x0][0x2d0], -R171.reuse ;  /* 0x0000b400f4f47a23 */ /* 0x100fe200000108ab */
[----:B------:R-:W-:Y:S01]  /*8520*/  FSEL R166, R166, RZ, P0 ;  /* 0x000000ffa6a67208 */ /* 0x000fe20000000000 */
[----:B------:R-:W2:Y:S01]  /*8530*/  MUFU.EX2 R154, R154 ;  /* 0x0000009a009a7308 */ /* 0x000ea20000000800 */
[----:B------:R-:W-:Y:S03]  /*8540*/  FFMA.FTZ R171, R168, c[0x0][0x2d0], -R171 ;  /* 0x0000b400a8ab7a23 */ /* 0x000fe600000108ab */
[--C-:B------:R-:W-:Y:S01]  /*8550*/  FFMA.FTZ R184, R7, c[0x0][0x2d0], -R166.reuse ;  /* 0x0000b40007b87a23 */ /* 0x100fe200000108a6 */
[----:B------:R-:W-:Y:S01]  /*8560*/  FSEL R7, R2, RZ, P1 ;  /* 0x000000ff02077208 */ /* 0x000fe20000800000 */
[--C-:B------:R-:W-:Y:S02]  /*8570*/  FFMA.FTZ R181, R19, c[0x0][0x2d0], -R166.reuse ;  /* 0x0000b40013b57a23 */ /* 0x100fe400000108a6 */
[----:B------:R-:W-:Y:S02]  /*8580*/  FFMA.FTZ R180, R13, c[0x0][0x2d0], -R166 ;  /* 0x0000b4000db47a23 */ /* 0x000fe400000108a6 */
[----:B------:R-:W-:Y:S01]  /*8590*/  FADD.FTZ R6, -R7, R150 ;  /* 0x0000009607067221 */ /* 0x000fe20000010100 */
[----:B------:R-:W-:Y:S01]  /*85a0*/  MUFU.EX2 R183, R183 ;  /* 0x000000b700b77308 */ /* 0x000fe20000000800 */
[----:B---3--:R-:W-:Y:S01]  /*85b0*/  FMNMX.FTZ R5, R4, R5, !PT ;  /* 0x0000000504057209 */ /* 0x008fe20007810000 */
[--C-:B------:R-:W-:Y:S01]  /*85c0*/  FFMA.FTZ R185, R11, c[0x0][0x2d0], -R166.reuse ;  /* 0x0000b4000bb97a23 */ /* 0x100fe200000108a6 */
[----:B------:R-:W-:Y:S01]  /*85d0*/  FSEL R4, R3, RZ, P2 ;  /* 0x000000ff03047208 */ /* 0x000fe20001000000 */
[----:B------:R-:W-:Y:S01]  /*85e0*/  FMUL.FTZ R150, R6, c[0x0][0x2d0] ;  /* 0x0000b40006967a20 */ /* 0x000fe20000410000 */
[----:B-1----:R-:W-:Y:S01]  /*85f0*/  F2FP.PACK_AB R158, R176, R177 ;  /* 0x000000b1b09e723e */ /* 0x002fe200000000ff */
[----:B------:R-:W1:Y:S01]  /*8600*/  SHFL.BFLY PT, R152, R5, 0x1, 0x1f ;  /* 0x0c201f0005987f89 */ /* 0x000e6200000e0000 */
[--C-:B------:R-:W-:Y:S02]  /*8610*/  FFMA.FTZ R169, R169, c[0x0][0x2d0], -R166.reuse ;  /* 0x0000b400a9a97a23 */ /* 0x100fe400000108a6 */
[----:B------:R-:W-:Y:S01]  /*8620*/  FADD.FTZ R4, -R4, R151 ;  /* 0x0000009704047221 */ /* 0x000fe20000010100 */
[----:B------:R-:W3:Y:S01]  /*8630*/  MUFU.EX2 R150, R150 ;  /* 0x0000009600967308 */ /* 0x000ee20000000800 */
[--C-:B------:R-:W-:Y:S02]  /*8640*/  FFMA.FTZ R167, R167, c[0x0][0x2d0], -R166.reuse ;  /* 0x0000b400a7a77a23 */ /* 0x100fe400000108a6 */
[----:B------:R-:W-:Y:S01]  /*8650*/  FMUL.FTZ R151, R4, c[0x0][0x2d0] ;  /* 0x0000b40004977a20 */ /* 0x000fe20000410000 */
[----:B------:R-:W-:Y:S01]  /*8660*/  FSEL R4, R0, RZ, P0 ;  /* 0x000000ff00047208 */ /* 0x000fe20000000000 */
[--C-:B------:R-:W-:Y:S01]  /*8670*/  FFMA.FTZ R165, R165, c[0x0][0x2d0], -R166.reuse ;  /* 0x0000b400a5a57a23 */ /* 0x100fe200000108a6 */
[----:B--2---:R-:W-:Y:S01]  /*8680*/  F2FP.PACK_AB R157, R154, R155 ;  /* 0x0000009b9a9d723e */ /* 0x004fe200000000ff */
[--C-:B------:R-:W-:Y:S02]  /*8690*/  FFMA.FTZ R198, R198, c[0x0][0x2d0], -R166.reuse ;  /* 0x0000b400c6c67a23 */ /* 0x100fe400000108a6 */
[----:B------:R-:W-:Y:S01]  /*86a0*/  FADD.FTZ R4, -R4, R149 ;  /* 0x0000009504047221 */ /* 0x000fe20000010100 */
[----:B------:R-:W-:Y:S01]  /*86b0*/  MUFU.EX2 R151, R151 ;  /* 0x0000009700977308 */ /* 0x000fe20000000800 */
[--C-:B------:R-:W-:Y:S02]  /*86c0*/  FFMA.FTZ R199, R199, c[0x0][0x2d0], -R166.reuse ;  /* 0x0000b400c7c77a23 */ /* 0x100fe400000108a6 */
[----:B------:R-:W-:Y:S02]  /*86d0*/  FMUL.FTZ R149, R4, c[0x0][0x2d0] ;  /* 0x0000b40004957a20 */ /* 0x000fe40000410000 */
[--C-:B------:R-:W-:Y:S02]  /*86e0*/  FFMA.FTZ R243, R243, c[0x0][0x2d0], -R166.reuse ;  /* 0x0000b400f3f37a23 */ /* 0x100fe400000108a6 */
[----:B------:R-:W-:Y:S02]  /*86f0*/  FFMA.FTZ R246, R251, c[0x0][0x2d0], -R166 ;  /* 0x0000b400fbf67a23 */ /* 0x000fe400000108a6 */
[--C-:B------:R-:W-:Y:S01]  /*8700*/  FFMA.FTZ R251, R175, c[0x0][0x2d0], -R173.reuse ;  /* 0x0000b400affb7a23 */ /* 0x100fe200000108ad */
[----:B-1----:R-:W-:Y:S01]  /*8710*/  FMNMX.FTZ R152, R5, R152, !PT ;  /* 0x0000009805987209 */ /* 0x002fe20007810000 */
[----:B------:R-:W1:Y:S01]  /*8720*/  MUFU.EX2 R182, R182 ;  /* 0x000000b600b67308 */ /* 0x000e620000000800 */
[----:B------:R-:W-:Y:S02]  /*8730*/  FFMA.FTZ R173, R172, c[0x0][0x2d0], -R173 ;  /* 0x0000b400acad7a23 */ /* 0x000fe400000108ad */
[C---:B------:R-:W-:Y:S01]  /*8740*/  FSETP.NEU.FTZ.AND P0, PT, R152.reuse, -INF , PT ;  /* 0xff8000009800780b */ /* 0x040fe20003f1d000 */
[----:B------:R-:W-:Y:S02]  /*8750*/  FMUL.FTZ R161, R152, c[0x0][0x2d0] ;  /* 0x0000b40098a17a20 */ /* 0x000fe40000410000 */
[----:B---3--:R-:W-:Y:S01]  /*8760*/  FMUL.FTZ R6, R150, R146 ;  /* 0x0000009296067220 */ /* 0x008fe20000410000 */
[----:B------:R-:W-:Y:S01]  /*8770*/  FSEL R5, R152, RZ, P0 ;  /* 0x000000ff98057208 */ /* 0x000fe20000000000 */
[C---:B------:R-:W-:Y:S01]  /*8780*/  FMUL.FTZ R7, R150.reuse, R147 ;  /* 0x0000009396077220 */ /* 0x040fe20000410000 */
[----:B------:R-:W-:Y:S01]  /*8790*/  FSEL R161, R161, RZ, P0 ;  /* 0x000000ffa1a17208 */ /* 0x000fe20000000000 */
[----:B------:R-:W2:Y:S01]  /*87a0*/  MUFU.EX2 R149, R149 ;  /* 0x0000009500957308 */ /* 0x000ea20000000800 */
[----:B------:R-:W-:Y:S01]  /*87b0*/  FMUL.FTZ R18, R150, R134 ;  /* 0x0000008696127220 */ /* 0x000fe20000410000 */
[----:B------:R-:W-:Y:S01]  /*87c0*/  ISETP.GT.AND P0, PT, R233, UR4, PT ;  /* 0x00000004e9007c0c */ /* 0x000fe2000bf04270 */
[----:B------:R-:W-:Y:S01]  /*87d0*/  FADD.FTZ R5, -R5, R148 ;  /* 0x0000009405057221 */ /* 0x000fe20000010100 */
[----:B------:R-:W-:Y:S01]  /*87e0*/  IADD3 R233, R233, -0x1, RZ ;  /* 0xffffffffe9e97810 */ /* 0x000fe20007ffe0ff */
[--C-:B------:R-:W-:Y:S02]  /*87f0*/  FFMA.FTZ R188, R12, c[0x0][0x2d0], -R161.reuse ;  /* 0x0000b4000cbc7a23 */ /* 0x100fe400000108a1 */
[--C-:B------:R-:W-:Y:S02]  /*8800*/  FFMA.FTZ R189, R9, c[0x0][0x2d0], -R161.reuse ;  /* 0x0000b40009bd7a23 */ /* 0x100fe400000108a1 */
[--C-:B------:R-:W-:Y:S01]  /*8810*/  FFMA.FTZ R187, R10, c[0x0][0x2d0], -R161.reuse ;  /* 0x0000b4000abb7a23 */ /* 0x100fe200000108a1 */
[----:B------:R-:W-:Y:S01]  /*8820*/  MUFU.EX2 R181, R181 ;  /* 0x000000b500b57308 */ /* 0x000fe20000000800 */
[--C-:B------:R-:W-:Y:S02]  /*8830*/  FFMA.FTZ R186, R8, c[0x0][0x2d0], -R161.reuse ;  /* 0x0000b40008ba7a23 */ /* 0x100fe400000108a1 */
[----:B------:R-:W-:Y:S01]  /*8840*/  FMUL.FTZ R8, R5, c[0x0][0x2d0] ;  /* 0x0000b40005087a20 */ /* 0x000fe20000410000 */
[----:B-1----:R-:W-:Y:S01]  /*8850*/  F2FP.PACK_AB R159, R182, R183 ;  /* 0x000000b7b69f723e */ /* 0x002fe200000000ff */
[C---:B------:R-:W-:Y:S02]  /*8860*/  FMUL.FTZ R4, R151.reuse, R144 ;  /* 0x0000009097047220 */ /* 0x040fe40000410000 */
[C---:B------:R-:W-:Y:S02]  /*8870*/  FMUL.FTZ R5, R151.reuse, R145 ;  /* 0x0000009197057220 */ /* 0x040fe40000410000 */
[C---:B------:R-:W-:Y:S01]  /*8880*/  FMUL.FTZ R16, R151.reuse, R132 ;  /* 0x0000008497107220 */ /* 0x040fe20000410000 */
[----:B------:R1:W3:Y:S01]  /*8890*/  MUFU.EX2 R148, R8 ;  /* 0x0000000800947308 */ /* 0x0002e20000000800 */
[----:B------:R-:W-:Y:S02]  /*88a0*/  FMUL.FTZ R17, R151, R133 ;  /* 0x0000008597117220 */ /* 0x000fe40000410000 */
[C---:B------:R-:W-:Y:S01]  /*88b0*/  FMUL.FTZ R19, R150.reuse, R135 ;  /* 0x0000008796137220 */ /* 0x040fe20000410000 */
[-C--:B------:R-:W-:Y:S01]  /*88c0*/  HMMA.16816.F32 R4, R156, R20.reuse, R4 ;  /* 0x000000149c04723c */ /* 0x080fe20000001804 */
[C---:B--2---:R-:W-:Y:S01]  /*88d0*/  FMUL.FTZ R9, R149.reuse, R141 ;  /* 0x0000008d95097220 */ /* 0x044fe20000410000 */
[----:B------:R-:W-:Y:S01]  /*88e0*/  LDSM.16.MT88.4 R132, [R214+0x2080] ;  /* 0x00208000d684783b */ /* 0x000fe20000004200 */
[C---:B------:R-:W-:Y:S02]  /*88f0*/  FMUL.FTZ R12, R149.reuse, R136 ;  /* 0x00000088950c7220 */ /* 0x040fe40000410000 */
[----:B------:R-:W-:Y:S01]  /*8900*/  FMUL.FTZ R13, R149, R137 ;  /* 0x00000089950d7220 */ /* 0x000fe20000410000 */
[----:B------:R-:W2:Y:S01]  /*8910*/  MUFU.EX2 R180, R180 ;  /* 0x000000b400b47308 */ /* 0x000ea20000000800 */
[C---:B------:R-:W-:Y:S02]  /*8920*/  FMUL.FTZ R32, R151.reuse, R116 ;  /* 0x0000007497207220 */ /* 0x040fe40000410000 */
[----:B------:R-:W-:Y:S03]  /*8930*/  FMUL.FTZ R33, R151, R117 ;  /* 0x0000007597217220 */ /* 0x000fe60000410000 */
[C---:B------:R-:W-:Y:S02]  /*8940*/  FMUL.FTZ R34, R150.reuse, R118 ;  /* 0x0000007696227220 */ /* 0x040fe40000410000 */
[----:B------:R-:W-:Y:S02]  /*8950*/  FMUL.FTZ R35, R150, R119 ;  /* 0x0000007796237220 */ /* 0x000fe40000410000 */
[----:B------:R-:W-:Y:S01]  /*8960*/  MUFU.EX2 R185, R185 ;  /* 0x000000b900b97308 */ /* 0x000fe20000000800 */
[----:B------:R-:W-:Y:S01]  /*8970*/  LDSM.16.MT88.4 R116, [R214+0x2880] ;  /* 0x00288000d674783b */ /* 0x000fe20000004200 */
[C---:B------:R-:W-:Y:S02]  /*8980*/  FMUL.FTZ R40, R149.reuse, R108 ;  /* 0x0000006c95287220 */ /* 0x040fe40000410000 */
[C---:B-1----:R-:W-:Y:S02]  /*8990*/  FMUL.FTZ R8, R149.reuse, R140 ;  /* 0x0000008c95087220 */ /* 0x042fe40000410000 */
[C---:B---3--:R-:W-:Y:S02]  /*89a0*/  FMUL.FTZ R10, R148.reuse, R142 ;  /* 0x0000008e940a7220 */ /* 0x048fe40000410000 */
[C---:B------:R-:W-:Y:S02]  /*89b0*/  FMUL.FTZ R11, R148.reuse, R143 ;  /* 0x0000008f940b7220 */ /* 0x040fe40000410000 */
[----:B------:R-:W1:Y:S01]  /*89c0*/  MUFU.EX2 R184, R184 ;  /* 0x000000b800b87308 */ /* 0x000e620000000800 */
[C---:B------:R-:W-:Y:S02]  /*89d0*/  FMUL.FTZ R14, R148.reuse, R138 ;  /* 0x0000008a940e7220 */ /* 0x040fe40000410000 */
[----:B------:R-:W-:Y:S01]  /*89e0*/  FMUL.FTZ R15, R148, R139 ;  /* 0x0000008b940f7220 */ /* 0x000fe20000410000 */
[----:B--2---:R-:W-:Y:S01]  /*89f0*/  F2FP.PACK_AB R144, R180, R181 ;  /* 0x000000b5b490723e */ /* 0x004fe200000000ff */
[C---:B------:R-:W-:Y:S02]  /*8a00*/  FMUL.FTZ R41, R149.reuse, R109 ;  /* 0x0000006d95297220 */ /* 0x040fe40000410000 */
[C---:B------:R-:W-:Y:S02]  /*8a10*/  FMUL.FTZ R42, R148.reuse, R110 ;  /* 0x0000006e942a7220 */ /* 0x040fe40000410000 */
[C---:B------:R-:W-:Y:S01]  /*8a20*/  FMUL.FTZ R43, R148.reuse, R111 ;  /* 0x0000006f942b7220 */ /* 0x040fe20000410000 */
[----:B------:R-:W-:Y:S01]  /*8a30*/  MUFU.EX2 R189, R189 ;  /* 0x000000bd00bd7308 */ /* 0x000fe20000000800 */
[----:B------:R-:W-:Y:S01]  /*8a40*/  LDSM.16.MT88.4 R108, [R214+0x1c80] ;  /* 0x001c8000d66c783b */ /* 0x000fe20000004200 */
[C---:B------:R-:W-:Y:S02]  /*8a50*/  FMUL.FTZ R44, R149.reuse, R104 ;  /* 0x00000068952c7220 */ /* 0x040fe40000410000 */
[----:B------:R-:W-:Y:S02]  /*8a60*/  FMUL.FTZ R45, R149, R105 ;  /* 0x00000069952d7220 */ /* 0x000fe40000410000 */
[C---:B------:R-:W-:Y:S02]  /*8a70*/  FMUL.FTZ R46, R148.reuse, R106 ;  /* 0x0000006a942e7220 */ /* 0x040fe40000410000 */
[----:B------:R-:W-:Y:S02]  /*8a80*/  FMUL.FTZ R47, R148, R107 ;  /* 0x0000006b942f7220 */ /* 0x000fe40000410000 */
[----:B------:R-:W2:Y:S01]  /*8a90*/  MUFU.EX2 R188, R188 ;  /* 0x000000bc00bc7308 */ /* 0x000ea20000000800 */
[----:B------:R-:W-:Y:S01]  /*8aa0*/  LDSM.16.MT88.4 R104, [R212+0x3080] ;  /* 0x00308000d468783b */ /* 0x000fe20000004200 */
[C---:B------:R-:W-:Y:S01]  /*8ab0*/  FMUL.FTZ R48, R151.reuse, R100 ;  /* 0x0000006497307220 */ /* 0x040fe20000410000 */
[----:B-1----:R-:W-:Y:S01]  /*8ac0*/  F2FP.PACK_AB R146, R184, R185 ;  /* 0x000000b9b892723e */ /* 0x002fe200000000ff */
[----:B------:R-:W-:Y:S02]  /*8ad0*/  FMUL.FTZ R49, R151, R101 ;  /* 0x0000006597317220 */ /* 0x000fe40000410000 */
[C---:B------:R-:W-:Y:S02]  /*8ae0*/  FMUL.FTZ R50, R150.reuse, R102 ;  /* 0x0000006696327220 */ /* 0x040fe40000410000 */
[----:B------:R-:W-:Y:S02]  /*8af0*/  FMUL.FTZ R51, R150, R103 ;  /* 0x0000006796337220 */ /* 0x000fe40000410000 */
[----:B------:R-:W-:Y:S01]  /*8b00*/  MUFU.EX2 R187, R187 ;  /* 0x000000bb00bb7308 */ /* 0x000fe20000000800 */
[----:B------:R-:W-:Y:S01]  /*8b10*/  LDSM.16.MT88.4 R100, [R214+0x3080] ;  /* 0x00308000d664783b */ /* 0x000fe20000004200 */
[----:B------:R-:W-:Y:S02]  /*8b20*/  FFMA.FTZ R166, R163, c[0x0][0x2d0], -R166 ;  /* 0x0000b400a3a67a23 */ /* 0x000fe400000108a6 */
[--C-:B------:R-:W-:Y:S02]  /*8b30*/  FFMA.FTZ R164, R164, c[0x0][0x2d0], -R161.reuse ;  /* 0x0000b400a4a47a23 */ /* 0x100fe400000108a1 */
[C---:B------:R-:W-:Y:S02]  /*8b40*/  FMUL.FTZ R24, R149.reuse, R124 ;  /* 0x0000007c95187220 */ /* 0x040fe40000410000 */
[C---:B------:R-:W-:Y:S02]  /*8b50*/  FMUL.FTZ R25, R149.reuse, R125 ;  /* 0x0000007d95197220 */ /* 0x040fe40000410000 */
[----:B------:R-:W1:Y:S01]  /*8b60*/  MUFU.EX2 R186, R186 ;  /* 0x000000ba00ba7308 */ /* 0x000e620000000800 */
[C---:B------:R-:W-:Y:S02]  /*8b70*/  FMUL.FTZ R26, R148.reuse, R126 ;  /* 0x0000007e941a7220 */ /* 0x040fe40000410000 */
[----:B------:R-:W-:Y:S01]  /*8b80*/  FMUL.FTZ R27, R148, R127 ;  /* 0x0000007f941b7220 */ /* 0x000fe20000410000 */
[----:B--2---:R-:W-:Y:S01]  /*8b90*/  F2FP.PACK_AB R145, R188, R189 ;  /* 0x000000bdbc91723e */ /* 0x004fe200000000ff */
[----:B------:R-:W-:Y:S02]  /*8ba0*/  FMUL.FTZ R29, R149, R121 ;  /* 0x00000079951d7220 */ /* 0x000fe40000410000 */
[----:B------:R-:W-:Y:S02]  /*8bb0*/  FMUL.FTZ R30, R148, R122 ;  /* 0x0000007a941e7220 */ /* 0x000fe40000410000 */
[C---:B------:R-:W-:Y:S01]  /*8bc0*/  FMUL.FTZ R52, R151.reuse, R52 ;  /* 0x0000003497347220 */ /* 0x040fe20000410000 */
[----:B------:R-:W-:Y:S01]  /*8bd0*/  MUFU.EX2 R127, R174 ;  /* 0x000000ae007f7308 */ /* 0x000fe20000000800 */
[----:B------:R-:W-:Y:S02]  /*8be0*/  FMUL.FTZ R53, R151, R53 ;  /* 0x0000003597357220 */ /* 0x000fe40000410000 */
[C---:B------:R-:W-:Y:S02]  /*8bf0*/  FMUL.FTZ R54, R150.reuse, R54 ;  /* 0x0000003696367220 */ /* 0x040fe40000410000 */
[----:B------:R-:W-:Y:S02]  /*8c00*/  FMUL.FTZ R55, R150, R55 ;  /* 0x0000003796377220 */ /* 0x000fe40000410000 */
[C---:B------:R-:W-:Y:S02]  /*8c10*/  FMUL.FTZ R56, R149.reuse, R56 ;  /* 0x0000003895387220 */ /* 0x040fe40000410000 */
[C---:B------:R-:W-:Y:S01]  /*8c20*/  FMUL.FTZ R57, R149.reuse, R57 ;  /* 0x0000003995397220 */ /* 0x040fe20000410000 */
[----:B------:R2:W-:Y:S01]  /*8c30*/  MUFU.EX2 R136, R173 ;  /* 0x000000ad00887308 */ /* 0x0005e20000000800 */
[C---:B------:R-:W-:Y:S02]  /*8c40*/  FMUL.FTZ R58, R148.reuse, R58 ;  /* 0x0000003a943a7220 */ /* 0x040fe40000410000 */
[----:B------:R-:W-:Y:S01]  /*8c50*/  FMUL.FTZ R59, R148, R59 ;  /* 0x0000003b943b7220 */ /* 0x000fe20000410000 */
[----:B-1----:R-:W-:Y:S01]  /*8c60*/  F2FP.PACK_AB R147, R186, R187 ;  /* 0x000000bbba93723e */ /* 0x002fe200000000ff */
[C---:B------:R-:W-:Y:S02]  /*8c70*/  FMUL.FTZ R60, R149.reuse, R60 ;  /* 0x0000003c953c7220 */ /* 0x040fe40000410000 */
[----:B------:R-:W-:Y:S02]  /*8c80*/  FMUL.FTZ R61, R149, R61 ;  /* 0x0000003d953d7220 */ /* 0x000fe40000410000 */
[C---:B------:R-:W-:Y:S01]  /*8c90*/  FMUL.FTZ R62, R148.reuse, R62 ;  /* 0x0000003e943e7220 */ /* 0x040fe20000410000 */
[----:B------:R-:W-:Y:S01]  /*8ca0*/  MUFU.EX2 R121, R170 ;  /* 0x000000aa00797308 */ /* 0x000fe20000000800 */
[C---:B------:R-:W-:Y:S01]  /*8cb0*/  HMMA.16816.F32 R8, R144.reuse, R20, R8 ;  /* 0x000000149008723c */ /* 0x040fe20000001808 */
[----:B------:R-:W-:Y:S02]  /*8cc0*/  FMUL.FTZ R63, R148, R63 ;  /* 0x0000003f943f7220 */ /* 0x000fe40000410000 */
[C---:B------:R-:W-:Y:S02]  /*8cd0*/  FMUL.FTZ R64, R151.reuse, R64 ;  /* 0x0000004097407220 */ /* 0x040fe40000410000 */
[C---:B------:R-:W-:Y:S02]  /*8ce0*/  FMUL.FTZ R65, R151.reuse, R65 ;  /* 0x0000004197417220 */ /* 0x040fe40000410000 */
[C---:B------:R-:W-:Y:S01]  /*8cf0*/  FMUL.FTZ R20, R151.reuse, R128 ;  /* 0x0000008097147220 */ /* 0x040fe20000410000 */
[-C--:B------:R-:W-:Y:S01]  /*8d00*/  HMMA.16816.F32 R12, R144, R22.reuse, R12 ;  /* 0x00000016900c723c */ /* 0x080fe2000000180c */
[----:B------:R-:W-:Y:S01]  /*8d10*/  FMUL.FTZ R21, R151, R129 ;  /* 0x0000008197157220 */ /* 0x000fe20000410000 */
[----:B------:R-:W-:Y:S02]  /*8d20*/  MUFU.EX2 R138, R171 ;  /* 0x000000ab008a7308 */ /* 0x000fe40000000800 */
[C---:B------:R-:W-:Y:S01]  /*8d30*/  FMUL.FTZ R66, R150.reuse, R66 ;  /* 0x0000004296427220 */ /* 0x040fe20000410000 */
[----:B--2---:R-:W-:Y:S01]  /*8d40*/  LDSM.16.MT88.4 R172, [R214+0x3880] ;  /* 0x00388000d6ac783b */ /* 0x004fe20000004200 */
[----:B------:R-:W-:Y:S02]  /*8d50*/  FMUL.FTZ R67, R150, R67 ;  /* 0x0000004396437220 */ /* 0x000fe40000410000 */
[C---:B------:R-:W-:Y:S01]  /*8d60*/  HMMA.16816.F32 R16, R156.reuse, R22, R16 ;  /* 0x000000169c10723c */ /* 0x040fe20000001810 */
[C---:B------:R-:W-:Y:S03]  /*8d70*/  FMUL.FTZ R28, R149.reuse, R120 ;  /* 0x00000078951c7220 */ /* 0x040fe60000410000 */
[----:B------:R-:W-:Y:S01]  /*8d80*/  FMUL.FTZ R31, R148, R123 ;  /* 0x0000007b941f7220 */ /* 0x000fe20000410000 */
[----:B------:R1:W-:Y:S01]  /*8d90*/  MUFU.EX2 R124, R169 ;  /* 0x000000a9007c7308 */ /* 0x0003e20000000800 */
[C---:B------:R-:W-:Y:S02]  /*8da0*/  FMUL.FTZ R72, R149.reuse, R72 ;  /* 0x0000004895487220 */ /* 0x040fe40000410000 */
[C---:B------:R-:W-:Y:S04]  /*8db0*/  FMUL.FTZ R22, R150.reuse, R130 ;  /* 0x0000008296167220 */ /* 0x040fe80000410000 */
[----:B------:R-:W-:Y:S02]  /*8dc0*/  FMUL.FTZ R23, R150, R131 ;  /* 0x0000008396177220 */ /* 0x000fe40000410000 */
[----:B------:R-:W2:Y:S01]  /*8dd0*/  LDSM.16.MT88.4 R128, [R214+0x2480] ;  /* 0x00248000d680783b */ /* 0x000ea20000004200 */
[----:B------:R-:W-:Y:S01]  /*8de0*/  MUFU.EX2 R126, R167 ;  /* 0x000000a7007e7308 */ /* 0x000fe20000000800 */
[C---:B------:R-:W-:Y:S02]  /*8df0*/  FMUL.FTZ R73, R149.reuse, R73 ;  /* 0x0000004995497220 */ /* 0x040fe40000410000 */
[C---:B------:R-:W-:Y:S01]  /*8e00*/  FMUL.FTZ R74, R148.reuse, R74 ;  /* 0x0000004a944a7220 */ /* 0x040fe20000410000 */
[-C--:B------:R-:W-:Y:S01]  /*8e10*/  HMMA.16816.F32 R20, R156, R36.reuse, R20 ;  /* 0x000000249c14723c */ /* 0x080fe20000001814 */
[C---:B------:R-:W-:Y:S02]  /*8e20*/  FMUL.FTZ R75, R148.reuse, R75 ;  /* 0x0000004b944b7220 */ /* 0x040fe40000410000 */
[C---:B------:R-:W-:Y:S02]  /*8e30*/  FMUL.FTZ R76, R149.reuse, R76 ;  /* 0x0000004c954c7220 */ /* 0x040fe40000410000 */
[C---:B------:R-:W-:Y:S01]  /*8e40*/  FMUL.FTZ R77, R149.reuse, R77 ;  /* 0x0000004d954d7220 */ /* 0x040fe20000410000 */
[----:B------:R-:W-:Y:S01]  /*8e50*/  MUFU.EX2 R122, R165 ;  /* 0x000000a5007a7308 */ /* 0x000fe20000000800 */
[C---:B------:R-:W-:Y:S01]  /*8e60*/  FMUL.FTZ R78, R148.reuse, R78 ;  /* 0x0000004e944e7220 */ /* 0x040fe20000410000 */
[C---:B------:R-:W-:Y:S01]  /*8e70*/  HMMA.16816.F32 R24, R144.reuse, R36, R24 ;  /* 0x000000249018723c */ /* 0x040fe20000001818 */
[C---:B------:R-:W-:Y:S01]  /*8e80*/  FMUL.FTZ R79, R148.reuse, R79 ;  /* 0x0000004f944f7220 */ /* 0x040fe20000410000 */
[----:B-1----:R-:W-:Y:S02]  /*8e90*/  LDSM.16.MT88.4 R168, [R212+0x2c80] ;  /* 0x002c8000d4a8783b */ /* 0x002fe40000004200 */
[C---:B------:R-:W-:Y:S02]  /*8ea0*/  FMUL.FTZ R88, R149.reuse, R88 ;  /* 0x0000005895587220 */ /* 0x040fe40000410000 */
[----:B------:R-:W-:Y:S02]  /*8eb0*/  FMUL.FTZ R89, R149, R89 ;  /* 0x0000005995597220 */ /* 0x000fe40000410000 */
[-C--:B------:R-:W-:Y:S01]  /*8ec0*/  HMMA.16816.F32 R28, R144, R38.reuse, R28 ;  /* 0x00000026901c723c */ /* 0x080fe2000000181c */
[C---:B------:R-:W-:Y:S01]  /*8ed0*/  FMUL.FTZ R36, R151.reuse, R112 ;  /* 0x0000007097247220 */ /* 0x040fe20000410000 */
[----:B------:R-:W-:Y:S02]  /*8ee0*/  MUFU.EX2 R139, R166 ;  /* 0x000000a6008b7308 */ /* 0x000fe40000000800 */
[----:B------:R-:W-:Y:S02]  /*8ef0*/  FMUL.FTZ R37, R151, R113 ;  /* 0x0000007197257220 */ /* 0x000fe40000410000 */
[C---:B------:R-:W-:Y:S02]  /*8f00*/  FMUL.FTZ R90, R148.reuse, R90 ;  /* 0x0000005a945a7220 */ /* 0x040fe40000410000 */
[C---:B------:R-:W-:Y:S01]  /*8f10*/  HMMA.16816.F32 R32, R156.reuse, R38, R32 ;  /* 0x000000269c20723c */ /* 0x040fe20000001820 */
[----:B------:R-:W-:Y:S03]  /*8f20*/  FMUL.FTZ R91, R148, R91 ;  /* 0x0000005b945b7220 */ /* 0x000fe60000410000 */
[----:B------:R1:W-:Y:S01]  /*8f30*/  MUFU.EX2 R125, R164 ;  /* 0x000000a4007d7308 */ /* 0x0003e20000000800 */
[C---:B------:R-:W-:Y:S02]  /*8f40*/  FMUL.FTZ R92, R149.reuse, R92 ;  /* 0x0000005c955c7220 */ /* 0x040fe40000410000 */
[C---:B------:R-:W-:Y:S02]  /*8f50*/  FMUL.FTZ R38, R150.reuse, R114 ;  /* 0x0000007296267220 */ /* 0x040fe40000410000 */
[----:B------:R-:W-:Y:S02]  /*8f60*/  FMUL.FTZ R39, R150, R115 ;  /* 0x0000007396277220 */ /* 0x000fe40000410000 */
[----:B------:R-:W3:Y:S01]  /*8f70*/  LDSM.16.MT88.4 R112, [R212+0x2480] ;  /* 0x00248000d470783b */ /* 0x000ee20000004200 */
[----:B------:R-:W-:Y:S02]  /*8f80*/  FMUL.FTZ R93, R149, R93 ;  /* 0x0000005d955d7220 */ /* 0x000fe40000410000 */
[----:B------:R-:W-:Y:S01]  /*8f90*/  MUFU.EX2 R190, R190 ;  /* 0x000000be00be7308 */ /* 0x000fe20000000800 */
[C---:B------:R-:W-:Y:S01]  /*8fa0*/  FMUL.FTZ R94, R148.reuse, R94 ;  /* 0x0000005e945e7220 */ /* 0x040fe20000410000 */
[-C--:B--2---:R-:W-:Y:S01]  /*8fb0*/  HMMA.16816.F32 R36, R156, R128.reuse, R36 ;  /* 0x000000809c24723c */ /* 0x084fe20000001824 */
[----:B------:R-:W-:Y:S02]  /*8fc0*/  FMUL.FTZ R95, R148, R95 ;  /* 0x0000005f945f7220 */ /* 0x000fe40000410000 */
[C---:B------:R-:W-:Y:S02]  /*8fd0*/  FMUL.FTZ R96, R151.reuse, R96 ;  /* 0x0000006097607220 */ /* 0x040fe40000410000 */
[C---:B------:R-:W-:Y:S02]  /*8fe0*/  FMUL.FTZ R97, R151.reuse, R97 ;  /* 0x0000006197617220 */ /* 0x040fe40000410000 */
[C---:B------:R-:W-:Y:S01]  /*8ff0*/  FMUL.FTZ R98, R150.reuse, R98 ;  /* 0x0000006296627220 */ /* 0x040fe20000410000 */
[C---:B------:R-:W-:Y:S01]  /*9000*/  HMMA.16816.F32 R40, R144.reuse, R128, R40 ;  /* 0x000000809028723c */ /* 0x040fe20000001828 */
[----:B------:R-:W2:Y:S01]  /*9010*/  MUFU.EX2 R191, R191 ;  /* 0x000000bf00bf7308 */ /* 0x000ea20000000800 */
[----:B-1----:R-:W-:Y:S02]  /*9020*/  LDSM.16.MT88.4 R164, [R214+0x2c80] ;  /* 0x002c8000d6a4783b */ /* 0x002fe40000004200 */
[C---:B------:R-:W-:Y:S02]  /*9030*/  FMUL.FTZ R99, R150.reuse, R99 ;  /* 0x0000006396637220 */ /* 0x040fe40000410000 */
[C---:B------:R-:W-:Y:S02]  /*9040*/  FMUL.FTZ R68, R151.reuse, R68 ;  /* 0x0000004497447220 */ /* 0x040fe40000410000 */
[-C--:B------:R-:W-:Y:S01]  /*9050*/  HMMA.16816.F32 R44, R144, R130.reuse, R44 ;  /* 0x00000082902c723c */ /* 0x080fe2000000182c */
[C---:B------:R-:W-:Y:S02]  /*9060*/  FMUL.FTZ R69, R151.reuse, R69 ;  /* 0x0000004597457220 */ /* 0x040fe40000410000 */
[----:B------:R-:W-:Y:S01]  /*9070*/  MUFU.EX2 R192, R192 ;  /* 0x000000c000c07308 */ /* 0x000fe20000000800 */
[C---:B------:R-:W-:Y:S02]  /*9080*/  FMUL.FTZ R70, R150.reuse, R70 ;  /* 0x0000004696467220 */ /* 0x040fe40000410000 */
[C---:B------:R-:W-:Y:S02]  /*9090*/  FMUL.FTZ R71, R150.reuse, R71 ;  /* 0x0000004796477220 */ /* 0x040fe40000410000 */
[C---:B------:R-:W-:Y:S01]  /*90a0*/  HMMA.16816.F32 R48, R156.reuse, R130, R48 ;  /* 0x000000829c30723c */ /* 0x040fe20000001830 */
[C---:B------:R-:W-:Y:S03]  /*90b0*/  FMUL.FTZ R80, R151.reuse, R80 ;  /* 0x0000005097507220 */ /* 0x040fe60000410000 */
[C---:B------:R-:W-:Y:S01]  /*90c0*/  FMUL.FTZ R81, R151.reuse, R81 ;  /* 0x0000005197517220 */ /* 0x040fe20000410000 */
[----:B------:R-:W1:Y:S01]  /*90d0*/  MUFU.EX2 R193, R193 ;  /* 0x000000c100c17308 */ /* 0x000e620000000800 */
[C---:B------:R-:W-:Y:S02]  /*90e0*/  FMUL.FTZ R82, R150.reuse, R82 ;  /* 0x0000005296527220 */ /* 0x040fe40000410000 */
[C---:B------:R-:W-:Y:S01]  /*90f0*/  FMUL.FTZ R83, R150.reuse, R83 ;  /* 0x0000005396537220 */ /* 0x040fe20000410000 */
[-C--:B---3--:R-:W-:Y:S03]  /*9100*/  HMMA.16816.F32 R52, R156, R112.reuse, R52 ;  /* 0x000000709c34723c */ /* 0x088fe60000001834 */
[C---:B------:R-:W-:Y:S02]  /*9110*/  FMUL.FTZ R84, R151.reuse, R84 ;  /* 0x0000005497547220 */ /* 0x040fe40000410000 */
[----:B------:R-:W-:Y:S01]  /*9120*/  FMUL.FTZ R85, R151, R85 ;  /* 0x0000005597557220 */ /* 0x000fe20000410000 */
[----:B------:R-:W-:Y:S01]  /*9130*/  MUFU.EX2 R194, R194 ;  /* 0x000000c200c27308 */ /* 0x000fe20000000800 */
[C---:B------:R-:W-:Y:S02]  /*9140*/  FMUL.FTZ R86, R150.reuse, R86 ;  /* 0x0000005696567220 */ /* 0x040fe40000410000 */
[----:B------:R-:W-:Y:S01]  /*9150*/  FMUL.FTZ R87, R150, R87 ;  /* 0x0000005796577220 */ /* 0x000fe20000410000 */
[C---:B------:R-:W-:Y:S02]  /*9160*/  HMMA.16816.F32 R56, R144.reuse, R112, R56 ;  /* 0x000000709038723c */ /* 0x040fe40000001838 */
[--C-:B------:R-:W-:Y:S02]  /*9170*/  FFMA.FTZ R245, R245, c[0x0][0x2d0], -R161.reuse ;  /* 0x0000b400f5f57a23 */ /* 0x100fe400000108a1 */
[--C-:B------:R-:W-:Y:S02]  /*9180*/  FFMA.FTZ R252, R252, c[0x0][0x2d0], -R161.reuse ;  /* 0x0000b400fcfc7a23 */ /* 0x100fe400000108a1 */
[----:B------:R-:W3:Y:S01]  /*9190*/  MUFU.EX2 R195, R195 ;  /* 0x000000c300c37308 */ /* 0x000ee20000000800 */
[--C-:B------:R-:W-:Y:S01]  /*91a0*/  FFMA.FTZ R249, R249, c[0x0][0x2d0], -R161.reuse ;  /* 0x0000b400f9f97a23 */ /* 0x100fe200000108a1 */
[-C--:B------:R-:W-:Y:S01]  /*91b0*/  HMMA.16816.F32 R60, R144, R114.reuse, R60 ;  /* 0x00000072903c723c */ /* 0x080fe2000000183c */
[--C-:B------:R-:W-:Y:S03]  /*91c0*/  FFMA.FTZ R247, R247, c[0x0][0x2d0], -R161.reuse ;  /* 0x0000b400f7f77a23 */ /* 0x100fe600000108a1 */
[--C-:B------:R-:W-:Y:S02]  /*91d0*/  FFMA.FTZ R162, R162, c[0x0][0x2d0], -R161.reuse ;  /* 0x0000b400a2a27a23 */ /* 0x100fe400000108a1 */
[--C-:B------:R-:W-:Y:S02]  /*91e0*/  FFMA.FTZ R160, R160, c[0x0][0x2d0], -R161.reuse ;  /* 0x0000b400a0a07a23 */ /* 0x100fe400000108a1 */
[C---:B------:R-:W-:Y:S01]  /*91f0*/  HMMA.16816.F32 R64, R156.reuse, R114, R64 ;  /* 0x000000729c40723c */ /* 0x040fe20000001840 */
[----:B------:R-:W4:Y:S01]  /*9200*/  LDSM.16.MT88.4 R112, [R212+0x1c80] ;  /* 0x001c8000d470783b */ /* 0x000f220000004200 */
[----:B------:R-:W-:Y:S02]  /*9210*/  MUFU.EX2 R196, R196 ;  /* 0x000000c400c47308 */ /* 0x000fe40000000800 */
[----:B------:R-:W-:Y:S02]  /*9220*/  FFMA.FTZ R161, R153, c[0x0][0x2d0], -R161 ;  /* 0x0000b40099a17a23 */ /* 0x000fe400000108a1 */
[----:B------:R-:W-:Y:S01]  /*9230*/  FFMA.FTZ R179, R151, R232, R179 ;  /* 0x000000e897b37223 */ /* 0x000fe200000100b3 */
[----:B------:R-:W-:Y:S01]  /*9240*/  MOV R151, R3 ;  /* 0x0000000300977202 */ /* 0x000fe20000000f00 */
[-C--:B------:R-:W-:Y:S01]  /*9250*/  HMMA.16816.F32 R68, R156, R100.reuse, R68 ;  /* 0x000000649c44723c */ /* 0x080fe20000001844 */
[----:B------:R-:W-:Y:S03]  /*9260*/  FFMA.FTZ R155, R150, R231, R155 ;  /* 0x000000e7969b7223 */ /* 0x000fe6000001009b */
[----:B------:R-:W5:Y:S01]  /*9270*/  MUFU.EX2 R197, R197 ;  /* 0x000000c500c57308 */ /* 0x000f620000000800 */
[----:B------:R-:W-:Y:S01]  /*9280*/  FFMA.FTZ R181, R149, R230, R181 ;  /* 0x000000e695b57223 */ /* 0x000fe200000100b5 */
[----:B------:R-:W-:Y:S01]  /*9290*/  MOV R150, R2 ;  /* 0x0000000200967202 */ /* 0x000fe20000000f00 */
[----:B------:R-:W-:Y:S01]  /*92a0*/  FFMA.FTZ R189, R148, R227, R189 ;  /* 0x000000e394bd7223 */ /* 0x000fe200000100bd */
[C---:B------:R-:W-:Y:S01]  /*92b0*/  HMMA.16816.F32 R72, R144.reuse, R100, R72 ;  /* 0x000000649048723c */ /* 0x040fe20000001848 */
[----:B------:R-:W-:Y:S03]  /*92c0*/  FADD.FTZ R178, R178, R179 ;  /* 0x000000b3b2b27221 */ /* 0x000fe60000010000 */
[----:B------:R-:W-:Y:S01]  /*92d0*/  FADD.FTZ R154, R154, R155 ;  /* 0x0000009b9a9a7221 */ /* 0x000fe20000010000 */
[----:B------:R-:W-:Y:S01]  /*92e0*/  MOV R149, R0 ;  /* 0x0000000000957202 */ /* 0x000fe20000000f00 */
[----:B------:R-:W-:Y:S01]  /*92f0*/  MUFU.EX2 R198, R198 ;  /* 0x000000c600c67308 */ /* 0x000fe20000000800 */
[----:B--2---:R-:W-:Y:S01]  /*9300*/  F2FP.PACK_AB R100, R191, R190 ;  /* 0x000000bebf64723e */ /* 0x004fe200000000ff */
[-C--:B------:R-:W-:Y:S01]  /*9310*/  HMMA.16816.F32 R76, R144, R102.reuse, R76 ;  /* 0x00000066904c723c */ /* 0x080fe2000000184c */
[----:B-1----:R-:W-:Y:S03]  /*9320*/  F2FP.PACK_AB R101, R193, R192 ;  /* 0x000000c0c165723e */ /* 0x002fe600000000ff */
[----:B------:R-:W-:Y:S01]  /*9330*/  MOV R148, R152 ;  /* 0x0000009800947202 */ /* 0x000fe20000000f00 */
[----:B------:R-:W-:Y:S02]  /*9340*/  FADD.FTZ R180, R180, R181 ;  /* 0x000000b5b4b47221 */ /* 0x000fe40000010000 */
[----:B------:R-:W-:Y:S01]  /*9350*/  FADD.FTZ R188, R188, R189 ;  /* 0x000000bdbcbc7221 */ /* 0x000fe20000010000 */
[C---:B------:R-:W-:Y:S01]  /*9360*/  HMMA.16816.F32 R80, R156.reuse, R102, R80 ;  /* 0x000000669c50723c */ /* 0x040fe20000001850 */
[----:B------:R-:W1:Y:S03]  /*9370*/  MUFU.EX2 R199, R199 ;  /* 0x000000c700c77308 */ /* 0x000e660000000800 */
[----:B------:R-:W-:Y:S02]  /*9380*/  FADD.FTZ R177, R177, R178 ;  /* 0x000000b2b1b17221 */ /* 0x000fe40000010000 */
[----:B------:R-:W-:Y:S01]  /*9390*/  FADD.FTZ R183, R183, R154 ;  /* 0x0000009ab7b77221 */ /* 0x000fe20000010000 */
[----:B---3--:R-:W-:Y:S01]  /*93a0*/  F2FP.PACK_AB R102, R195, R194 ;  /* 0x000000c2c366723e */ /* 0x008fe200000000ff */
[-C--:B------:R-:W-:Y:S01]  /*93b0*/  HMMA.16816.F32 R84, R156, R104.reuse, R84 ;  /* 0x000000689c54723c */ /* 0x080fe20000001854 */
[----:B-----5:R-:W-:Y:S02]  /*93c0*/  F2FP.PACK_AB R103, R197, R196 ;  /* 0x000000c4c567723e */ /* 0x020fe400000000ff */
[----:B------:R-:W-:Y:S01]  /*93d0*/  MUFU.EX2 R243, R243 ;  /* 0x000000f300f37308 */ /* 0x000fe20000000800 */
[----:B------:R-:W-:Y:S02]  /*93e0*/  FADD.FTZ R185, R185, R180 ;  /* 0x000000b4b9b97221 */ /* 0x000fe40000010000 */
[----:B------:R-:W-:Y:S02]  /*93f0*/  FADD.FTZ R187, R187, R188 ;  /* 0x000000bcbbbb7221 */ /* 0x000fe40000010000 */
[C---:B------:R-:W-:Y:S01]  /*9400*/  HMMA.16816.F32 R88, R144.reuse, R104, R88 ;  /* 0x000000689058723c */ /* 0x040fe20000001858 */
[----:B------:R-:W-:Y:S03]  /*9410*/  FADD.FTZ R177, R176, R177 ;  /* 0x000000b1b0b17221 */ /* 0x000fe60000010000 */
[----:B------:R-:W-:Y:S01]  /*9420*/  FADD.FTZ R183, R182, R183 ;  /* 0x000000b7b6b77221 */ /* 0x000fe20000010000 */
[----:B------:R-:W2:Y:S01]  /*9430*/  MUFU.EX2 R246, R246 ;  /* 0x000000f600f67308 */ /* 0x000ea20000000800 */
[----:B------:R-:W-:Y:S02]  /*9440*/  FADD.FTZ R185, R184, R185 ;  /* 0x000000b9b8b97221 */ /* 0x000fe40000010000 */
[-C--:B------:R-:W-:Y:S01]  /*9450*/  HMMA.16816.F32 R92, R144, R106.reuse, R92 ;  /* 0x0000006a905c723c */ /* 0x080fe2000000185c */
[----:B-1----:R-:W-:Y:S03]  /*9460*/  F2FP.PACK_AB R104, R199, R198 ;  /* 0x000000c6c768723e */ /* 0x002fe600000000ff */
[----:B------:R-:W-:Y:S02]  /*9470*/  FADD.FTZ R186, R186, R187 ;  /* 0x000000bbbaba7221 */ /* 0x000fe40000010000 */
[----:B------:R-:W-:Y:S01]  /*9480*/  FADD.FTZ R190, R190, R177 ;  /* 0x000000b1bebe7221 */ /* 0x000fe20000010000 */
[----:B------:R-:W-:Y:S01]  /*9490*/  MUFU.EX2 R245, R245 ;  /* 0x000000f500f57308 */ /* 0x000fe20000000800 */
[----:B------:R-:W-:Y:S01]  /*94a0*/  HMMA.16816.F32 R96, R156, R106, R96 ;  /* 0x0000006a9c60723c */ /* 0x000fe20000001860 */
[----:B------:R-:W-:Y:S03]  /*94b0*/  FADD.FTZ R192, R192, R183 ;  /* 0x000000b7c0c07221 */ /* 0x000fe60000010000 */
[----:B------:R-:W-:Y:S02]  /*94c0*/  FADD.FTZ R198, R198, R185 ;  /* 0x000000b9c6c67221 */ /* 0x000fe40000010000 */
[----:B------:R-:W-:Y:S01]  /*94d0*/  FADD.FTZ R191, R191, R190 ;  /* 0x000000bebfbf7221 */ /* 0x000fe20000010000 */
[----:B------:R-:W-:Y:S01]  /*94e0*/  F2FP.PACK_AB R158, R136, R127 ;  /* 0x0000007f889e723e */ /* 0x000fe200000000ff */
[-C--:B------:R-:W-:Y:S01]  /*94f0*/  HMMA.16816.F32 R4, R100, R108.reuse, R4 ;  /* 0x0000006c6404723c */ /* 0x080fe20000001804 */
[----:B------:R-:W1:Y:S03]  /*9500*/  MUFU.EX2 R252, R252 ;  /* 0x000000fc00fc7308 */ /* 0x000e660000000800 */
[----:B------:R-:W-:Y:S01]  /*9510*/  F2FP.PACK_AB R159, R138, R121 ;  /* 0x000000798a9f723e */ /* 0x000fe200000000ff */
[----:B------:R-:W-:Y:S01]  /*9520*/  FADD.FTZ R193, R193, R192 ;  /* 0x000000c0c1c17221 */ /* 0x000fe20000010000 */
[----:B--2---:R-:W-:Y:S01]  /*9530*/  F2FP.PACK_AB R106, R246, R243 ;  /* 0x000000f3f66a723e */ /* 0x004fe200000000ff */
[----:B------:R-:W-:Y:S02]  /*9540*/  FADD.FTZ R198, R199, R198 ;  /* 0x000000c6c7c67221 */ /* 0x000fe40000010000 */
[----:B------:R-:W-:Y:S02]  /*9550*/  FADD.FTZ R194, R194, R191 ;  /* 0x000000bfc2c27221 */ /* 0x000fe40000010000 */
[----:B------:R-:W2:Y:S01]  /*9560*/  MUFU.EX2 R249, R249 ;  /* 0x000000f900f97308 */ /* 0x000ea20000000800 */
[----:B------:R-:W-:Y:S02]  /*9570*/  FADD.FTZ R196, R196, R193 ;  /* 0x000000c1c4c47221 */ /* 0x000fe40000010000 */
[----:B------:R-:W-:Y:S02]  /*9580*/  FADD.FTZ R243, R243, R198 ;  /* 0x000000c6f3f37221 */ /* 0x000fe40000010000 */
[----:B------:R-:W-:Y:S02]  /*9590*/  FADD.FTZ R194, R195, R194 ;  /* 0x000000c2c3c27221 */ /* 0x000fe40000010000 */
[----:B------:R-:W-:Y:S02]  /*95a0*/  FADD.FTZ R197, R197, R196 ;  /* 0x000000c4c5c57221 */ /* 0x000fe40000010000 */
[----:B------:R-:W-:Y:S01]  /*95b0*/  FADD.FTZ R243, R246, R243 ;  /* 0x000000f3f6f37221 */ /* 0x000fe20000010000 */
[----:B------:R-:W3:Y:S01]  /*95c0*/  MUFU.EX2 R247, R247 ;  /* 0x000000f700f77308 */ /* 0x000ee20000000800 */
[C---:B-1----:R-:W-:Y:S01]  /*95d0*/  F2FP.PACK_AB R105, R252.reuse, R245 ;  /* 0x000000f5fc69723e */ /* 0x042fe200000000ff */
[----:B------:R-:W-:Y:S04]  /*95e0*/  FADD.FTZ R245, R245, R186 ;  /* 0x000000baf5f57221 */ /* 0x000fe80000010000 */
[----:B------:R-:W-:Y:S04]  /*95f0*/  FADD.FTZ R252, R252, R245 ;  /* 0x000000f5fcfc7221 */ /* 0x000fe80000010000 */
[----:B------:R-:W-:Y:S01]  /*9600*/  MUFU.EX2 R251, R251 ;  /* 0x000000fb00fb7308 */ /* 0x000fe20000000800 */
[----:B--2---:R-:W-:Y:S09]  /*9610*/  FADD.FTZ R252, R249, R252 ;  /* 0x000000fcf9fc7221 */ /* 0x004ff20000010000 */
[----:B------:R-:W1:Y:S01]  /*9620*/  MUFU.EX2 R250, R250 ;  /* 0x000000fa00fa7308 */ /* 0x000e620000000800 */
[C---:B---3--:R-:W-:Y:S01]  /*9630*/  F2FP.PACK_AB R107, R247.reuse, R249 ;  /* 0x000000f9f76b723e */ /* 0x048fe200000000ff */
[----:B------:R-:W-:Y:S08]  /*9640*/  FADD.FTZ R252, R247, R252 ;  /* 0x000000fcf7fc7221 */ /* 0x000ff00000010000 */
[----:B------:R-:W2:Y:S01]  /*9650*/  MUFU.EX2 R248, R248 ;  /* 0x000000f800f87308 */ /* 0x000ea20000000800 */
[C---:B------:R-:W-:Y:S08]  /*9660*/  HMMA.16816.F32 R8, R104.reuse, R108, R8 ;  /* 0x0000006c6808723c */ /* 0x040ff00000001808 */
[-C--:B------:R-:W-:Y:S01]  /*9670*/  HMMA.16816.F32 R12, R104, R110.reuse, R12 ;  /* 0x0000006e680c723c */ /* 0x080fe2000000180c */
[----:B------:R-:W3:Y:S03]  /*9680*/  MUFU.EX2 R244, R244 ;  /* 0x000000f400f47308 */ /* 0x000ee60000000800 */
[C---:B-1----:R-:W-:Y:S01]  /*9690*/  F2FP.PACK_AB R156, R250.reuse, R251 ;  /* 0x000000fbfa9c723e */ /* 0x042fe200000000ff */
[----:B------:R-:W-:Y:S03]  /*96a0*/  FADD.FTZ R251, R251, R194 ;  /* 0x000000c2fbfb7221 */ /* 0x000fe60000010000 */
[C---:B------:R-:W-:Y:S01]  /*96b0*/  HMMA.16816.F32 R16, R100.reuse, R110, R16 ;  /* 0x0000006e6410723c */ /* 0x040fe20000001810 */
[----:B------:R-:W1:Y:S02]  /*96c0*/  LDSM.16.MT88.4 R108, [R212+0x2880] ;  /* 0x00288000d46c783b */ /* 0x000e640000004200 */
[----:B------:R5:W1:Y:S01]  /*96d0*/  MUFU.EX2 R120, R162 ;  /* 0x000000a200787308 */ /* 0x000a620000000800 */
[----:B------:R-:W-:Y:S02]  /*96e0*/  FADD.FTZ R251, R250, R251 ;  /* 0x000000fbfafb7221 */ /* 0x000fe40000010000 */
[----:B--2---:R-:W-:Y:S02]  /*96f0*/  FADD.FTZ R197, R248, R197 ;  /* 0x000000c5f8c57221 */ /* 0x004fe40000010000 */
[-C--:B----4-:R-:W-:Y:S05]  /*9700*/  HMMA.16816.F32 R20, R100, R112.reuse, R20 ;  /* 0x000000706414723c */ /* 0x090fea0000001814 */
[----:B------:R2:W-:Y:S03]  /*9710*/  MUFU.EX2 R137, R160 ;  /* 0x000000a000897308 */ /* 0x0005e60000000800 */
[C---:B------:R-:W-:Y:S01]  /*9720*/  HMMA.16816.F32 R24, R104.reuse, R112, R24 ;  /* 0x000000706818723c */ /* 0x040fe20000001818 */
[C---:B---3--:R-:W-:Y:S03]  /*9730*/  F2FP.PACK_AB R157, R244.reuse, R248 ;  /* 0x000000f8f49d723e */ /* 0x048fe600000000ff */
[----:B------:R-:W-:Y:S03]  /*9740*/  FADD.FTZ R197, R244, R197 ;  /* 0x000000c5f4c57221 */ /* 0x000fe60000010000 */
[----:B------:R1:W3:Y:S01]  /*9750*/  MUFU.EX2 R153, R161 ;  /* 0x000000a100997308 */ /* 0x0002e20000000800 */
[-C--:B------:R-:W-:Y:S01]  /*9760*/  HMMA.16816.F32 R28, R104, R114.reuse, R28 ;  /* 0x00000072681c723c */ /* 0x080fe2000000181c */
[----:B-----5:R-:W-:Y:S07]  /*9770*/  F2FP.PACK_AB R162, R139, R122 ;  /* 0x0000007a8ba2723e */ /* 0x020fee00000000ff */
[C---:B------:R-:W-:Y:S01]  /*9780*/  HMMA.16816.F32 R32, R100.reuse, R114, R32 ;  /* 0x000000726420723c */ /* 0x040fe20000001820 */
[----:B------:R-:W4:Y:S03]  /*9790*/  LDSM.16.MT88.4 R112, [R214+0x3480] ;  /* 0x00348000d670783b */ /* 0x000f260000004200 */
[----:B--2---:R-:W-:Y:S04]  /*97a0*/  F2FP.PACK_AB R160, R126, R124 ;  /* 0x0000007c7ea0723e */ /* 0x004fe800000000ff */
[-C--:B------:R-:W-:Y:S01]  /*97b0*/  HMMA.16816.F32 R36, R100, R116.reuse, R36 ;  /* 0x000000746424723c */ /* 0x080fe20000001824 */
[----:B-1----:R-:W-:Y:S07]  /*97c0*/  F2FP.PACK_AB R161, R120, R125 ;  /* 0x0000007d78a1723e */ /* 0x002fee00000000ff */
[C---:B------:R-:W-:Y:S01]  /*97d0*/  HMMA.16816.F32 R40, R104.reuse, R116, R40 ;  /* 0x000000746828723c */ /* 0x040fe20000001828 */
[----:B---3--:R-:W-:Y:S07]  /*97e0*/  F2FP.PACK_AB R163, R153, R137 ;  /* 0x0000008999a3723e */ /* 0x008fee00000000ff */
[-C--:B------:R-:W-:Y:S08]  /*97f0*/  HMMA.16816.F32 R44, R104, R118.reuse, R44 ;  /* 0x00000076682c723c */ /* 0x080ff0000000182c */
[C---:B------:R-:W-:Y:S01]  /*9800*/  HMMA.16816.F32 R48, R100.reuse, R118, R48 ;  /* 0x000000766430723c */ /* 0x040fe20000001830 */
[----:B------:R-:W1:Y:S07]  /*9810*/  LDSM.16.MT88.4 R116, [R212+0x3480] ;  /* 0x00348000d474783b */ /* 0x000e6e0000004200 */
[-C--:B------:R-:W-:Y:S08]  /*9820*/  HMMA.16816.F32 R52, R100, R108.reuse, R52 ;  /* 0x0000006c6434723c */ /* 0x080ff00000001834 */
[C---:B------:R-:W-:Y:S08]  /*9830*/  HMMA.16816.F32 R56, R104.reuse, R108, R56 ;  /* 0x0000006c6838723c */ /* 0x040ff00000001838 */
[-C--:B------:R-:W-:Y:S08]  /*9840*/  HMMA.16816.F32 R60, R104, R110.reuse, R60 ;  /* 0x0000006e683c723c */ /* 0x080ff0000000183c */
[C---:B------:R-:W-:Y:S01]  /*9850*/  HMMA.16816.F32 R64, R100.reuse, R110, R64 ;  /* 0x0000006e6440723c */ /* 0x040fe20000001840 */
[----:B------:R-:W2:Y:S07]  /*9860*/  LDSM.16.MT88.4 R108, [R212+0x2080] ;  /* 0x00208000d46c783b */ /* 0x000eae0000004200 */
[-C--:B----4-:R-:W-:Y:S08]  /*9870*/  HMMA.16816.F32 R68, R100, R112.reuse, R68 ;  /* 0x000000706444723c */ /* 0x090ff00000001844 */
[C---:B------:R-:W-:Y:S08]  /*9880*/  HMMA.16816.F32 R72, R104.reuse, R112, R72 ;  /* 0x000000706848723c */ /* 0x040ff00000001848 */
[-C--:B------:R-:W-:Y:S08]  /*9890*/  HMMA.16816.F32 R76, R104, R114.reuse, R76 ;  /* 0x00000072684c723c */ /* 0x080ff0000000184c */
[C---:B------:R-:W-:Y:S08]  /*98a0*/  HMMA.16816.F32 R80, R100.reuse, R114, R80 ;  /* 0x000000726450723c */ /* 0x040ff00000001850 */
[-C--:B-1----:R-:W-:Y:S08]  /*98b0*/  HMMA.16816.F32 R84, R100, R116.reuse, R84 ;  /* 0x000000746454723c */ /* 0x082ff00000001854 */
[C---:B------:R-:W-:Y:S08]  /*98c0*/  HMMA.16816.F32 R88, R104.reuse, R116, R88 ;  /* 0x000000746858723c */ /* 0x040ff00000001858 */
[-C--:B------:R-:W-:Y:S08]  /*98d0*/  HMMA.16816.F32 R92, R104, R118.reuse, R92 ;  /* 0x00000076685c723c */ /* 0x080ff0000000185c */
[----:B------:R-:W-:Y:S08]  /*98e0*/  HMMA.16816.F32 R96, R100, R118, R96 ;  /* 0x000000766460723c */ /* 0x000ff00000001860 */
[-C--:B------:R-:W-:Y:S01]  /*98f0*/  HMMA.16816.F32 R144, R156, R132.reuse, R4 ;  /* 0x000000849c90723c */ /* 0x080fe20000001804 */
[----:B------:R-:W1:Y:S07]  /*9900*/  LDSM.16.MT88.4 R4, [R212+0x3880] ;  /* 0x00388000d404783b */ /* 0x000e6e0000004200 */
[C---:B------:R-:W-:Y:S07]  /*9910*/  HMMA.16816.F32 R140, R160.reuse, R132, R8 ;  /* 0x00000084a08c723c */ /* 0x040fee0000001808 */
[----:B------:R-:W-:Y:S02]  /*9920*/  MOV R11, R139 ;  /* 0x0000008b000b7202 */ /* 0x000fe40000000f00 */
[----:B------:R-:W-:Y:S03]  /*9930*/  MOV R10, R138 ;  /* 0x0000008a000a7202 */ /* 0x000fe60000000f00 */
[----:B------:R-:W-:Y:S02]  /*9940*/  MOV R9, R137 ;  /* 0x0000008900097202 */ /* 0x000fe40000000f00 */
[----:B------:R-:W-:Y:S02]  /*9950*/  MOV R8, R136 ;  /* 0x0000008800087202 */ /* 0x000fe40000000f00 */
[-C--:B------:R-:W-:Y:S07]  /*9960*/  HMMA.16816.F32 R136, R160, R134.reuse, R12 ;  /* 0x00000086a088723c */ /* 0x080fee000000180c */
[----:B------:R-:W-:Y:S01]  /*9970*/  MOV R12, R127 ;  /* 0x0000007f000c7202 */ /* 0x000fe20000000f00 */
[C---:B------:R-:W-:Y:S01]  /*9980*/  HMMA.16816.F32 R132, R156.reuse, R134, R16 ;  /* 0x000000869c84723c */ /* 0x040fe20000001810 */
[----:B------:R-:W-:Y:S03]  /*9990*/  MOV R15, R122 ;  /* 0x0000007a000f7202 */ /* 0x000fe60000000f00 */
[----:B------:R-:W-:Y:S01]  /*99a0*/  MOV R14, R121 ;  /* 0x00000079000e7202 */ /* 0x000fe20000000f00 */
[----:B------:R-:W-:Y:S01]  /*99b0*/  FADD.FTZ R251, R12, R251 ;  /* 0x000000fb0cfb7221 */ /* 0x000fe20000010000 */
[----:B------:R-:W-:Y:S02]  /*99c0*/  MOV R13, R120 ;  /* 0x00000078000d7202 */ /* 0x000fe40000000f00 */
[-C--:B--2---:R-:W-:Y:S01]  /*99d0*/  HMMA.16816.F32 R128, R156, R108.reuse, R20 ;  /* 0x0000006c9c80723c */ /* 0x084fe20000001814 */
[----:B------:R-:W-:Y:S03]  /*99e0*/  MOV R19, R126 ;  /* 0x0000007e00137202 */ /* 0x000fe60000000f00 */
[----:B------:R-:W-:Y:S01]  /*99f0*/  MOV R18, R125 ;  /* 0x0000007d00127202 */ /* 0x000fe20000000f00 */
[----:B------:R-:W-:Y:S01]  /*9a00*/  FADD.FTZ R197, R14, R197 ;  /* 0x000000c50ec57221 */ /* 0x000fe20000010000 */
[----:B------:R-:W-:Y:S01]  /*9a10*/  MOV R17, R124 ;  /* 0x0000007c00117202 */ /* 0x000fe20000000f00 */
[----:B------:R-:W-:Y:S01]  /*9a20*/  FADD.FTZ R232, R8, R251 ;  /* 0x000000fb08e87221 */ /* 0x000fe20000010000 */
[C---:B------:R-:W-:Y:S01]  /*9a30*/  HMMA.16816.F32 R124, R160.reuse, R108, R24 ;  /* 0x0000006ca07c723c */ /* 0x040fe20000001818 */
[----:B------:R-:W-:Y:S03]  /*9a40*/  FADD.FTZ R252, R18, R252 ;  /* 0x000000fc12fc7221 */ /* 0x000fe60000010000 */
[----:B------:R-:W-:Y:S02]  /*9a50*/  FADD.FTZ R243, R17, R243 ;  /* 0x000000f311f37221 */ /* 0x000fe40000010000 */
[----:B------:R-:W-:Y:S02]  /*9a60*/  FADD.FTZ R252, R13, R252 ;  /* 0x000000fc0dfc7221 */ /* 0x000fe40000010000 */
[-C--:B------:R-:W-:Y:S01]  /*9a70*/  HMMA.16816.F32 R120, R160, R110.reuse, R28 ;  /* 0x0000006ea078723c */ /* 0x080fe2000000181c */
[----:B------:R-:W-:Y:S03]  /*9a80*/  FADD.FTZ R243, R19, R243 ;  /* 0x000000f313f37221 */ /* 0x000fe60000010000 */
[----:B------:R-:W-:Y:S02]  /*9a90*/  FADD.FTZ R252, R9, R252 ;  /* 0x000000fc09fc7221 */ /* 0x000fe40000010000 */
[----:B------:R-:W-:Y:S02]  /*9aa0*/  FADD.FTZ R243, R15, R243 ;  /* 0x000000f30ff37221 */ /* 0x000fe40000010000 */
[C---:B------:R-:W-:Y:S01]  /*9ab0*/  HMMA.16816.F32 R116, R156.reuse, R110, R32 ;  /* 0x0000006e9c74723c */ /* 0x040fe20000001820 */
[----:B------:R-:W-:Y:S03]  /*9ac0*/  FADD.FTZ R231, R10, R197 ;  /* 0x000000c50ae77221 */ /* 0x000fe60000010000 */
[----:B------:R-:W-:Y:S02]  /*9ad0*/  FADD.FTZ R230, R11, R243 ;  /* 0x000000f30be67221 */ /* 0x000fe40000010000 */
[----:B------:R-:W-:Y:S02]  /*9ae0*/  FADD.FTZ R227, R153, R252 ;  /* 0x000000fc99e37221 */ /* 0x000fe40000010000 */
        /* <DEDUP_REMOVED lines=12> */
[-C--:B-1----:R-:W-:Y:S08]  /*9bb0*/  HMMA.16816.F32 R84, R156, R4.reuse, R84 ;  /* 0x000000049c54723c */ /* 0x082ff00000001854 */
[C---:B------:R-:W-:Y:S08]  /*9bc0*/  HMMA.16816.F32 R88, R160.reuse, R4, R88 ;  /* 0x00000004a058723c */ /* 0x040ff00000001858 */
[-C--:B------:R-:W-:Y:S08]  /*9bd0*/  HMMA.16816.F32 R92, R160, R6.reuse, R92 ;  /* 0x00000006a05c723c */ /* 0x080ff0000000185c */
[----:B------:R-:W-:Y:S01]  /*9be0*/  HMMA.16816.F32 R96, R156, R6, R96 ;  /* 0x000000069c60723c */ /* 0x000fe20000001860 */
[----:B------:R-:W-:-:S07]  /*9bf0*/  @P0 BRA `(.L_x_198) ;  /* 0xffffbbe000000947 */ /* 0x000fce000383ffff */
.L_x_179:
[----:B------:R-:W1:Y:S01]  /*9c00*/  S2UR UR10, SR_CTAID.X ;  /* 0x00000000000a79c3 */ /* 0x000e620000002500 */
[----:B------:R-:W-:Y:S01]  /*9c10*/  ULDC.64 UR4, c[0x0][0x2c8] ;  /* 0x0000b20000047ab9 */ /* 0x000fe20000000a00 */
[----:B------:R-:W-:Y:S01]  /*9c20*/  PLOP3.LUT P0, PT, PT, PT, UP1, 0x40, 0x0 ;  /* 0x000000000000781c */ /* 0x000fe20003f0e818 */
[----:B-1----:R-:W-:-:S04]  /*9c30*/  ULEA UR10, UR10, 0x7f, 0x7 ;  /* 0x0000007f0a0a7891 */ /* 0x002fc8000f8e383f */
[----:B------:R-:W-:-:S03]  /*9c40*/  UIMAD.WIDE.U32 UR12, UR10, UR4, URZ ;  /* 0x000000040a0c72a5 */ /* 0x000fc6000f8e003f */
[----:B------:R-:W-:Y:S02]  /*9c50*/  ULDC UR4, c[0x0][0x168] ;  /* 0x00005a0000047ab9 */ /* 0x000fe40000000800 */
[----:B------:R-:W-:Y:S02]  /*9c60*/  @UP2 USHF.R.U32.HI UR10, URZ, UR5, UR13 ;  /* 0x000000053f0a2299 */ /* 0x000fe4000801160d */
[----:B------:R-:W-:Y:S02]  /*9c70*/  UIADD3 UR4, -UR4, 0x1, URZ ;  /* 0x0000000104047890 */ /* 0x000fe4000fffe13f */
[----:B------:R-:W-:Y:S02]  /*9c80*/  ULDC UR5, c[0x0][0x1d0] ;  /* 0x0000740000057ab9 */ /* 0x000fe40000000800 */
[----:B------:R-:W-:-:S03]  /*9c90*/  UIADD3 UR11, UR10, UR5, UR4 ;  /* 0x000000050a0b7290 */ /* 0x000fc6000fffe004 */
[----:B------:R-:W-:Y:S02]  /*9ca0*/  ULDC UR10, c[0x0][0x324] ;  /* 0x0000c900000a7ab9 */ /* 0x000fe40000000800 */
[----:B------:R-:W-:Y:S01]  /*9cb0*/  UIADD3 UR10, UR11, -UR10, URZ ;  /* 0x8000000a0b0a7290 */ /* 0x000fe2000fffe03f */
[----:B------:R-:W-:Y:S05]  /*9cc0*/  @P0 BRA `(.L_x_199) ;  /* 0x0000014000000947 */ /* 0x000fea0003800000 */
        /* <DEDUP_REMOVED lines=11> */
.L_x_200:
[----:B------:R-:W-:Y:S02]  /*9d80*/  ULDC UR4, c[0x0][0x32c] ;  /* 0x0000cb0000047ab9 */ /* 0x000fe40000000800 */
[----:B------:R-:W-:-:S03]  /*9d90*/  UISETP.NE.AND UP0, UPT, UR4, 0x1, UPT ;  /* 0x000000010400788c */ /* 0x000fc6000bf05270 */
[----:B------:R-:W-:Y:S02]  /*9da0*/  ULDC.64 UR4, c[0x0][0x330] ;  /* 0x0000cc0000047ab9 */ /* 0x000fe40000000a00 */
[----:B------:R-:W-:-:S06]  /*9db0*/  UIMAD.WIDE.U32 UR12, UR11, UR4, URZ ;  /* 0x000000040b0c72a5 */ /* 0x000fcc000f8e003f */
[----:B------:R-:W-:Y:S02]  /*9dc0*/  @UP0 USHF.R.U32.HI UR11, URZ, UR5, UR13 ;  /* 0x000000053f0b0299 */ /* 0x000fe4000801160d */
.L_x_201:
[----:B------:R-:W-:Y:S02]  /*9dd0*/  ULDC UR4, c[0x0][0x32c] ;  /* 0x0000cb0000047ab9 */ /* 0x000fe40000000800 */
[----:B------:R-:W-:-:S04]  /*9de0*/  UIMAD UR4, UR11, UR4, URZ ;  /* 0x000000040b0472a4 */ /* 0x000fc8000f8e023f */
[----:B------:R-:W-:-:S04]  /*9df0*/  UISETP.LT.AND UP0, UPT, UR10, UR4, UPT ;  /* 0x000000040a00728c */ /* 0x000fc8000bf01270 */
[----:B------:R-:W-:-:S04]  /*9e00*/  USEL UR10, UR10, UR4, !UP0 ;  /* 0x000000040a0a7287 */ /* 0x000fc8000c000000 */
.L_x_199:
[----:B------:R-:W-:-:S04]  /*9e10*/  UIADD3 UR10, UR10, 0x2f, URZ ;  /* 0x0000002f0a0a7890 */ /* 0x000fc8000fffe03f */
[----:B------:R-:W-:-:S04]  /*9e20*/  UIMAD.WIDE UR4, UR10, 0x2aaaaaab, URZ ;  /* 0x2aaaaaab0a0478a5 */ /* 0x000fc8000f8e023f */
[----:B------:R-:W-:-:S04]  /*9e30*/  USHF.R.U32.HI UR4, URZ, 0x1f, UR5 ;  /* 0x0000001f3f047899 */ /* 0x000fc80008011605 */
[----:B------:R-:W-:-:S04]  /*9e40*/  ULEA.HI.SX32 UR4, UR5, UR4, 0x1d ;  /* 0x0000000405047291 */ /* 0x000fc8000f8fea3f */
[----:B------:R-:W-:-:S04]  /*9e50*/  UISETP.LT.AND UP0, UPT, UR6, UR4, UPT ;  /* 0x000000040600728c */ /* 0x000fc8000bf01270 */
[----:B------:R-:W-:-:S06]  /*9e60*/  USEL UR4, UR6, UR4, !UP0 ;  /* 0x0000000406047287 */ /* 0x000fcc000c000000 */
[----:B------:R-:W-:-:S13]  /*9e70*/  ISETP.GE.AND P0, PT, R233, UR4, PT ;  /* 0x00000004e9007c0c */ /* 0x000fda000bf06270 */
[----:B------:R-:W-:Y:S05]  /*9e80*/  @!P0 BRA `(.L_x_202) ;  /* 0x0000303000008947 */ /* 0x000fea0003800000 */
[C---:B------:R-:W-:Y:S02]  /*9e90*/  IADD3 R246, P0, R234.reuse, 0x20, RZ ;  /* 0x00000020eaf67810 */ /* 0x040fe40007f1e0ff */
[----:B------:R-:W-:Y:S02]  /*9ea0*/  IADD3 R244, P2, R234, 0x40, RZ ;  /* 0x00000040eaf47810 */ /* 0x000fe40007f5e0ff */
[C---:B------:R-:W-:Y:S01]  /*9eb0*/  IADD3 R242, P1, R220.reuse, 0x20, RZ ;  /* 0x00000020dcf27810 */ /* 0x040fe20007f3e0ff */
[--C-:B------:R-:W-:Y:S01]  /*9ec0*/  IMAD.X R245, RZ, RZ, R237.reuse, P0 ;  /* 0x000000fffff57224 */ /* 0x100fe200000e06ed */
[----:B------:R-:W-:Y:S01]  /*9ed0*/  IADD3 R240, P0, R220, 0x40, RZ ;  /* 0x00000040dcf07810 */ /* 0x000fe20007f1e0ff */
[----:B------:R-:W-:Y:S02]  /*9ee0*/  IMAD.X R243, RZ, RZ, R237, P2 ;  /* 0x000000fffff37224 */ /* 0x000fe400010e06ed */
[--C-:B------:R-:W-:Y:S02]  /*9ef0*/  IMAD.X R241, RZ, RZ, R229.reuse, P1 ;  /* 0x000000fffff17224 */ /* 0x100fe400008e06e5 */
[----:B------:R-:W-:-:S02]  /*9f00*/  IMAD.X R239, RZ, RZ, R229, P0 ;  /* 0x000000ffffef7224 */ /* 0x000fc400000e06e5 */
.L_x_205:
[----:B------:R-:W-:Y:S04]  /*9f10*/  DEPBAR.LE SB0, 0x0 ;  /* 0x000080000000791a */ /* 0x000fe80000000000 */
[----:B------:R-:W-:Y:S01]  /*9f20*/  BAR.SYNC.DEFER_BLOCKING 0x0 ;  /* 0x0000000000007b1d */ /* 0x000fe20000010000 */
[----:B------:R-:W-:Y:S01]  /*9f30*/  ISETP.LT.AND P0, PT, R233, UR6, PT ;  /* 0x00000006e9007c0c */ /* 0x000fe2000bf01270 */
[----:B------:R-:W-:Y:S01]  /*9f40*/  IMAD.MOV.U32 R148, RZ, RZ, R3 ;  /* 0x000000ffff947224 */ /* 0x000fe200078e0003 */
[----:B------:R-:W-:Y:S01]  /*9f50*/  MOV R153, R2 ;  /* 0x0000000200997202 */ /* 0x000fe20000000f00 */
[----:B------:R-:W-:Y:S02]  /*9f60*/  IMAD.MOV.U32 R149, RZ, RZ, R0 ;  /* 0x000000ffff957224 */ /* 0x000fe400078e0000 */
        /* <DEDUP_REMOVED lines=18> */
[-C--:B------:R-:W-:Y:S02]  /*a090*/  IADD3 R10, P0, R234, R16.reuse, RZ ;  /* 0x00000010ea0a7210 */ /* 0x080fe40007f1e0ff */
[-C--:B------:R-:W-:Y:S01]  /*a0a0*/  IADD3 R8, P1, R244, R16.reuse, RZ ;  /* 0x00000010f4087210 */ /* 0x080fe20007f3e0ff */
[----:B------:R-:W-:Y:S01]  /*a0b0*/  IMAD.IADD R4, R17, 0x1, R5 ;  /* 0x0000000111047824 */ /* 0x000fe200078e0205 */
[----:B------:R-:W-:Y:S03]  /*a0c0*/  LEA R14, P2, R10, c[0x0][0x1f8], 0x1 ;  /* 0x00007e000a0e7a11 */ /* 0x000fe600078408ff */
[----:B------:R-:W-:Y:S01]  /*a0d0*/  IMAD.X R5, R4, 0x1, R237, P0 ;  /* 0x0000000104057824 */ /* 0x000fe200000e06ed */
[-C--:B------:R-:W-:Y:S01]  /*a0e0*/  IADD3 R6, P0, R246, R16.reuse, RZ ;  /* 0x00000010f6067210 */ /* 0x080fe20007f1e0ff */
[----:B------:R-:W-:Y:S03]  /*a0f0*/  IMAD.X R7, R4, 0x1, R243, P1 ;  /* 0x0000000104077824 */ /* 0x000fe600008e06f3 */
[----:B------:R-:W-:Y:S01]  /*a100*/  LEA.HI.X R15, R10, c[0x0][0x1fc], R5, 0x1, P2 ;  /* 0x00007f000a0f7a11 */ /* 0x000fe200010f0c05 */
[----:B------:R-:W-:Y:S01]  /*a110*/  IMAD.X R5, R4, 0x1, R245, P0 ;  /* 0x0000000104057824 */ /* 0x000fe200000e06f5 */
[C---:B------:R-:W-:Y:S02]  /*a120*/  LEA R12, P2, R6.reuse, c[0x0][0x1f8], 0x1 ;  /* 0x00007e00060c7a11 */ /* 0x040fe400078408ff */
[----:B------:R-:W-:Y:S01]  /*a130*/  @!P3 IADD3 R9, P0, R225, R16, RZ ;  /* 0x00000010e109b210 */ /* 0x000fe20007f1e0ff */
[----:B------:R-:W-:Y:S01]  /*a140*/  @!PT LDS RZ, [RZ] ;  /* 0x00000000fffff984 */ /* 0x000fe20000000800 */
[----:B------:R-:W-:Y:S01]  /*a150*/  @!PT LDS RZ, [RZ] ;  /* 0x00000000fffff984 */ /* 0x000fe20000000800 */
[----:B------:R-:W-:Y:S01]  /*a160*/  @!PT LDS RZ, [RZ] ;  /* 0x00000000fffff984 */ /* 0x000fe20000000800 */
[----:B------:R4:W-:Y:S01]  /*a170*/  LDGSTS.E.BYPASS.LTC128B.128 [R218+0x1880], [R14.64], !P6 ;  /* 0x018800000eda7fae */ /* 0x0009e2000f101d48 */
[----:B------:R-:W-:Y:S02]  /*a180*/  LEA.HI.X R13, R6, c[0x0][0x1fc], R5, 0x1, P2 ;  /* 0x00007f00060d7a11 */ /* 0x000fe400010f0c05 */
[C---:B------:R-:W-:Y:S01]  /*a190*/  @!P3 IADD3 R5, P2, R9.reuse, R234, RZ ;  /* 0x000000ea0905b210 */ /* 0x040fe20007f5e0ff */
[----:B------:R-:W-:Y:S01]  /*a1a0*/  @!P3 IMAD.X R4, R4, 0x1, R224, P0 ;  /* 0x000000010404b824 */ /* 0x000fe200000e06e0 */
[C---:B------:R-:W-:Y:S01]  /*a1b0*/  LEA R10, P1, R8.reuse, c[0x0][0x1f8], 0x1 ;  /* 0x00007e00080a7a11 */ /* 0x040fe200078208ff */
[----:B------:R4:W-:Y:S03]  /*a1c0*/  LDGSTS.E.BYPASS.LTC128B.128 [R218+0x2480], [R12.64], !P5 ;  /* 0x024800000cda7fae */ /* 0x0009e6000e901d48 */
[----:B------:R-:W-:Y:S01]  /*a1d0*/  LEA.HI.X R11, R8, c[0x0][0x1fc], R7, 0x1, P1 ;  /* 0x00007f00080b7a11 */ /* 0x000fe200008f0c07 */
[C---:B------:R-:W-:Y:S01]  /*a1e0*/  @!P3 IMAD.X R8, R4.reuse, 0x1, R237, P2 ;  /* 0x000000010408b824 */ /* 0x040fe200010e06ed */
[----:B------:R-:W-:Y:S02]  /*a1f0*/  @!P3 IADD3 R6, P1, R9, R246, RZ ;  /* 0x000000f60906b210 */ /* 0x000fe40007f3e0ff */
[----:B------:R-:W-:Y:S01]  /*a200*/  @!P3 LEA R18, P2, R5, c[0x0][0x1f8], 0x1 ;  /* 0x00007e000512ba11 */ /* 0x000fe200078408ff */
[----:B------:R4:W-:Y:S01]  /*a210*/  LDGSTS.E.BYPASS.LTC128B.128 [R218+0x3080], [R10.64], !P4 ;  /* 0x030800000ada7fae */ /* 0x0009e2000e101d48 */
[----:B------:R-:W-:Y:S01]  /*a220*/  @!P3 IADD3 R9, P0, R9, R244, RZ ;  /* 0x000000f40909b210 */ /* 0x000fe20007f1e0ff */
[----:B------:R-:W-:Y:S01]  /*a230*/  @!P3 IMAD.X R7, R4, 0x1, R245, P1 ;  /* 0x000000010407b824 */ /* 0x000fe200008e06f5 */
[----:B------:R-:W-:Y:S02]  /*a240*/  @!P3 LEA.HI.X R19, R5, c[0x0][0x1fc], R8, 0x1, P2 ;  /* 0x00007f000513ba11 */ /* 0x000fe400010f0c08 */
[----:B------:R-:W-:Y:S01]  /*a250*/  @!P3 LEA R16, P1, R6, c[0x0][0x1f8], 0x1 ;  /* 0x00007e000610ba11 */ /* 0x000fe200078208ff */
[----:B------:R-:W-:Y:S01]  /*a260*/  @!P3 IMAD.X R4, R4, 0x1, R243, P0 ;  /* 0x000000010404b824 */ /* 0x000fe200000e06f3 */
[C---:B------:R-:W-:Y:S01]  /*a270*/  @!P3 LEA R20, P0, R9.reuse, c[0x0][0x1f8], 0x1 ;  /* 0x00007e000914ba11 */ /* 0x040fe200078008ff */
[----:B------:R4:W-:Y:S01]  /*a280*/  @!P3 LDGSTS.E.BYPASS.LTC128B.128 [R218+0x2080], [R18.64], !P6 ;  /* 0x0208000012dabfae */ /* 0x0009e2000f101d48 */
[----:B------:R-:W-:Y:S02]  /*a290*/  @!P3 LEA.HI.X R17, R6, c[0x0][0x1fc], R7, 0x1, P1 ;  /* 0x00007f000611ba11 */ /* 0x000fe400008f0c07 */
[----:B------:R-:W-:Y:S03]  /*a2a0*/  @!P3 LEA.HI.X R21, R9, c[0x0][0x1fc], R4, 0x1, P0 ;  /* 0x00007f000915ba11 */ /* 0x000fe600000f0c04 */
[----:B------:R4:W-:Y:S05]  /*a2b0*/  @!P3 LDGSTS.E.BYPASS.LTC128B.128 [R218+0x2c80], [R16.64], !P5 ;  /* 0x02c8000010dabfae */ /* 0x0009ea000e901d48 */
[----:B------:R4:W-:Y:S02]  /*a2c0*/  @!P3 LDGSTS.E.BYPASS.LTC128B.128 [R218+0x3880], [R20.64], !P4 ;  /* 0x0388000014dabfae */ /* 0x0009e4000e101d48 */
.L_x_203:
        /* <DEDUP_REMOVED lines=9> */
[-C--:B-1----:R-:W-:Y:S01]  /*a360*/  HMMA.16816.F32 R20, R156, R32.reuse, RZ ;  /* 0x000000209c14723c */ /* 0x082fe200000018ff */
[----:B------:R-:W1:Y:S07]  /*a370*/  LDSM.16.M88.4 R192, [R216+0x4c80] ;  /* 0x004c8000d8c0783b */ /* 0x000e6e0000000200 */
[C---:B------:R-:W-:Y:S01]  /*a380*/  HMMA.16816.F32 R24, R44.reuse, R32, RZ ;  /* 0x000000202c18723c */ /* 0x040fe200000018ff */
[----:B------:R-:W-:Y:S07]  /*a390*/  LDSM.16.M88.4 R196, [R209] ;  /* 0x00000000d1c4783b */ /* 0x000fee0000000200 */
[-C--:B------:R-:W-:Y:S01]  /*a3a0*/  HMMA.16816.F32 R28, R44, R34.reuse, RZ ;  /* 0x000000222c1c723c */ /* 0x080fe200000018ff */
[----:B------:R-:W-:Y:S07]  /*a3b0*/  LDSM.16.M88.4 R200, [R213+0x9080] ;  /* 0x00908000d5c8783b */ /* 0x000fee0000000200 */
[C---:B------:R-:W-:Y:S08]  /*a3c0*/  HMMA.16816.F32 R32, R156.reuse, R34, RZ ;  /* 0x000000229c20723c */ /* 0x040ff000000018ff */
[-C--:B------:R-:W-:Y:S08]  /*a3d0*/  HMMA.16816.F32 R36, R156, R48.reuse, RZ ;  /* 0x000000309c24723c */ /* 0x080ff000000018ff */
[C---:B------:R-:W-:Y:S08]  /*a3e0*/  HMMA.16816.F32 R40, R44.reuse, R48, RZ ;  /* 0x000000302c28723c */ /* 0x040ff000000018ff */
[-C--:B------:R-:W-:Y:S08]  /*a3f0*/  HMMA.16816.F32 R44, R44, R50.reuse, RZ ;  /* 0x000000322c2c723c */ /* 0x080ff000000018ff */
[----:B------:R-:W-:Y:S01]  /*a400*/  HMMA.16816.F32 R48, R156, R50, RZ ;  /* 0x000000329c30723c */ /* 0x000fe200000018ff */
[----:B------:R-:W3:Y:S07]  /*a410*/  LDSM.16.M88.4 R156, [R216+0x5080] ;  /* 0x00508000d89c783b */ /* 0x000eee0000000200 */
[-C--:B------:R-:W-:Y:S08]  /*a420*/  HMMA.16816.F32 R4, R164, R168.reuse, R4 ;  /* 0x000000a8a404723c */ /* 0x080ff00000001804 */
[C---:B------:R-:W-:Y:S08]  /*a430*/  HMMA.16816.F32 R8, R172.reuse, R168, R8 ;  /* 0x000000a8ac08723c */ /* 0x040ff00000001808 */
[-C--:B------:R-:W-:Y:S08]  /*a440*/  HMMA.16816.F32 R12, R172, R170.reuse, R12 ;  /* 0x000000aaac0c723c */ /* 0x080ff0000000180c */
[C---:B------:R-:W-:Y:S01]  /*a450*/  HMMA.16816.F32 R16, R164.reuse, R170, R16 ;  /* 0x000000aaa410723c */ /* 0x040fe20000001810 */
[----:B------:R-:W4:Y:S07]  /*a460*/  LDSM.16.M88.4 R168, [R213+0x8080] ;  /* 0x00808000d5a8783b */ /* 0x000f2e0000000200 */
        /* <DEDUP_REMOVED lines=10> */
[----:B------:R-:W5:Y:S08]  /*a510*/  LDSM.16.M88.4 R164, [R208] ;  /* 0x00000000d0a4783b */ /* 0x000f700000000200 */
[----:B------:R-:W3:Y:S01]  /*a520*/  LDSM.16.M88.4 R180, [R216+0x5480] ;  /* 0x00548000d8b4783b */ /* 0x000ee20000000200 */
[-C--:B--2---:R-:W-:Y:S08]  /*a530*/  HMMA.16816.F32 R4, R160, R184.reuse, R4 ;  /* 0x000000b8a004723c */ /* 0x084ff00000001804 */
        /* <DEDUP_REMOVED lines=8> */
[----:B------:R-:W-:Y:S07]  /*a5c0*/  LDSM.16.M88.4 R192, [R206] ;  /* 0x00000000cec0783b */ /* 0x000fee0000000200 */
[-C--:B---3--:R-:W-:Y:S08]  /*a5d0*/  HMMA.16816.F32 R36, R160, R156.reuse, R36 ;  /* 0x0000009ca024723c */ /* 0x088ff00000001824 */
[C---:B------:R-:W-:Y:S08]  /*a5e0*/  HMMA.16816.F32 R40, R188.reuse, R156, R40 ;  /* 0x0000009cbc28723c */ /* 0x040ff00000001828 */
[-C--:B------:R-:W-:Y:S01]  /*a5f0*/  HMMA.16816.F32 R44, R188, R158.reuse, R44 ;  /* 0x0000009ebc2c723c */ /* 0x080fe2000000182c */
[----:B------:R-:W-:Y:S07]  /*a600*/  LDSM.16.M88.4 R188, [R213+0xa080] ;  /* 0x00a08000d5bc783b */ /* 0x000fee0000000200 */
[----:B------:R-:W-:Y:S01]  /*a610*/  HMMA.16816.F32 R48, R160, R158, R48 ;  /* 0x0000009ea030723c */ /* 0x000fe20000001830 */
[----:B------:R-:W1:Y:S07]  /*a620*/  LDSM.16.M88.4 R156, [R217+0xb080] ;  /* 0x00b08000d99c783b */ /* 0x000e6e0000000200 */
[-C--:B----4-:R-:W-:Y:S01]  /*a630*/  HMMA.16816.F32 R4, R168, R196.reuse, R4 ;  /* 0x000000c4a804723c */ /* 0x090fe20000001804 */
[----:B------:R-:W2:Y:S07]  /*a640*/  LDSM.16.M88.4 R160, [R216+0x5880] ;  /* 0x00588000d8a0783b */ /* 0x000eae0000000200 */
[C---:B------:R-:W-:Y:S08]  /*a650*/  HMMA.16816.F32 R8, R200.reuse, R196, R8 ;  /* 0x000000c4c808723c */ /* 0x040ff00000001808 */
[-C--:B------:R-:W-:Y:S08]  /*a660*/  HMMA.16816.F32 R12, R200, R198.reuse, R12 ;  /* 0x000000c6c80c723c */ /* 0x080ff0000000180c */
[C---:B------:R-:W-:Y:S08]  /*a670*/  HMMA.16816.F32 R16, R168.reuse, R198, R16 ;  /* 0x000000c6a810723c */ /* 0x040ff00000001810 */
[-C--:B-----5:R-:W-:Y:S08]  /*a680*/  HMMA.16816.F32 R20, R168, R164.reuse, R20 ;  /* 0x000000a4a814723c */ /* 0x0a0ff00000001814 */
[C---:B------:R-:W-:Y:S08]  /*a690*/  HMMA.16816.F32 R24, R200.reuse, R164, R24 ;  /* 0x000000a4c818723c */ /* 0x040ff00000001818 */
[-C--:B------:R-:W-:Y:S08]  /*a6a0*/  HMMA.16816.F32 R28, R200, R166.reuse, R28 ;  /* 0x000000a6c81c723c */ /* 0x080ff0000000181c */
[C---:B------:R-:W-:Y:S01]  /*a6b0*/  HMMA.16816.F32 R32, R168.reuse, R166, R32 ;  /* 0x000000a6a820723c */ /* 0x040fe20000001820 */
[----:B------:R-:W3:Y:S07]  /*a6c0*/  LDSM.16.M88.4 R164, [R213+0xb080] ;  /* 0x00b08000d5a4783b */ /* 0x000eee0000000200 */
[-C--:B------:R-:W-:Y:S08]  /*a6d0*/  HMMA.16816.F32 R36, R168, R172.reuse, R36 ;  /* 0x000000aca824723c */ /* 0x080ff00000001824 */
[C---:B------:R-:W-:Y:S08]  /*a6e0*/  HMMA.16816.F32 R40, R200.reuse, R172, R40 ;  /* 0x000000acc828723c */ /* 0x040ff00000001828 */
[-C--:B------:R-:W-:Y:S08]  /*a6f0*/  HMMA.16816.F32 R44, R200, R174.reuse, R44 ;  /* 0x000000aec82c723c */ /* 0x080ff0000000182c */
[----:B------:R-:W-:Y:S08]  /*a700*/  HMMA.16816.F32 R48, R168, R174, R48 ;  /* 0x000000aea830723c */ /* 0x000ff00000001830 */
[-C--:B------:R-:W-:Y:S08]  /*a710*/  HMMA.16816.F32 R4, R176, R180.reuse, R4 ;  /* 0x000000b4b004723c */ /* 0x080ff00000001804 */
[C---:B-1----:R-:W-:Y:S08]  /*a720*/  HMMA.16816.F32 R8, R156.reuse, R180, R8 ;  /* 0x000000b49c08723c */ /* 0x042ff00000001808 */
[-C--:B------:R-:W-:Y:S08]  /*a730*/  HMMA.16816.F32 R12, R156, R182.reuse, R12 ;  /* 0x000000b69c0c723c */ /* 0x080ff0000000180c */
[C---:B------:R-:W-:Y:S08]  /*a740*/  HMMA.16816.F32 R16, R176.reuse, R182, R16 ;  /* 0x000000b6b010723c */ /* 0x040ff00000001810 */
[-C--:B--2---:R-:W-:Y:S08]  /*a750*/  HMMA.16816.F32 R20, R176, R160.reuse, R20 ;  /* 0x000000a0b014723c */ /* 0x084ff00000001814 */
[C---:B------:R-:W-:Y:S08]  /*a760*/  HMMA.16816.F32 R24, R156.reuse, R160, R24 ;  /* 0x000000a09c18723c */ /* 0x040ff00000001818 */
[-C--:B------:R-:W-:Y:S08]  /*a770*/  HMMA.16816.F32 R28, R156, R162.reuse, R28 ;  /* 0x000000a29c1c723c */ /* 0x080ff0000000181c */
[C---:B------:R-:W-:Y:S08]  /*a780*/  HMMA.16816.F32 R32, R176.reuse, R162, R32 ;  /* 0x000000a2b020723c */ /* 0x040ff00000001820 */
[-C--:B------:R-:W-:Y:S08]  /*a790*/  HMMA.16816.F32 R36, R176, R184.reuse, R36 ;  /* 0x000000b8b024723c */ /* 0x080ff00000001824 */
[C---:B------:R-:W-:Y:S08]  /*a7a0*/  HMMA.16816.F32 R40, R156.reuse, R184, R40 ;  /* 0x000000b89c28723c */ /* 0x040ff00000001828 */
[-C--:B------:R-:W-:Y:S01]  /*a7b0*/  HMMA.16816.F32 R44, R156, R186.reuse, R44 ;  /* 0x000000ba9c2c723c */ /* 0x080fe2000000182c */
[----:B------:R-:W1:Y:S07]  /*a7c0*/  LDSM.16.M88.4 R156, [R205] ;  /* 0x00000000cd9c783b */ /* 0x000e6e0000000200 */
[----:B------:R-:W-:Y:S08]  /*a7d0*/  HMMA.16816.F32 R48, R176, R186, R48 ;  /* 0x000000bab030723c */ /* 0x000ff00000001830 */
[-C--:B------:R-:W-:Y:S08]  /*a7e0*/  HMMA.16816.F32 R4, R188, R192.reuse, R4 ;  /* 0x000000c0bc04723c */ /* 0x080ff00000001804 */
[C---:B---3--:R-:W-:Y:S08]  /*a7f0*/  HMMA.16816.F32 R8, R164.reuse, R192, R8 ;  /* 0x000000c0a408723c */ /* 0x048ff00000001808 */
[-C--:B------:R-:W-:Y:S08]  /*a800*/  HMMA.16816.F32 R12, R164, R194.reuse, R12 ;  /* 0x000000c2a40c723c */ /* 0x080ff0000000180c */
[----:B------:R-:W-:Y:S01]  /*a810*/  FMUL.FTZ R183, R7, c[0x0][0x320] ;  /* 0x0000c80007b77a20 */ /* 0x000fe20000410000 */
[C---:B------:R-:W-:Y:S04]  /*a820*/  HMMA.16816.F32 R16, R188.reuse, R194, R16 ;  /* 0x000000c2bc10723c */ /* 0x040fe80000001810 */
[----:B------:R-:W-:Y:S01]  /*a830*/  FMUL.FTZ R182, R4, c[0x0][0x320] ;  /* 0x0000c80004b67a20 */ /* 0x000fe20000410000 */
[----:B------:R-:W2:Y:S01]  /*a840*/  MUFU.TANH R183, R183 ;  /* 0x000000b700b77308 */ /* 0x000ea20000002400 */
[----:B------:R-:W-:Y:S02]  /*a850*/  FMUL.FTZ R180, R5, c[0x0][0x320] ;  /* 0x0000c80005b47a20 */ /* 0x000fe40000410000 */
[----:B------:R-:W-:Y:S01]  /*a860*/  FMUL.FTZ R9, R9, c[0x0][0x320] ;  /* 0x0000c80009097a20 */ /* 0x000fe20000410000 */
[-C--:B-1----:R-:W-:Y:S03]  /*a870*/  HMMA.16816.F32 R20, R188, R156.reuse, R20 ;  /* 0x0000009cbc14723c */ /* 0x082fe60000001814 */
[----:B------:R-:W-:Y:S02]  /*a880*/  FMUL.FTZ R10, R10, c[0x0][0x320] ;  /* 0x0000c8000a0a7a20 */ /* 0x000fe40000410000 */
[----:B------:R-:W-:Y:S01]  /*a890*/  FMUL.FTZ R11, R11, c[0x0][0x320] ;  /* 0x0000c8000b0b7a20 */ /* 0x000fe20000410000 */
[----:B------:R-:W1:Y:S01]  /*a8a0*/  MUFU.TANH R250, R9 ;  /* 0x0000000900fa7308 */ /* 0x000e620000002400 */
[----:B------:R-:W-:Y:S01]  /*a8b0*/  FMUL.FTZ R192, R8, c[0x0][0x320] ;  /* 0x0000c80008c07a20 */ /* 0x000fe20000410000 */
[C---:B------:R-:W-:Y:S04]  /*a8c0*/  HMMA.16816.F32 R24, R164.reuse, R156, R24 ;  /* 0x0000009ca418723c */ /* 0x040fe80000001818 */
[----:B------:R-:W-:Y:S02]  /*a8d0*/  FMUL.FTZ R185, R6, c[0x0][0x320] ;  /* 0x0000c80006b97a20 */ /* 0x000fe40000410000 */
[----:B------:R-:W-:Y:S02]  /*a8e0*/  FMUL.FTZ R193, R12, c[0x0][0x320] ;  /* 0x0000c8000cc17a20 */ /* 0x000fe40000410000 */
[----:B------:R-:W3:Y:S01]  /*a8f0*/  MUFU.TANH R7, R10 ;  /* 0x0000000a00077308 */ /* 0x000ee20000002400 */
        /* <DEDUP_REMOVED lines=8> */
[----:B------:R-:W-:Y:S03]  /*a980*/  FMUL.FTZ R17, R18, c[0x0][0x320] ;  /* 0x0000c80012117a20 */ /* 0x000fe60000410000 */
        /* <DEDUP_REMOVED lines=8> */
[----:B------:R-:W-:Y:S01]  /*aa10*/  FMUL.FTZ R198, R32, c[0x0][0x320] ;  /* 0x0000c80020c67a20 */ /* 0x000fe20000410000 */
[----:B----4-:R-:W4:Y:S01]  /*aa20*/  LDSM.16.M88.4 R8, [R204] ;  /* 0x00000000cc08783b */ /* 0x010f220000000200 */
[----:B------:R-:W-:Y:S04]  /*aa30*/  DEPBAR.LE SB0, 0x0 ;  /* 0x000080000000791a */ /* 0x000fe80000000000 */
[----:B------:R-:W-:Y:S01]  /*aa40*/  FMUL.FTZ R23, R23, c[0x0][0x320] ;  /* 0x0000c80017177a20 */ /* 0x000fe20000410000 */
[----:B------:R-:W1:Y:S01]  /*aa50*/  MUFU.TANH R185, R185 ;  /* 0x000000b900b97308 */ /* 0x000e620000002400 */
[----:B------:R-:W-:Y:S01]  /*aa60*/  FMUL.FTZ R25, R25, c[0x0][0x320] ;  /* 0x0000c80019197a20 */ /* 0x000fe20000410000 */
[----:B------:R-:W-:Y:S01]  /*aa70*/  BAR.SYNC.DEFER_BLOCKING 0x0 ;  /* 0x0000000000007b1d */ /* 0x000fe20000010000 */
        /* <DEDUP_REMOVED lines=8> */
[----:B------:R-:W-:Y:S03]  /*ab00*/  FMUL.FTZ R35, R35, c[0x0][0x320] ;  /* 0x0000c80023237a20 */ /* 0x000fe60000410000 */
[----:B------:R-:W1:Y:S10]  /*ab10*/  MUFU.TANH R193, R193 ;  /* 0x000000c100c17308 */ /* 0x000e740000002400 */
[----:B------:R-:W1:Y:S01]  /*ab20*/  MUFU.TANH R252, R252 ;  /* 0x000000fc00fc7308 */ /* 0x000e620000002400 */
[-C--:B----4-:R-:W-:Y:S09]  /*ab30*/  HMMA.16816.F32 R36, R188, R8.reuse, R36 ;  /* 0x00000008bc24723c */ /* 0x090ff20000001824 */
[----:B------:R-:W4:Y:S01]  /*ab40*/  MUFU.TANH R12, R12 ;  /* 0x0000000c000c7308 */ /* 0x000f220000002400 */
[C---:B------:R-:W-:Y:S09]  /*ab50*/  HMMA.16816.F32 R40, R164.reuse, R8, R40 ;  /* 0x00000008a428723c */ /* 0x040ff20000001828 */
[----:B------:R-:W1:Y:S01]  /*ab60*/  MUFU.TANH R13, R13 ;  /* 0x0000000d000d7308 */ /* 0x000e620000002400 */
[-C--:B------:R-:W-:Y:S04]  /*ab70*/  HMMA.16816.F32 R44, R164, R10.reuse, R44 ;  /* 0x0000000aa42c723c */ /* 0x080fe8000000182c */
[----:B------:R-:W-:Y:S04]  /*ab80*/  FMUL.FTZ R171, R36, c[0x0][0x320] ;  /* 0x0000c80024ab7a20 */ /* 0x000fe80000410000 */
[----:B------:R-:W-:Y:S01]  /*ab90*/  HMMA.16816.F32 R48, R188, R10, R48 ;  /* 0x0000000abc30723c */ /* 0x000fe20000001830 */
[----:B------:R-:W1:Y:S03]  /*aba0*/  MUFU.TANH R14, R14 ;  /* 0x0000000e000e7308 */ /* 0x000e660000002400 */
        /* <DEDUP_REMOVED lines=17> */
[----:B------:R-:W-:Y:S07]  /*acc0*/  FMUL.FTZ R51, R51, c[0x0][0x320] ;  /* 0x0000c80033337a20 */ /* 0x000fee0000410000 */
[----:B------:R-:W1:Y:S10]  /*acd0*/  MUFU.TANH R194, R194 ;  /* 0x000000c200c27308 */ /* 0x000e740000002400 */
[----:B------:R1:W1:Y:S10]  /*ace0*/  MUFU.TANH R196, R21 ;  /* 0x0000001500c47308 */ /* 0x0002740000002400 */
[----:B------:R1:W1:Y:S10]  /*acf0*/  MUFU.TANH R201, R22 ;  /* 0x0000001600c97308 */ /* 0x0002740000002400 */
[----:B------:R1:W1:Y:S10]  /*ad00*/  MUFU.TANH R199, R23 ;  /* 0x0000001700c77308 */ /* 0x0002740000002400 */
        /* <DEDUP_REMOVED lines=27> */
[----:B------:R1:W1:Y:S01]  /*aec0*/  MUFU.TANH R172, R51 ;  /* 0x0000003300ac7308 */ /* 0x0002620000002400 */
[----:B------:R-:W-:-:S05]  /*aed0*/  @!P0 BRA `(.L_x_204) ;  /* 0x0000038000008947 */ /* 0x000fca0003800000 */
[----:B--234-:R-:W-:Y:S04]  /*aee0*/  IADD3 R6, -R238, 0x30, RZ ;  /* 0x00000030ee067810 */ /* 0x01cfe80007ffe1ff */
[----:B------:R-:W-:Y:S11]  /*aef0*/  ISETP.GE.AND P1, PT, R6, 0x1, PT ;  /* 0x000000010600780c */ /* 0x000ff60003f26270 */
[----:B------:R-:W-:Y:S02]  /*af00*/  @!UPT UIADD3 URZ, URZ, URZ, URZ ;  /* 0x0000003f3f3ff290 */ /* 0x000fe4000fffe03f */
[----:B------:R-:W-:Y:S01]  /*af10*/  @P1 IMAD.MOV.U32 R8, RZ, RZ, R220 ;  /* 0x000000ffff081224 */ /* 0x000fe200078e00dc */
[----:B------:R-:W-:Y:S01]  /*af20*/  @P1 IADD3 R5, R233, -0x1, RZ ;  /* 0xffffffffe9051810 */ /* 0x000fe20007ffe0ff */
[----:B------:R-:W-:Y:S03]  /*af30*/  @P1 IMAD.MOV.U32 R9, RZ, RZ, R229 ;  /* 0x000000ffff091224 */ /* 0x000fe600078e00e5 */
[----:B------:R-:W-:Y:S01]  /*af40*/  @P1 SHF.R.S32.HI R4, RZ, 0x1f, R5 ;  /* 0x0000001fff041819 */ /* 0x000fe20000011405 */
[C---:B------:R-:W-:Y:S04]  /*af50*/  @P1 IMAD.WIDE.U32 R10, R5.reuse, c[0x0][0x1e0], RZ ;  /* 0x00007800050a1a25 */ /* 0x040fe800078e00ff */
[----:B------:R-:W-:Y:S02]  /*af60*/  @P1 IMAD R4, R4, c[0x0][0x1e0], RZ ;  /* 0x0000780004041a24 */ /* 0x000fe400078e02ff */
[----:B------:R-:W-:Y:S04]  /*af70*/  @P1 IMAD.WIDE.U32 R8, R10, 0x30, R8 ;  /* 0x000000300a081825 */ /* 0x000fe800078e0008 */
[----:B------:R-:W-:Y:S02]  /*af80*/  @P1 IMAD R4, R5, c[0x0][0x1e4], R4 ;  /* 0x0000790005041a24 */ /* 0x000fe400078e0204 */
[----:B------:R-:W-:Y:S02]  /*af90*/  @P1 IMAD.SHL.U32 R5, R8, 0x2, RZ ;  /* 0x0000000208051824 */ /* 0x000fe400078e00ff */
[----:B------:R-:W-:Y:S03]  /*afa0*/  @P1 IMAD.IADD R4, R11, 0x1, R4 ;  /* 0x000000010b041824 */ /* 0x000fe600078e0204 */
[----:B------:R-:W-:Y:S01]  /*afb0*/  @P1 IADD3 R18, P2, R5, 0x40, RZ ;  /* 0x0000004005121810 */ /* 0x000fe20007f5e0ff */
[----:B------:R-:W-:Y:S03]  /*afc0*/  @P1 IMAD R4, R4, 0x30, RZ ;  /* 0x0000003004041824 */ /* 0x000fe600078e02ff */
[----:B------:R-:W-:Y:S01]  /*afd0*/  @P1 IADD3 R18, P0, R18, c[0x0][0x1c8], RZ ;  /* 0x0000720012121a10 */ /* 0x000fe20007f1e0ff */
[----:B------:R-:W-:Y:S05]  /*afe0*/  @P1 IMAD.IADD R4, R9, 0x1, R4 ;  /* 0x0000000109041824 */ /* 0x000fea00078e0204 */
[----:B------:R-:W-:Y:S04]  /*aff0*/  @P1 SHF.L.U64.HI R4, R8, 0x1, R4 ;  /* 0x0000000108041819 */ /* 0x000fe80000010204 */
[--C-:B------:R-:W-:Y:S02]  /*b000*/  @P1 IADD3.X R19, RZ, c[0x0][0x1cc], R4.reuse, P0, P2 ;  /* 0x00007300ff131a10 */ /* 0x100fe400007e4404 */
[----:B------:R-:W-:Y:S04]  /*b010*/  @P1 IADD3 R10, P2, R5, 0x80, RZ ;  /* 0x00000080050a1810 */ /* 0x000fe80007f5e0ff */
[----:B------:R-:W-:Y:S04]  /*b020*/  @P1 IADD3 R10, P0, R10, c[0x0][0x1c8], RZ ;  /* 0x000072000a0a1a10 */ /* 0x000fe80007f1e0ff */
[----:B------:R-:W-:Y:S02]  /*b030*/  @P1 IADD3.X R11, RZ, c[0x0][0x1cc], R4, P0, P2 ;  /* 0x00007300ff0b1a10 */ /* 0x000fe400007e4404 */
[----:B------:R-:W-:Y:S11]  /*b040*/  ISETP.GE.AND P0, PT, R6, 0x21, PT ;  /* 0x000000210600780c */ /* 0x000ff60003f06270 */
[----:B------:R-:W-:Y:S02]  /*b050*/  @!UPT UIADD3 URZ, URZ, URZ, URZ ;  /* 0x0000003f3f3ff290 */ /* 0x000fe4000fffe03f */
[----:B------:R-:W-:Y:S04]  /*b060*/  @P0 IADD3 R9, R233, -0x1, RZ ;  /* 0xffffffffe9090810 */ /* 0x000fe80007ffe0ff */
[----:B------:R-:W-:Y:S01]  /*b070*/  @P0 SHF.R.S32.HI R6, RZ, 0x1f, R9 ;  /* 0x0000001fff060819 */ /* 0x000fe20000011409 */
[C---:B-1----:R-:W-:Y:S04]  /*b080*/  @P0 IMAD.WIDE.U32 R22, R9.reuse, c[0x0][0x1e0], RZ ;  /* 0x0000780009160a25 */ /* 0x042fe800078e00ff */
[----:B------:R-:W-:Y:S04]  /*b090*/  @P0 IMAD R6, R6, c[0x0][0x1e0], RZ ;  /* 0x0000780006060a24 */ /* 0x000fe800078e02ff */
[----:B------:R-:W-:Y:S04]  /*b0a0*/  @P0 IMAD R6, R9, c[0x0][0x1e4], R6 ;  /* 0x0000790009060a24 */ /* 0x000fe800078e0206 */
[----:B------:R-:W-:Y:S02]  /*b0b0*/  @P0 IMAD.IADD R6, R23, 0x1, R6 ;  /* 0x0000000117060824 */ /* 0x000fe400078e0206 */
[----:B------:R-:W-:Y:S04]  /*b0c0*/  @P0 IMAD.WIDE.U32 R22, R22, 0x30, R222 ;  /* 0x0000003016160825 */ /* 0x000fe800078e00de */
[----:B------:R-:W-:Y:S01]  /*b0d0*/  @P0 IMAD R6, R6, 0x30, RZ ;  /* 0x0000003006060824 */ /* 0x000fe200078e02ff */
[-C--:B------:R-:W-:Y:S03]  /*b0e0*/  @P0 IADD3 R9, P2, R220, R22.reuse, RZ ;  /* 0x00000016dc090210 */ /* 0x080fe60007f5e0ff */
[----:B------:R-:W-:Y:S04]  /*b0f0*/  @P0 IMAD.IADD R6, R6, 0x1, R23 ;  /* 0x0000000106060824 */ /* 0x000fe800078e0217 */
[----:B------:R-:W-:Y:S01]  /*b100*/  @P0 IMAD.X R8, R6, 0x1, R229, P2 ;  /* 0x0000000106080824 */ /* 0x000fe200010e06e5 */
[C---:B------:R-:W-:Y:S04]  /*b110*/  @P0 LEA R20, P2, R9.reuse, c[0x0][0x1c8], 0x1 ;  /* 0x0000720009140a11 */ /* 0x040fe800078408ff */
[----:B------:R-:W-:Y:S02]  /*b120*/  @P0 LEA.HI.X R21, R9, c[0x0][0x1cc], R8, 0x1, P2 ;  /* 0x0000730009150a11 */ /* 0x000fe400010f0c08 */
[-C--:B------:R-:W-:Y:S05]  /*b130*/  @P0 IADD3 R9, P2, R242, R22.reuse, RZ ;  /* 0x00000016f2090210 */ /* 0x080fea0007f5e0ff */
[----:B------:R-:W-:Y:S01]  /*b140*/  @P0 IMAD.X R8, R6, 0x1, R241, P2 ;  /* 0x0000000106080824 */ /* 0x000fe200010e06f1 */
[C---:B------:R-:W-:Y:S04]  /*b150*/  @P0 LEA R24, P2, R9.reuse, c[0x0][0x1c8], 0x1 ;  /* 0x0000720009180a11 */ /* 0x040fe800078408ff */
[----:B------:R-:W-:Y:S02]  /*b160*/  @P0 LEA.HI.X R25, R9, c[0x0][0x1cc], R8, 0x1, P2 ;  /* 0x0000730009190a11 */ /* 0x000fe400010f0c08 */
[----:B------:R-:W-:Y:S05]  /*b170*/  @P0 IADD3 R8, P2, R240, R22, RZ ;  /* 0x00000016f0080210 */ /* 0x000fea0007f5e0ff */
[----:B------:R-:W-:Y:S01]  /*b180*/  @P0 IMAD.X R9, R6, 0x1, R239, P2 ;  /* 0x0000000106090824 */ /* 0x000fe200010e06ef */
[----:B------:R-:W-:Y:S04]  /*b190*/  @P1 IADD3 R22, P2, R5, c[0x0][0x1c8], RZ ;  /* 0x0000720005161a10 */ /* 0x000fe80007f5e0ff */
[----:B------:R-:W-:Y:S02]  /*b1a0*/  @P1 IADD3.X R23, R4, c[0x0][0x1cc], RZ, P2, !PT ;  /* 0x0000730004171a10 */ /* 0x000fe400017fe4ff */
[C---:B------:R-:W-:Y:S03]  /*b1b0*/  @P0 LEA R4, P2, R8.reuse, c[0x0][0x1c8], 0x1 ;  /* 0x0000720008040a11 */ /* 0x040fe600078408ff */
[----:B------:R-:W-:Y:S01]  /*b1c0*/  @!PT LDS RZ, [RZ] ;  /* 0x00000000fffff984 */ /* 0x000fe20000000800 */
[----:B------:R-:W-:Y:S01]  /*b1d0*/  @!PT LDS RZ, [RZ] ;  /* 0x00000000fffff984 */ /* 0x000fe20000000800 */
[----:B------:R-:W-:Y:S01]  /*b1e0*/  @!PT LDS RZ, [RZ] ;  /* 0x00000000fffff984 */ /* 0x000fe20000000800 */
[----:B------:R1:W-:Y:S01]  /*b1f0*/  @P1 LDGSTS.E.BYPASS.LTC128B.128 [R218+0x3c80], [R22.64], !P6 ;  /* 0x03c8000016da1fae */ /* 0x0003e2000f101d48 */
[----:B------:R-:W-:Y:S06]  /*b200*/  @P0 LEA.HI.X R5, R8, c[0x0][0x1cc], R9, 0x1, P2 ;  /* 0x0000730008050a11 */ /* 0x000fec00010f0c09 */
[----:B------:R1:W-:Y:S07]  /*b210*/  @P1 LDGSTS.E.BYPASS.LTC128B.128 [R218+0x4880], [R18.64], !P5 ;  /* 0x0488000012da1fae */ /* 0x0003ee000e901d48 */
[----:B------:R1:W-:Y:S07]  /*b220*/  @P1 LDGSTS.E.BYPASS.LTC128B.128 [R218+0x5480], [R10.64], !P4 ;  /* 0x054800000ada1fae */ /* 0x0003ee000e101d48 */
[----:B------:R1:W-:Y:S07]  /*b230*/  @P0 LDGSTS.E.BYPASS.LTC128B.128 [R218+0x4480], [R20.64], !P6 ;  /* 0x0448000014da0fae */ /* 0x0003ee000f101d48 */
[----:B------:R1:W-:Y:S07]  /*b240*/  @P0 LDGSTS.E.BYPASS.LTC128B.128 [R218+0x5080], [R24.64], !P5 ;  /* 0x0508000018da0fae */ /* 0x0003ee000e901d48 */
[----:B------:R1:W-:Y:S02]  /*b250*/  @P0 LDGSTS.E.BYPASS.LTC128B.128 [R218+0x5c80], [R4.64], !P4 ;  /* 0x05c8000004da0fae */ /* 0x0003e4000e101d48 */
.L_x_204:
[----:B-1234-:R-:W-:Y:S01]  /*b260*/  FMNMX.FTZ R5, R182, R3, !PT ;  /* 0x00000003b6057209 */ /* 0x01efe20007810000 */
[----:B------:R-:W-:Y:S01]  /*b270*/  LDSM.16.MT88.4 R36, [R212+0x1880] ;  /* 0x00188000d424783b */ /* 0x000fe20000004200 */
[----:B------:R-:W-:Y:S02]  /*b280*/  FMNMX.FTZ R2, R185, R2, !PT ;  /* 0x00000002b9027209 */ /* 0x000fe40007810000 */
[----:B------:R-:W-:Y:S02]  /*b290*/  FMNMX.FTZ R5, R180, R5, !PT ;  /* 0x00000005b4057209 */ /* 0x000fe40007810000 */
[----:B------:R-:W-:Y:S02]  /*b2a0*/  FMNMX.FTZ R2, R183, R2, !PT ;  /* 0x00000002b7027209 */ /* 0x000fe40007810000 */
[----:B------:R-:W-:Y:S01]  /*b2b0*/  FMNMX.FTZ R5, R14, R5, !PT ;  /* 0x000000050e057209 */ /* 0x000fe20007810000 */
[----:B------:R-:W0:Y:S01]  /*b2c0*/  LDGDEPBAR ;  /* 0x00000000000079af */ /* 0x000e220000000000 */
        /* <DEDUP_REMOVED lines=26> */
[----:B------:R-:W-:Y:S01]  /*b470*/  SHFL.BFLY PT, R0, R21, 0x2, 0x1f ;  /* 0x0c401f0015007f89 */ /* 0x000fe200000e0000 */
[----:B------:R-:W-:Y:S02]  /*b480*/  FMNMX.FTZ R5, R167, R2, !PT ;  /* 0x00000002a7057209 */ /* 0x000fe40007810000 */
[----:B------:R-:W-:Y:S02]  /*b490*/  FMNMX.FTZ R19, R172, R9, !PT ;  /* 0x00000009ac137209 */ /* 0x000fe40007810000 */
[----:B------:R-:W-:Y:S02]  /*b4a0*/  FMNMX.FTZ R5, R166, R5, !PT ;  /* 0x00000005a6057209 */ /* 0x000fe40007810000 */
[C---:B------:R-:W-:Y:S01]  /*b4b0*/  ISETP.GT.AND P0, PT, R233.reuse, UR4, PT ;  /* 0x00000004e9007c0c */ /* 0x040fe2000bf04270 */
[----:B------:R-:W-:Y:S01]  /*b4c0*/  SHFL.BFLY PT, R2, R19, 0x2, 0x1f ;  /* 0x0c401f0013027f89 */ /* 0x000fe200000e0000 */
[----:B------:R-:W-:Y:S02]  /*b4d0*/  FMNMX.FTZ R8, R162, R5, !PT ;  /* 0x00000005a2087209 */ /* 0x000fe40007810000 */
[----:B------:R-:W-:Y:S02]  /*b4e0*/  IADD3 R233, R233, -0x1, RZ ;  /* 0xffffffffe9e97810 */ /* 0x000fe40007ffe0ff */
[----:B------:R-:W-:Y:S05]  /*b4f0*/  FMNMX.FTZ R4, R165, R8, !PT ;  /* 0x00000008a5047209 */ /* 0x000fea0007810000 */
[----:B------:R-:W1:Y:S02]  /*b500*/  SHFL.BFLY PT, R9, R4, 0x2, 0x1f ;  /* 0x0c401f0004097f89 */ /* 0x000e6400000e0000 */
[----:B-1----:R-:W-:Y:S02]  /*b510*/  FMNMX.FTZ R9, R4, R9, !PT ;  /* 0x0000000904097209 */ /* 0x002fe40007810000 */
[----:B------:R-:W-:Y:S02]  /*b520*/  FMNMX.FTZ R6, R21, R0, !PT ;  /* 0x0000000015067209 */ /* 0x000fe40007810000 */
[----:B------:R-:W-:Y:S02]  /*b530*/  FMNMX.FTZ R0, R7, R152, !PT ;  /* 0x0000009807007209 */ /* 0x000fe40007810000 */
[----:B------:R-:W-:Y:S01]  /*b540*/  SHFL.BFLY PT, R4, R9, 0x1, 0x1f ;  /* 0x0c201f0009047f89 */ /* 0x000fe200000e0000 */
[----:B------:R-:W-:Y:S02]  /*b550*/  FMNMX.FTZ R11, R19, R2, !PT ;  /* 0x00000002130b7209 */ /* 0x000fe40007810000 */
[----:B------:R-:W-:Y:S04]  /*b560*/  FMNMX.FTZ R21, R197, R0, !PT ;  /* 0x00000000c5157209 */ /* 0x000fe80007810000 */
[----:B------:R-:W-:Y:S01]  /*b570*/  FMNMX.FTZ R0, R12, R21, !PT ;  /* 0x000000150c007209 */ /* 0x000fe20007810000 */
[----:B------:R-:W1:Y:S03]  /*b580*/  SHFL.BFLY PT, R5, R6, 0x1, 0x1f ;  /* 0x0c201f0006057f89 */ /* 0x000e6600000e0000 */
[----:B------:R-:W-:Y:S04]  /*b590*/  FMNMX.FTZ R0, R13, R0, !PT ;  /* 0x000000000d007209 */ /* 0x000fe80007810000 */
[----:B------:R-:W-:Y:S01]  /*b5a0*/  FMNMX.FTZ R0, R251, R0, !PT ;  /* 0x00000000fb007209 */ /* 0x000fe20007810000 */
[----:B------:R-:W2:Y:S03]  /*b5b0*/  SHFL.BFLY PT, R2, R11, 0x1, 0x1f ;  /* 0x0c201f000b027f89 */ /* 0x000ea600000e0000 */
[----:B------:R-:W-:Y:S04]  /*b5c0*/  FMNMX.FTZ R0, R249, R0, !PT ;  /* 0x00000000f9007209 */ /* 0x000fe80007810000 */
[----:B------:R-:W-:Y:S01]  /*b5d0*/  FMNMX.FTZ R0, R179, R0, !PT ;  /* 0x00000000b3007209 */ /* 0x000fe20007810000 */
[----:B------:R-:W-:Y:S01]  /*b5e0*/  LDSM.16.MT88.4 R20, [R214+0x1880] ;  /* 0x00188000d614783b */ /* 0x000fe20000004200 */
[----:B-1----:R-:W-:Y:S02]  /*b5f0*/  FMNMX.FTZ R3, R6, R5, !PT ;  /* 0x0000000506037209 */ /* 0x002fe40007810000 */
[----:B------:R-:W-:Y:S03]  /*b600*/  FMNMX.FTZ R5, R177, R0, !PT ;  /* 0x00000000b1057209 */ /* 0x000fe60007810000 */
[C---:B------:R-:W-:Y:S01]  /*b610*/  FADD.FTZ R0, -R3.reuse, R148 ;  /* 0x0000009403007221 */ /* 0x040fe20000010100 */
[----:B------:R-:W-:Y:S01]  /*b620*/  FMNMX.FTZ R6, R164, R5, !PT ;  /* 0x00000005a4067209 */ /* 0x000fe20007810000 */
[----:B------:R-:W-:Y:S01]  /*b630*/  FMUL.FTZ R159, R3, c[0x0][0x2d0] ;  /* 0x0000b400039f7a20 */ /* 0x000fe20000410000 */
[----:B--2---:R-:W-:Y:S01]  /*b640*/  FMNMX.FTZ R2, R11, R2, !PT ;  /* 0x000000020b027209 */ /* 0x004fe20007810000 */
[----:B------:R-:W-:Y:S01]  /*b650*/  FMUL.FTZ R151, R0, c[0x0][0x2d0] ;  /* 0x0000b40000977a20 */ /* 0x000fe20000410000 */
[----:B------:R-:W-:Y:S01]  /*b660*/  FMNMX.FTZ R0, R163, R6, !PT ;  /* 0x00000006a3007209 */ /* 0x000fe20007810000 */
[----:B------:R-:W-:Y:S02]  /*b670*/  FFMA.FTZ R181, R182, c[0x0][0x2d0], -R159 ;  /* 0x0000b400b6b57a23 */ /* 0x000fe4000001089f */
[C---:B------:R-:W-:Y:S01]  /*b680*/  FADD.FTZ R6, -R2.reuse, R153 ;  /* 0x0000009902067221 */ /* 0x040fe20000010100 */
[----:B------:R-:W-:Y:S01]  /*b690*/  FMNMX.FTZ R5, R155, R0, !PT ;  /* 0x000000009b057209 */ /* 0x000fe20007810000 */
[----:B------:R-:W-:Y:S01]  /*b6a0*/  FMUL.FTZ R158, R2, c[0x0][0x2d0] ;  /* 0x0000b400029e7a20 */ /* 0x000fe20000410000 */
[----:B------:R-:W-:Y:S01]  /*b6b0*/  FMNMX.FTZ R0, R9, R4, !PT ;  /* 0x0000000409007209 */ /* 0x000fe20007810000 */
[----:B------:R-:W-:Y:S01]  /*b6c0*/  FMUL.FTZ R150, R6, c[0x0][0x2d0] ;  /* 0x0000b40006967a20 */ /* 0x000fe20000410000 */
[----:B------:R-:W-:Y:S01]  /*b6d0*/  FMNMX.FTZ R4, R154, R5, !PT ;  /* 0x000000059a047209 */ /* 0x000fe20007810000 */
[----:B------:R-:W-:Y:S01]  /*b6e0*/  FFMA.FTZ R180, R180, c[0x0][0x2d0], -R159 ;  /* 0x0000b400b4b47a23 */ /* 0x000fe2000001089f */
[----:B------:R-:W1:Y:S01]  /*b6f0*/  MUFU.EX2 R151, R151 ;  /* 0x0000009700977308 */ /* 0x000e620000000800 */
[----:B------:R-:W-:Y:S02]  /*b700*/  FADD.FTZ R6, -R0, R149 ;  /* 0x0000009500067221 */ /* 0x000fe40000010100 */
[----:B------:R-:W2:Y:S01]  /*b710*/  SHFL.BFLY PT, R5, R4, 0x2, 0x1f ;  /* 0x0c401f0004057f89 */ /* 0x000ea200000e0000 */
[--C-:B------:R-:W-:Y:S02]  /*b720*/  FFMA.FTZ R184, R185, c[0x0][0x2d0], -R158.reuse ;  /* 0x0000b400b9b87a23 */ /* 0x100fe4000001089e */
[----:B------:R-:W-:Y:S02]  /*b730*/  FMUL.FTZ R149, R6, c[0x0][0x2d0] ;  /* 0x0000b40006957a20 */ /* 0x000fe40000410000 */
[--C-:B------:R-:W-:Y:S02]  /*b740*/  FFMA.FTZ R183, R183, c[0x0][0x2d0], -R158.reuse ;  /* 0x0000b400b7b77a23 */ /* 0x100fe4000001089e */
[--C-:B------:R-:W-:Y:S01]  /*b750*/  FFMA.FTZ R186, R14, c[0x0][0x2d0], -R159.reuse ;  /* 0x0000b4000eba7a23 */ /* 0x100fe2000001089f */
[----:B------:R-:W3:Y:S01]  /*b760*/  MUFU.EX2 R150, R150 ;  /* 0x0000009600967308 */ /* 0x000ee20000000800 */
[--C-:B------:R-:W-:Y:S02]  /*b770*/  FFMA.FTZ R185, R16, c[0x0][0x2d0], -R159.reuse ;  /* 0x0000b40010b97a23 */ /* 0x100fe4000001089f */
[--C-:B------:R-:W-:Y:S02]  /*b780*/  FFMA.FTZ R182, R17, c[0x0][0x2d0], -R158.reuse ;  /* 0x0000b40011b67a23 */ /* 0x100fe4000001089e */
[----:B------:R-:W-:Y:S02]  /*b790*/  FFMA.FTZ R187, R15, c[0x0][0x2d0], -R158 ;  /* 0x0000b4000fbb7a23 */ /* 0x000fe4000001089e */
[----:B------:R-:W-:Y:S02]  /*b7a0*/  FMUL.FTZ R157, R0, c[0x0][0x2d0] ;  /* 0x0000b400009d7a20 */ /* 0x000fe40000410000 */
[----:B------:R-:W-:Y:S01]  /*b7b0*/  FFMA.FTZ R171, R171, c[0x0][0x2d0], -R159 ;  /* 0x0000b400abab7a23 */ /* 0x000fe2000001089f */
[----:B------:R-:W-:Y:S01]  /*b7c0*/  MUFU.EX2 R181, R181 ;  /* 0x000000b500b57308 */ /* 0x000fe20000000800 */
[--C-:B------:R-:W-:Y:S02]  /*b7d0*/  FFMA.FTZ R195, R192, c[0x0][0x2d0], -R157.reuse ;  /* 0x0000b400c0c37a23 */ /* 0x100fe4000001089d */
[--C-:B------:R-:W-:Y:S02]  /*b7e0*/  FFMA.FTZ R192, R250, c[0x0][0x2d0], -R157.reuse ;  /* 0x0000b400fac07a23 */ /* 0x100fe4000001089d */
[--C-:B------:R-:W-:Y:S01]  /*b7f0*/  FFMA.FTZ R193, R193, c[0x0][0x2d0], -R157.reuse ;  /* 0x0000b400c1c17a23 */ /* 0x100fe2000001089d */
[----:B--2---:R-:W-:Y:S01]  /*b800*/  FMNMX.FTZ R6, R4, R5, !PT ;  /* 0x0000000504067209 */ /* 0x004fe20007810000 */
[--C-:B------:R-:W-:Y:S02]  /*b810*/  FFMA.FTZ R190, R252, c[0x0][0x2d0], -R157.reuse ;  /* 0x0000b400fcbe7a23 */ /* 0x100fe4000001089d */
[C---:B-1----:R-:W-:Y:S01]  /*b820*/  FMUL.FTZ R5, R151.reuse, R145 ;  /* 0x0000009197057220 */ /* 0x042fe20000410000 */
[----:B------:R-:W-:Y:S01]  /*b830*/  MUFU.EX2 R180, R180 ;  /* 0x000000b400b47308 */ /* 0x000fe20000000800 */
[----:B------:R-:W1:Y:S01]  /*b840*/  SHFL.BFLY PT, R153, R6, 0x1, 0x1f ;  /* 0x0c201f0006997f89 */ /* 0x000e6200000e0000 */
[C---:B------:R-:W-:Y:S02]  /*b850*/  FMUL.FTZ R16, R151.reuse, R132 ;  /* 0x0000008497107220 */ /* 0x040fe40000410000 */
[C---:B------:R-:W-:Y:S02]  /*b860*/  FMUL.FTZ R17, R151.reuse, R133 ;  /* 0x0000008597117220 */ /* 0x040fe40000410000 */
[C---:B---3--:R-:W-:Y:S02]  /*b870*/  FMUL.FTZ R18, R150.reuse, R134 ;  /* 0x0000008696127220 */ /* 0x048fe40000410000 */
[C---:B------:R-:W-:Y:S02]  /*b880*/  FMUL.FTZ R19, R150.reuse, R135 ;  /* 0x0000008796137220 */ /* 0x040fe40000410000 */
[----:B------:R-:W-:Y:S01]  /*b890*/  MUFU.EX2 R184, R184 ;  /* 0x000000b800b87308 */ /* 0x000fe20000000800 */
[----:B------:R-:W-:Y:S01]  /*b8a0*/  LDSM.16.MT88.4 R132, [R214+0x2080] ;  /* 0x00208000d684783b */ /* 0x000fe20000004200 */
[C---:B------:R-:W-:Y:S02]  /*b8b0*/  FMUL.FTZ R32, R151.reuse, R116 ;  /* 0x0000007497207220 */ /* 0x040fe40000410000 */
[C---:B------:R-:W-:Y:S02]  /*b8c0*/  FMUL.FTZ R33, R151.reuse, R117 ;  /* 0x0000007597217220 */ /* 0x040fe40000410000 */
[C---:B------:R-:W-:Y:S02]  /*b8d0*/  FMUL.FTZ R34, R150.reuse, R118 ;  /* 0x0000007696227220 */ /* 0x040fe40000410000 */
[----:B------:R-:W-:Y:S02]  /*b8e0*/  FMUL.FTZ R35, R150, R119 ;  /* 0x0000007796237220 */ /* 0x000fe40000410000 */
[----:B------:R-:W2:Y:S01]  /*b8f0*/  MUFU.EX2 R183, R183 ;  /* 0x000000b700b77308 */ /* 0x000ea20000000800 */
[----:B------:R-:W-:Y:S01]  /*b900*/  LDSM.16.MT88.4 R116, [R214+0x2880] ;  /* 0x00288000d674783b */ /* 0x000fe20000004200 */
[C---:B------:R-:W-:Y:S02]  /*b910*/  FMUL.FTZ R48, R151.reuse, R100 ;  /* 0x0000006497307220 */ /* 0x040fe40000410000 */
[----:B------:R-:W-:Y:S01]  /*b920*/  FMUL.FTZ R49, R151, R101 ;  /* 0x0000006597317220 */ /* 0x000fe20000410000 */
[----:B-1----:R-:W-:Y:S01]  /*b930*/  FMNMX.FTZ R153, R6, R153, !PT ;  /* 0x0000009906997209 */ /* 0x002fe20007810000 */
[C---:B------:R-:W-:Y:S02]  /*b940*/  FMUL.FTZ R6, R150.reuse, R146 ;  /* 0x0000009296067220 */ /* 0x040fe40000410000 */
[----:B------:R-:W-:Y:S02]  /*b950*/  FMUL.FTZ R50, R150, R102 ;  /* 0x0000006696327220 */ /* 0x000fe40000410000 */
[C---:B------:R-:W-:Y:S01]  /*b960*/  FMUL.FTZ R156, R153.reuse, c[0x0][0x2d0] ;  /* 0x0000b400999c7a20 */ /* 0x040fe20000410000 */
[----:B------:R-:W-:Y:S01]  /*b970*/  MUFU.EX2 R186, R186 ;  /* 0x000000ba00ba7308 */ /* 0x000fe20000000800 */
[----:B------:R-:W-:Y:S02]  /*b980*/  FADD.FTZ R4, -R153, R152 ;  /* 0x0000009899047221 */ /* 0x000fe40000010100 */
[--C-:B------:R-:W-:Y:S02]  /*b990*/  FFMA.FTZ R188, R197, c[0x0][0x2d0], -R156.reuse ;  /* 0x0000b400c5bc7a23 */ /* 0x100fe4000001089c */
[----:B------:R-:W-:Y:S02]  /*b9a0*/  FMUL.FTZ R148, R4, c[0x0][0x2d0] ;  /* 0x0000b40004947a20 */ /* 0x000fe40000410000 */
[--C-:B------:R-:W-:Y:S02]  /*b9b0*/  FFMA.FTZ R189, R12, c[0x0][0x2d0], -R156.reuse ;  /* 0x0000b4000cbd7a23 */ /* 0x100fe4000001089c */
[--C-:B------:R-:W-:Y:S01]  /*b9c0*/  FFMA.FTZ R191, R7, c[0x0][0x2d0], -R156.reuse ;  /* 0x0000b40007bf7a23 */ /* 0x100fe2000001089c */
[----:B------:R-:W1:Y:S01]  /*b9d0*/  MUFU.EX2 R185, R185 ;  /* 0x000000b900b97308 */ /* 0x000e620000000800 */
[--C-:B------:R-:W-:Y:S01]  /*b9e0*/  FFMA.FTZ R152, R13, c[0x0][0x2d0], -R156.reuse ;  /* 0x0000b4000d987a23 */ /* 0x100fe2000001089c */
[----:B--2---:R-:W-:Y:S01]  /*b9f0*/  F2FP.PACK_AB R145, R183, R184 ;  /* 0x000000b8b791723e */ /* 0x004fe200000000ff */
[----:B------:R-:W-:Y:S01]  /*ba00*/  FMUL.FTZ R4, R151, R144 ;  /* 0x0000009097047220 */ /* 0x000fe20000410000 */
[----:B------:R-:W-:Y:S01]  /*ba10*/  F2FP.PACK_AB R144, R180, R181 ;  /* 0x000000b5b490723e */ /* 0x000fe200000000ff */
[C---:B------:R-:W-:Y:S02]  /*ba20*/  FMUL.FTZ R7, R150.reuse, R147 ;  /* 0x0000009396077220 */ /* 0x040fe40000410000 */
[----:B------:R-:W-:Y:S03]  /*ba30*/  FMUL.FTZ R51, R150, R103 ;  /* 0x0000006796337220 */ /* 0x000fe60000410000 */
[----:B------:R-:W-:Y:S01]  /*ba40*/  MUFU.EX2 R182, R182 ;  /* 0x000000b600b67308 */ /* 0x000fe20000000800 */
[----:B------:R-:W-:Y:S01]  /*ba50*/  LDSM.16.MT88.4 R100, [R214+0x3080] ;  /* 0x00308000d664783b */ /* 0x000fe20000004200 */
[----:B------:R-:W-:Y:S02]  /*ba60*/  FFMA.FTZ R250, R176, c[0x0][0x2d0], -R157 ;  /* 0x0000b400b0fa7a23 */ /* 0x000fe4000001089d */
[--C-:B------:R-:W-:Y:S02]  /*ba70*/  FFMA.FTZ R252, R179, c[0x0][0x2d0], -R156.reuse ;  /* 0x0000b400b3fc7a23 */ /* 0x100fe4000001089c */
[----:B------:R-:W-:Y:S02]  /*ba80*/  FFMA.FTZ R177, R177, c[0x0][0x2d0], -R156 ;  /* 0x0000b400b1b17a23 */ /* 0x000fe4000001089c */
[--C-:B------:R-:W-:Y:S02]  /*ba90*/  FFMA.FTZ R170, R170, c[0x0][0x2d0], -R159.reuse ;  /* 0x0000b400aaaa7a23 */ /* 0x100fe4000001089f */
[----:B------:R-:W2:Y:S01]  /*baa0*/  MUFU.EX2 R187, R187 ;  /* 0x000000bb00bb7308 */ /* 0x000ea20000000800 */
[--C-:B------:R-:W-:Y:S02]  /*bab0*/  FFMA.FTZ R169, R169, c[0x0][0x2d0], -R158.reuse ;  /* 0x0000b400a9a97a23 */ /* 0x100fe4000001089e */
[--C-:B------:R-:W-:Y:S01]  /*bac0*/  FFMA.FTZ R168, R168, c[0x0][0x2d0], -R158.reuse ;  /* 0x0000b400a8a87a23 */ /* 0x100fe2000001089e */
[----:B-1----:R-:W-:Y:S01]  /*bad0*/  F2FP.PACK_AB R146, R185, R186 ;  /* 0x000000bab992723e */ /* 0x002fe200000000ff */
[----:B------:R-:W-:Y:S02]  /*bae0*/  FFMA.FTZ R175, R175, c[0x0][0x2d0], -R159 ;  /* 0x0000b400afaf7a23 */ /* 0x000fe4000001089f */
[----:B------:R-:W-:Y:S02]  /*baf0*/  FFMA.FTZ R173, R173, c[0x0][0x2d0], -R158 ;  /* 0x0000b400adad7a23 */ /* 0x000fe4000001089e */
[--C-:B------:R-:W-:Y:S01]  /*bb00*/  FFMA.FTZ R167, R167, c[0x0][0x2d0], -R157.reuse ;  /* 0x0000b400a7a77a23 */ /* 0x100fe2000001089d */
[----:B------:R-:W1:Y:S01]  /*bb10*/  MUFU.EX2 R149, R149 ;  /* 0x0000009500957308 */ /* 0x000e620000000800 */
[----:B------:R-:W-:Y:S02]  /*bb20*/  FFMA.FTZ R166, R166, c[0x0][0x2d0], -R157 ;  /* 0x0000b400a6a67a23 */ /* 0x000fe4000001089d */
[----:B------:R-:W-:Y:S02]  /*bb30*/  FFMA.FTZ R164, R164, c[0x0][0x2d0], -R156 ;  /* 0x0000b400a4a47a23 */ /* 0x000fe4000001089c */
[C---:B------:R-:W-:Y:S02]  /*bb40*/  FMUL.FTZ R52, R151.reuse, R52 ;  /* 0x0000003497347220 */ /* 0x040fe40000410000 */
[C---:B------:R-:W-:Y:S02]  /*bb50*/  FMUL.FTZ R53, R151.reuse, R53 ;  /* 0x0000003597357220 */ /* 0x040fe40000410000 */
[C---:B------:R-:W-:Y:S01]  /*bb60*/  FMUL.FTZ R54, R150.reuse, R54 ;  /* 0x0000003696367220 */ /* 0x040fe20000410000 */
[----:B------:R-:W3:Y:S01]  /*bb70*/  MUFU.EX2 R148, R148 ;  /* 0x0000009400947308 */ /* 0x000ee20000000800 */
[C---:B------:R-:W-:Y:S02]  /*bb80*/  FMUL.FTZ R55, R150.reuse, R55 ;  /* 0x0000003796377220 */ /* 0x040fe40000410000 */
[----:B------:R-:W-:Y:S01]  /*bb90*/  FMUL.FTZ R64, R151, R64 ;  /* 0x0000004097407220 */ /* 0x000fe20000410000 */
[----:B--2---:R-:W-:Y:S01]  /*bba0*/  F2FP.PACK_AB R147, R187, R182 ;  /* 0x000000b6bb93723e */ /* 0x004fe200000000ff */
[----:B------:R-:W-:Y:S02]  /*bbb0*/  FMUL.FTZ R65, R151, R65 ;  /* 0x0000004197417220 */ /* 0x000fe40000410000 */
[C---:B------:R-:W-:Y:S02]  /*bbc0*/  FMUL.FTZ R66, R150.reuse, R66 ;  /* 0x0000004296427220 */ /* 0x040fe40000410000 */
[----:B------:R-:W-:Y:S01]  /*bbd0*/  FMUL.FTZ R67, R150, R67 ;  /* 0x0000004396437220 */ /* 0x000fe20000410000 */
[----:B------:R-:W-:Y:S01]  /*bbe0*/  MUFU.EX2 R195, R195 ;  /* 0x000000c300c37308 */ /* 0x000fe20000000800 */
[-C--:B------:R-:W-:Y:S05]  /*bbf0*/  HMMA.16816.F32 R4, R144, R20.reuse, R4 ;  /* 0x000000149004723c */ /* 0x080fea0000001804 */
[C---:B-1----:R-:W-:Y:S02]  /*bc00*/  FMUL.FTZ R8, R149.reuse, R140 ;  /* 0x0000008c95087220 */ /* 0x042fe40000410000 */
[C---:B------:R-:W-:Y:S02]  /*bc10*/  FMUL.FTZ R9, R149.reuse, R141 ;  /* 0x0000008d95097220 */ /* 0x040fe40000410000 */
[----:B------:R-:W1:Y:S03]  /*bc20*/  MUFU.EX2 R192, R192 ;  /* 0x000000c000c07308 */ /* 0x000e660000000800 */
[C---:B------:R-:W-:Y:S02]  /*bc30*/  FMUL.FTZ R12, R149.reuse, R136 ;  /* 0x00000088950c7220 */ /* 0x040fe40000410000 */
[C---:B---3--:R-:W-:Y:S02]  /*bc40*/  FMUL.FTZ R10, R148.reuse, R142 ;  /* 0x0000008e940a7220 */ /* 0x048fe40000410000 */
[C---:B------:R-:W-:Y:S02]  /*bc50*/  FMUL.FTZ R11, R148.reuse, R143 ;  /* 0x0000008f940b7220 */ /* 0x040fe40000410000 */
[C---:B------:R-:W-:Y:S01]  /*bc60*/  FMUL.FTZ R14, R148.reuse, R138 ;  /* 0x0000008a940e7220 */ /* 0x040fe20000410000 */
[----:B------:R-:W-:Y:S01]  /*bc70*/  MUFU.EX2 R193, R193 ;  /* 0x000000c100c17308 */ /* 0x000fe20000000800 */
[C---:B------:R-:W-:Y:S02]  /*bc80*/  FMUL.FTZ R15, R148.reuse, R139 ;  /* 0x0000008b940f7220 */ /* 0x040fe40000410000 */
[C---:B------:R-:W-:Y:S02]  /*bc90*/  FMUL.FTZ R13, R149.reuse, R137 ;  /* 0x00000089950d7220 */ /* 0x040fe40000410000 */
[C---:B------:R-:W-:Y:S02]  /*bca0*/  FMUL.FTZ R40, R149.reuse, R108 ;  /* 0x0000006c95287220 */ /* 0x040fe40000410000 */
[C---:B------:R-:W-:Y:S02]  /*bcb0*/  FMUL.FTZ R41, R149.reuse, R109 ;  /* 0x0000006d95297220 */ /* 0x040fe40000410000 */
[C---:B------:R-:W-:Y:S01]  /*bcc0*/  FMUL.FTZ R42, R148.reuse, R110 ;  /* 0x0000006e942a7220 */ /* 0x040fe20000410000 */
[----:B------:R-:W2:Y:S01]  /*bcd0*/  MUFU.EX2 R190, R190 ;  /* 0x000000be00be7308 */ /* 0x000ea20000000800 */
[----:B------:R-:W-:Y:S02]  /*bce0*/  FMUL.FTZ R43, R148, R111 ;  /* 0x0000006f942b7220 */ /* 0x000fe40000410000 */
[----:B------:R-:W-:Y:S01]  /*bcf0*/  LDSM.16.MT88.4 R108, [R214+0x1c80] ;  /* 0x001c8000d66c783b */ /* 0x000fe20000004200 */
[----:B-1----:R-:W-:Y:S01]  /*bd00*/  F2FP.PACK_AB R140, R192, R195 ;  /* 0x000000c3c08c723e */ /* 0x002fe200000000ff */
[C---:B------:R-:W-:Y:S02]  /*bd10*/  FMUL.FTZ R44, R149.reuse, R104 ;  /* 0x00000068952c7220 */ /* 0x040fe40000410000 */
[C---:B------:R-:W-:Y:S02]  /*bd20*/  FMUL.FTZ R45, R149.reuse, R105 ;  /* 0x00000069952d7220 */ /* 0x040fe40000410000 */
[C---:B------:R-:W-:Y:S01]  /*bd30*/  FMUL.FTZ R46, R148.reuse, R106 ;  /* 0x0000006a942e7220 */ /* 0x040fe20000410000 */
[----:B------:R-:W-:Y:S01]  /*bd40*/  MUFU.EX2 R191, R191 ;  /* 0x000000bf00bf7308 */ /* 0x000fe20000000800 */
[C---:B------:R-:W-:Y:S02]  /*bd50*/  FMUL.FTZ R47, R148.reuse, R107 ;  /* 0x0000006b942f7220 */ /* 0x040fe40000410000 */
[----:B------:R-:W-:Y:S01]  /*bd60*/  LDSM.16.MT88.4 R104, [R212+0x3080] ;  /* 0x00308000d468783b */ /* 0x000fe20000004200 */
[C---:B------:R-:W-:Y:S02]  /*bd70*/  FMUL.FTZ R24, R149.reuse, R124 ;  /* 0x0000007c95187220 */ /* 0x040fe40000410000 */
[C---:B------:R-:W-:Y:S02]  /*bd80*/  FMUL.FTZ R25, R149.reuse, R125 ;  /* 0x0000007d95197220 */ /* 0x040fe40000410000 */
[C---:B------:R-:W-:Y:S02]  /*bd90*/  FMUL.FTZ R26, R148.reuse, R126 ;  /* 0x0000007e941a7220 */ /* 0x040fe40000410000 */
[----:B------:R-:W1:Y:S01]  /*bda0*/  MUFU.EX2 R188, R188 ;  /* 0x000000bc00bc7308 */ /* 0x000e620000000800 */
[----:B------:R-:W-:Y:S02]  /*bdb0*/  FMUL.FTZ R27, R148, R127 ;  /* 0x0000007f941b7220 */ /* 0x000fe40000410000 */
[C---:B------:R-:W-:Y:S01]  /*bdc0*/  FMUL.FTZ R28, R149.reuse, R120 ;  /* 0x00000078951c7220 */ /* 0x040fe20000410000 */
[----:B--2---:R-:W-:Y:S01]  /*bdd0*/  F2FP.PACK_AB R142, R190, R193 ;  /* 0x000000c1be8e723e */ /* 0x004fe200000000ff */
[C---:B------:R-:W-:Y:S02]  /*bde0*/  FMUL.FTZ R29, R149.reuse, R121 ;  /* 0x00000079951d7220 */ /* 0x040fe40000410000 */
[C---:B------:R-:W-:Y:S02]  /*bdf0*/  FMUL.FTZ R30, R148.reuse, R122 ;  /* 0x0000007a941e7220 */ /* 0x040fe40000410000 */
[C---:B------:R-:W-:Y:S01]  /*be00*/  FMUL.FTZ R56, R149.reuse, R56 ;  /* 0x0000003895387220 */ /* 0x040fe20000410000 */
[----:B------:R-:W-:Y:S01]  /*be10*/  MUFU.EX2 R189, R189 ;  /* 0x000000bd00bd7308 */ /* 0x000fe20000000800 */
[C---:B------:R-:W-:Y:S02]  /*be20*/  FMUL.FTZ R57, R149.reuse, R57 ;  /* 0x0000003995397220 */ /* 0x040fe40000410000 */
[C---:B------:R-:W-:Y:S02]  /*be30*/  FMUL.FTZ R58, R148.reuse, R58 ;  /* 0x0000003a943a7220 */ /* 0x040fe40000410000 */
[C---:B------:R-:W-:Y:S02]  /*be40*/  FMUL.FTZ R59, R148.reuse, R59 ;  /* 0x0000003b943b7220 */ /* 0x040fe40000410000 */
[C---:B------:R-:W-:Y:S02]  /*be50*/  FMUL.FTZ R60, R149.reuse, R60 ;  /* 0x0000003c953c7220 */ /* 0x040fe40000410000 */
[----:B------:R-:W-:Y:S01]  /*be60*/  FMUL.FTZ R61, R149, R61 ;  /* 0x0000003d953d7220 */ /* 0x000fe20000410000 */
[----:B------:R-:W2:Y:S01]  /*be70*/  MUFU.EX2 R152, R152 ;  /* 0x0000009800987308 */ /* 0x000ea20000000800 */
[C---:B------:R-:W-:Y:S02]  /*be80*/  FMUL.FTZ R62, R148.reuse, R62 ;  /* 0x0000003e943e7220 */ /* 0x040fe40000410000 */
[----:B------:R-:W-:Y:S01]  /*be90*/  FMUL.FTZ R63, R148, R63 ;  /* 0x0000003f943f7220 */ /* 0x000fe20000410000 */
[----:B-1----:R-:W-:Y:S01]  /*bea0*/  F2FP.PACK_AB R141, R188, R191 ;  /* 0x000000bfbc8d723e */ /* 0x002fe200000000ff */
[--C-:B------:R-:W-:Y:S02]  /*beb0*/  FFMA.FTZ R194, R194, c[0x0][0x2d0], -R159.reuse ;  /* 0x0000b400c2c27a23 */ /* 0x100fe4000001089f */
[--C-:B------:R-:W-:Y:S02]  /*bec0*/  FFMA.FTZ R197, R196, c[0x0][0x2d0], -R159.reuse ;  /* 0x0000b400c4c57a23 */ /* 0x100fe4000001089f */
[--C-:B------:R-:W-:Y:S01]  /*bed0*/  FFMA.FTZ R196, R201, c[0x0][0x2d0], -R158.reuse ;  /* 0x0000b400c9c47a23 */ /* 0x100fe2000001089e */
[----:B------:R1:W-:Y:S01]  /*bee0*/  MUFU.EX2 R124, R177 ;  /* 0x000000b1007c7308 */ /* 0x0003e20000000800 */
[--C-:B------:R-:W-:Y:S02]  /*bef0*/  FFMA.FTZ R199, R199, c[0x0][0x2d0], -R158.reuse ;  /* 0x0000b400c7c77a23 */ /* 0x100fe4000001089e */
[--C-:B------:R-:W-:Y:S02]  /*bf00*/  FFMA.FTZ R198, R198, c[0x0][0x2d0], -R159.reuse ;  /* 0x0000b400c6c67a23 */ /* 0x100fe4000001089f */
[--C-:B------:R-:W-:Y:S02]  /*bf10*/  FFMA.FTZ R201, R200, c[0x0][0x2d0], -R159.reuse ;  /* 0x0000b400c8c97a23 */ /* 0x100fe4000001089f */
[----:B------:R-:W-:Y:S02]  /*bf20*/  FFMA.FTZ R159, R174, c[0x0][0x2d0], -R159 ;  /* 0x0000b400ae9f7a23 */ /* 0x000fe4000001089f */
[--C-:B------:R-:W-:Y:S01]  /*bf30*/  FFMA.FTZ R200, R247, c[0x0][0x2d0], -R158.reuse ;  /* 0x0000b400f7c87a23 */ /* 0x100fe2000001089e */
[----:B------:R-:W-:Y:S01]  /*bf40*/  MUFU.EX2 R125, R171 ;  /* 0x000000ab007d7308 */ /* 0x000fe20000000800 */
[--C-:B------:R-:W-:Y:S02]  /*bf50*/  FFMA.FTZ R203, R203, c[0x0][0x2d0], -R158.reuse ;  /* 0x0000b400cbcb7a23 */ /* 0x100fe4000001089e */
[----:B------:R-:W-:Y:S01]  /*bf60*/  FFMA.FTZ R158, R172, c[0x0][0x2d0], -R158 ;  /* 0x0000b400ac9e7a23 */ /* 0x000fe2000001089e */
[----:B--2---:R-:W-:Y:S01]  /*bf70*/  F2FP.PACK_AB R143, R152, R189 ;  /* 0x000000bd988f723e */ /* 0x004fe200000000ff */
[--C-:B------:R-:W-:Y:S02]  /*bf80*/  FFMA.FTZ R202, R202, c[0x0][0x2d0], -R157.reuse ;  /* 0x0000b400caca7a23 */ /* 0x100fe4000001089d */
[--C-:B------:R-:W-:Y:S02]  /*bf90*/  FFMA.FTZ R247, R248, c[0x0][0x2d0], -R157.reuse ;  /* 0x0000b400f8f77a23 */ /* 0x100fe4000001089d */
[--C-:B------:R-:W-:Y:S01]  /*bfa0*/  FFMA.FTZ R248, R251, c[0x0][0x2d0], -R156.reuse ;  /* 0x0000b400fbf87a23 */ /* 0x100fe2000001089c */
[----:B------:R-:W-:Y:S01]  /*bfb0*/  MUFU.EX2 R121, R170 ;  /* 0x000000aa00797308 */ /* 0x000fe20000000800 */
[C---:B------:R-:W-:Y:S04]  /*bfc0*/  HMMA.16816.F32 R8, R140.reuse, R20, R8 ;  /* 0x000000148c08723c */ /* 0x040fe80000001808 */
[--C-:B------:R-:W-:Y:S02]  /*bfd0*/  FFMA.FTZ R251, R178, c[0x0][0x2d0], -R157.reuse ;  /* 0x0000b400b2fb7a23 */ /* 0x100fe4000001089d */
[----:B-1----:R-:W-:Y:S01]  /*bfe0*/  LDSM.16.MT88.4 R176, [R212+0x3880] ;  /* 0x00388000d4b0783b */ /* 0x002fe20000004200 */
[C---:B------:R-:W-:Y:S01]  /*bff0*/  FMUL.FTZ R20, R151.reuse, R128 ;  /* 0x0000008097147220 */ /* 0x040fe20000410000 */
[-C--:B------:R-:W-:Y:S01]  /*c000*/  HMMA.16816.F32 R12, R140, R22.reuse, R12 ;  /* 0x000000168c0c723c */ /* 0x080fe2000000180c */
[----:B------:R-:W-:Y:S03]  /*c010*/  MUFU.EX2 R126, R169 ;  /* 0x000000a9007e7308 */ /* 0x000fe60000000800 */
[----:B------:R-:W-:Y:S02]  /*c020*/  FMUL.FTZ R21, R151, R129 ;  /* 0x0000008197157220 */ /* 0x000fe40000410000 */
[--C-:B------:R-:W-:Y:S02]  /*c030*/  FFMA.FTZ R162, R162, c[0x0][0x2d0], -R157.reuse ;  /* 0x0000b400a2a27a23 */ /* 0x100fe4000001089d */
[C---:B------:R-:W-:Y:S03]  /*c040*/  HMMA.16816.F32 R16, R144.reuse, R22, R16 ;  /* 0x000000169010723c */ /* 0x040fe60000001810 */
[----:B------:R1:W-:Y:S01]  /*c050*/  MUFU.EX2 R122, R168 ;  /* 0x000000a8007a7308 */ /* 0x0003e20000000800 */
[----:B------:R-:W-:Y:S02]  /*c060*/  FMUL.FTZ R31, R148, R123 ;  /* 0x0000007b941f7220 */ /* 0x000fe40000410000 */
[----:B------:R-:W-:Y:S02]  /*c070*/  FFMA.FTZ R157, R165, c[0x0][0x2d0], -R157 ;  /* 0x0000b400a59d7a23 */ /* 0x000fe4000001089d */
[C---:B------:R-:W-:Y:S04]  /*c080*/  FMUL.FTZ R22, R150.reuse, R130 ;  /* 0x0000008296167220 */ /* 0x040fe80000410000 */
[C---:B------:R-:W-:Y:S01]  /*c090*/  FMUL.FTZ R23, R150.reuse, R131 ;  /* 0x0000008396177220 */ /* 0x040fe20000410000 */
[----:B------:R-:W-:Y:S01]  /*c0a0*/  MUFU.EX2 R138, R175 ;  /* 0x000000af008a7308 */ /* 0x000fe20000000800 */
[----:B------:R-:W2:Y:S01]  /*c0b0*/  LDSM.16.MT88.4 R128, [R214+0x2480] ;  /* 0x00248000d680783b */ /* 0x000ea20000004200 */
[C---:B------:R-:W-:Y:S02]  /*c0c0*/  FMUL.FTZ R96, R151.reuse, R96 ;  /* 0x0000006097607220 */ /* 0x040fe40000410000 */
[C---:B------:R-:W-:Y:S02]  /*c0d0*/  FMUL.FTZ R97, R151.reuse, R97 ;  /* 0x0000006197617220 */ /* 0x040fe40000410000 */
[-C--:B------:R-:W-:Y:S03]  /*c0e0*/  HMMA.16816.F32 R20, R144, R36.reuse, R20 ;  /* 0x000000249014723c */ /* 0x080fe60000001814 */
[C---:B------:R-:W-:Y:S01]  /*c0f0*/  FMUL.FTZ R98, R150.reuse, R98 ;  /* 0x0000006296627220 */ /* 0x040fe20000410000 */
[----:B------:R3:W-:Y:S01]  /*c100*/  MUFU.EX2 R139, R173 ;  /* 0x000000ad008b7308 */ /* 0x0007e20000000800 */
[C---:B------:R-:W-:Y:S02]  /*c110*/  FMUL.FTZ R99, R150.reuse, R99 ;  /* 0x0000006396637220 */ /* 0x040fe40000410000 */
[C---:B------:R-:W-:Y:S01]  /*c120*/  FMUL.FTZ R68, R151.reuse, R68 ;  /* 0x0000004497447220 */ /* 0x040fe20000410000 */
[C---:B------:R-:W-:Y:S01]  /*c130*/  HMMA.16816.F32 R24, R140.reuse, R36, R24 ;  /* 0x000000248c18723c */ /* 0x040fe20000001818 */
[----:B-1----:R-:W-:Y:S03]  /*c140*/  LDSM.16.MT88.4 R168, [R212+0x2c80] ;  /* 0x002c8000d4a8783b */ /* 0x002fe60000004200 */
[C---:B------:R-:W-:Y:S02]  /*c150*/  FMUL.FTZ R69, R151.reuse, R69 ;  /* 0x0000004597457220 */ /* 0x040fe40000410000 */
[----:B------:R-:W-:Y:S01]  /*c160*/  MUFU.EX2 R127, R167 ;  /* 0x000000a7007f7308 */ /* 0x000fe20000000800 */
[C---:B------:R-:W-:Y:S01]  /*c170*/  FMUL.FTZ R36, R151.reuse, R112 ;  /* 0x0000007097247220 */ /* 0x040fe20000410000 */
[-C--:B------:R-:W-:Y:S04]  /*c180*/  HMMA.16816.F32 R28, R140, R38.reuse, R28 ;  /* 0x000000268c1c723c */ /* 0x080fe8000000181c */
[----:B------:R-:W-:Y:S02]  /*c190*/  FMUL.FTZ R37, R151, R113 ;  /* 0x0000007197257220 */ /* 0x000fe40000410000 */
[C---:B------:R-:W-:Y:S02]  /*c1a0*/  FMUL.FTZ R70, R150.reuse, R70 ;  /* 0x0000004696467220 */ /* 0x040fe40000410000 */
[C---:B------:R-:W-:Y:S01]  /*c1b0*/  HMMA.16816.F32 R32, R144.reuse, R38, R32 ;  /* 0x000000269020723c */ /* 0x040fe20000001820 */
[----:B------:R-:W1:Y:S01]  /*c1c0*/  MUFU.EX2 R136, R166 ;  /* 0x000000a600887308 */ /* 0x000e620000000800 */
[----:B---3--:R-:W-:Y:S02]  /*c1d0*/  LDSM.16.MT88.4 R172, [R214+0x3880] ;  /* 0x00388000d6ac783b */ /* 0x008fe40000004200 */
[C---:B------:R-:W-:Y:S03]  /*c1e0*/  FMUL.FTZ R71, R150.reuse, R71 ;  /* 0x0000004796477220 */ /* 0x040fe60000410000 */
[C---:B------:R-:W-:Y:S02]  /*c1f0*/  FMUL.FTZ R38, R150.reuse, R114 ;  /* 0x0000007296267220 */ /* 0x040fe40000410000 */
[----:B------:R-:W-:Y:S02]  /*c200*/  FMUL.FTZ R39, R150, R115 ;  /* 0x0000007396277220 */ /* 0x000fe40000410000 */
[----:B------:R3:W-:Y:S01]  /*c210*/  MUFU.EX2 R120, R164 ;  /* 0x000000a400787308 */ /* 0x0007e20000000800 */
[----:B------:R-:W4:Y:S01]  /*c220*/  LDSM.16.MT88.4 R112, [R212+0x2480] ;  /* 0x00248000d470783b */ /* 0x000f220000004200 */
[C---:B------:R-:W-:Y:S02]  /*c230*/  FMUL.FTZ R72, R149.reuse, R72 ;  /* 0x0000004895487220 */ /* 0x040fe40000410000 */
[C---:B------:R-:W-:Y:S01]  /*c240*/  FMUL.FTZ R73, R149.reuse, R73 ;  /* 0x0000004995497220 */ /* 0x040fe20000410000 */
[-C--:B--2---:R-:W-:Y:S03]  /*c250*/  HMMA.16816.F32 R36, R144, R128.reuse, R36 ;  /* 0x000000809024723c */ /* 0x084fe60000001824 */
[C---:B------:R-:W-:Y:S02]  /*c260*/  FMUL.FTZ R74, R148.reuse, R74 ;  /* 0x0000004a944a7220 */ /* 0x040fe40000410000 */
[----:B------:R-:W-:Y:S01]  /*c270*/  MUFU.EX2 R194, R194 ;  /* 0x000000c200c27308 */ /* 0x000fe20000000800 */
[----:B------:R-:W-:Y:S02]  /*c280*/  FMUL.FTZ R75, R148, R75 ;  /* 0x0000004b944b7220 */ /* 0x000fe40000410000 */
[C---:B------:R-:W-:Y:S04]  /*c290*/  HMMA.16816.F32 R40, R140.reuse, R128, R40 ;  /* 0x000000808c28723c */ /* 0x040fe80000001828 */
[C---:B------:R-:W-:Y:S01]  /*c2a0*/  FMUL.FTZ R76, R149.reuse, R76 ;  /* 0x0000004c954c7220 */ /* 0x040fe20000410000 */
[----:B-1----:R-:W-:Y:S01]  /*c2b0*/  F2FP.PACK_AB R160, R136, R127 ;  /* 0x0000007f88a0723e */ /* 0x002fe200000000ff */
[----:B------:R-:W-:Y:S01]  /*c2c0*/  FMUL.FTZ R77, R149, R77 ;  /* 0x0000004d954d7220 */ /* 0x000fe20000410000 */
[----:B------:R-:W1:Y:S01]  /*c2d0*/  MUFU.EX2 R197, R197 ;  /* 0x000000c500c57308 */ /* 0x000e620000000800 */
[-C--:B------:R-:W-:Y:S01]  /*c2e0*/  HMMA.16816.F32 R44, R140, R130.reuse, R44 ;  /* 0x000000828c2c723c */ /* 0x080fe2000000182c */
[----:B---3--:R-:W-:Y:S03]  /*c2f0*/  LDSM.16.MT88.4 R164, [R214+0x2c80] ;  /* 0x002c8000d6a4783b */ /* 0x008fe60000004200 */
[C---:B------:R-:W-:Y:S02]  /*c300*/  FMUL.FTZ R78, R148.reuse, R78 ;  /* 0x0000004e944e7220 */ /* 0x040fe40000410000 */
[----:B------:R-:W-:Y:S02]  /*c310*/  FMUL.FTZ R79, R148, R79 ;  /* 0x0000004f944f7220 */ /* 0x000fe40000410000 */
[C---:B------:R-:W-:Y:S01]  /*c320*/  HMMA.16816.F32 R48, R144.reuse, R130, R48 ;  /* 0x000000829030723c */ /* 0x040fe20000001830 */
[----:B------:R-:W-:Y:S03]  /*c330*/  MUFU.EX2 R196, R196 ;  /* 0x000000c400c47308 */ /* 0x000fe60000000800 */
[C---:B------:R-:W-:Y:S02]  /*c340*/  FMUL.FTZ R80, R151.reuse, R80 ;  /* 0x0000005097507220 */ /* 0x040fe40000410000 */
[C---:B------:R-:W-:Y:S02]  /*c350*/  FMUL.FTZ R81, R151.reuse, R81 ;  /* 0x0000005197517220 */ /* 0x040fe40000410000 */
[C---:B------:R-:W-:Y:S03]  /*c360*/  FMUL.FTZ R82, R150.reuse, R82 ;  /* 0x0000005296527220 */ /* 0x040fe60000410000 */
[----:B------:R-:W2:Y:S01]  /*c370*/  MUFU.EX2 R199, R199 ;  /* 0x000000c700c77308 */ /* 0x000ea20000000800 */
[-C--:B----4-:R-:W-:Y:S03]  /*c380*/  HMMA.16816.F32 R52, R144, R112.reuse, R52 ;  /* 0x000000709034723c */ /* 0x090fe60000001834 */
[C---:B------:R-:W-:Y:S02]  /*c390*/  FMUL.FTZ R83, R150.reuse, R83 ;  /* 0x0000005396537220 */ /* 0x040fe40000410000 */
[C---:B------:R-:W-:Y:S02]  /*c3a0*/  FMUL.FTZ R84, R151.reuse, R84 ;  /* 0x0000005497547220 */ /* 0x040fe40000410000 */
[----:B------:R-:W-:Y:S01]  /*c3b0*/  FMUL.FTZ R85, R151, R85 ;  /* 0x0000005597557220 */ /* 0x000fe20000410000 */
[C---:B------:R-:W-:Y:S01]  /*c3c0*/  HMMA.16816.F32 R56, R140.reuse, R112, R56 ;  /* 0x000000708c38723c */ /* 0x040fe20000001838 */
[----:B------:R-:W-:Y:S03]  /*c3d0*/  MUFU.EX2 R198, R198 ;  /* 0x000000c600c67308 */ /* 0x000fe60000000800 */
[C---:B------:R-:W-:Y:S02]  /*c3e0*/  FMUL.FTZ R86, R150.reuse, R86 ;  /* 0x0000005696567220 */ /* 0x040fe40000410000 */
[----:B------:R-:W-:Y:S02]  /*c3f0*/  FMUL.FTZ R87, R150, R87 ;  /* 0x0000005796577220 */ /* 0x000fe40000410000 */
[-C--:B------:R-:W-:Y:S03]  /*c400*/  HMMA.16816.F32 R60, R140, R114.reuse, R60 ;  /* 0x000000728c3c723c */ /* 0x080fe6000000183c */
[----:B------:R-:W3:Y:S01]  /*c410*/  MUFU.EX2 R201, R201 ;  /* 0x000000c900c97308 */ /* 0x000ee20000000800 */
[C---:B------:R-:W-:Y:S02]  /*c420*/  FMUL.FTZ R88, R149.reuse, R88 ;  /* 0x0000005895587220 */ /* 0x040fe40000410000 */
[----:B------:R-:W-:Y:S02]  /*c430*/  FMUL.FTZ R89, R149, R89 ;  /* 0x0000005995597220 */ /* 0x000fe40000410000 */
[C---:B------:R-:W-:Y:S01]  /*c440*/  HMMA.16816.F32 R64, R144.reuse, R114, R64 ;  /* 0x000000729040723c */ /* 0x040fe20000001840 */
[----:B------:R-:W4:Y:S03]  /*c450*/  LDSM.16.MT88.4 R112, [R212+0x1c80] ;  /* 0x001c8000d470783b */ /* 0x000f260000004200 */
[C---:B------:R-:W-:Y:S01]  /*c460*/  FMUL.FTZ R90, R148.reuse, R90 ;  /* 0x0000005a945a7220 */ /* 0x040fe20000410000 */
[----:B------:R-:W-:Y:S01]  /*c470*/  MUFU.EX2 R200, R200 ;  /* 0x000000c800c87308 */ /* 0x000fe20000000800 */
[C---:B------:R-:W-:Y:S02]  /*c480*/  FMUL.FTZ R91, R148.reuse, R91 ;  /* 0x0000005b945b7220 */ /* 0x040fe40000410000 */
[-C--:B------:R-:W-:Y:S04]  /*c490*/  HMMA.16816.F32 R68, R144, R100.reuse, R68 ;  /* 0x000000649044723c */ /* 0x080fe80000001844 */
[--C-:B------:R-:W-:Y:S02]  /*c4a0*/  FFMA.FTZ R249, R249, c[0x0][0x2d0], -R156.reuse ;  /* 0x0000b400f9f97a23 */ /* 0x100fe4000001089c */
[C---:B------:R-:W-:Y:S01]  /*c4b0*/  FMUL.FTZ R92, R149.reuse, R92 ;  /* 0x0000005c955c7220 */ /* 0x040fe20000410000 */
[----:B------:R-:W5:Y:S01]  /*c4c0*/  MUFU.EX2 R203, R203 ;  /* 0x000000cb00cb7308 */ /* 0x000f620000000800 */
[C---:B------:R-:W-:Y:S04]  /*c4d0*/  HMMA.16816.F32 R72, R140.reuse, R100, R72 ;  /* 0x000000648c48723c */ /* 0x040fe80000001848 */
[----:B------:R-:W-:Y:S02]  /*c4e0*/  FMUL.FTZ R93, R149, R93 ;  /* 0x0000005d955d7220 */ /* 0x000fe40000410000 */
[C---:B------:R-:W-:Y:S01]  /*c4f0*/  FMUL.FTZ R94, R148.reuse, R94 ;  /* 0x0000005e945e7220 */ /* 0x040fe20000410000 */
[----:B-1----:R-:W-:Y:S01]  /*c500*/  F2FP.PACK_AB R100, R197, R194 ;  /* 0x000000c2c564723e */ /* 0x002fe200000000ff */
[-C--:B------:R-:W-:Y:S01]  /*c510*/  HMMA.16816.F32 R76, R140, R102.reuse, R76 ;  /* 0x000000668c4c723c */ /* 0x080fe2000000184c */
[----:B------:R-:W-:Y:S03]  /*c520*/  MUFU.EX2 R202, R202 ;  /* 0x000000ca00ca7308 */ /* 0x000fe60000000800 */
[----:B--2---:R-:W-:Y:S01]  /*c530*/  F2FP.PACK_AB R101, R199, R196 ;  /* 0x000000c4c765723e */ /* 0x004fe200000000ff */
[----:B------:R-:W-:Y:S02]  /*c540*/  FMUL.FTZ R95, R148, R95 ;  /* 0x0000005f945f7220 */ /* 0x000fe40000410000 */
[--C-:B------:R-:W-:Y:S01]  /*c550*/  FFMA.FTZ R163, R163, c[0x0][0x2d0], -R156.reuse ;  /* 0x0000b400a3a37a23 */ /* 0x100fe2000001089c */
[C---:B------:R-:W-:Y:S03]  /*c560*/  HMMA.16816.F32 R80, R144.reuse, R102, R80 ;  /* 0x000000669050723c */ /* 0x040fe60000001850 */
[----:B------:R-:W1:Y:S01]  /*c570*/  MUFU.EX2 R247, R247 ;  /* 0x000000f700f77308 */ /* 0x000e620000000800 */
[--C-:B------:R-:W-:Y:S02]  /*c580*/  FFMA.FTZ R155, R155, c[0x0][0x2d0], -R156.reuse ;  /* 0x0000b4009b9b7a23 */ /* 0x100fe4000001089c */
[----:B------:R-:W-:Y:S01]  /*c590*/  FFMA.FTZ R156, R154, c[0x0][0x2d0], -R156 ;  /* 0x0000b4009a9c7a23 */ /* 0x000fe2000001089c */
[----:B---3--:R-:W-:Y:S01]  /*c5a0*/  F2FP.PACK_AB R102, R201, R198 ;  /* 0x000000c6c966723e */ /* 0x008fe200000000ff */
[-C--:B------:R-:W-:Y:S04]  /*c5b0*/  HMMA.16816.F32 R84, R144, R104.reuse, R84 ;  /* 0x000000689054723c */ /* 0x080fe80000001854 */
[----:B-----5:R-:W-:Y:S01]  /*c5c0*/  F2FP.PACK_AB R103, R203, R200 ;  /* 0x000000c8cb67723e */ /* 0x020fe200000000ff */
[----:B------:R-:W-:Y:S01]  /*c5d0*/  MUFU.EX2 R248, R248 ;  /* 0x000000f800f87308 */ /* 0x000fe20000000800 */
[----:B------:R-:W-:Y:S02]  /*c5e0*/  FFMA.FTZ R181, R151, R232, R181 ;  /* 0x000000e897b57223 */ /* 0x000fe400000100b5 */
[C---:B------:R-:W-:Y:S04]  /*c5f0*/  HMMA.16816.F32 R88, R140.reuse, R104, R88 ;  /* 0x000000688c58723c */ /* 0x040fe80000001858 */
[----:B------:R-:W-:Y:S02]  /*c600*/  FFMA.FTZ R184, R150, R231, R184 ;  /* 0x000000e796b87223 */ /* 0x000fe400000100b8 */
[----:B------:R-:W-:Y:S01]  /*c610*/  FFMA.FTZ R195, R149, R230, R195 ;  /* 0x000000e695c37223 */ /* 0x000fe200000100c3 */
[----:B------:R-:W2:Y:S01]  /*c620*/  MUFU.EX2 R249, R249 ;  /* 0x000000f900f97308 */ /* 0x000ea20000000800 */
[-C--:B------:R-:W-:Y:S04]  /*c630*/  HMMA.16816.F32 R92, R140, R106.reuse, R92 ;  /* 0x0000006a8c5c723c */ /* 0x080fe8000000185c */
[----:B-1----:R-:W-:Y:S01]  /*c640*/  F2FP.PACK_AB R104, R247, R202 ;  /* 0x000000caf768723e */ /* 0x002fe200000000ff */
[----:B------:R-:W-:Y:S02]  /*c650*/  FFMA.FTZ R191, R148, R227, R191 ;  /* 0x000000e394bf7223 */ /* 0x000fe400000100bf */
[----:B------:R-:W-:Y:S01]  /*c660*/  FADD.FTZ R181, R180, R181 ;  /* 0x000000b5b4b57221 */ /* 0x000fe20000010000 */
[----:B------:R-:W-:Y:S01]  /*c670*/  HMMA.16816.F32 R96, R144, R106, R96 ;  /* 0x0000006a9060723c */ /* 0x000fe20000001860 */
[----:B------:R-:W-:Y:S03]  /*c680*/  MUFU.EX2 R250, R250 ;  /* 0x000000fa00fa7308 */ /* 0x000fe60000000800 */
[----:B------:R-:W-:Y:S02]  /*c690*/  FADD.FTZ R183, R183, R184 ;  /* 0x000000b8b7b77221 */ /* 0x000fe40000010000 */
[----:B------:R-:W-:Y:S02]  /*c6a0*/  FADD.FTZ R192, R192, R195 ;  /* 0x000000c3c0c07221 */ /* 0x000fe40000010000 */
[-C--:B------:R-:W-:Y:S03]  /*c6b0*/  HMMA.16816.F32 R4, R100, R108.reuse, R4 ;  /* 0x0000006c6404723c */ /* 0x080fe60000001804 */
[----:B------:R-:W1:Y:S02]  /*c6c0*/  MUFU.EX2 R251, R251 ;  /* 0x000000fb00fb7308 */ /* 0x000e640000000800 */
[----:B------:R-:W-:Y:S01]  /*c6d0*/  FADD.FTZ R188, R188, R191 ;  /* 0x000000bfbcbc7221 */ /* 0x000fe20000010000 */
[----:B--2---:R-:W-:Y:S01]  /*c6e0*/  F2FP.PACK_AB R105, R249, R248 ;  /* 0x000000f8f969723e */ /* 0x004fe200000000ff */
[----:B------:R-:W-:Y:S02]  /*c6f0*/  FADD.FTZ R186, R186, R181 ;  /* 0x000000b5baba7221 */ /* 0x000fe40000010000 */
[----:B------:R-:W-:Y:S04]  /*c700*/  FADD.FTZ R182, R182, R183 ;  /* 0x000000b7b6b67221 */ /* 0x000fe80000010000 */
[----:B------:R-:W2:Y:S01]  /*c710*/  MUFU.EX2 R252, R252 ;  /* 0x000000fc00fc7308 */ /* 0x000ea20000000800 */
[----:B------:R-:W-:Y:S02]  /*c720*/  FADD.FTZ R193, R193, R192 ;  /* 0x000000c0c1c17221 */ /* 0x000fe40000010000 */
[----:B------:R-:W-:Y:S02]  /*c730*/  FADD.FTZ R189, R189, R188 ;  /* 0x000000bcbdbd7221 */ /* 0x000fe40000010000 */
[----:B------:R-:W-:Y:S02]  /*c740*/  FADD.FTZ R185, R185, R186 ;  /* 0x000000bab9b97221 */ /* 0x000fe40000010000 */
[----:B------:R-:W-:Y:S02]  /*c750*/  FADD.FTZ R187, R187, R182 ;  /* 0x000000b6bbbb7221 */ /* 0x000fe40000010000 */
[----:B------:R-:W-:Y:S01]  /*c760*/  FADD.FTZ R193, R190, R193 ;  /* 0x000000c1bec17221 */ /* 0x000fe20000010000 */
[----:B------:R-:W3:Y:S01]  /*c770*/  MUFU.EX2 R129, R159 ;  /* 0x0000009f00817308 */ /* 0x000ee20000000800 */
[----:B------:R-:W-:Y:S01]  /*c780*/  FADD.FTZ R189, R152, R189 ;  /* 0x000000bd98bd7221 */ /* 0x000fe20000010000 */
[----:B------:R-:W-:Y:S01]  /*c790*/  MOV R152, R153 ;  /* 0x0000009900987202 */ /* 0x000fe20000000f00 */
[----:B------:R-:W-:Y:S01]  /*c7a0*/  FADD.FTZ R194, R194, R185 ;  /* 0x000000b9c2c27221 */ /* 0x000fe20000010000 */
[----:B-1----:R-:W-:Y:S01]  /*c7b0*/  F2FP.PACK_AB R106, R251, R250 ;  /* 0x000000fafb6a723e */ /* 0x002fe200000000ff */
[----:B------:R-:W-:Y:S02]  /*c7c0*/  FADD.FTZ R196, R196, R187 ;  /* 0x000000bbc4c47221 */ /* 0x000fe40000010000 */
[----:B------:R-:W-:Y:S02]  /*c7d0*/  FADD.FTZ R202, R202, R193 ;  /* 0x000000c1caca7221 */ /* 0x000fe40000010000 */
[----:B------:R-:W-:Y:S01]  /*c7e0*/  FADD.FTZ R248, R248, R189 ;  /* 0x000000bdf8f87221 */ /* 0x000fe20000010000 */
[----:B------:R3:W1:Y:S01]  /*c7f0*/  MUFU.EX2 R128, R158 ;  /* 0x0000009e00807308 */ /* 0x0006620000000800 */
[----:B------:R-:W-:Y:S02]  /*c800*/  FADD.FTZ R197, R197, R194 ;  /* 0x000000c2c5c57221 */ /* 0x000fe40000010000 */
[----:B------:R-:W-:Y:S01]  /*c810*/  FADD.FTZ R199, R199, R196 ;  /* 0x000000c4c7c77221 */ /* 0x000fe20000010000 */
[----:B--2---:R-:W-:Y:S01]  /*c820*/  F2FP.PACK_AB R107, R124, R252 ;  /* 0x000000fc7c6b723e */ /* 0x004fe200000000ff */
[----:B------:R-:W-:Y:S02]  /*c830*/  FADD.FTZ R247, R247, R202 ;  /* 0x000000caf7f77221 */ /* 0x000fe40000010000 */
[----:B------:R-:W-:Y:S02]  /*c840*/  FADD.FTZ R249, R249, R248 ;  /* 0x000000f8f9f97221 */ /* 0x000fe40000010000 */
[----:B------:R-:W-:Y:S01]  /*c850*/  FADD.FTZ R198, R198, R197 ;  /* 0x000000c5c6c67221 */ /* 0x000fe20000010000 */
[----:B------:R2:W-:Y:S01]  /*c860*/  MUFU.EX2 R131, R157 ;  /* 0x0000009d00837308 */ /* 0x0005e20000000800 */
[C---:B------:R-:W-:Y:S04]  /*c870*/  HMMA.16816.F32 R8, R104.reuse, R108, R8 ;  /* 0x0000006c6808723c */ /* 0x040fe80000001808 */
[----:B------:R-:W-:Y:S02]  /*c880*/  FADD.FTZ R200, R200, R199 ;  /* 0x000000c7c8c87221 */ /* 0x000fe40000010000 */
[----:B------:R-:W-:Y:S02]  /*c890*/  FADD.FTZ R250, R250, R247 ;  /* 0x000000f7fafa7221 */ /* 0x000fe40000010000 */
[-C--:B------:R-:W-:Y:S01]  /*c8a0*/  HMMA.16816.F32 R12, R104, R110.reuse, R12 ;  /* 0x0000006e680c723c */ /* 0x080fe2000000180c */
[----:B------:R5:W-:Y:S03]  /*c8b0*/  MUFU.EX2 R154, R156 ;  /* 0x0000009c009a7308 */ /* 0x000be60000000800 */
[----:B------:R-:W-:Y:S01]  /*c8c0*/  FADD.FTZ R249, R252, R249 ;  /* 0x000000f9fcf97221 */ /* 0x000fe20000010000 */
[----:B---3--:R-:W-:Y:S01]  /*c8d0*/  F2FP.PACK_AB R158, R129, R138 ;  /* 0x0000008a819e723e */ /* 0x008fe200000000ff */
[----:B------:R-:W-:Y:S01]  /*c8e0*/  FADD.FTZ R198, R201, R198 ;  /* 0x000000c6c9c67221 */ /* 0x000fe20000010000 */
[----:B-1----:R-:W-:Y:S01]  /*c8f0*/  F2FP.PACK_AB R159, R128, R139 ;  /* 0x0000008b809f723e */ /* 0x002fe200000000ff */
[C---:B------:R-:W-:Y:S01]  /*c900*/  HMMA.16816.F32 R16, R100.reuse, R110, R16 ;  /* 0x0000006e6410723c */ /* 0x040fe20000001810 */
[----:B------:R-:W1:Y:S02]  /*c910*/  LDSM.16.MT88.4 R108, [R212+0x2880] ;  /* 0x00288000d46c783b */ /* 0x000e640000004200 */
[----:B------:R-:W3:Y:S01]  /*c920*/  MUFU.EX2 R137, R163 ;  /* 0x000000a300897308 */ /* 0x000ee20000000800 */
[----:B------:R-:W-:Y:S02]  /*c930*/  FADD.FTZ R200, R203, R200 ;  /* 0x000000c8cbc87221 */ /* 0x000fe40000010000 */
[----:B------:R-:W-:Y:S01]  /*c940*/  FADD.FTZ R250, R251, R250 ;  /* 0x000000fafbfa7221 */ /* 0x000fe20000010000 */
[----:B--2---:R-:W-:Y:S01]  /*c950*/  F2FP.PACK_AB R157, R122, R126 ;  /* 0x0000007e7a9d723e */ /* 0x004fe200000000ff */
[-C--:B----4-:R-:W-:Y:S05]  /*c960*/  HMMA.16816.F32 R20, R100, R112.reuse, R20 ;  /* 0x000000706414723c */ /* 0x090fea0000001814 */
[----:B------:R-:W2:Y:S03]  /*c970*/  MUFU.EX2 R123, R162 ;  /* 0x000000a2007b7308 */ /* 0x000ea60000000800 */
[C---:B------:R-:W-:Y:S04]  /*c980*/  HMMA.16816.F32 R24, R104.reuse, R112, R24 ;  /* 0x000000706818723c */ /* 0x040fe80000001818 */
[----:B-----5:R-:W-:Y:S03]  /*c990*/  F2FP.PACK_AB R156, R121, R125 ;  /* 0x0000007d799c723e */ /* 0x020fe600000000ff */
[----:B------:R-:W4:Y:S01]  /*c9a0*/  MUFU.EX2 R155, R155 ;  /* 0x0000009b009b7308 */ /* 0x000f220000000800 */
[-C--:B------:R-:W-:Y:S04]  /*c9b0*/  HMMA.16816.F32 R28, R104, R114.reuse, R28 ;  /* 0x00000072681c723c */ /* 0x080fe8000000181c */
[----:B---3--:R-:W-:Y:S04]  /*c9c0*/  F2FP.PACK_AB R161, R137, R120 ;  /* 0x0000007889a1723e */ /* 0x008fe800000000ff */
[C---:B------:R-:W-:Y:S01]  /*c9d0*/  HMMA.16816.F32 R32, R100.reuse, R114, R32 ;  /* 0x000000726420723c */ /* 0x040fe20000001820 */
[----:B------:R-:W3:Y:S03]  /*c9e0*/  LDSM.16.MT88.4 R112, [R214+0x3480] ;  /* 0x00348000d670783b */ /* 0x000ee60000004200 */
[----:B--2---:R-:W-:Y:S04]  /*c9f0*/  F2FP.PACK_AB R162, R131, R123 ;  /* 0x0000007b83a2723e */ /* 0x004fe800000000ff */
[-C--:B------:R-:W-:Y:S04]  /*ca00*/  HMMA.16816.F32 R36, R100, R116.reuse, R36 ;  /* 0x000000746424723c */ /* 0x080fe80000001824 */
[----:B----4-:R-:W-:Y:S04]  /*ca10*/  F2FP.PACK_AB R163, R154, R155 ;  /* 0x0000009b9aa3723e */ /* 0x010fe800000000ff */
[C---:B------:R-:W-:Y:S08]  /*ca20*/  HMMA.16816.F32 R40, R104.reuse, R116, R40 ;  /* 0x000000746828723c */ /* 0x040ff00000001828 */
[-C--:B------:R-:W-:Y:S08]  /*ca30*/  HMMA.16816.F32 R44, R104, R118.reuse, R44 ;  /* 0x00000076682c723c */ /* 0x080ff0000000182c */
[C---:B------:R-:W-:Y:S01]  /*ca40*/  HMMA.16816.F32 R48, R100.reuse, R118, R48 ;  /* 0x000000766430723c */ /* 0x040fe20000001830 */
[----:B------:R-:W2:Y:S07]  /*ca50*/  LDSM.16.MT88.4 R116, [R212+0x3480] ;  /* 0x00348000d474783b */ /* 0x000eae0000004200 */
[-C--:B-1----:R-:W-:Y:S08]  /*ca60*/  HMMA.16816.F32 R52, R100, R108.reuse, R52 ;  /* 0x0000006c6434723c */ /* 0x082ff00000001834 */
[C---:B------:R-:W-:Y:S08]  /*ca70*/  HMMA.16816.F32 R56, R104.reuse, R108, R56 ;  /* 0x0000006c6838723c */ /* 0x040ff00000001838 */
[-C--:B------:R-:W-:Y:S08]  /*ca80*/  HMMA.16816.F32 R60, R104, R110.reuse, R60 ;  /* 0x0000006e683c723c */ /* 0x080ff0000000183c */
[C---:B------:R-:W-:Y:S01]  /*ca90*/  HMMA.16816.F32 R64, R100.reuse, R110, R64 ;  /* 0x0000006e6440723c */ /* 0x040fe20000001840 */
[----:B------:R-:W1:Y:S07]  /*caa0*/  LDSM.16.MT88.4 R108, [R212+0x2080] ;  /* 0x00208000d46c783b */ /* 0x000e6e0000004200 */
[-C--:B---3--:R-:W-:Y:S08]  /*cab0*/  HMMA.16816.F32 R68, R100, R112.reuse, R68 ;  /* 0x000000706444723c */ /* 0x088ff00000001844 */
[C---:B------:R-:W-:Y:S08]  /*cac0*/  HMMA.16816.F32 R72, R104.reuse, R112, R72 ;  /* 0x000000706848723c */ /* 0x040ff00000001848 */
[-C--:B------:R-:W-:Y:S08]  /*cad0*/  HMMA.16816.F32 R76, R104, R114.reuse, R76 ;  /* 0x00000072684c723c */ /* 0x080ff0000000184c */
[C---:B------:R-:W-:Y:S08]  /*cae0*/  HMMA.16816.F32 R80, R100.reuse, R114, R80 ;  /* 0x000000726450723c */ /* 0x040ff00000001850 */
[-C--:B--2---:R-:W-:Y:S08]  /*caf0*/  HMMA.16816.F32 R84, R100, R116.reuse, R84 ;  /* 0x000000746454723c */ /* 0x084ff00000001854 */
[C---:B------:R-:W-:Y:S08]  /*cb00*/  HMMA.16816.F32 R88, R104.reuse, R116, R88 ;  /* 0x000000746858723c */ /* 0x040ff00000001858 */
[-C--:B------:R-:W-:Y:S08]  /*cb10*/  HMMA.16816.F32 R92, R104, R118.reuse, R92 ;  /* 0x00000076685c723c */ /* 0x080ff0000000185c */
[----:B------:R-:W-:Y:S08]  /*cb20*/  HMMA.16816.F32 R96, R100, R118, R96 ;  /* 0x000000766460723c */ /* 0x000ff00000001860 */
[-C--:B------:R-:W-:Y:S07]  /*cb30*/  HMMA.16816.F32 R144, R156, R132.reuse, R4 ;  /* 0x000000849c90723c */ /* 0x080fee0000001804 */
[----:B------:R-:W-:Y:S01]  /*cb40*/  MOV R4, R137 ;  /* 0x0000008900047202 */ /* 0x000fe20000000f00 */
[C---:B------:R-:W-:Y:S04]  /*cb50*/  HMMA.16816.F32 R140, R160.reuse, R132, R8 ;  /* 0x00000084a08c723c */ /* 0x040fe80000001808 */
[----:B------:R-:W-:Y:S02]  /*cb60*/  MOV R7, R131 ;  /* 0x0000008300077202 */ /* 0x000fe40000000f00 */
[----:B------:R-:W-:Y:S02]  /*cb70*/  MOV R6, R128 ;  /* 0x0000008000067202 */ /* 0x000fe40000000f00 */
[----:B------:R-:W-:Y:S04]  /*cb80*/  MOV R10, R139 ;  /* 0x0000008b000a7202 */ /* 0x000fe80000000f00 */
[----:B------:R-:W-:Y:S02]  /*cb90*/  MOV R9, R138 ;  /* 0x0000008a00097202 */ /* 0x000fe40000000f00 */
[----:B------:R-:W-:Y:S02]  /*cba0*/  MOV R8, R136 ;  /* 0x0000008800087202 */ /* 0x000fe40000000f00 */
[-C--:B------:R-:W-:Y:S03]  /*cbb0*/  HMMA.16816.F32 R136, R160, R134.reuse, R12 ;  /* 0x00000086a088723c */ /* 0x080fe6000000180c */
[----:B------:R-:W-:Y:S02]  /*cbc0*/  MOV R5, R129 ;  /* 0x0000008100057202 */ /* 0x000fe40000000f00 */
[----:B------:R-:W-:Y:S02]  /*cbd0*/  MOV R11, R123 ;  /* 0x0000007b000b7202 */ /* 0x000fe40000000f00 */
[----:B------:R-:W-:Y:S01]  /*cbe0*/  MOV R12, R127 ;  /* 0x0000007f000c7202 */ /* 0x000fe20000000f00 */
[C---:B------:R-:W-:Y:S04]  /*cbf0*/  HMMA.16816.F32 R132, R156.reuse, R134, R16 ;  /* 0x000000869c84723c */ /* 0x040fe80000001810 */
[----:B------:R-:W-:Y:S01]  /*cc00*/  MOV R15, R122 ;  /* 0x0000007a000f7202 */ /* 0x000fe20000000f00 */
[----:B------:R-:W-:Y:S01]  /*cc10*/  FADD.FTZ R250, R12, R250 ;  /* 0x000000fa0cfa7221 */ /* 0x000fe20000010000 */
[----:B------:R-:W-:Y:S02]  /*cc20*/  MOV R14, R121 ;  /* 0x00000079000e7202 */ /* 0x000fe40000000f00 */
[-C--:B-1----:R-:W-:Y:S04]  /*cc30*/  HMMA.16816.F32 R128, R156, R108.reuse, R20 ;  /* 0x0000006c9c80723c */ /* 0x082fe80000001814 */
[----:B------:R-:W-:Y:S01]  /*cc40*/  MOV R19, R126 ;  /* 0x0000007e00137202 */ /* 0x000fe20000000f00 */
[----:B------:R-:W-:Y:S01]  /*cc50*/  FADD.FTZ R250, R8, R250 ;  /* 0x000000fa08fa7221 */ /* 0x000fe20000010000 */
[----:B------:R-:W-:Y:S02]  /*cc60*/  MOV R18, R125 ;  /* 0x0000007d00127202 */ /* 0x000fe40000000f00 */
[----:B------:R-:W-:Y:S01]  /*cc70*/  MOV R17, R124 ;  /* 0x0000007c00117202 */ /* 0x000fe20000000f00 */
[----:B------:R-:W-:Y:S01]  /*cc80*/  FADD.FTZ R200, R19, R200 ;  /* 0x000000c813c87221 */ /* 0x000fe20000010000 */
[C---:B------:R-:W-:Y:S04]  /*cc90*/  HMMA.16816.F32 R124, R160.reuse, R108, R24 ;  /* 0x0000006ca07c723c */ /* 0x040fe80000001818 */
[----:B------:R-:W-:Y:S01]  /*cca0*/  MOV R13, R120 ;  /* 0x00000078000d7202 */ /* 0x000fe20000000f00 */
[----:B------:R-:W-:Y:S02]  /*ccb0*/  FADD.FTZ R249, R17, R249 ;  /* 0x000000f911f97221 */ /* 0x000fe40000010000 */
[----:B------:R-:W-:Y:S01]  /*ccc0*/  FADD.FTZ R198, R18, R198 ;  /* 0x000000c612c67221 */ /* 0x000fe20000010000 */
[-C--:B------:R-:W-:Y:S04]  /*ccd0*/  HMMA.16816.F32 R120, R160, R110.reuse, R28 ;  /* 0x0000006ea078723c */ /* 0x080fe8000000181c */
[----:B------:R-:W-:Y:S02]  /*cce0*/  FADD.FTZ R249, R13, R249 ;  /* 0x000000f90df97221 */ /* 0x000fe40000010000 */
[----:B------:R-:W-:Y:S02]  /*ccf0*/  FADD.FTZ R198, R14, R198 ;  /* 0x000000c60ec67221 */ /* 0x000fe40000010000 */
[C---:B------:R-:W-:Y:S04]  /*cd00*/  HMMA.16816.F32 R116, R156.reuse, R110, R32 ;  /* 0x0000006e9c74723c */ /* 0x040fe80000001820 */
[----:B------:R-:W-:Y:S02]  /*cd10*/  FADD.FTZ R200, R15, R200 ;  /* 0x000000c80fc87221 */ /* 0x000fe40000010000 */
[----:B------:R-:W-:Y:S02]  /*cd20*/  FADD.FTZ R4, R4, R249 ;  /* 0x000000f904047221 */ /* 0x000fe40000010000 */
        /* <DEDUP_REMOVED lines=24> */
[----:B------:R-:W-:-:S07]  /*ceb0*/  @P0 BRA `(.L_x_205) ;  /* 0xffffd05000000947 */ /* 0x000fce000383ffff */
.L_x_202:
[----:B------:R-:W-:-:S13]  /*cec0*/  ISETP.GE.AND P0, PT, R233, UR6, PT ;  /* 0x00000006e9007c0c */ /* 0x000fda000bf06270 */
[----:B------:R-:W-:Y:S05]  /*ced0*/  @!P0 BRA `(.L_x_206) ;  /* 0x000044b000008947 */ /* 0x000fea0003800000 */
[----:B------:R-:W-:Y:S01]  /*cee0*/  IADD3 R242, P0, R234, 0x20, RZ ;  /* 0x00000020eaf27810 */ /* 0x000fe20007f1e0ff */
[----:B------:R-:W-:Y:S01]  /*cef0*/  ULDC.64 UR4, c[0x0][0x208] ;  /* 0x0000820000047ab9 */ /* 0x000fe20000000a00 */
[----:B------:R-:W-:Y:S01]  /*cf00*/  IADD3 R203, P1, R220, 0x20, RZ ;  /* 0x00000020dccb7810 */ /* 0x000fe20007f3e0ff */
[----:B------:R-:W-:Y:S01]  /*cf10*/  UIMAD.WIDE.U32 UR10, UR4, 0x30, URZ ;  /* 0x00000030040a78a5 */ /* 0x000fe2000f8e003f */
[-C--:B------:R-:W-:Y:S01]  /*cf20*/  IADD3.X R241, RZ, R237.reuse, RZ, P0, !PT ;  /* 0x000000edfff17210 */ /* 0x080fe200007fe4ff */
[----:B------:R-:W-:Y:S01]  /*cf30*/  UIMAD UR5, UR5, 0x30, URZ ;  /* 0x00000030050578a4 */ /* 0x000fe2000f8e023f */
[----:B------:R-:W-:Y:S01]  /*cf40*/  IADD3 R240, P2, R234, 0x40, RZ ;  /* 0x00000040eaf07810 */ /* 0x000fe20007f5e0ff */
[----:B------:R-:W-:Y:S01]  /*cf50*/  IMAD.MOV.U32 R150, RZ, RZ, R2 ;  /* 0x000000ffff967224 */ /* 0x000fe200078e0002 */
[----:B------:R-:W-:Y:S01]  /*cf60*/  IADD3 R201, P0, R220, 0x40, RZ ;  /* 0x00000040dcc97810 */ /* 0x000fe20007f1e0ff */
[----:B------:R-:W-:Y:S01]  /*cf70*/  IMAD.MOV.U32 R151, RZ, RZ, R3 ;  /* 0x000000ffff977224 */ /* 0x000fe200078e0003 */
[----:B------:R-:W-:Y:S01]  /*cf80*/  IADD3 R238, -R238, 0x30, RZ ;  /* 0x00000030eeee7810 */ /* 0x000fe20007ffe1ff */
[----:B------:R-:W-:Y:S01]  /*cf90*/  IMAD.MOV.U32 R148, RZ, RZ, R152 ;  /* 0x000000ffff947224 */ /* 0x000fe200078e0098 */
[----:B------:R-:W-:Y:S01]  /*cfa0*/  IADD3.X R239, RZ, R237, RZ, P2, !PT ;  /* 0x000000edffef7210 */ /* 0x000fe200017fe4ff */
[----:B------:R-:W-:Y:S01]  /*cfb0*/  IMAD.MOV.U32 R149, RZ, RZ, R0 ;  /* 0x000000ffff957224 */ /* 0x000fe200078e0000 */
[----:B------:R-:W-:Y:S01]  /*cfc0*/  IADD3.X R200, RZ, R229, RZ, P0, !PT ;  /* 0x000000e5ffc87210 */ /* 0x000fe200007fe4ff */
[----:B------:R-:W-:Y:S01]  /*cfd0*/  IMAD.X R202, RZ, RZ, R229, P1 ;  /* 0x000000ffffca7224 */ /* 0x000fe200008e06e5 */
[----:B------:R-:W-:-:S02]  /*cfe0*/  UIADD3 UR5, UR11, UR5, URZ ;  /* 0x000000050b057290 */ /* 0x000fc4000fffe03f */
.L_x_224:
[----:B------:R-:W-:Y:S04]  /*cff0*/  DEPBAR.LE SB0, 0x0 ;  /* 0x000080000000791a */ /* 0x000fe80000000000 */
[----:B------:R-:W-:Y:S01]  /*d000*/  BAR.SYNC.DEFER_BLOCKING 0x0 ;  /* 0x0000000000007b1d */ /* 0x000fe20000010000 */
[----:B------:R-:W-:Y:S01]  /*d010*/  SHF.R.S32.HI R0, RZ, 0x1f, R233 ;  /* 0x0000001fff007819 */ /* 0x000fe200000114e9 */
[C---:B------:R-:W-:Y:S02]  /*d020*/  IMAD R3, R233.reuse, UR5, RZ ;  /* 0x00000005e9037c24 */ /* 0x040fe4000f8e02ff */
[----:B------:R-:W-:Y:S04]  /*d030*/  IMAD.WIDE.U32 R20, R233, UR10, RZ ;  /* 0x0000000ae9147c25 */ /* 0x000fe8000f8e00ff */
[----:B------:R-:W-:Y:S01]  /*d040*/  IMAD R3, R0, UR10, R3 ;  /* 0x0000000a00037c24 */ /* 0x000fe2000f8e0203 */
[-C--:B------:R-:W-:Y:S04]  /*d050*/  IADD3 R0, P0, R234, R20.reuse, RZ ;  /* 0x00000014ea007210 */ /* 0x080fe80007f1e0ff */
[----:B------:R-:W-:Y:S02]  /*d060*/  IADD3 R30, R21, R3, RZ ;  /* 0x00000003151e7210 */ /* 0x000fe40007ffe0ff */
[-C--:B------:R-:W-:Y:S02]  /*d070*/  IADD3 R3, P2, R242, R20.reuse, RZ ;  /* 0x00000014f2037210 */ /* 0x080fe40007f5e0ff */
[----:B------:R-:W-:Y:S02]  /*d080*/  IADD3.X R21, R30, R237, RZ, P0, !PT ;  /* 0x000000ed1e157210 */ /* 0x000fe400007fe4ff */
[----:B------:R-:W-:Y:S02]  /*d090*/  LEA R36, P0, R0, c[0x0][0x1f8], 0x1 ;  /* 0x00007e0000247a11 */ /* 0x000fe400078008ff */
[----:B------:R-:W-:Y:S02]  /*d0a0*/  IADD3.X R2, R30, R241, RZ, P2, !PT ;  /* 0x000000f11e027210 */ /* 0x000fe400017fe4ff */
[----:B------:R-:W-:Y:S01]  /*d0b0*/  LEA.HI.X R37, R0, c[0x0][0x1fc], R21, 0x1, P0 ;  /* 0x00007f0000257a11 */ /* 0x000fe200000f0c15 */
[----:B------:R-:W-:Y:S01]  /*d0c0*/  LDSM.16.M88.4 R48, [R217+0x6080] ;  /* 0x00608000d930783b */ /* 0x000fe20000000200 */
[----:B------:R-:W-:Y:S02]  /*d0d0*/  @!P3 IADD3 R31, P0, R225, R20, RZ ;  /* 0x00000014e11fb210 */ /* 0x000fe40007f1e0ff */
[C---:B------:R-:W-:Y:S04]  /*d0e0*/  LEA R40, P2, R3.reuse, c[0x0][0x1f8], 0x1 ;  /* 0x00007e0003287a11 */ /* 0x040fe800078408ff */
[----:B------:R-:W-:Y:S01]  /*d0f0*/  LEA.HI.X R41, R3, c[0x0][0x1fc], R2, 0x1, P2 ;  /* 0x00007f0003297a11 */ /* 0x000fe200010f0c02 */
[----:B------:R-:W1:Y:S01]  /*d100*/  LDSM.16.M88.4 R16, [R216+0x3c80] ;  /* 0x003c8000d810783b */ /* 0x000e620000000200 */
[----:B------:R-:W-:Y:S07]  /*d110*/  @!P3 IADD3 R3, P2, R31, R234, RZ ;  /* 0x000000ea1f03b210 */ /* 0x000fee0007f5e0ff */
[----:B------:R-:W2:Y:S08]  /*d120*/  LDSM.16.M88.4 R44, [R217+0x7080] ;  /* 0x00708000d92c783b */ /* 0x000eb00000000200 */
[----:B------:R-:W3:Y:S08]  /*d130*/  LDSM.16.M88.4 R32, [R216+0x4080] ;  /* 0x00408000d820783b */ /* 0x000ef00000000200 */
[----:B------:R-:W4:Y:S08]  /*d140*/  LDSM.16.M88.4 R152, [R216+0x4480] ;  /* 0x00448000d898783b */ /* 0x000f300000000200 */
[----:B------:R-:W-:Y:S01]  /*d150*/  LDSM.16.M88.4 R156, [R213+0x6080] ;  /* 0x00608000d59c783b */ /* 0x000fe20000000200 */
[-C--:B-1----:R-:W-:Y:S07]  /*d160*/  HMMA.16816.F32 R4, R48, R16.reuse, RZ ;  /* 0x000000103004723c */ /* 0x082fee00000018ff */
[----:B------:R-:W1:Y:S01]  /*d170*/  LDSM.16.M88.4 R160, [R215] ;  /* 0x00000000d7a0783b */ /* 0x000e620000000200 */
[C---:B--2---:R-:W-:Y:S07]  /*d180*/  HMMA.16816.F32 R8, R44.reuse, R16, RZ ;  /* 0x000000102c08723c */ /* 0x044fee00000018ff */
[----:B------:R-:W2:Y:S01]  /*d190*/  LDSM.16.M88.4 R164, [R213+0x7080] ;  /* 0x00708000d5a4783b */ /* 0x000ea20000000200 */
[----:B------:R-:W-:Y:S01]  /*d1a0*/  IADD3 R17, P1, R240, R20, RZ ;  /* 0x00000014f0117210 */ /* 0x000fe20007f3e0ff */
[-C--:B------:R-:W-:Y:S06]  /*d1b0*/  HMMA.16816.F32 R12, R44, R18.reuse, RZ ;  /* 0x000000122c0c723c */ /* 0x080fec00000018ff */
[----:B------:R-:W5:Y:S01]  /*d1c0*/  LDSM.16.M88.4 R168, [R211] ;  /* 0x00000000d3a8783b */ /* 0x000f620000000200 */
[C---:B------:R-:W-:Y:S02]  /*d1d0*/  IADD3.X R16, R30.reuse, R239, RZ, P1, !PT ;  /* 0x000000ef1e107210 */ /* 0x040fe40000ffe4ff */
[C---:B------:R-:W-:Y:S03]  /*d1e0*/  LEA R194, P1, R17.reuse, c[0x0][0x1f8], 0x1 ;  /* 0x00007e0011c27a11 */ /* 0x040fe600078208ff */
[----:B------:R-:W-:Y:S02]  /*d1f0*/  @!P3 IADD3.X R30, R30, R224, RZ, P0, !PT ;  /* 0x000000e01e1eb210 */ /* 0x000fe400007fe4ff */
[----:B------:R-:W1:Y:S01]  /*d200*/  LDSM.16.M88.4 R172, [R210] ;  /* 0x00000000d2ac783b */ /* 0x000e620000000200 */
[----:B------:R-:W-:Y:S02]  /*d210*/  LEA.HI.X R195, R17, c[0x0][0x1fc], R16, 0x1, P1 ;  /* 0x00007f0011c37a11 */ /* 0x000fe400008f0c10 */
[C---:B------:R-:W-:Y:S02]  /*d220*/  HMMA.16816.F32 R16, R48.reuse, R18, RZ ;  /* 0x000000123010723c */ /* 0x040fe400000018ff */
[C---:B------:R-:W-:Y:S03]  /*d230*/  @!P3 IADD3 R29, P1, R31.reuse, R242, RZ ;  /* 0x000000f21f1db210 */ /* 0x040fe60007f3e0ff */
[----:B------:R-:W-:Y:S01]  /*d240*/  @!PT LDS RZ, [RZ] ;  /* 0x00000000fffff984 */ /* 0x000fe20000000800 */
[----:B------:R-:W-:Y:S01]  /*d250*/  @!PT LDS RZ, [RZ] ;  /* 0x00000000fffff984 */ /* 0x000fe20000000800 */
[----:B------:R-:W-:Y:S01]  /*d260*/  @!PT LDS RZ, [RZ] ;  /* 0x00000000fffff984 */ /* 0x000fe20000000800 */
[----:B------:R4:W-:Y:S01]  /*d270*/  LDGSTS.E.BYPASS.LTC128B.128 [R218+0x1880], [R36.64], !P6 ;  /* 0x0188000024da7fae */ /* 0x0009e2000f101d48 */
[----:B------:R-:W-:Y:S02]  /*d280*/  @!P3 IADD3 R31, P0, R31, R240, RZ ;  /* 0x000000f01f1fb210 */ /* 0x000fe40007f1e0ff */
[C---:B------:R-:W-:Y:S01]  /*d290*/  @!P3 IADD3.X R0, R30.reuse, R237, RZ, P2, !PT ;  /* 0x000000ed1e00b210 */ /* 0x040fe200017fe4ff */
[-C--:B---3--:R-:W-:Y:S03]  /*d2a0*/  HMMA.16816.F32 R20, R48, R32.reuse, RZ ;  /* 0x000000203014723c */ /* 0x088fe600000018ff */
[----:B------:R-:W-:Y:S01]  /*d2b0*/  @!P3 LEA R196, P2, R3, c[0x0][0x1f8], 0x1 ;  /* 0x00007e0003c4ba11 */ /* 0x000fe200078408ff */
[----:B------:R3:W-:Y:S01]  /*d2c0*/  LDGSTS.E.BYPASS.LTC128B.128 [R218+0x2480], [R40.64], !P5 ;  /* 0x0248000028da7fae */ /* 0x0007e2000e901d48 */
[C---:B------:R-:W-:Y:S02]  /*d2d0*/  @!P3 IADD3.X R28, R30.reuse, R241, RZ, P1, !PT ;  /* 0x000000f11e1cb210 */ /* 0x040fe40000ffe4ff */
[----:B------:R-:W-:Y:S01]  /*d2e0*/  @!P3 LEA R192, P1, R29, c[0x0][0x1f8], 0x1 ;  /* 0x00007e001dc0ba11 */ /* 0x000fe200078208ff */
[C---:B------:R-:W-:Y:S04]  /*d2f0*/  HMMA.16816.F32 R24, R44.reuse, R32, RZ ;  /* 0x000000202c18723c */ /* 0x040fe800000018ff */
[----:B------:R1:W-:Y:S01]  /*d300*/  LDGSTS.E.BYPASS.LTC128B.128 [R218+0x3080], [R194.64], !P4 ;  /* 0x03080000c2da7fae */ /* 0x0003e2000e101d48 */
[----:B------:R-:W-:Y:S02]  /*d310*/  @!P3 IADD3.X R30, R30, R239, RZ, P0, !PT ;  /* 0x000000ef1e1eb210 */ /* 0x000fe400007fe4ff */
[----:B------:R-:W-:Y:S02]  /*d320*/  @!P3 LEA R2, P0, R31, c[0x0][0x1f8], 0x1 ;  /* 0x00007e001f02ba11 */ /* 0x000fe400078008ff */
[----:B------:R-:W-:Y:S03]  /*d330*/  @!P3 LEA.HI.X R197, R3, c[0x0][0x1fc], R0, 0x1, P2 ;  /* 0x00007f0003c5ba11 */ /* 0x000fe600010f0c00 */
[----:B------:R-:W-:Y:S02]  /*d340*/  @!P3 LEA.HI.X R193, R29, c[0x0][0x1fc], R28, 0x1, P1 ;  /* 0x00007f001dc1ba11 */ /* 0x000fe400008f0c1c */
[----:B------:R1:W-:Y:S01]  /*d350*/  @!P3 LDGSTS.E.BYPASS.LTC128B.128 [R218+0x2080], [R196.64], !P6 ;  /* 0x02080000c4dabfae */ /* 0x0003e2000f101d48 */
[----:B------:R-:W-:Y:S02]  /*d360*/  @!P3 LEA.HI.X R3, R31, c[0x0][0x1fc], R30, 0x1, P0 ;  /* 0x00007f001f03ba11 */ /* 0x000fe400000f0c1e */
[-C--:B------:R-:W-:Y:S01]  /*d370*/  HMMA.16816.F32 R28, R44, R34.reuse, RZ ;  /* 0x000000222c1c723c */ /* 0x080fe200000018ff */
[----:B------:R-:W-:Y:S04]  /*d380*/  ISETP.GT.AND P0, PT, R233, UR6, PT ;  /* 0x00000006e9007c0c */ /* 0x000fe8000bf04270 */
[----:B------:R1:W-:Y:S03]  /*d390*/  @!P3 LDGSTS.E.BYPASS.LTC128B.128 [R218+0x2c80], [R192.64], !P5 ;  /* 0x02c80000c0dabfae */ /* 0x0003e6000e901d48 */
[C---:B------:R-:W-:Y:S05]  /*d3a0*/  HMMA.16816.F32 R32, R48.reuse, R34, RZ ;  /* 0x000000223020723c */ /* 0x040fea00000018ff */
[----:B------:R1:W-:Y:S03]  /*d3b0*/  @!P3 LDGSTS.E.BYPASS.LTC128B.128 [R218+0x3880], [R2.64], !P4 ;  /* 0x0388000002dabfae */ /* 0x0003e6000e101d48 */
[-C--:B----4-:R-:W-:Y:S05]  /*d3c0*/  HMMA.16816.F32 R36, R48, R152.reuse, RZ ;  /* 0x000000983024723c */ /* 0x090fea00000018ff */
[----:B------:R-:W-:Y:S03]  /*d3d0*/  LDSM.16.M88.4 R176, [R217+0x8080] ;  /* 0x00808000d9b0783b */ /* 0x000fe60000000200 */
[C---:B---3--:R-:W-:Y:S05]  /*d3e0*/  HMMA.16816.F32 R40, R44.reuse, R152, RZ ;  /* 0x000000982c28723c */ /* 0x048fea00000018ff */
[----:B------:R-:W0:Y:S03]  /*d3f0*/  LDGDEPBAR ;  /* 0x00000000000079af */ /* 0x000e260000000000 */
[-C--:B------:R-:W-:Y:S05]  /*d400*/  HMMA.16816.F32 R44, R44, R154.reuse, RZ ;  /* 0x0000009a2c2c723c */ /* 0x080fea00000018ff */
[----:B------:R-:W3:Y:S03]  /*d410*/  LDSM.16.M88.4 R180, [R216+0x4880] ;  /* 0x00488000d8b4783b */ /* 0x000ee60000000200 */
[----:B------:R-:W-:Y:S05]  /*d420*/  HMMA.16816.F32 R48, R48, R154, RZ ;  /* 0x0000009a3030723c */ /* 0x000fea00000018ff */
[----:B------:R-:W4:Y:S03]  /*d430*/  LDSM.16.M88.4 R184, [R217+0x9080] ;  /* 0x00908000d9b8783b */ /* 0x000f260000000200 */
[-C--:B-1----:R-:W-:Y:S05]  /*d440*/  HMMA.16816.F32 R4, R156, R160.reuse, R4 ;  /* 0x000000a09c04723c */ /* 0x082fea0000001804 */
[----:B------:R-:W1:Y:S03]  /*d450*/  LDSM.16.M88.4 R188, [R216+0x4c80] ;  /* 0x004c8000d8bc783b */ /* 0x000e660000000200 */
[C---:B--2---:R-:W-:Y:S05]  /*d460*/  HMMA.16816.F32 R8, R164.reuse, R160, R8 ;  /* 0x000000a0a408723c */ /* 0x044fea0000001808 */
[----:B------:R-:W2:Y:S03]  /*d470*/  LDSM.16.M88.4 R152, [R216+0x5080] ;  /* 0x00508000d898783b */ /* 0x000ea60000000200 */
[-C--:B------:R-:W-:Y:S05]  /*d480*/  HMMA.16816.F32 R12, R164, R162.reuse, R12 ;  /* 0x000000a2a40c723c */ /* 0x080fea000000180c */
[----:B------:R-:W-:Y:S03]  /*d490*/  LDSM.16.M88.4 R192, [R209] ;  /* 0x00000000d1c0783b */ /* 0x000fe60000000200 */
[C---:B------:R-:W-:Y:S05]  /*d4a0*/  HMMA.16816.F32 R16, R156.reuse, R162, R16 ;  /* 0x000000a29c10723c */ /* 0x040fea0000001810 */
[----:B------:R-:W1:Y:S03]  /*d4b0*/  LDSM.16.M88.4 R160, [R213+0x8080] ;  /* 0x00808000d5a0783b */ /* 0x000e660000000200 */
[-C--:B-----5:R-:W-:Y:S05]  /*d4c0*/  HMMA.16816.F32 R20, R156, R168.reuse, R20 ;  /* 0x000000a89c14723c */ /* 0x0a0fea0000001814 */
[----:B------:R-:W5:Y:S03]  /*d4d0*/  LDSM.16.M88.4 R196, [R213+0x9080] ;  /* 0x00908000d5c4783b */ /* 0x000f660000000200 */
        /* <DEDUP_REMOVED lines=9> */
[----:B------:R-:W2:Y:S07]  /*d570*/  LDSM.16.M88.4 R156, [R208] ;  /* 0x00000000d09c783b */ /* 0x000eae0000000200 */
[-C--:B---3--:R-:W-:Y:S01]  /*d580*/  HMMA.16816.F32 R4, R176, R180.reuse, R4 ;  /* 0x000000b4b004723c */ /* 0x088fe20000001804 */
[----:B------:R-:W3:Y:S07]  /*d590*/  LDSM.16.M88.4 R172, [R216+0x5480] ;  /* 0x00548000d8ac783b */ /* 0x000eee0000000200 */
[C---:B----4-:R-:W-:Y:S08]  /*d5a0*/  HMMA.16816.F32 R8, R184.reuse, R180, R8 ;  /* 0x000000b4b808723c */ /* 0x050ff00000001808 */
        /* <DEDUP_REMOVED lines=8> */
[-C--:B--2---:R-:W-:Y:S08]  /*d630*/  HMMA.16816.F32 R36, R176, R152.reuse, R36 ;  /* 0x00000098b024723c */ /* 0x084ff00000001824 */
[C---:B------:R-:W-:Y:S08]  /*d640*/  HMMA.16816.F32 R40, R184.reuse, R152, R40 ;  /* 0x00000098b828723c */ /* 0x040ff00000001828 */
[-C--:B------:R-:W-:Y:S01]  /*d650*/  HMMA.16816.F32 R44, R184, R154.reuse, R44 ;  /* 0x0000009ab82c723c */ /* 0x080fe2000000182c */
[----:B------:R-:W-:Y:S07]  /*d660*/  LDSM.16.M88.4 R184, [R213+0xa080] ;  /* 0x00a08000d5b8783b */ /* 0x000fee0000000200 */
[----:B------:R-:W-:Y:S01]  /*d670*/  HMMA.16816.F32 R48, R176, R154, R48 ;  /* 0x0000009ab030723c */ /* 0x000fe20000001830 */
[----:B------:R-:W1:Y:S07]  /*d680*/  LDSM.16.M88.4 R152, [R217+0xb080] ;  /* 0x00b08000d998783b */ /* 0x000e6e0000000200 */
[-C--:B------:R-:W-:Y:S01]  /*d690*/  HMMA.16816.F32 R4, R160, R192.reuse, R4 ;  /* 0x000000c0a004723c */ /* 0x080fe20000001804 */
[----:B------:R-:W2:Y:S07]  /*d6a0*/  LDSM.16.M88.4 R176, [R216+0x5880] ;  /* 0x00588000d8b0783b */ /* 0x000eae0000000200 */
[C---:B-----5:R-:W-:Y:S08]  /*d6b0*/  HMMA.16816.F32 R8, R196.reuse, R192, R8 ;  /* 0x000000c0c408723c */ /* 0x060ff00000001808 */
[-C--:B------:R-:W-:Y:S08]  /*d6c0*/  HMMA.16816.F32 R12, R196, R194.reuse, R12 ;  /* 0x000000c2c40c723c */ /* 0x080ff0000000180c */
[C---:B------:R-:W-:Y:S08]  /*d6d0*/  HMMA.16816.F32 R16, R160.reuse, R194, R16 ;  /* 0x000000c2a010723c */ /* 0x040ff00000001810 */
        /* <DEDUP_REMOVED lines=8> */
[----:B------:R-:W-:Y:S08]  /*d760*/  HMMA.16816.F32 R48, R160, R166, R48 ;  /* 0x000000a6a030723c */ /* 0x000ff00000001830 */
[-C--:B---3--:R-:W-:Y:S08]  /*d770*/  HMMA.16816.F32 R4, R168, R172.reuse, R4 ;  /* 0x000000aca804723c */ /* 0x088ff00000001804 */
        /* <DEDUP_REMOVED lines=12> */
[C---:B----4-:R-:W-:Y:S08]  /*d840*/  HMMA.16816.F32 R8, R156.reuse, R188, R8 ;  /* 0x000000bc9c08723c */ /* 0x050ff00000001808 */
[-C--:B------:R-:W-:Y:S08]  /*d850*/  HMMA.16816.F32 R12, R156, R190.reuse, R12 ;  /* 0x000000be9c0c723c */ /* 0x080ff0000000180c */
[----:B------:R-:W-:Y:S01]  /*d860*/  FMUL.FTZ R154, R4, c[0x0][0x320] ;  /* 0x0000c800049a7a20 */ /* 0x000fe20000410000 */
[C---:B------:R-:W-:Y:S04]  /*d870*/  HMMA.16816.F32 R16, R184.reuse, R190, R16 ;  /* 0x000000beb810723c */ /* 0x040fe80000001810 */
[----:B------:R-:W-:Y:S01]  /*d880*/  FMUL.FTZ R160, R5, c[0x0][0x320] ;  /* 0x0000c80005a07a20 */ /* 0x000fe20000410000 */
[----:B------:R-:W1:Y:S01]  /*d890*/  MUFU.TANH R154, R154 ;  /* 0x0000009a009a7308 */ /* 0x000e620000002400 */
[----:B------:R-:W-:Y:S02]  /*d8a0*/  FMUL.FTZ R152, R6, c[0x0][0x320] ;  /* 0x0000c80006987a20 */ /* 0x000fe40000410000 */
[----:B------:R-:W-:Y:S02]  /*d8b0*/  FMUL.FTZ R155, R7, c[0x0][0x320] ;  /* 0x0000c800079b7a20 */ /* 0x000fe40000410000 */
[----:B------:R-:W2:Y:S02]  /*d8c0*/  LDSM.16.M88.4 R4, [R205] ;  /* 0x00000000cd04783b */ /* 0x000ea40000000200 */
[----:B------:R-:W-:Y:S02]  /*d8d0*/  FMUL.FTZ R9, R9, c[0x0][0x320] ;  /* 0x0000c80009097a20 */ /* 0x000fe40000410000 */
[----:B------:R-:W-:Y:S01]  /*d8e0*/  FMUL.FTZ R2, R10, c[0x0][0x320] ;  /* 0x0000c8000a027a20 */ /* 0x000fe20000410000 */
[----:B------:R-:W3:Y:S01]  /*d8f0*/  MUFU.TANH R160, R160 ;  /* 0x000000a000a07308 */ /* 0x000ee20000002400 */
[----:B------:R-:W-:Y:S02]  /*d900*/  FMUL.FTZ R3, R11, c[0x0][0x320] ;  /* 0x0000c8000b037a20 */ /* 0x000fe40000410000 */
[----:B------:R-:W-:Y:S02]  /*d910*/  FMUL.FTZ R0, R8, c[0x0][0x320] ;  /* 0x0000c80008007a20 */ /* 0x000fe40000410000 */
        /* <DEDUP_REMOVED lines=8> */
[----:B------:R-:W-:Y:S01]  /*d9a0*/  FMUL.FTZ R15, R19, c[0x0][0x320] ;  /* 0x0000c800130f7a20 */ /* 0x000fe20000410000 */
[----:B------:R5:W1:Y:S10]  /*d9b0*/  MUFU.TANH R16, R8 ;  /* 0x0000000800107308 */ /* 0x000a740000002400 */
[----:B------:R-:W1:Y:S01]  /*d9c0*/  MUFU.TANH R152, R152 ;  /* 0x0000009800987308 */ /* 0x000e620000002400 */
[-C--:B--2---:R-:W-:Y:S09]  /*d9d0*/  HMMA.16816.F32 R20, R184, R4.reuse, R20 ;  /* 0x00000004b814723c */ /* 0x084ff20000001814 */
[----:B------:R-:W2:Y:S01]  /*d9e0*/  MUFU.TANH R155, R155 ;  /* 0x0000009b009b7308 */ /* 0x000ea20000002400 */
[C---:B------:R-:W-:Y:S01]  /*d9f0*/  HMMA.16816.F32 R24, R156.reuse, R4, R24 ;  /* 0x000000049c18723c */ /* 0x040fe20000001818 */
[----:B-----5:R-:W5:Y:S01]  /*da00*/  LDSM.16.M88.4 R8, [R204] ;  /* 0x00000000cc08783b */ /* 0x020f620000000200 */
[----:B------:R-:W-:Y:S07]  /*da10*/  DEPBAR.LE SB0, 0x0 ;  /* 0x000080000000791a */ /* 0x000fee0000000000 */
[----:B------:R-:W1:Y:S01]  /*da20*/  MUFU.TANH R0, R0 ;  /* 0x0000000000007308 */ /* 0x000e620000002400 */
[-C--:B------:R-:W-:Y:S01]  /*da30*/  HMMA.16816.F32 R28, R156, R6.reuse, R28 ;  /* 0x000000069c1c723c */ /* 0x080fe2000000181c */
[----:B------:R-:W-:Y:S07]  /*da40*/  BAR.SYNC.DEFER_BLOCKING 0x0 ;  /* 0x0000000000007b1d */ /* 0x000fee0000010000 */
[C---:B------:R-:W-:Y:S01]  /*da50*/  HMMA.16816.F32 R32, R184.reuse, R6, R32 ;  /* 0x00000006b820723c */ /* 0x040fe20000001820 */
        /* <DEDUP_REMOVED lines=13> */
[-C--:B-----5:R-:W-:Y:S03]  /*db30*/  HMMA.16816.F32 R36, R184, R8.reuse, R36 ;  /* 0x00000008b824723c */ /* 0x0a0fe60000001824 */
[----:B------:R-:W-:Y:S02]  /*db40*/  FMUL.FTZ R29, R29, c[0x0][0x320] ;  /* 0x0000c8001d1d7a20 */ /* 0x000fe40000410000 */
[----:B------:R-:W-:Y:S01]  /*db50*/  FMUL.FTZ R30, R30, c[0x0][0x320] ;  /* 0x0000c8001e1e7a20 */ /* 0x000fe20000410000 */
[----:B------:R-:W1:Y:S01]  /*db60*/  MUFU.TANH R162, R162 ;  /* 0x000000a200a27308 */ /* 0x000e620000002400 */
[----:B------:R-:W-:Y:S01]  /*db70*/  FMUL.FTZ R31, R31, c[0x0][0x320] ;  /* 0x0000c8001f1f7a20 */ /* 0x000fe20000410000 */
[C---:B------:R-:W-:Y:S04]  /*db80*/  HMMA.16816.F32 R40, R156.reuse, R8, R40 ;  /* 0x000000089c28723c */ /* 0x040fe80000001828 */
[----:B------:R-:W-:Y:S02]  /*db90*/  FMUL.FTZ R33, R33, c[0x0][0x320] ;  /* 0x0000c80021217a20 */ /* 0x000fe40000410000 */
[----:B------:R-:W-:Y:S02]  /*dba0*/  FMUL.FTZ R34, R34, c[0x0][0x320] ;  /* 0x0000c80022227a20 */ /* 0x000fe40000410000 */
[----:B------:R-:W1:Y:S01]  /*dbb0*/  MUFU.TANH R12, R12 ;  /* 0x0000000c000c7308 */ /* 0x000e620000002400 */
[-C--:B------:R-:W-:Y:S03]  /*dbc0*/  HMMA.16816.F32 R44, R156, R10.reuse, R44 ;  /* 0x0000000a9c2c723c */ /* 0x080fe6000000182c */
[----:B------:R-:W-:Y:S04]  /*dbd0*/  FMUL.FTZ R35, R35, c[0x0][0x320] ;  /* 0x0000c80023237a20 */ /* 0x000fe80000410000 */
[----:B------:R-:W-:Y:S01]  /*dbe0*/  FMUL.FTZ R175, R36, c[0x0][0x320] ;  /* 0x0000c80024af7a20 */ /* 0x000fe20000410000 */
        /* <DEDUP_REMOVED lines=21> */
[----:B------:R-:W1:Y:S10]  /*dd40*/  MUFU.TANH R18, R18 ;  /* 0x0000001200127308 */ /* 0x000e740000002400 */
[----:B------:R-:W1:Y:S10]  /*dd50*/  MUFU.TANH R5, R5 ;  /* 0x0000000500057308 */ /* 0x000e740000002400 */
[----:B------:R-:W1:Y:S10]  /*dd60*/  MUFU.TANH R4, R4 ;  /* 0x0000000400047308 */ /* 0x000e740000002400 */
        /* <DEDUP_REMOVED lines=19> */
[----:B------:R-:W1:Y:S10]  /*dea0*/  MUFU.TANH R6, R6 ;  /* 0x0000000600067308 */ /* 0x000e740000002400 */
[----:B------:R-:W1:Y:S10]  /*deb0*/  MUFU.TANH R165, R165 ;  /* 0x000000a500a57308 */ /* 0x000e740000002400 */
[----:B------:R1:W1:Y:S10]  /*dec0*/  MUFU.TANH R163, R45 ;  /* 0x0000002d00a37308 */ /* 0x0002740000002400 */
[----:B------:R-:W1:Y:S10]  /*ded0*/  MUFU.TANH R11, R11 ;  /* 0x0000000b000b7308 */ /* 0x000e740000002400 */
[----:B------:R-:W1:Y:S10]  /*dee0*/  MUFU.TANH R7, R7 ;  /* 0x0000000700077308 */ /* 0x000e740000002400 */
[----:B------:R-:W1:Y:S10]  /*def0*/  MUFU.TANH R174, R174 ;  /* 0x000000ae00ae7308 */ /* 0x000e740000002400 */
[----:B------:R1:W1:Y:S10]  /*df00*/  MUFU.TANH R172, R49 ;  /* 0x0000003100ac7308 */ /* 0x0002740000002400 */
[----:B------:R1:W1:Y:S10]  /*df10*/  MUFU.TANH R170, R50 ;  /* 0x0000003200aa7308 */ /* 0x0002740000002400 */
[----:B------:R1:W1:Y:S01]  /*df20*/  MUFU.TANH R168, R51 ;  /* 0x0000003300a87308 */ /* 0x0002620000002400 */
[----:B------:R-:W-:-:S05]  /*df30*/  @!P0 BRA `(.L_x_207) ;  /* 0x000002e000008947 */ /* 0x000fca0003800000 */
[----:B--234-:R-:W-:Y:S02]  /*df40*/  IADD3 R9, R233, -0x1, RZ ;  /* 0xffffffffe9097810 */ /* 0x01cfe40007ffe0ff */
[----:B------:R-:W-:Y:S02]  /*df50*/  ISETP.GE.AND P1, PT, R238, 0x1, PT ;  /* 0x00000001ee00780c */ /* 0x000fe40003f26270 */
[----:B------:R-:W-:Y:S01]  /*df60*/  SHF.R.S32.HI R8, RZ, 0x1f, R9 ;  /* 0x0000001fff087819 */ /* 0x000fe20000011409 */
[C---:B-1----:R-:W-:Y:S04]  /*df70*/  IMAD.WIDE.U32 R28, R9.reuse, c[0x0][0x1e0], RZ ;  /* 0x00007800091c7a25 */ /* 0x042fe800078e00ff */
        /* <DEDUP_REMOVED lines=35> */
[----:B------:R-:W-:Y:S02]  /*e1b0*/  @P0 LEA.HI.X R21, R21, c[0x0][0x1cc], R10, 0x1, P2 ;  /* 0x0000730015150a11 */ /* 0x000fe400010f0c0a */
[----:B------:R-:W-:Y:S03]  /*e1c0*/  @P0 IADD3 R8, P2, R8, R201, RZ ;  /* 0x000000c908080210 */ /* 0x000fe60007f5e0ff */
[----:B------:R1:W-:Y:S02]  /*e1d0*/  @P0 LDGSTS.E.BYPASS.LTC128B.128 [R218+0x5080], [R20.64], !P5 ;  /* 0x0508000014da0fae */ /* 0x0003e4000e901d48 */
[----:B------:R-:W-:Y:S01]  /*e1e0*/  @P0 IMAD.X R9, R9, 0x1, R200, P2 ;  /* 0x0000000109090824 */ /* 0x000fe200010e06c8 */
[C---:B------:R-:W-:Y:S04]  /*e1f0*/  @P0 LEA R30, P2, R8.reuse, c[0x0][0x1c8], 0x1 ;  /* 0x00007200081e0a11 */ /* 0x040fe800078408ff */
[----:B------:R-:W-:Y:S05]  /*e200*/  @P0 LEA.HI.X R31, R8, c[0x0][0x1cc], R9, 0x1, P2 ;  /* 0x00007300081f0a11 */ /* 0x000fea00010f0c09 */
[----:B------:R1:W-:Y:S04]  /*e210*/  @P0 LDGSTS.E.BYPASS.LTC128B.128 [R218+0x5c80], [R30.64], !P4 ;  /* 0x05c800001eda0fae */ /* 0x0003e8000e101d48 */
.L_x_207:
[----:B--234-:R-:W-:Y:S01]  /*e220*/  PLOP3.LUT P1, PT, PT, PT, UP2, 0x80, 0x0 ;  /* 0x000000000000781c */ /* 0x01cfe20003f2f028 */
[----:B------:R-:W0:Y:S01]  /*e230*/  LDGDEPBAR ;  /* 0x00000000000079af */ /* 0x000e220000000000 */
[----:B------:R-:W-:Y:S01]  /*e240*/  PLOP3.LUT P0, PT, PT, PT, UP2, 0x80, 0x0 ;  /* 0x000000000000781c */ /* 0x000fe20003f0f028 */
[----:B-1----:R-:W-:Y:S02]  /*e250*/  IMAD.MOV.U32 R30, RZ, RZ, R219 ;  /* 0x000000ffff1e7224 */ /* 0x002fe400078e00db */
[----:B------:R-:W-:Y:S04]  /*e260*/  IMAD R31, R233, -0x30, RZ ;  /* 0xffffffd0e91f7824 */ /* 0x000fe800078e02ff */
[----:B------:R-:W-:Y:S01]  /*e270*/  IMAD.IADD R9, R31, 0x1, -R226 ;  /* 0x000000011f097824 */ /* 0x000fe200078e0ae2 */
[----:B------:R-:W-:Y:S03]  /*e280*/  IADD3 R28, -R226, 0x1, R31 ;  /* 0x00000001e21c7810 */ /* 0x000fe60007ffe11f */
[----:B------:R-:W-:Y:S01]  /*e290*/  @P1 IMAD.HI.U32 R8, R219, c[0x0][0x2c8], RZ ;  /* 0x0000b200db081a27 */ /* 0x000fe200078e00ff */
[----:B------:R-:W-:Y:S04]  /*e2a0*/  IADD3 R28, R28, c[0x0][0x1d0], RZ ;  /* 0x000074001c1c7a10 */ /* 0x000fe80007ffe0ff */
[----:B------:R-:W-:Y:S02]  /*e2b0*/  @P0 SHF.R.U32.HI R30, RZ, c[0x0][0x2cc], R8 ;  /* 0x0000b300ff1e0a19 */ /* 0x000fe40000011608 */
[----:B------:R-:W-:Y:S02]  /*e2c0*/  PLOP3.LUT P0, PT, PT, PT, UP1, 0x40, 0x0 ;  /* 0x000000000000781c */ /* 0x000fe40003f0e818 */
[----:B------:R-:W-:Y:S01]  /*e2d0*/  IADD3 R28, R28, -c[0x0][0x168], RZ ;  /* 0x80005a001c1c7a10 */ /* 0x000fe20007ffe0ff */
[----:B------:R-:W1:Y:S03]  /*e2e0*/  SHFL.IDX PT, R8, R30, RZ, 0x1c1f ;  /* 0x001c1fff1e087589 */ /* 0x000e6600000e0000 */
[C---:B------:R-:W-:Y:S02]  /*e2f0*/  IADD3 R29, R28.reuse, c[0x0][0x328], RZ ;  /* 0x0000ca001c1d7a10 */ /* 0x040fe40007ffe0ff */
[----:B------:R-:W-:Y:S03]  /*e300*/  IADD3 R28, R28, UR7, RZ ;  /* 0x000000071c1c7c10 */ /* 0x000fe6000fffe0ff */
[--C-:B-1----:R-:W-:Y:S02]  /*e310*/  IMAD.IADD R33, R29, 0x1, R8.reuse ;  /* 0x000000011d217824 */ /* 0x102fe400078e0208 */
        /* <DEDUP_REMOVED lines=16> */
.L_x_210:
[----:B------:R-:W-:Y:S04]  /*e420*/  MOV R8, c[0x0][0x32c] ;  /* 0x0000cb0000087a02 */ /* 0x000fe80000000f00 */
[----:B------:R-:W-:Y:S11]  /*e430*/  ISETP.NE.AND P0, PT, R8, 0x1, PT ;  /* 0x000000010800780c */ /* 0x000ff60003f05270 */
[----:B------:R-:W-:Y:S02]  /*e440*/  @!UPT UIADD3 URZ, URZ, URZ, URZ ;  /* 0x0000003f3f3ff290 */ /* 0x000fe4000fffe03f */
[----:B------:R-:W-:Y:S05]  /*e450*/  @P0 IMAD.HI.U32 R8, R10, c[0x0][0x330], RZ ;  /* 0x0000cc000a080a27 */ /* 0x000fea00078e00ff */
[----:B------:R-:W-:Y:S02]  /*e460*/  @P0 SHF.R.U32.HI R10, RZ, c[0x0][0x334], R8 ;  /* 0x0000cd00ff0a0a19 */ /* 0x000fe40000011608 */
.L_x_211:
[----:B------:R-:W-:Y:S05]  /*e470*/  BSYNC B0 ;  /* 0x0000000000007941 */ /* 0x000fea0003800000 */
.L_x_209:
[----:B------:R-:W-:Y:S05]  /*e480*/  IMAD R21, R10, c[0x0][0x32c], R9 ;  /* 0x0000cb000a157a24 */ /* 0x000fea00078e0209 */
[----:B------:R-:W-:Y:S02]  /*e490*/  IADD3 R8, R21, c[0x0][0x32c], RZ ;  /* 0x0000cb0015087a10 */ /* 0x000fe40007ffe0ff */
[----:B------:R-:W-:Y:S02]  /*e4a0*/  IMNMX R22, R22, R21, !PT ;  /* 0x0000001516167217 */ /* 0x000fe40007800200 */
[----:B------:R-:W-:Y:S02]  /*e4b0*/  IMNMX R33, R33, R8, PT ;  /* 0x0000000821217217 */ /* 0x000fe40003800200 */
.L_x_208:
[C---:B------:R-:W-:Y:S02]  /*e4c0*/  ISETP.GE.AND P0, PT, R31.reuse, 0x2, PT ;  /* 0x000000021f00780c */ /* 0x040fe40003f06270 */
[----:B------:R-:W-:Y:S02]  /*e4d0*/  ISETP.GE.AND P1, PT, R31, 0x9, PT ;  /* 0x000000091f00780c */ /* 0x000fe40003f26270 */
[----:B------:R-:W-:Y:S02]  /*e4e0*/  P2R R10, PR, RZ, 0x1 ;  /* 0x00000001ff0a7803 */ /* 0x000fe40000000000 */
[----:B------:R-:W-:Y:S02]  /*e4f0*/  ISETP.GT.AND P0, PT, R22, 0x1, !P0 ;  /* 0x000000011600780c */ /* 0x000fe40004704270 */
[----:B------:R-:W-:Y:S02]  /*e500*/  P2R R27, PR, RZ, 0x2 ;  /* 0x00000002ff1b7803 */ /* 0x000fe40000000000 */
[----:B------:R-:W-:Y:S02]  /*e510*/  ISETP.LT.OR P0, PT, R33, 0x2, P0 ;  /* 0x000000022100780c */ /* 0x000fe40000701670 */
[C---:B------:R-:W-:Y:S02]  /*e520*/  ISETP.GE.AND P2, PT, R31.reuse, 0x1, PT ;  /* 0x000000011f00780c */ /* 0x040fe40003f46270 */
        /* <DEDUP_REMOVED lines=21> */
[----:B------:R-:W-:Y:S01]  /*e680*/  ISETP.GT.AND P0, PT, R22, 0x18, !P1 ;  /* 0x000000181600780c */ /* 0x000fe20004f04270 */
[----:B------:R-:W1:Y:S01]  /*e690*/  SHFL.IDX PT, R18, R30, 0x1, 0x1c1f ;  /* 0x003c1f001e127f89 */ /* 0x000e6200000e0000 */
        /* <DEDUP_REMOVED lines=11> */
[----:B------:R-:W-:Y:S01]  /*e750*/  ISETP.LT.OR P0, PT, R33, 0x21, P0 ;  /* 0x000000212100780c */ /* 0x000fe20000701670 */
[--C-:B-1----:R-:W-:Y:S01]  /*e760*/  IMAD.IADD R17, R28, 0x1, R18.reuse ;  /* 0x000000011c117824 */ /* 0x102fe200078e0212 */
[----:B------:R-:W-:Y:S02]  /*e770*/  P2R R19, PR, RZ, 0x2 ;  /* 0x00000002ff137803 */ /* 0x000fe40000000000 */
[----:B------:R-:W-:Y:S02]  /*e780*/  FSEL R175, R175, -INF , !P0 ;  /* 0xff800000afaf7808 */ /* 0x000fe40004000000 */
[----:B------:R-:W-:Y:S02]  /*e790*/  ISETP.GT.AND P0, PT, R22, 0x21, !P1 ;  /* 0x000000211600780c */ /* 0x000fe40004f04270 */
[----:B------:R-:W-:Y:S02]  /*e7a0*/  ISETP.GE.AND P1, PT, R31, 0x29, PT ;  /* 0x000000291f00780c */ /* 0x000fe40003f26270 */
[C---:B------:R-:W-:Y:S02]  /*e7b0*/  ISETP.LT.OR P0, PT, R33.reuse, 0x22, P0 ;  /* 0x000000222100780c */ /* 0x040fe40000701670 */
[----:B------:R-:W-:Y:S02]  /*e7c0*/  P2R R32, PR, RZ, 0x4 ;  /* 0x00000004ff207803 */ /* 0x000fe40000000000 */
[----:B------:R-:W-:Y:S02]  /*e7d0*/  FSEL R250, R250, -INF , !P0 ;  /* 0xff800000fafa7808 */ /* 0x000fe40004000000 */
[----:B------:R-:W-:Y:S04]  /*e7e0*/  ISETP.GT.AND P0, PT, R22, 0x28, !P1 ;  /* 0x000000281600780c */ /* 0x000fe80004f04270 */
[C---:B------:R-:W-:Y:S04]  /*e7f0*/  ISETP.LT.OR P0, PT, R33.reuse, 0x29, P0 ;  /* 0x000000292100780c */ /* 0x040fe80000701670 */
[----:B------:R-:W-:Y:S02]  /*e800*/  FSEL R174, R174, -INF , !P0 ;  /* 0xff800000aeae7808 */ /* 0x000fe40004000000 */
[----:B------:R-:W-:Y:S04]  /*e810*/  ISETP.GT.AND P0, PT, R22, RZ, !P2 ;  /* 0x000000ff1600720c */ /* 0x000fe80005704270 */
[----:B------:R-:W-:Y:S04]  /*e820*/  ISETP.LT.OR P0, PT, R33, 0x1, P0 ;  /* 0x000000012100780c */ /* 0x000fe80000701670 */
[----:B------:R-:W-:Y:S02]  /*e830*/  FSEL R154, R154, -INF , !P0 ;  /* 0xff8000009a9a7808 */ /* 0x000fe40004000000 */
[----:B------:R-:W-:Y:S01]  /*e840*/  ISETP.GE.AND P0, PT, R31, 0x2a, PT ;  /* 0x0000002a1f00780c */ /* 0x000fe20003f06270 */
[----:B------:R-:W-:Y:S03]  /*e850*/  IMAD.IADD R31, R29, 0x1, R18 ;  /* 0x000000011d1f7824 */ /* 0x000fe600078e0212 */
        /* <DEDUP_REMOVED lines=20> */
.L_x_214:
[----:B------:R-:W-:Y:S04]  /*e9a0*/  MOV R18, c[0x0][0x32c] ;  /* 0x0000cb0000127a02 */ /* 0x000fe80000000f00 */
[----:B------:R-:W-:Y:S11]  /*e9b0*/  ISETP.NE.AND P2, PT, R18, 0x1, PT ;  /* 0x000000011200780c */ /* 0x000ff60003f45270 */
[----:B------:R-:W-:Y:S02]  /*e9c0*/  @!UPT UIADD3 URZ, URZ, URZ, URZ ;  /* 0x0000003f3f3ff290 */ /* 0x000fe4000fffe03f */
[----:B------:R-:W-:Y:S05]  /*e9d0*/  @P2 IMAD.HI.U32 R18, R22, c[0x0][0x330], RZ ;  /* 0x0000cc0016122a27 */ /* 0x000fea00078e00ff */
[----:B------:R-:W-:Y:S02]  /*e9e0*/  @P2 SHF.R.U32.HI R22, RZ, c[0x0][0x334], R18 ;  /* 0x0000cd00ff162a19 */ /* 0x000fe40000011612 */
.L_x_215:
[----:B------:R-:W-:Y:S05]  /*e9f0*/  BSYNC B0 ;  /* 0x0000000000007941 */ /* 0x000fea0003800000 */
.L_x_213:
[----:B------:R-:W-:Y:S05]  /*ea00*/  IMAD R22, R22, c[0x0][0x32c], R9 ;  /* 0x0000cb0016167a24 */ /* 0x000fea00078e0209 */
[----:B------:R-:W-:Y:S02]  /*ea10*/  IADD3 R18, R22, c[0x0][0x32c], RZ ;  /* 0x0000cb0016127a10 */ /* 0x000fe40007ffe0ff */
[----:B------:R-:W-:Y:S02]  /*ea20*/  IMNMX R17, R17, R22, !PT ;  /* 0x0000001611117217 */ /* 0x000fe40007800200 */
[----:B------:R-:W-:Y:S02]  /*ea30*/  IMNMX R31, R31, R18, PT ;  /* 0x000000121f1f7217 */ /* 0x000fe40003800200 */
.L_x_212:
        /* <DEDUP_REMOVED lines=12> */
[----:B------:R-:W-:Y:S01]  /*eb00*/  ISETP.NE.AND P2, PT, R26, RZ, PT ;  /* 0x000000ff1a00720c */ /* 0x000fe20003f45270 */
[----:B------:R-:W1:Y:S03]  /*eb10*/  SHFL.IDX PT, R15, R30, 0x2, 0x1c1f ;  /* 0x005c1f001e0f7f89 */ /* 0x000e6600000e0000 */
[----:B------:R-:W-:Y:S04]  /*eb20*/  ISETP.GT.AND P2, PT, R17, 0x10, !P2 ;  /* 0x000000101100780c */ /* 0x000fe80005744270 */
[----:B------:R-:W-:Y:S04]  /*eb30*/  ISETP.LT.OR P2, PT, R31, 0x11, P2 ;  /* 0x000000111f00780c */ /* 0x000fe80001741670 */
[----:B------:R-:W-:Y:S02]  /*eb40*/  FSEL R46, R5, -INF , !P2 ;  /* 0xff800000052e7808 */ /* 0x000fe40005000000 */
[----:B------:R-:W-:Y:S04]  /*eb50*/  ISETP.NE.AND P2, PT, R25, RZ, PT ;  /* 0x000000ff1900720c */ /* 0x000fe80003f45270 */
[----:B------:R-:W-:Y:S04]  /*eb60*/  ISETP.GT.AND P2, PT, R17, 0x11, !P2 ;  /* 0x000000111100780c */ /* 0x000fe80005744270 */
[----:B------:R-:W-:Y:S01]  /*eb70*/  ISETP.LT.OR P2, PT, R31, 0x12, P2 ;  /* 0x000000121f00780c */ /* 0x000fe20001741670 */
[--C-:B-1----:R-:W-:Y:S03]  /*eb80*/  IMAD.IADD R5, R29, 0x1, R15.reuse ;  /* 0x000000011d057824 */ /* 0x102fe600078e020f */
[----:B------:R-:W-:Y:S01]  /*eb90*/  FSEL R44, R4, -INF , !P2 ;  /* 0xff800000042c7808 */ /* 0x000fe20005000000 */
[----:B------:R-:W-:Y:S01]  /*eba0*/  IMAD.IADD R4, R28, 0x1, R15 ;  /* 0x000000011c047824 */ /* 0x000fe200078e020f */
        /* <DEDUP_REMOVED lines=43> */
.L_x_218:
[----:B------:R-:W-:Y:S04]  /*ee60*/  MOV R15, c[0x0][0x32c] ;  /* 0x0000cb00000f7a02 */ /* 0x000fe80000000f00 */
[----:B------:R-:W-:Y:S11]  /*ee70*/  ISETP.NE.AND P2, PT, R15, 0x1, PT ;  /* 0x000000010f00780c */ /* 0x000ff60003f45270 */
[----:B------:R-:W-:Y:S02]  /*ee80*/  @!UPT UIADD3 URZ, URZ, URZ, URZ ;  /* 0x0000003f3f3ff290 */ /* 0x000fe4000fffe03f */
[----:B------:R-:W-:Y:S05]  /*ee90*/  @P2 IMAD.HI.U32 R15, R34, c[0x0][0x330], RZ ;  /* 0x0000cc00220f2a27 */ /* 0x000fea00078e00ff */
[----:B------:R-:W-:Y:S02]  /*eea0*/  @P2 SHF.R.U32.HI R34, RZ, c[0x0][0x334], R15 ;  /* 0x0000cd00ff222a19 */ /* 0x000fe4000001160f */
.L_x_219:
[----:B------:R-:W-:Y:S05]  /*eeb0*/  BSYNC B0 ;  /* 0x0000000000007941 */ /* 0x000fea0003800000 */
.L_x_217:
[----:B------:R-:W-:Y:S05]  /*eec0*/  IMAD R15, R34, c[0x0][0x32c], R9 ;  /* 0x0000cb00220f7a24 */ /* 0x000fea00078e0209 */
[----:B------:R-:W-:Y:S02]  /*eed0*/  IADD3 R34, R15, c[0x0][0x32c], RZ ;  /* 0x0000cb000f227a10 */ /* 0x000fe40007ffe0ff */
[----:B------:R-:W-:Y:S02]  /*eee0*/  IMNMX R4, R4, R15, !PT ;  /* 0x0000000f04047217 */ /* 0x000fe40007800200 */
[----:B------:R-:W-:Y:S02]  /*eef0*/  IMNMX R5, R5, R34, PT ;  /* 0x0000002205057217 */ /* 0x000fe40003800200 */
.L_x_216:
[----:B------:R-:W-:Y:S04]  /*ef00*/  ISETP.NE.AND P2, PT, R10, RZ, PT ;  /* 0x000000ff0a00720c */ /* 0x000fe80003f45270 */
[C---:B------:R-:W-:Y:S04]  /*ef10*/  ISETP.GT.AND P2, PT, R4.reuse, 0x1, !P2 ;  /* 0x000000010400780c */ /* 0x040fe80005744270 */
        /* <DEDUP_REMOVED lines=8> */
[C---:B------:R-:W-:Y:S04]  /*efa0*/  ISETP.LT.OR P2, PT, R5.reuse, 0xa, P2 ;  /* 0x0000000a0500780c */ /* 0x040fe80001741670 */
        /* <DEDUP_REMOVED lines=26> */
[----:B------:R-:W-:Y:S04]  /*f150*/  ISETP.LT.OR P2, PT, R5, 0x29, P2 ;  /* 0x000000290500780c */ /* 0x000fe80001741670 */
[----:B------:R-:W-:Y:S02]  /*f160*/  FSEL R165, R165, -INF , !P2 ;  /* 0xff800000a5a57808 */ /* 0x000fe40005000000 */
[----:B------:R-:W-:Y:S04]  /*f170*/  ISETP.NE.AND P2, PT, R32, RZ, PT ;  /* 0x000000ff2000720c */ /* 0x000fe80003f45270 */
[----:B------:R-:W-:Y:S04]  /*f180*/  ISETP.GT.AND P2, PT, R4, RZ, !P2 ;  /* 0x000000ff0400720c */ /* 0x000fe80005744270 */
[C---:B------:R-:W-:Y:S04]  /*f190*/  ISETP.LT.OR P2, PT, R5.reuse, 0x1, P2 ;  /* 0x000000010500780c */ /* 0x040fe80001741670 */
[----:B------:R-:W-:Y:S02]  /*f1a0*/  FSEL R31, R0, -INF , !P2 ;  /* 0xff800000001f7808 */ /* 0x000fe40005000000 */
[----:B------:R-:W1:Y:S01]  /*f1b0*/  SHFL.IDX PT, R0, R30, 0x3, 0x1c1f ;  /* 0x007c1f001e007f89 */ /* 0x000e6200000e0000 */
[----:B------:R-:W-:Y:S04]  /*f1c0*/  ISETP.GT.AND P2, PT, R4, 0x29, !P0 ;  /* 0x000000290400780c */ /* 0x000fe80004744270 */
        /* <DEDUP_REMOVED lines=20> */
.L_x_222:
[----:B------:R-:W-:Y:S04]  /*f310*/  MOV R0, c[0x0][0x32c] ;  /* 0x0000cb0000007a02 */ /* 0x000fe80000000f00 */
[----:B------:R-:W-:Y:S11]  /*f320*/  ISETP.NE.AND P2, PT, R0, 0x1, PT ;  /* 0x000000010000780c */ /* 0x000ff60003f45270 */
[----:B------:R-:W-:Y:S02]  /*f330*/  @!UPT UIADD3 URZ, URZ, URZ, URZ ;  /* 0x0000003f3f3ff290 */ /* 0x000fe4000fffe03f */
[----:B------:R-:W-:Y:S05]  /*f340*/  @P2 IMAD.HI.U32 R0, R4, c[0x0][0x330], RZ ;  /* 0x0000cc0004002a27 */ /* 0x000fea00078e00ff */
[----:B------:R-:W-:Y:S02]  /*f350*/  @P2 SHF.R.U32.HI R4, RZ, c[0x0][0x334], R0 ;  /* 0x0000cd00ff042a19 */ /* 0x000fe40000011600 */
.L_x_223:
[----:B------:R-:W-:Y:S05]  /*f360*/  BSYNC B0 ;  /* 0x0000000000007941 */ /* 0x000fea0003800000 */
.L_x_221:
[----:B------:R-:W-:Y:S05]  /*f370*/  IMAD R9, R4, c[0x0][0x32c], R9 ;  /* 0x0000cb0004097a24 */ /* 0x000fea00078e0209 */
[----:B------:R-:W-:Y:S02]  /*f380*/  IADD3 R0, R9, c[0x0][0x32c], RZ ;  /* 0x0000cb0009007a10 */ /* 0x000fe40007ffe0ff */
[----:B------:R-:W-:Y:S02]  /*f390*/  IMNMX R28, R28, R9, !PT ;  /* 0x000000091c1c7217 */ /* 0x000fe40007800200 */
[----:B------:R-:W-:Y:S02]  /*f3a0*/  IMNMX R29, R29, R0, PT ;  /* 0x000000001d1d7217 */ /* 0x000fe40003800200 */
.L_x_220:
[----:B------:R-:W-:Y:S01]  /*f3b0*/  ISETP.NE.AND P2, PT, R32, RZ, PT ;  /* 0x000000ff2000720c */ /* 0x000fe20003f45270 */
[----:B------:R-:W-:Y:S01]  /*f3c0*/  LDSM.16.MT88.4 R36, [R212+0x1880] ;  /* 0x00188000d424783b */ /* 0x000fe20000004200 */
[C---:B------:R-:W-:Y:S02]  /*f3d0*/  ISETP.GT.AND P1, PT, R28.reuse, 0x28, !P1 ;  /* 0x000000281c00780c */ /* 0x040fe40004f24270 */
[C---:B------:R-:W-:Y:S02]  /*f3e0*/  ISETP.GT.AND P2, PT, R28.reuse, RZ, !P2 ;  /* 0x000000ff1c00720c */ /* 0x040fe40005744270 */
[C---:B------:R-:W-:Y:S02]  /*f3f0*/  ISETP.LT.OR P1, PT, R29.reuse, 0x29, P1 ;  /* 0x000000291d00780c */ /* 0x040fe40000f21670 */
[C---:B------:R-:W-:Y:S02]  /*f400*/  ISETP.LT.OR P2, PT, R29.reuse, 0x1, P2 ;  /* 0x000000011d00780c */ /* 0x040fe40001741670 */
[----:B------:R-:W-:Y:S02]  /*f410*/  ISETP.GT.AND P0, PT, R28, 0x29, !P0 ;  /* 0x000000291c00780c */ /* 0x000fe40004704270 */
[----:B------:R-:W-:Y:S02]  /*f420*/  FSEL R9, R2, -INF , !P2 ;  /* 0xff80000002097808 */ /* 0x000fe40005000000 */
[----:B------:R-:W-:Y:S02]  /*f430*/  ISETP.NE.AND P2, PT, R10, RZ, PT ;  /* 0x000000ff0a00720c */ /* 0x000fe40003f45270 */
[----:B------:R-:W-:Y:S02]  /*f440*/  ISETP.LT.OR P0, PT, R29, 0x2a, P0 ;  /* 0x0000002a1d00780c */ /* 0x000fe40000701670 */
[----:B------:R-:W-:Y:S02]  /*f450*/  ISETP.GT.AND P2, PT, R28, 0x1, !P2 ;  /* 0x000000011c00780c */ /* 0x000fe40005744270 */
[----:B------:R-:W-:Y:S02]  /*f460*/  FSEL R153, R7, -INF , !P0 ;  /* 0xff80000007997808 */ /* 0x000fe40004000000 */
[----:B------:R-:W-:Y:S04]  /*f470*/  ISETP.LT.OR P2, PT, R29, 0x2, P2 ;  /* 0x000000021d00780c */ /* 0x000fe80001741670 */
[----:B------:R-:W-:Y:S02]  /*f480*/  FSEL R10, R3, -INF , !P2 ;  /* 0xff800000030a7808 */ /* 0x000fe40005000000 */
[----:B------:R-:W-:Y:S02]  /*f490*/  ISETP.NE.AND P2, PT, R27, RZ, PT ;  /* 0x000000ff1b00720c */ /* 0x000fe40003f45270 */
[----:B------:R-:W-:Y:S02]  /*f4a0*/  FMNMX.FTZ R3, R154, R151, !PT ;  /* 0x000000979a037209 */ /* 0x000fe40007810000 */
[----:B------:R-:W-:Y:S02]  /*f4b0*/  ISETP.GT.AND P2, PT, R28, 0x8, !P2 ;  /* 0x000000081c00780c */ /* 0x000fe40005744270 */
[----:B------:R-:W-:Y:S02]  /*f4c0*/  FMNMX.FTZ R3, R160, R3, !PT ;  /* 0x00000003a0037209 */ /* 0x000fe40007810000 */
[C---:B------:R-:W-:Y:S02]  /*f4d0*/  ISETP.LT.OR P2, PT, R29.reuse, 0x9, P2 ;  /* 0x000000091d00780c */ /* 0x040fe40001741670 */
        /* <DEDUP_REMOVED lines=9> */
[----:B------:R-:W-:Y:S02]  /*f570*/  FMNMX.FTZ R13, R152, R150, !PT ;  /* 0x00000096980d7209 */ /* 0x000fe40007810000 */
[----:B------:R-:W-:Y:S02]  /*f580*/  ISETP.NE.AND P2, PT, R26, RZ, PT ;  /* 0x000000ff1a00720c */ /* 0x000fe40003f45270 */
[----:B------:R-:W-:Y:S02]  /*f590*/  FMNMX.FTZ R13, R22, R13, !PT ;  /* 0x0000000d160d7209 */ /* 0x000fe40007810000 */
[----:B------:R-:W-:Y:S02]  /*f5a0*/  ISETP.GT.AND P2, PT, R28, 0x10, !P2 ;  /* 0x000000101c00780c */ /* 0x000fe40005744270 */
[----:B------:R-:W-:Y:S02]  /*f5b0*/  FMNMX.FTZ R13, R18, R13, !PT ;  /* 0x0000000d120d7209 */ /* 0x000fe40007810000 */
[----:B------:R-:W-:Y:S02]  /*f5c0*/  FMNMX.FTZ R0, R194, R3, !PT ;  /* 0x00000003c2007209 */ /* 0x000fe40007810000 */
[----:B------:R-:W-:Y:S02]  /*f5d0*/  ISETP.LT.OR P2, PT, R29, 0x11, P2 ;  /* 0x000000111d00780c */ /* 0x000fe40001741670 */
[----:B------:R-:W-:Y:S02]  /*f5e0*/  FMNMX.FTZ R13, R14, R13, !PT ;  /* 0x0000000d0e0d7209 */ /* 0x000fe40007810000 */
[----:B------:R-:W-:Y:S02]  /*f5f0*/  FMNMX.FTZ R0, R195, R0, !PT ;  /* 0x00000000c3007209 */ /* 0x000fe40007810000 */
[----:B------:R-:W-:Y:S02]  /*f600*/  FMNMX.FTZ R13, R46, R13, !PT ;  /* 0x0000000d2e0d7209 */ /* 0x000fe40007810000 */
[----:B------:R-:W-:Y:S02]  /*f610*/  FSEL R245, R245, -INF , !P2 ;  /* 0xff800000f5f57808 */ /* 0x000fe40005000000 */
[----:B------:R-:W-:Y:S02]  /*f620*/  ISETP.NE.AND P2, PT, R25, RZ, PT ;  /* 0x000000ff1900720c */ /* 0x000fe40003f45270 */
[----:B------:R-:W-:Y:S02]  /*f630*/  FMNMX.FTZ R5, R175, R0, !PT ;  /* 0x00000000af057209 */ /* 0x000fe40007810000 */
[----:B------:R-:W-:Y:S02]  /*f640*/  FMNMX.FTZ R13, R44, R13, !PT ;  /* 0x0000000d2c0d7209 */ /* 0x000fe40007810000 */
[----:B------:R-:W-:Y:S02]  /*f650*/  ISETP.GT.AND P2, PT, R28, 0x11, !P2 ;  /* 0x000000111c00780c */ /* 0x000fe40005744270 */
        /* <DEDUP_REMOVED lines=8> */
[----:B------:R-:W-:Y:S02]  /*f6e0*/  ISETP.GT.AND P2, PT, R28, 0x18, !P2 ;  /* 0x000000181c00780c */ /* 0x000fe40005744270 */
[----:B------:R-:W-:Y:S01]  /*f6f0*/  FMNMX.FTZ R13, R248, R13, !PT ;  /* 0x0000000df80d7209 */ /* 0x000fe20007810000 */
[----:B------:R-:W1:Y:S01]  /*f700*/  SHFL.BFLY PT, R4, R3, 0x2, 0x1f ;  /* 0x0c401f0003047f89 */ /* 0x000e6200000e0000 */
[----:B------:R-:W-:Y:S02]  /*f710*/  FMNMX.FTZ R0, R31, R149, !PT ;  /* 0x000000951f007209 */ /* 0x000fe40007810000 */
[----:B------:R-:W-:Y:S02]  /*f720*/  ISETP.LT.OR P2, PT, R29, 0x19, P2 ;  /* 0x000000191d00780c */ /* 0x000fe40001741670 */
[----:B------:R-:W-:Y:S02]  /*f730*/  FMNMX.FTZ R0, R17, R0, !PT ;  /* 0x0000000011007209 */ /* 0x000fe40007810000 */
[----:B------:R-:W-:Y:S02]  /*f740*/  FMNMX.FTZ R13, R244, R13, !PT ;  /* 0x0000000df40d7209 */ /* 0x000fe40007810000 */
[----:B------:R-:W-:Y:S02]  /*f750*/  FSEL R249, R249, -INF , !P2 ;  /* 0xff800000f9f97808 */ /* 0x000fe40005000000 */
[----:B------:R-:W-:Y:S02]  /*f760*/  ISETP.NE.AND P2, PT, R23, RZ, PT ;  /* 0x000000ff1700720c */ /* 0x000fe40003f45270 */
[----:B------:R-:W-:Y:S02]  /*f770*/  FMNMX.FTZ R13, R170, R13, !PT ;  /* 0x0000000daa0d7209 */ /* 0x000fe40007810000 */
[----:B------:R-:W-:Y:S02]  /*f780*/  FMNMX.FTZ R0, R161, R0, !PT ;  /* 0x00000000a1007209 */ /* 0x000fe40007810000 */
[----:B------:R-:W-:Y:S02]  /*f790*/  FMNMX.FTZ R5, R168, R13, !PT ;  /* 0x0000000da8057209 */ /* 0x000fe40007810000 */
[----:B------:R-:W-:Y:S02]  /*f7a0*/  ISETP.GT.AND P2, PT, R28, 0x19, !P2 ;  /* 0x000000191c00780c */ /* 0x000fe40005744270 */
[----:B------:R-:W-:Y:S01]  /*f7b0*/  FMNMX.FTZ R13, R15, R0, !PT ;  /* 0x000000000f0d7209 */ /* 0x000fe20007810000 */
[----:B------:R-:W2:Y:S01]  /*f7c0*/  SHFL.BFLY PT, R2, R5, 0x2, 0x1f ;  /* 0x0c401f0005027f89 */ /* 0x000ea200000e0000 */
        /* <DEDUP_REMOVED lines=12> */
[----:B-1----:R-:W-:Y:S02]  /*f890*/  FMNMX.FTZ R4, R3, R4, !PT ;  /* 0x0000000403047209 */ /* 0x002fe40007810000 */
[----:B------:R-:W-:Y:S02]  /*f8a0*/  FMNMX.FTZ R0, R167, R0, !PT ;  /* 0x00000000a7007209 */ /* 0x000fe40007810000 */
[----:B------:R-:W-:Y:S01]  /*f8b0*/  ISETP.GT.AND P2, PT, R28, 0x21, !P2 ;  /* 0x000000211c00780c */ /* 0x000fe20005744270 */
[----:B------:R-:W1:Y:S01]  /*f8c0*/  SHFL.BFLY PT, R3, R4, 0x1, 0x1f ;  /* 0x0c201f0004037f89 */ /* 0x000e6200000e0000 */
[----:B------:R-:W-:Y:S02]  /*f8d0*/  FMNMX.FTZ R0, R165, R0, !PT ;  /* 0x00000000a5007209 */ /* 0x000fe40007810000 */
[----:B------:R-:W-:Y:S02]  /*f8e0*/  ISETP.LT.OR P2, PT, R29, 0x22, P2 ;  /* 0x000000221d00780c */ /* 0x000fe40001741670 */
[----:B--2---:R-:W-:Y:S02]  /*f8f0*/  FMNMX.FTZ R2, R5, R2, !PT ;  /* 0x0000000205027209 */ /* 0x004fe40007810000 */
[----:B------:R-:W-:Y:S02]  /*f900*/  FSEL R162, R6, -INF , !P2 ;  /* 0xff80000006a27808 */ /* 0x000fe40005000000 */
[----:B------:R-:W-:Y:S01]  /*f910*/  FMNMX.FTZ R6, R163, R0, !PT ;  /* 0x00000000a3067209 */ /* 0x000fe20007810000 */
[----:B------:R-:W2:Y:S01]  /*f920*/  SHFL.BFLY PT, R13, R2, 0x1, 0x1f ;  /* 0x0c201f00020d7f89 */ /* 0x000ea200000e0000 */
[----:B------:R-:W-:Y:S04]  /*f930*/  FMNMX.FTZ R19, R9, R148, !PT ;  /* 0x0000009409137209 */ /* 0x000fe80007810000 */
[----:B------:R-:W-:Y:S03]  /*f940*/  FMNMX.FTZ R19, R10, R19, !PT ;  /* 0x000000130a137209 */ /* 0x000fe60007810000 */
[----:B------:R-:W3:Y:S01]  /*f950*/  SHFL.BFLY PT, R5, R6, 0x2, 0x1f ;  /* 0x0c401f0006057f89 */ /* 0x000ee200000e0000 */
[----:B------:R-:W-:Y:S04]  /*f960*/  FMNMX.FTZ R19, R12, R19, !PT ;  /* 0x000000130c137209 */ /* 0x000fe80007810000 */
[----:B------:R-:W-:Y:S02]  /*f970*/  FMNMX.FTZ R0, R8, R19, !PT ;  /* 0x0000001308007209 */ /* 0x000fe40007810000 */
[----:B-1----:R-:W-:Y:S04]  /*f980*/  FMNMX.FTZ R3, R4, R3, !PT ;  /* 0x0000000304037209 */ /* 0x002fe80007810000 */
[C---:B------:R-:W-:Y:S01]  /*f990*/  FSETP.NEU.FTZ.AND P2, PT, R3.reuse, -INF , PT ;  /* 0xff8000000300780b */ /* 0x040fe20003f5d000 */
[----:B------:R-:W-:Y:S01]  /*f9a0*/  FMUL.FTZ R173, R3, c[0x0][0x2d0] ;  /* 0x0000b40003ad7a20 */ /* 0x000fe20000410000 */
[----:B--2---:R-:W-:Y:S04]  /*f9b0*/  FMNMX.FTZ R2, R2, R13, !PT ;  /* 0x0000000d02027209 */ /* 0x004fe80007810000 */
[----:B------:R-:W-:Y:S01]  /*f9c0*/  FSEL R173, R173, RZ, P2 ;  /* 0x000000ffadad7208 */ /* 0x000fe20001000000 */
[----:B------:R-:W-:Y:S04]  /*f9d0*/  FMUL.FTZ R171, R2, c[0x0][0x2d0] ;  /* 0x0000b40002ab7a20 */ /* 0x000fe80000410000 */
[--C-:B------:R-:W-:Y:S01]  /*f9e0*/  FFMA.FTZ R178, R160, c[0x0][0x2d0], -R173.reuse ;  /* 0x0000b400a0b27a23 */ /* 0x100fe200000108ad */
[----:B------:R-:W-:Y:S01]  /*f9f0*/  FSEL R160, R11, -INF , !P1 ;  /* 0xff8000000ba07808 */ /* 0x000fe20004800000 */
[--C-:B------:R-:W-:Y:S01]  /*fa00*/  FFMA.FTZ R177, R20, c[0x0][0x2d0], -R173.reuse ;  /* 0x0000b40014b17a23 */ /* 0x100fe200000108ad */
[----:B------:R-:W-:Y:S01]  /*fa10*/  FMNMX.FTZ R11, R245, R0, !PT ;  /* 0x00000000f50b7209 */ /* 0x000fe20007810000 */
[--C-:B------:R-:W-:Y:S01]  /*fa20*/  FFMA.FTZ R179, R154, c[0x0][0x2d0], -R173.reuse ;  /* 0x0000b4009ab37a23 */ /* 0x100fe200000108ad */
[----:B---3--:R-:W-:Y:S01]  /*fa30*/  FMNMX.FTZ R6, R6, R5, !PT ;  /* 0x0000000506067209 */ /* 0x008fe20007810000 */
[--C-:B------:R-:W-:Y:S01]  /*fa40*/  FFMA.FTZ R176, R16, c[0x0][0x2d0], -R173.reuse ;  /* 0x0000b40010b07a23 */ /* 0x100fe200000108ad */
[----:B------:R-:W-:Y:S01]  /*fa50*/  FMNMX.FTZ R0, R252, R11, !PT ;  /* 0x0000000bfc007209 */ /* 0x000fe20007810000 */
[----:B------:R-:W-:Y:S01]  /*fa60*/  MUFU.EX2 R178, R178 ;  /* 0x000000b200b27308 */ /* 0x000fe20000000800 */
[----:B------:R-:W-:Y:S01]  /*fa70*/  FSETP.NEU.FTZ.AND P1, PT, R2, -INF , PT ;  /* 0xff8000000200780b */ /* 0x000fe20003f3d000 */
[----:B------:R-:W1:Y:S01]  /*fa80*/  SHFL.BFLY PT, R5, R6, 0x1, 0x1f ;  /* 0x0c201f0006057f89 */ /* 0x000e6200000e0000 */
[----:B------:R-:W-:Y:S01]  /*fa90*/  FMNMX.FTZ R0, R249, R0, !PT ;  /* 0x00000000f9007209 */ /* 0x000fe20007810000 */
[--C-:B------:R-:W-:Y:S01]  /*faa0*/  FFMA.FTZ R174, R174, c[0x0][0x2d0], -R173.reuse ;  /* 0x0000b400aeae7a23 */ /* 0x100fe200000108ad */
[----:B------:R-:W-:Y:S01]  /*fab0*/  FSEL R171, R171, RZ, P1 ;  /* 0x000000ffabab7208 */ /* 0x000fe20000800000 */
[--C-:B------:R-:W-:Y:S01]  /*fac0*/  FFMA.FTZ R190, R42, c[0x0][0x2d0], -R173.reuse ;  /* 0x0000b4002abe7a23 */ /* 0x100fe200000108ad */
[----:B------:R-:W-:Y:S01]  /*fad0*/  FMNMX.FTZ R11, R247, R0, !PT ;  /* 0x00000000f70b7209 */ /* 0x000fe20007810000 */
[----:B------:R-:W-:Y:S01]  /*fae0*/  FFMA.FTZ R191, R40, c[0x0][0x2d0], -R173 ;  /* 0x0000b40028bf7a23 */ /* 0x000fe200000108ad */
[----:B------:R-:W-:Y:S01]  /*faf0*/  FSEL R7, R2, RZ, P1 ;  /* 0x000000ff02077208 */ /* 0x000fe20000800000 */
[--C-:B------:R-:W-:Y:S01]  /*fb00*/  FFMA.FTZ R155, R152, c[0x0][0x2d0], -R171.reuse ;  /* 0x0000b400989b7a23 */ /* 0x100fe200000108ab */
[----:B------:R-:W-:Y:S01]  /*fb10*/  FMNMX.FTZ R11, R164, R11, !PT ;  /* 0x0000000ba40b7209 */ /* 0x000fe20007810000 */
[--C-:B------:R-:W-:Y:S01]  /*fb20*/  FFMA.FTZ R154, R22, c[0x0][0x2d0], -R171.reuse ;  /* 0x0000b400169a7a23 */ /* 0x100fe200000108ab */
[----:B------:R-:W2:Y:S01]  /*fb30*/  MUFU.EX2 R179, R179 ;  /* 0x000000b300b37308 */ /* 0x000ea20000000800 */
[----:B------:R-:W-:Y:S01]  /*fb40*/  LDSM.16.MT88.4 R20, [R214+0x1880] ;  /* 0x00188000d614783b */ /* 0x000fe20000004200 */
[----:B------:R-:W-:Y:S01]  /*fb50*/  FMNMX.FTZ R11, R162, R11, !PT ;  /* 0x0000000ba20b7209 */ /* 0x000fe20007810000 */
[--C-:B------:R-:W-:Y:S02]  /*fb60*/  FFMA.FTZ R183, R18, c[0x0][0x2d0], -R171.reuse ;  /* 0x0000b40012b77a23 */ /* 0x100fe400000108ab */
[--C-:B------:R-:W-:Y:S01]  /*fb70*/  FFMA.FTZ R182, R14, c[0x0][0x2d0], -R171.reuse ;  /* 0x0000b4000eb67a23 */ /* 0x100fe200000108ab */
[----:B------:R-:W-:Y:S01]  /*fb80*/  FMNMX.FTZ R0, R160, R11, !PT ;  /* 0x0000000ba0007209 */ /* 0x000fe20007810000 */
[--C-:B------:R-:W-:Y:S02]  /*fb90*/  FFMA.FTZ R170, R170, c[0x0][0x2d0], -R171.reuse ;  /* 0x0000b400aaaa7a23 */ /* 0x100fe400000108ab */
[--C-:B------:R-:W-:Y:S01]  /*fba0*/  FFMA.FTZ R192, R46, c[0x0][0x2d0], -R171.reuse ;  /* 0x0000b4002ec07a23 */ /* 0x100fe200000108ab */
[----:B------:R-:W-:Y:S01]  /*fbb0*/  FMNMX.FTZ R4, R153, R0, !PT ;  /* 0x0000000099047209 */ /* 0x000fe20007810000 */
[----:B------:R-:W-:Y:S01]  /*fbc0*/  MUFU.EX2 R177, R177 ;  /* 0x000000b100b17308 */ /* 0x000fe20000000800 */
[----:B------:R-:W-:Y:S01]  /*fbd0*/  FFMA.FTZ R193, R44, c[0x0][0x2d0], -R171 ;  /* 0x0000b4002cc17a23 */ /* 0x000fe200000108ab */
[----:B-1----:R-:W-:Y:S01]  /*fbe0*/  FMNMX.FTZ R0, R6, R5, !PT ;  /* 0x0000000506007209 */ /* 0x002fe20007810000 */
[----:B------:R-:W-:Y:S01]  /*fbf0*/  FADD.FTZ R6, -R7, R150 ;  /* 0x0000009607067221 */ /* 0x000fe20000010100 */
[----:B------:R-:W1:Y:S01]  /*fc00*/  SHFL.BFLY PT, R5, R4, 0x2, 0x1f ;  /* 0x0c401f0004057f89 */ /* 0x000e6200000e0000 */
[--C-:B------:R-:W-:Y:S01]  /*fc10*/  FFMA.FTZ R194, R194, c[0x0][0x2d0], -R173.reuse ;  /* 0x0000b400c2c27a23 */ /* 0x100fe200000108ad */
[C---:B------:R-:W-:Y:S01]  /*fc20*/  FSETP.NEU.FTZ.AND P0, PT, R0.reuse, -INF , PT ;  /* 0xff8000000000780b */ /* 0x040fe20003f1d000 */
[----:B------:R-:W-:Y:S02]  /*fc30*/  FMUL.FTZ R166, R0, c[0x0][0x2d0] ;  /* 0x0000b40000a67a20 */ /* 0x000fe40000410000 */
[----:B------:R-:W-:Y:S01]  /*fc40*/  FMUL.FTZ R150, R6, c[0x0][0x2d0] ;  /* 0x0000b40006967a20 */ /* 0x000fe20000410000 */
[----:B------:R-:W3:Y:S01]  /*fc50*/  MUFU.EX2 R176, R176 ;  /* 0x000000b000b07308 */ /* 0x000ee20000000800 */
[----:B------:R-:W-:Y:S01]  /*fc60*/  FFMA.FTZ R195, R195, c[0x0][0x2d0], -R173 ;  /* 0x0000b400c3c37a23 */ /* 0x000fe200000108ad */
[----:B------:R-:W-:Y:S01]  /*fc70*/  FSEL R166, R166, RZ, P0 ;  /* 0x000000ffa6a67208 */ /* 0x000fe20000000000 */
[--C-:B------:R-:W-:Y:S01]  /*fc80*/  FFMA.FTZ R196, R196, c[0x0][0x2d0], -R171.reuse ;  /* 0x0000b400c4c47a23 */ /* 0x100fe200000108ab */
[----:B--2---:R-:W-:Y:S01]  /*fc90*/  F2FP.PACK_AB R156, R178, R179 ;  /* 0x000000b3b29c723e */ /* 0x004fe200000000ff */
[----:B------:R-:W-:Y:S02]  /*fca0*/  FFMA.FTZ R197, R246, c[0x0][0x2d0], -R171 ;  /* 0x0000b400f6c57a23 */ /* 0x000fe400000108ab */
[--C-:B------:R-:W-:Y:S02]  /*fcb0*/  FFMA.FTZ R185, R161, c[0x0][0x2d0], -R166.reuse ;  /* 0x0000b400a1b97a23 */ /* 0x100fe400000108a6 */
[--C-:B------:R-:W-:Y:S01]  /*fcc0*/  FFMA.FTZ R181, R31, c[0x0][0x2d0], -R166.reuse ;  /* 0x0000b4001fb57a23 */ /* 0x100fe200000108a6 */
[----:B------:R-:W2:Y:S01]  /*fcd0*/  MUFU.EX2 R150, R150 ;  /* 0x0000009600967308 */ /* 0x000ea20000000800 */
[--C-:B------:R-:W-:Y:S02]  /*fce0*/  FFMA.FTZ R180, R17, c[0x0][0x2d0], -R166.reuse ;  /* 0x0000b40011b47a23 */ /* 0x100fe400000108a6 */
[--C-:B------:R-:W-:Y:S02]  /*fcf0*/  FFMA.FTZ R184, R15, c[0x0][0x2d0], -R166.reuse ;  /* 0x0000b4000fb87a23 */ /* 0x100fe400000108a6 */
[--C-:B------:R-:W-:Y:S02]  /*fd00*/  FFMA.FTZ R169, R169, c[0x0][0x2d0], -R166.reuse ;  /* 0x0000b400a9a97a23 */ /* 0x100fe400000108a6 */
[--C-:B------:R-:W-:Y:S01]  /*fd10*/  FFMA.FTZ R167, R167, c[0x0][0x2d0], -R166.reuse ;  /* 0x0000b400a7a77a23 */ /* 0x100fe200000108a6 */
[----:B-1----:R-:W-:Y:S01]  /*fd20*/  FMNMX.FTZ R5, R4, R5, !PT ;  /* 0x0000000504057209 */ /* 0x002fe20007810000 */
[--C-:B------:R-:W-:Y:S01]  /*fd30*/  FFMA.FTZ R165, R165, c[0x0][0x2d0], -R166.reuse ;  /* 0x0000b400a5a57a23 */ /* 0x100fe200000108a6 */
[----:B------:R-:W-:Y:S01]  /*fd40*/  FSEL R4, R3, RZ, P2 ;  /* 0x000000ff03047208 */ /* 0x000fe20001000000 */
[----:B------:R-:W-:Y:S01]  /*fd50*/  MUFU.EX2 R155, R155 ;  /* 0x0000009b009b7308 */ /* 0x000fe20000000800 */
[--C-:B------:R-:W-:Y:S01]  /*fd60*/  FFMA.FTZ R198, R198, c[0x0][0x2d0], -R166.reuse ;  /* 0x0000b400c6c67a23 */ /* 0x100fe200000108a6 */
[----:B------:R-:W1:Y:S01]  /*fd70*/  SHFL.BFLY PT, R152, R5, 0x1, 0x1f ;  /* 0x0c201f0005987f89 */ /* 0x000e6200000e0000 */
[----:B---3--:R-:W-:Y:S01]  /*fd80*/  F2FP.PACK_AB R158, R176, R177 ;  /* 0x000000b1b09e723e */ /* 0x008fe200000000ff */
[----:B------:R-:W-:Y:S02]  /*fd90*/  FADD.FTZ R4, -R4, R151 ;  /* 0x0000009704047221 */ /* 0x000fe40000010100 */
[--C-:B------:R-:W-:Y:S02]  /*fda0*/  FFMA.FTZ R199, R199, c[0x0][0x2d0], -R166.reuse ;  /* 0x0000b400c7c77a23 */ /* 0x100fe400000108a6 */
[----:B------:R-:W-:Y:S01]  /*fdb0*/  FMUL.FTZ R151, R4, c[0x0][0x2d0] ;  /* 0x0000b40004977a20 */ /* 0x000fe20000410000 */
[----:B------:R-:W-:Y:S01]  /*fdc0*/  FSEL R4, R0, RZ, P0 ;  /* 0x000000ff00047208 */ /* 0x000fe20000000000 */
[----:B------:R-:W3:Y:S01]  /*fdd0*/  MUFU.EX2 R154, R154 ;  /* 0x0000009a009a7308 */ /* 0x000ee20000000800 */
[----:B------:R-:W-:Y:S02]  /*fde0*/  FFMA.FTZ R243, R243, c[0x0][0x2d0], -R166 ;  /* 0x0000b400f3f37a23 */ /* 0x000fe400000108a6 */
[----:B--2---:R-:W-:Y:S02]  /*fdf0*/  FMUL.FTZ R6, R150, R146 ;  /* 0x0000009296067220 */ /* 0x004fe40000410000 */
[----:B------:R-:W-:Y:S02]  /*fe00*/  FADD.FTZ R4, -R4, R149 ;  /* 0x0000009504047221 */ /* 0x000fe40000010100 */
[----:B------:R-:W-:Y:S02]  /*fe10*/  FMUL.FTZ R7, R150, R147 ;  /* 0x0000009396077220 */ /* 0x000fe40000410000 */
[----:B------:R-:W-:Y:S01]  /*fe20*/  FMUL.FTZ R149, R4, c[0x0][0x2d0] ;  /* 0x0000b40004957a20 */ /* 0x000fe20000410000 */
[----:B------:R-:W2:Y:S01]  /*fe30*/  MUFU.EX2 R151, R151 ;  /* 0x0000009700977308 */ /* 0x000ea20000000800 */
[C---:B------:R-:W-:Y:S02]  /*fe40*/  FMUL.FTZ R18, R150.reuse, R134 ;  /* 0x0000008696127220 */ /* 0x040fe40000410000 */
[C---:B------:R-:W-:Y:S02]  /*fe50*/  FMUL.FTZ R19, R150.reuse, R135 ;  /* 0x0000008796137220 */ /* 0x040fe40000410000 */
[C---:B------:R-:W-:Y:S01]  /*fe60*/  FMUL.FTZ R34, R150.reuse, R118 ;  /* 0x0000007696227220 */ /* 0x040fe20000410000 */
[----:B-1----:R-:W-:Y:S01]  /*fe70*/  FMNMX.FTZ R152, R5, R152, !PT ;  /* 0x0000009805987209 */ /* 0x002fe20007810000 */
[C---:B------:R-:W-:Y:S02]  /*fe80*/  FMUL.FTZ R35, R150.reuse, R119 ;  /* 0x0000007796237220 */ /* 0x040fe40000410000 */
[----:B------:R-:W-:Y:S01]  /*fe90*/  FMUL.FTZ R50, R150, R102 ;  /* 0x0000006696327220 */ /* 0x000fe20000410000 */
[C---:B------:R-:W-:Y:S01]  /*fea0*/  FSETP.NEU.FTZ.AND P0, PT, R152.reuse, -INF , PT ;  /* 0xff8000009800780b */ /* 0x040fe20003f1d000 */
[----:B------:R-:W-:Y:S01]  /*feb0*/  FMUL.FTZ R161, R152, c[0x0][0x2d0] ;  /* 0x0000b40098a17a20 */ /* 0x000fe20000410000 */
[----:B------:R-:W-:Y:S01]  /*fec0*/  MUFU.EX2 R183, R183 ;  /* 0x000000b700b77308 */ /* 0x000fe20000000800 */
[----:B------:R-:W-:Y:S01]  /*fed0*/  FMUL.FTZ R51, R150, R103 ;  /* 0x0000006796337220 */ /* 0x000fe20000410000 */
[----:B------:R-:W-:Y:S01]  /*fee0*/  FSEL R5, R152, RZ, P0 ;  /* 0x000000ff98057208 */ /* 0x000fe20000000000 */
[C---:B------:R-:W-:Y:S01]  /*fef0*/  FMUL.FTZ R54, R150.reuse, R54 ;  /* 0x0000003696367220 */ /* 0x040fe20000410000 */
[----:B------:R-:W-:Y:S01]  /*ff00*/  FSEL R161, R161, RZ, P0 ;  /* 0x000000ffa1a17208 */ /* 0x000fe20000000000 */
[----:B------:R-:W-:Y:S01]  /*ff10*/  FMUL.FTZ R55, R150, R55 ;  /* 0x0000003796377220 */ /* 0x000fe20000410000 */
[----:B---3--:R-:W-:Y:S01]  /*ff20*/  F2FP.PACK_AB R157, R154, R155 ;  /* 0x0000009b9a9d723e */ /* 0x008fe200000000ff */
[----:B------:R-:W-:Y:S01]  /*ff30*/  FADD.FTZ R5, -R5, R148 ;  /* 0x0000009405057221 */ /* 0x000fe20000010100 */
[----:B------:R-:W-:Y:S01]  /*ff40*/  ISETP.GT.AND P0, PT, R233, UR6, PT ;  /* 0x00000006e9007c0c */ /* 0x000fe2000bf04270 */
[--C-:B------:R-:W-:Y:S01]  /*ff50*/  FFMA.FTZ R187, R12, c[0x0][0x2d0], -R161.reuse ;  /* 0x0000b4000cbb7a23 */ /* 0x100fe200000108a1 */
[----:B------:R-:W1:Y:S01]  /*ff60*/  MUFU.EX2 R182, R182 ;  /* 0x000000b600b67308 */ /* 0x000e620000000800 */
[--C-:B------:R-:W-:Y:S01]  /*ff70*/  FFMA.FTZ R189, R9, c[0x0][0x2d0], -R161.reuse ;  /* 0x0000b40009bd7a23 */ /* 0x100fe200000108a1 */
[----:B------:R-:W-:Y:S01]  /*ff80*/  IADD3 R233, R233, -0x1, RZ ;  /* 0xffffffffe9e97810 */ /* 0x000fe20007ffe0ff */
[--C-:B------:R-:W-:Y:S02]  /*ff90*/  FFMA.FTZ R188, R10, c[0x0][0x2d0], -R161.reuse ;  /* 0x0000b4000abc7a23 */ /* 0x100fe400000108a1 */
[--C-:B------:R-:W-:Y:S02]  /*ffa0*/  FFMA.FTZ R186, R8, c[0x0][0x2d0], -R161.reuse ;  /* 0x0000b40008ba7a23 */ /* 0x100fe400000108a1 */
[----:B------:R-:W-:Y:S02]  /*ffb0*/  FMUL.FTZ R8, R5, c[0x0][0x2d0] ;  /* 0x0000b40005087a20 */ /* 0x000fe40000410000 */
[C---:B--2---:R-:W-:Y:S01]  /*ffc0*/  FMUL.FTZ R4, R151.reuse, R144 ;  /* 0x0000009097047220 */ /* 0x044fe20000410000 */
[----:B------:R-:W2:Y:S01]  /*ffd0*/  MUFU.EX2 R149, R149 ;  /* 0x0000009500957308 */ /* 0x000ea20000000800 */
[C---:B------:R-:W-:Y:S02]  /*ffe0*/  FMUL.FTZ R5, R151.reuse, R145 ;  /* 0x0000009197057220 */ /* 0x040fe40000410000 */
[C---:B------:R-:W-:Y:S02]  /*fff0*/  FMUL.FTZ R16, R151.reuse, R132 ;  /* 0x0000008497107220 */ /* 0x040fe40000410000 */
[C---:B------:R-:W-:Y:S02]  /*10000*/  FMUL.FTZ R17, R151.reuse, R133 ;  /* 0x0000008597117220 */ /* 0x040fe40000410000 */
[----:B------:R-:W-:Y:S01]  /*10010*/  LDSM.16.MT88.4 R132, [R214+0x2080] ;  /* 0x00208000d684783b */ /* 0x000fe20000004200 */
[C---:B------:R-:W-:Y:S02]  /*10020*/  FMUL.FTZ R32, R151.reuse, R116 ;  /* 0x0000007497207220 */ /* 0x040fe40000410000 */
[----:B------:R3:W4:Y:S01]  /*10030*/  MUFU.EX2 R148, R8 ;  /* 0x0000000800947308 */ /* 0x0007220000000800 */
[C---:B------:R-:W-:Y:S02]  /*10040*/  FMUL.FTZ R33, R151.reuse, R117 ;  /* 0x0000007597217220 */ /* 0x040fe40000410000 */
[C---:B------:R-:W-:Y:S01]  /*10050*/  FMUL.FTZ R48, R151.reuse, R100 ;  /* 0x0000006497307220 */ /* 0x040fe20000410000 */
[----:B-1----:R-:W-:Y:S01]  /*10060*/  F2FP.PACK_AB R159, R182, R183 ;  /* 0x000000b7b69f723e */ /* 0x002fe200000000ff */
[----:B------:R-:W-:Y:S01]  /*10070*/  LDSM.16.MT88.4 R116, [R214+0x2880] ;  /* 0x00288000d674783b */ /* 0x000fe20000004200 */
[C---:B------:R-:W-:Y:S02]  /*10080*/  FMUL.FTZ R49, R151.reuse, R101 ;  /* 0x0000006597317220 */ /* 0x040fe40000410000 */
[----:B------:R-:W-:Y:S02]  /*10090*/  FFMA.FTZ R164, R164, c[0x0][0x2d0], -R161 ;  /* 0x0000b400a4a47a23 */ /* 0x000fe400000108a1 */
[----:B------:R-:W-:Y:S01]  /*100a0*/  MUFU.EX2 R181, R181 ;  /* 0x000000b500b57308 */ /* 0x000fe20000000800 */
[-C--:B------:R-:W-:Y:S01]  /*100b0*/  HMMA.16816.F32 R4, R156, R20.reuse, R4 ;  /* 0x000000149c04723c */ /* 0x080fe20000001804 */
[----:B------:R-:W-:Y:S01]  /*100c0*/  FMUL.FTZ R52, R151, R52 ;  /* 0x0000003497347220 */ /* 0x000fe20000410000 */
[----:B------:R-:W-:Y:S01]  /*100d0*/  LDSM.16.MT88.4 R100, [R214+0x3080] ;  /* 0x00308000d664783b */ /* 0x000fe20000004200 */
[C---:B--2---:R-:W-:Y:S02]  /*100e0*/  FMUL.FTZ R9, R149.reuse, R141 ;  /* 0x0000008d95097220 */ /* 0x044fe40000410000 */
[C---:B------:R-:W-:Y:S02]  /*100f0*/  FMUL.FTZ R12, R149.reuse, R136 ;  /* 0x00000088950c7220 */ /* 0x040fe40000410000 */
[C---:B------:R-:W-:Y:S02]  /*10100*/  FMUL.FTZ R13, R149.reuse, R137 ;  /* 0x00000089950d7220 */ /* 0x040fe40000410000 */
[----:B------:R-:W1:Y:S03]  /*10110*/  MUFU.EX2 R180, R180 ;  /* 0x000000b400b47308 */ /* 0x000e660000000800 */
[C---:B------:R-:W-:Y:S02]  /*10120*/  FMUL.FTZ R40, R149.reuse, R108 ;  /* 0x0000006c95287220 */ /* 0x040fe40000410000 */
[C---:B---3--:R-:W-:Y:S02]  /*10130*/  FMUL.FTZ R8, R149.reuse, R140 ;  /* 0x0000008c95087220 */ /* 0x048fe40000410000 */
[C---:B----4-:R-:W-:Y:S02]  /*10140*/  FMUL.FTZ R10, R148.reuse, R142 ;  /* 0x0000008e940a7220 */ /* 0x050fe40000410000 */
        /* <DEDUP_REMOVED lines=8> */
[----:B------:R-:W-:Y:S01]  /*101d0*/  LDSM.16.MT88.4 R108, [R214+0x1c80] ;  /* 0x001c8000d66c783b */ /* 0x000fe20000004200 */
[C---:B------:R-:W-:Y:S01]  /*101e0*/  FMUL.FTZ R44, R149.reuse, R104 ;  /* 0x00000068952c7220 */ /* 0x040fe20000410000 */
[----:B-1----:R-:W-:Y:S01]  /*101f0*/  F2FP.PACK_AB R144, R180, R181 ;  /* 0x000000b5b490723e */ /* 0x002fe200000000ff */
[C---:B------:R-:W-:Y:S02]  /*10200*/  FMUL.FTZ R45, R149.reuse, R105 ;  /* 0x00000069952d7220 */ /* 0x040fe40000410000 */
[C---:B------:R-:W-:Y:S02]  /*10210*/  FMUL.FTZ R46, R148.reuse, R106 ;  /* 0x0000006a942e7220 */ /* 0x040fe40000410000 */
[C---:B------:R-:W-:Y:S02]  /*10220*/  FMUL.FTZ R47, R148.reuse, R107 ;  /* 0x0000006b942f7220 */ /* 0x040fe40000410000 */
[----:B------:R-:W-:Y:S01]  /*10230*/  MUFU.EX2 R189, R189 ;  /* 0x000000bd00bd7308 */ /* 0x000fe20000000800 */
[----:B------:R-:W-:Y:S01]  /*10240*/  LDSM.16.MT88.4 R104, [R212+0x3080] ;  /* 0x00308000d468783b */ /* 0x000fe20000004200 */
[C---:B------:R-:W-:Y:S02]  /*10250*/  FMUL.FTZ R24, R149.reuse, R124 ;  /* 0x0000007c95187220 */ /* 0x040fe40000410000 */
[C---:B------:R-:W-:Y:S02]  /*10260*/  FMUL.FTZ R25, R149.reuse, R125 ;  /* 0x0000007d95197220 */ /* 0x040fe40000410000 */
[C---:B------:R-:W-:Y:S02]  /*10270*/  FMUL.FTZ R26, R148.reuse, R126 ;  /* 0x0000007e941a7220 */ /* 0x040fe40000410000 */
[C---:B------:R-:W-:Y:S02]  /*10280*/  FMUL.FTZ R27, R148.reuse, R127 ;  /* 0x0000007f941b7220 */ /* 0x040fe40000410000 */
[----:B------:R-:W1:Y:S01]  /*10290*/  MUFU.EX2 R188, R188 ;  /* 0x000000bc00bc7308 */ /* 0x000e620000000800 */
[----:B------:R-:W-:Y:S02]  /*102a0*/  FMUL.FTZ R29, R149, R121 ;  /* 0x00000079951d7220 */ /* 0x000fe40000410000 */
[----:B------:R-:W-:Y:S01]  /*102b0*/  FMUL.FTZ R30, R148, R122 ;  /* 0x0000007a941e7220 */ /* 0x000fe20000410000 */
[----:B--2---:R-:W-:Y:S01]  /*102c0*/  F2FP.PACK_AB R146, R184, R185 ;  /* 0x000000b9b892723e */ /* 0x004fe200000000ff */
[----:B------:R-:W-:Y:S02]  /*102d0*/  FMUL.FTZ R53, R151, R53 ;  /* 0x0000003597357220 */ /* 0x000fe40000410000 */
[C---:B------:R-:W-:Y:S02]  /*102e0*/  FMUL.FTZ R56, R149.reuse, R56 ;  /* 0x0000003895387220 */ /* 0x040fe40000410000 */
[C---:B------:R-:W-:Y:S01]  /*102f0*/  FMUL.FTZ R57, R149.reuse, R57 ;  /* 0x0000003995397220 */ /* 0x040fe20000410000 */
[----:B------:R-:W-:Y:S01]  /*10300*/  MUFU.EX2 R187, R187 ;  /* 0x000000bb00bb7308 */ /* 0x000fe20000000800 */
[C---:B------:R-:W-:Y:S02]  /*10310*/  FMUL.FTZ R58, R148.reuse, R58 ;  /* 0x0000003a943a7220 */ /* 0x040fe40000410000 */
[C---:B------:R-:W-:Y:S02]  /*10320*/  FMUL.FTZ R59, R148.reuse, R59 ;  /* 0x0000003b943b7220 */ /* 0x040fe40000410000 */
[C---:B------:R-:W-:Y:S02]  /*10330*/  FMUL.FTZ R60, R149.reuse, R60 ;  /* 0x0000003c953c7220 */ /* 0x040fe40000410000 */
[----:B------:R-:W-:Y:S02]  /*10340*/  FMUL.FTZ R61, R149, R61 ;  /* 0x0000003d953d7220 */ /* 0x000fe40000410000 */
[C---:B------:R-:W-:Y:S01]  /*10350*/  FMUL.FTZ R62, R148.reuse, R62 ;  /* 0x0000003e943e7220 */ /* 0x040fe20000410000 */
[----:B------:R-:W2:Y:S01]  /*10360*/  MUFU.EX2 R186, R186 ;  /* 0x000000ba00ba7308 */ /* 0x000ea20000000800 */
[----:B------:R-:W-:Y:S02]  /*10370*/  FMUL.FTZ R63, R148, R63 ;  /* 0x0000003f943f7220 */ /* 0x000fe40000410000 */
[C---:B------:R-:W-:Y:S01]  /*10380*/  FMUL.FTZ R64, R151.reuse, R64 ;  /* 0x0000004097407220 */ /* 0x040fe20000410000 */
[----:B-1----:R-:W-:Y:S01]  /*10390*/  F2FP.PACK_AB R145, R188, R189 ;  /* 0x000000bdbc91723e */ /* 0x002fe200000000ff */
[----:B------:R-:W-:Y:S02]  /*103a0*/  FMUL.FTZ R65, R151, R65 ;  /* 0x0000004197417220 */ /* 0x000fe40000410000 */
[C---:B------:R-:W-:Y:S02]  /*103b0*/  FMUL.FTZ R66, R150.reuse, R66 ;  /* 0x0000004296427220 */ /* 0x040fe40000410000 */
[----:B------:R-:W-:Y:S01]  /*103c0*/  FMUL.FTZ R67, R150, R67 ;  /* 0x0000004396437220 */ /* 0x000fe20000410000 */
[----:B------:R-:W-:Y:S01]  /*103d0*/  MUFU.EX2 R127, R174 ;  /* 0x000000ae007f7308 */ /* 0x000fe20000000800 */
[--C-:B------:R-:W-:Y:S02]  /*103e0*/  FFMA.FTZ R246, R251, c[0x0][0x2d0], -R166.reuse ;  /* 0x0000b400fbf67a23 */ /* 0x100fe400000108a6 */
[--C-:B------:R-:W-:Y:S02]  /*103f0*/  FFMA.FTZ R251, R175, c[0x0][0x2d0], -R173.reuse ;  /* 0x0000b400affb7a23 */ /* 0x100fe400000108ad */
[----:B------:R-:W-:Y:S02]  /*10400*/  FFMA.FTZ R166, R163, c[0x0][0x2d0], -R166 ;  /* 0x0000b400a3a67a23 */ /* 0x000fe400000108a6 */
[--C-:B------:R-:W-:Y:S02]  /*10410*/  FFMA.FTZ R250, R250, c[0x0][0x2d0], -R173.reuse ;  /* 0x0000b400fafa7a23 */ /* 0x100fe400000108ad */
[----:B------:R-:W-:Y:S01]  /*10420*/  FFMA.FTZ R173, R172, c[0x0][0x2d0], -R173 ;  /* 0x0000b400acad7a23 */ /* 0x000fe200000108ad */
[----:B------:R-:W-:Y:S01]  /*10430*/  MUFU.EX2 R121, R170 ;  /* 0x000000aa00797308 */ /* 0x000fe20000000800 */
[--C-:B------:R-:W-:Y:S02]  /*10440*/  FFMA.FTZ R248, R248, c[0x0][0x2d0], -R171.reuse ;  /* 0x0000b400f8f87a23 */ /* 0x100fe400000108ab */
[--C-:B------:R-:W-:Y:S01]  /*10450*/  FFMA.FTZ R244, R244, c[0x0][0x2d0], -R171.reuse ;  /* 0x0000b400f4f47a23 */ /* 0x100fe200000108ab */
[----:B--2---:R-:W-:Y:S01]  /*10460*/  F2FP.PACK_AB R147, R186, R187 ;  /* 0x000000bbba93723e */ /* 0x004fe200000000ff */
[----:B------:R-:W-:Y:S02]  /*10470*/  FFMA.FTZ R171, R168, c[0x0][0x2d0], -R171 ;  /* 0x0000b400a8ab7a23 */ /* 0x000fe400000108ab */
[C---:B------:R-:W-:Y:S02]  /*10480*/  FMUL.FTZ R28, R149.reuse, R120 ;  /* 0x00000078951c7220 */ /* 0x040fe40000410000 */
[C---:B------:R-:W-:Y:S01]  /*10490*/  FMUL.FTZ R31, R148.reuse, R123 ;  /* 0x0000007b941f7220 */ /* 0x040fe20000410000 */
[----:B------:R1:W-:Y:S01]  /*104a0*/  MUFU.EX2 R136, R173 ;  /* 0x000000ad00887308 */ /* 0x0003e20000000800 */
[C---:B------:R-:W-:Y:S01]  /*104b0*/  HMMA.16816.F32 R8, R144.reuse, R20, R8 ;  /* 0x000000149008723c */ /* 0x040fe20000001808 */
[C---:B------:R-:W-:Y:S02]  /*104c0*/  FMUL.FTZ R72, R149.reuse, R72 ;  /* 0x0000004895487220 */ /* 0x040fe40000410000 */
[----:B------:R-:W-:Y:S02]  /*104d0*/  FMUL.FTZ R73, R149, R73 ;  /* 0x0000004995497220 */ /* 0x000fe40000410000 */
[C---:B------:R-:W-:Y:S02]  /*104e0*/  FMUL.FTZ R74, R148.reuse, R74 ;  /* 0x0000004a944a7220 */ /* 0x040fe40000410000 */
[C---:B------:R-:W-:Y:S01]  /*104f0*/  FMUL.FTZ R20, R151.reuse, R128 ;  /* 0x0000008097147220 */ /* 0x040fe20000410000 */
[-C--:B------:R-:W-:Y:S01]  /*10500*/  HMMA.16816.F32 R12, R144, R22.reuse, R12 ;  /* 0x00000016900c723c */ /* 0x080fe2000000180c */
[----:B------:R-:W-:Y:S01]  /*10510*/  FMUL.FTZ R21, R151, R129 ;  /* 0x0000008197157220 */ /* 0x000fe20000410000 */
[----:B------:R-:W-:Y:S02]  /*10520*/  MUFU.EX2 R138, R171 ;  /* 0x000000ab008a7308 */ /* 0x000fe40000000800 */
[C---:B------:R-:W-:Y:S02]  /*10530*/  FMUL.FTZ R75, R148.reuse, R75 ;  /* 0x0000004b944b7220 */ /* 0x040fe40000410000 */
[C---:B------:R-:W-:Y:S02]  /*10540*/  FMUL.FTZ R76, R149.reuse, R76 ;  /* 0x0000004c954c7220 */ /* 0x040fe40000410000 */
[C---:B------:R-:W-:Y:S01]  /*10550*/  HMMA.16816.F32 R16, R156.reuse, R22, R16 ;  /* 0x000000169c10723c */ /* 0x040fe20000001810 */
[C---:B------:R-:W-:Y:S03]  /*10560*/  FMUL.FTZ R77, R149.reuse, R77 ;  /* 0x0000004d954d7220 */ /* 0x040fe60000410000 */
[----:B------:R2:W-:Y:S01]  /*10570*/  MUFU.EX2 R124, R169 ;  /* 0x000000a9007c7308 */ /* 0x0005e20000000800 */
[----:B------:R-:W-:Y:S02]  /*10580*/  FMUL.FTZ R78, R148, R78 ;  /* 0x0000004e944e7220 */ /* 0x000fe40000410000 */
[C---:B------:R-:W-:Y:S01]  /*10590*/  FMUL.FTZ R22, R150.reuse, R130 ;  /* 0x0000008296167220 */ /* 0x040fe20000410000 */
[----:B-1----:R-:W-:Y:S01]  /*105a0*/  LDSM.16.MT88.4 R172, [R214+0x3880] ;  /* 0x00388000d6ac783b */ /* 0x002fe20000004200 */
[----:B------:R-:W-:Y:S03]  /*105b0*/  FMUL.FTZ R23, R150, R131 ;  /* 0x0000008396177220 */ /* 0x000fe60000410000 */
[C---:B------:R-:W-:Y:S02]  /*105c0*/  FMUL.FTZ R79, R148.reuse, R79 ;  /* 0x0000004f944f7220 */ /* 0x040fe40000410000 */
[----:B------:R-:W-:Y:S01]  /*105d0*/  MUFU.EX2 R126, R167 ;  /* 0x000000a7007e7308 */ /* 0x000fe20000000800 */
[C---:B------:R-:W-:Y:S01]  /*105e0*/  FMUL.FTZ R88, R149.reuse, R88 ;  /* 0x0000005895587220 */ /* 0x040fe20000410000 */
[-C--:B------:R-:W-:Y:S01]  /*105f0*/  HMMA.16816.F32 R20, R156, R36.reuse, R20 ;  /* 0x000000249c14723c */ /* 0x080fe20000001814 */
[----:B------:R-:W1:Y:S01]  /*10600*/  LDSM.16.MT88.4 R128, [R214+0x2480] ;  /* 0x00248000d680783b */ /* 0x000e620000004200 */
[C---:B------:R-:W-:Y:S02]  /*10610*/  FMUL.FTZ R89, R149.reuse, R89 ;  /* 0x0000005995597220 */ /* 0x040fe40000410000 */
[C---:B------:R-:W-:Y:S02]  /*10620*/  FMUL.FTZ R90, R148.reuse, R90 ;  /* 0x0000005a945a7220 */ /* 0x040fe40000410000 */
[C---:B------:R-:W-:Y:S02]  /*10630*/  FMUL.FTZ R91, R148.reuse, R91 ;  /* 0x0000005b945b7220 */ /* 0x040fe40000410000 */
[C---:B------:R-:W-:Y:S01]  /*10640*/  HMMA.16816.F32 R24, R144.reuse, R36, R24 ;  /* 0x000000249018723c */ /* 0x040fe20000001818 */
[----:B------:R-:W-:Y:S01]  /*10650*/  MUFU.EX2 R122, R165 ;  /* 0x000000a5007a7308 */ /* 0x000fe20000000800 */
[----:B--2---:R-:W-:Y:S02]  /*10660*/  LDSM.16.MT88.4 R168, [R212+0x2c80] ;  /* 0x002c8000d4a8783b */ /* 0x004fe40000004200 */
[----:B------:R-:W-:Y:S03]  /*10670*/  FMUL.FTZ R92, R149, R92 ;  /* 0x0000005c955c7220 */ /* 0x000fe60000410000 */
[C---:B------:R-:W-:Y:S01]  /*10680*/  FMUL.FTZ R36, R151.reuse, R112 ;  /* 0x0000007097247220 */ /* 0x040fe20000410000 */
[-C--:B------:R-:W-:Y:S01]  /*10690*/  HMMA.16816.F32 R28, R144, R38.reuse, R28 ;  /* 0x00000026901c723c */ /* 0x080fe2000000181c */
[----:B------:R-:W-:Y:S02]  /*106a0*/  FMUL.FTZ R37, R151, R113 ;  /* 0x0000007197257220 */ /* 0x000fe40000410000 */
[----:B------:R-:W-:Y:S01]  /*106b0*/  MUFU.EX2 R139, R166 ;  /* 0x000000a6008b7308 */ /* 0x000fe20000000800 */
[----:B------:R-:W-:Y:S02]  /*106c0*/  FMUL.FTZ R93, R149, R93 ;  /* 0x0000005d955d7220 */ /* 0x000fe40000410000 */
[C---:B------:R-:W-:Y:S02]  /*106d0*/  FMUL.FTZ R94, R148.reuse, R94 ;  /* 0x0000005e945e7220 */ /* 0x040fe40000410000 */
[C---:B------:R-:W-:Y:S01]  /*106e0*/  HMMA.16816.F32 R32, R156.reuse, R38, R32 ;  /* 0x000000269c20723c */ /* 0x040fe20000001820 */
[----:B------:R-:W-:Y:S03]  /*106f0*/  FMUL.FTZ R95, R148, R95 ;  /* 0x0000005f945f7220 */ /* 0x000fe60000410000 */
[C---:B------:R-:W-:Y:S01]  /*10700*/  FMUL.FTZ R96, R151.reuse, R96 ;  /* 0x0000006097607220 */ /* 0x040fe20000410000 */
[----:B------:R2:W-:Y:S01]  /*10710*/  MUFU.EX2 R125, R164 ;  /* 0x000000a4007d7308 */ /* 0x0005e20000000800 */
[C---:B------:R-:W-:Y:S02]  /*10720*/  FMUL.FTZ R97, R151.reuse, R97 ;  /* 0x0000006197617220 */ /* 0x040fe40000410000 */
[C---:B------:R-:W-:Y:S04]  /*10730*/  FMUL.FTZ R38, R150.reuse, R114 ;  /* 0x0000007296267220 */ /* 0x040fe80000410000 */
[C---:B------:R-:W-:Y:S02]  /*10740*/  FMUL.FTZ R39, R150.reuse, R115 ;  /* 0x0000007396277220 */ /* 0x040fe40000410000 */
[----:B------:R-:W3:Y:S01]  /*10750*/  LDSM.16.MT88.4 R112, [R212+0x2480] ;  /* 0x00248000d470783b */ /* 0x000ee20000004200 */
[----:B------:R-:W-:Y:S01]  /*10760*/  MUFU.EX2 R190, R190 ;  /* 0x000000be00be7308 */ /* 0x000fe20000000800 */
[C---:B------:R-:W-:Y:S02]  /*10770*/  FMUL.FTZ R98, R150.reuse, R98 ;  /* 0x0000006296627220 */ /* 0x040fe40000410000 */
[C---:B------:R-:W-:Y:S01]  /*10780*/  FMUL.FTZ R99, R150.reuse, R99 ;  /* 0x0000006396637220 */ /* 0x040fe20000410000 */
[-C--:B-1----:R-:W-:Y:S01]  /*10790*/  HMMA.16816.F32 R36, R156, R128.reuse, R36 ;  /* 0x000000809c24723c */ /* 0x082fe20000001824 */
[C---:B------:R-:W-:Y:S02]  /*107a0*/  FMUL.FTZ R68, R151.reuse, R68 ;  /* 0x0000004497447220 */ /* 0x040fe40000410000 */
[C---:B------:R-:W-:Y:S02]  /*107b0*/  FMUL.FTZ R69, R151.reuse, R69 ;  /* 0x0000004597457220 */ /* 0x040fe40000410000 */
[C---:B------:R-:W-:Y:S01]  /*107c0*/  FMUL.FTZ R70, R150.reuse, R70 ;  /* 0x0000004696467220 */ /* 0x040fe20000410000 */
[----:B------:R-:W1:Y:S01]  /*107d0*/  MUFU.EX2 R191, R191 ;  /* 0x000000bf00bf7308 */ /* 0x000e620000000800 */
[C---:B------:R-:W-:Y:S01]  /*107e0*/  FMUL.FTZ R71, R150.reuse, R71 ;  /* 0x0000004796477220 */ /* 0x040fe20000410000 */
[C---:B------:R-:W-:Y:S01]  /*107f0*/  HMMA.16816.F32 R40, R144.reuse, R128, R40 ;  /* 0x000000809028723c */ /* 0x040fe20000001828 */
[C---:B------:R-:W-:Y:S01]  /*10800*/  FMUL.FTZ R80, R151.reuse, R80 ;  /* 0x0000005097507220 */ /* 0x040fe20000410000 */
[----:B--2---:R-:W-:Y:S02]  /*10810*/  LDSM.16.MT88.4 R164, [R214+0x2c80] ;  /* 0x002c8000d6a4783b */ /* 0x004fe40000004200 */
[C---:B------:R-:W-:Y:S02]  /*10820*/  FMUL.FTZ R81, R151.reuse, R81 ;  /* 0x0000005197517220 */ /* 0x040fe40000410000 */
[C---:B------:R-:W-:Y:S02]  /*10830*/  FMUL.FTZ R82, R150.reuse, R82 ;  /* 0x0000005296527220 */ /* 0x040fe40000410000 */
[-C--:B------:R-:W-:Y:S01]  /*10840*/  HMMA.16816.F32 R44, R144, R130.reuse, R44 ;  /* 0x00000082902c723c */ /* 0x080fe2000000182c */
[----:B------:R-:W-:Y:S03]  /*10850*/  MUFU.EX2 R192, R192 ;  /* 0x000000c000c07308 */ /* 0x000fe60000000800 */
[C---:B------:R-:W-:Y:S02]  /*10860*/  FMUL.FTZ R83, R150.reuse, R83 ;  /* 0x0000005396537220 */ /* 0x040fe40000410000 */
[C---:B------:R-:W-:Y:S02]  /*10870*/  FMUL.FTZ R84, R151.reuse, R84 ;  /* 0x0000005497547220 */ /* 0x040fe40000410000 */
[C---:B------:R-:W-:Y:S01]  /*10880*/  HMMA.16816.F32 R48, R156.reuse, R130, R48 ;  /* 0x000000829c30723c */ /* 0x040fe20000001830 */
[----:B------:R-:W-:Y:S02]  /*10890*/  FMUL.FTZ R85, R151, R85 ;  /* 0x0000005597557220 */ /* 0x000fe40000410000 */
[----:B------:R-:W2:Y:S01]  /*108a0*/  MUFU.EX2 R193, R193 ;  /* 0x000000c100c17308 */ /* 0x000ea20000000800 */
[C---:B------:R-:W-:Y:S02]  /*108b0*/  FMUL.FTZ R86, R150.reuse, R86 ;  /* 0x0000005696567220 */ /* 0x040fe40000410000 */
[----:B------:R-:W-:Y:S02]  /*108c0*/  FMUL.FTZ R87, R150, R87 ;  /* 0x0000005796577220 */ /* 0x000fe40000410000 */
[--C-:B------:R-:W-:Y:S01]  /*108d0*/  FFMA.FTZ R245, R245, c[0x0][0x2d0], -R161.reuse ;  /* 0x0000b400f5f57a23 */ /* 0x100fe200000108a1 */
[-C--:B---3--:R-:W-:Y:S03]  /*108e0*/  HMMA.16816.F32 R52, R156, R112.reuse, R52 ;  /* 0x000000709c34723c */ /* 0x088fe60000001834 */
[--C-:B------:R-:W-:Y:S01]  /*108f0*/  FFMA.FTZ R252, R252, c[0x0][0x2d0], -R161.reuse ;  /* 0x0000b400fcfc7a23 */ /* 0x100fe200000108a1 */
[----:B------:R-:W-:Y:S01]  /*10900*/  MUFU.EX2 R194, R194 ;  /* 0x000000c200c27308 */ /* 0x000fe20000000800 */
[--C-:B------:R-:W-:Y:S02]  /*10910*/  FFMA.FTZ R249, R249, c[0x0][0x2d0], -R161.reuse ;  /* 0x0000b400f9f97a23 */ /* 0x100fe400000108a1 */
[--C-:B------:R-:W-:Y:S02]  /*10920*/  FFMA.FTZ R247, R247, c[0x0][0x2d0], -R161.reuse ;  /* 0x0000b400f7f77a23 */ /* 0x100fe400000108a1 */
[--C-:B------:R-:W-:Y:S01]  /*10930*/  FFMA.FTZ R162, R162, c[0x0][0x2d0], -R161.reuse ;  /* 0x0000b400a2a27a23 */ /* 0x100fe200000108a1 */
[C---:B------:R-:W-:Y:S02]  /*10940*/  HMMA.16816.F32 R56, R144.reuse, R112, R56 ;  /* 0x000000709038723c */ /* 0x040fe40000001838 */
[--C-:B------:R-:W-:Y:S02]  /*10950*/  FFMA.FTZ R160, R160, c[0x0][0x2d0], -R161.reuse ;  /* 0x0000b400a0a07a23 */ /* 0x100fe400000108a1 */
[----:B------:R-:W3:Y:S01]  /*10960*/  MUFU.EX2 R195, R195 ;  /* 0x000000c300c37308 */ /* 0x000ee20000000800 */
[----:B------:R-:W-:Y:S02]  /*10970*/  FFMA.FTZ R161, R153, c[0x0][0x2d0], -R161 ;  /* 0x0000b40099a17a23 */ /* 0x000fe400000108a1 */
[----:B------:R-:W-:Y:S01]  /*10980*/  FFMA.FTZ R179, R151, R232, R179 ;  /* 0x000000e897b37223 */ /* 0x000fe200000100b3 */
[-C--:B------:R-:W-:Y:S01]  /*10990*/  HMMA.16816.F32 R60, R144, R114.reuse, R60 ;  /* 0x00000072903c723c */ /* 0x080fe2000000183c */
[----:B------:R-:W-:Y:S03]  /*109a0*/  MOV R151, R3 ;  /* 0x0000000300977202 */ /* 0x000fe60000000f00 */
[----:B------:R-:W-:Y:S01]  /*109b0*/  FFMA.FTZ R155, R150, R231, R155 ;  /* 0x000000e7969b7223 */ /* 0x000fe2000001009b */
[----:B------:R-:W-:Y:S01]  /*109c0*/  MOV R150, R2 ;  /* 0x0000000200967202 */ /* 0x000fe20000000f00 */
[----:B------:R-:W-:Y:S01]  /*109d0*/  MUFU.EX2 R196, R196 ;  /* 0x000000c400c47308 */ /* 0x000fe20000000800 */
[----:B------:R-:W-:Y:S01]  /*109e0*/  FFMA.FTZ R181, R149, R230, R181 ;  /* 0x000000e695b57223 */ /* 0x000fe200000100b5 */
[C---:B------:R-:W-:Y:S01]  /*109f0*/  HMMA.16816.F32 R64, R156.reuse, R114, R64 ;  /* 0x000000729c40723c */ /* 0x040fe20000001840 */
[----:B------:R-:W4:Y:S03]  /*10a00*/  LDSM.16.MT88.4 R112, [R212+0x1c80] ;  /* 0x001c8000d470783b */ /* 0x000f260000004200 */
[----:B------:R-:W-:Y:S01]  /*10a10*/  FFMA.FTZ R189, R148, R227, R189 ;  /* 0x000000e394bd7223 */ /* 0x000fe200000100bd */
[----:B------:R-:W-:Y:S01]  /*10a20*/  MOV R149, R0 ;  /* 0x0000000000957202 */ /* 0x000fe20000000f00 */
[----:B------:R-:W-:Y:S01]  /*10a30*/  FADD.FTZ R178, R178, R179 ;  /* 0x000000b3b2b27221 */ /* 0x000fe20000010000 */
[----:B------:R-:W-:Y:S01]  /*10a40*/  MOV R148, R152 ;  /* 0x0000009800947202 */ /* 0x000fe20000000f00 */
[-C--:B------:R-:W-:Y:S01]  /*10a50*/  HMMA.16816.F32 R68, R156, R100.reuse, R68 ;  /* 0x000000649c44723c */ /* 0x080fe20000001844 */
[----:B------:R-:W5:Y:S03]  /*10a60*/  MUFU.EX2 R197, R197 ;  /* 0x000000c500c57308 */ /* 0x000f660000000800 */
[----:B------:R-:W-:Y:S02]  /*10a70*/  FADD.FTZ R154, R154, R155 ;  /* 0x0000009b9a9a7221 */ /* 0x000fe40000010000 */
[----:B------:R-:W-:Y:S02]  /*10a80*/  FADD.FTZ R180, R180, R181 ;  /* 0x000000b5b4b47221 */ /* 0x000fe40000010000 */
[C---:B------:R-:W-:Y:S01]  /*10a90*/  HMMA.16816.F32 R72, R144.reuse, R100, R72 ;  /* 0x000000649048723c */ /* 0x040fe20000001848 */
[----:B------:R-:W-:Y:S02]  /*10aa0*/  FADD.FTZ R188, R188, R189 ;  /* 0x000000bdbcbc7221 */ /* 0x000fe40000010000 */
[----:B------:R-:W-:Y:S01]  /*10ab0*/  MUFU.EX2 R198, R198 ;  /* 0x000000c600c67308 */ /* 0x000fe20000000800 */
[----:B------:R-:W-:Y:S02]  /*10ac0*/  FADD.FTZ R177, R177, R178 ;  /* 0x000000b2b1b17221 */ /* 0x000fe40000010000 */
[----:B------:R-:W-:Y:S01]  /*10ad0*/  FADD.FTZ R183, R183, R154 ;  /* 0x0000009ab7b77221 */ /* 0x000fe20000010000 */
[----:B-1----:R-:W-:Y:S01]  /*10ae0*/  F2FP.PACK_AB R100, R191, R190 ;  /* 0x000000bebf64723e */ /* 0x002fe200000000ff */
[-C--:B------:R-:W-:Y:S01]  /*10af0*/  HMMA.16816.F32 R76, R144, R102.reuse, R76 ;  /* 0x00000066904c723c */ /* 0x080fe2000000184c */
[----:B--2---:R-:W-:Y:S03]  /*10b00*/  F2FP.PACK_AB R101, R193, R192 ;  /* 0x000000c0c165723e */ /* 0x004fe600000000ff */
[----:B------:R-:W-:Y:S01]  /*10b10*/  FADD.FTZ R185, R185, R180 ;  /* 0x000000b4b9b97221 */ /* 0x000fe20000010000 */
[----:B------:R-:W1:Y:S01]  /*10b20*/  MUFU.EX2 R199, R199 ;  /* 0x000000c700c77308 */ /* 0x000e620000000800 */
[----:B------:R-:W-:Y:S02]  /*10b30*/  FADD.FTZ R187, R187, R188 ;  /* 0x000000bcbbbb7221 */ /* 0x000fe40000010000 */
[C---:B------:R-:W-:Y:S01]  /*10b40*/  HMMA.16816.F32 R80, R156.reuse, R102, R80 ;  /* 0x000000669c50723c */ /* 0x040fe20000001850 */
[----:B------:R-:W-:Y:S03]  /*10b50*/  FADD.FTZ R177, R176, R177 ;  /* 0x000000b1b0b17221 */ /* 0x000fe60000010000 */
[----:B------:R-:W-:Y:S02]  /*10b60*/  FADD.FTZ R183, R182, R183 ;  /* 0x000000b7b6b77221 */ /* 0x000fe40000010000 */
[----:B------:R-:W-:Y:S01]  /*10b70*/  FADD.FTZ R185, R184, R185 ;  /* 0x000000b9b8b97221 */ /* 0x000fe20000010000 */
[----:B---3--:R-:W-:Y:S01]  /*10b80*/  F2FP.PACK_AB R102, R195, R194 ;  /* 0x000000c2c366723e */ /* 0x008fe200000000ff */
[-C--:B------:R-:W-:Y:S01]  /*10b90*/  HMMA.16816.F32 R84, R156, R104.reuse, R84 ;  /* 0x000000689c54723c */ /* 0x080fe20000001854 */
[----:B-----5:R-:W-:Y:S01]  /*10ba0*/  F2FP.PACK_AB R103, R197, R196 ;  /* 0x000000c4c567723e */ /* 0x020fe200000000ff */
[----:B------:R-:W-:Y:S02]  /*10bb0*/  MUFU.EX2 R243, R243 ;  /* 0x000000f300f37308 */ /* 0x000fe40000000800 */
[----:B------:R-:W-:Y:S02]  /*10bc0*/  FADD.FTZ R186, R186, R187 ;  /* 0x000000bbbaba7221 */ /* 0x000fe40000010000 */
[----:B------:R-:W-:Y:S02]  /*10bd0*/  FADD.FTZ R190, R190, R177 ;  /* 0x000000b1bebe7221 */ /* 0x000fe40000010000 */
[C---:B------:R-:W-:Y:S01]  /*10be0*/  HMMA.16816.F32 R88, R144.reuse, R104, R88 ;  /* 0x000000689058723c */ /* 0x040fe20000001858 */
[----:B------:R-:W-:Y:S03]  /*10bf0*/  FADD.FTZ R192, R192, R183 ;  /* 0x000000b7c0c07221 */ /* 0x000fe60000010000 */
[----:B------:R-:W2:Y:S01]  /*10c00*/  MUFU.EX2 R246, R246 ;  /* 0x000000f600f67308 */ /* 0x000ea20000000800 */
[----:B------:R-:W-:Y:S02]  /*10c10*/  FADD.FTZ R191, R191, R190 ;  /* 0x000000bebfbf7221 */ /* 0x000fe40000010000 */
[----:B-1----:R-:W-:Y:S01]  /*10c20*/  F2FP.PACK_AB R104, R199, R198 ;  /* 0x000000c6c768723e */ /* 0x002fe200000000ff */
[-C--:B------:R-:W-:Y:S01]  /*10c30*/  HMMA.16816.F32 R92, R144, R106.reuse, R92 ;  /* 0x0000006a905c723c */ /* 0x080fe2000000185c */
[----:B------:R-:W-:Y:S03]  /*10c40*/  FADD.FTZ R198, R198, R185 ;  /* 0x000000b9c6c67221 */ /* 0x000fe60000010000 */
[----:B------:R-:W-:Y:S02]  /*10c50*/  FADD.FTZ R193, R193, R192 ;  /* 0x000000c0c1c17221 */ /* 0x000fe40000010000 */
[----:B------:R-:W-:Y:S01]  /*10c60*/  MUFU.EX2 R245, R245 ;  /* 0x000000f500f57308 */ /* 0x000fe20000000800 */
[----:B------:R-:W-:Y:S01]  /*10c70*/  FADD.FTZ R198, R199, R198 ;  /* 0x000000c6c7c67221 */ /* 0x000fe20000010000 */
[----:B------:R-:W-:Y:S01]  /*10c80*/  HMMA.16816.F32 R96, R156, R106, R96 ;  /* 0x0000006a9c60723c */ /* 0x000fe20000001860 */
[----:B------:R-:W-:Y:S03]  /*10c90*/  FADD.FTZ R194, R194, R191 ;  /* 0x000000bfc2c27221 */ /* 0x000fe60000010000 */
[----:B------:R-:W-:Y:S02]  /*10ca0*/  FADD.FTZ R196, R196, R193 ;  /* 0x000000c1c4c47221 */ /* 0x000fe40000010000 */
[----:B------:R-:W-:Y:S01]  /*10cb0*/  FADD.FTZ R194, R195, R194 ;  /* 0x000000c2c3c27221 */ /* 0x000fe20000010000 */
[----:B------:R-:W-:Y:S01]  /*10cc0*/  F2FP.PACK_AB R158, R136, R127 ;  /* 0x0000007f889e723e */ /* 0x000fe200000000ff */
[-C--:B------:R-:W-:Y:S01]  /*10cd0*/  HMMA.16816.F32 R4, R100, R108.reuse, R4 ;  /* 0x0000006c6404723c */ /* 0x080fe20000001804 */
[----:B------:R-:W1:Y:S03]  /*10ce0*/  MUFU.EX2 R252, R252 ;  /* 0x000000fc00fc7308 */ /* 0x000e660000000800 */
[----:B--2---:R-:W-:Y:S01]  /*10cf0*/  F2FP.PACK_AB R106, R246, R243 ;  /* 0x000000f3f66a723e */ /* 0x004fe200000000ff */
[----:B------:R-:W-:Y:S01]  /*10d00*/  FADD.FTZ R243, R243, R198 ;  /* 0x000000c6f3f37221 */ /* 0x000fe20000010000 */
[----:B------:R-:W-:Y:S01]  /*10d10*/  F2FP.PACK_AB R159, R138, R121 ;  /* 0x000000798a9f723e */ /* 0x000fe200000000ff */
[----:B------:R-:W-:Y:S02]  /*10d20*/  FADD.FTZ R197, R197, R196 ;  /* 0x000000c4c5c57221 */ /* 0x000fe40000010000 */
[----:B------:R-:W-:Y:S02]  /*10d30*/  FADD.FTZ R243, R246, R243 ;  /* 0x000000f3f6f37221 */ /* 0x000fe40000010000 */
[----:B------:R-:W2:Y:S10]  /*10d40*/  MUFU.EX2 R249, R249 ;  /* 0x000000f900f97308 */ /* 0x000eb40000000800 */
        /* <DEDUP_REMOVED lines=100> */
.L_x_206:
[----:B------:R-:W1:Y:S01]  /*11390*/  SHFL.BFLY PT, R9, R232, 0x2, 0x1f ;  /* 0x0c401f00e8097f89 */ /* 0x000e6200000e0000 */
[----:B------:R-:W-:-:S02]  /*113a0*/  MOV R12, 0xff800000 ;  /* 0xff800000000c7802 */ /* 0x000fc40000000f00 */
[----:B------:R-:W-:Y:S01]  /*113b0*/  MOV R13, 0xff800000 ;  /* 0xff800000000d7802 */ /* 0x000fe20000000f00 */
[----:B------:R-:W2:Y:S01]  /*113c0*/  SHFL.BFLY PT, R8, R231, 0x2, 0x1f ;  /* 0x0c401f00e7087f89 */ /* 0x000ea200000e0000 */
[----:B------:R-:W-:Y:S02]  /*113d0*/  MOV R14, 0xff800000 ;  /* 0xff800000000e7802 */ /* 0x000fe40000000f00 */
[----:B------:R-:W-:Y:S01]  /*113e0*/  PLOP3.LUT P4, PT, PT, PT, PT, 0x8, 0x0 ;  /* 0x000000000000781c */ /* 0x000fe20003f8e170 */
[----:B------:R-:W3:Y:S04]  /*113f0*/  SHFL.BFLY PT, R11, R230, 0x2, 0x1f ;  /* 0x0c401f00e60b7f89 */ /* 0x000ee800000e0000 */
[----:B------:R-:W4:Y:S01]  /*11400*/  SHFL.BFLY PT, R10, R227, 0x2, 0x1f ;  /* 0x0c401f00e30a7f89 */ /* 0x000f2200000e0000 */
        /* <DEDUP_REMOVED lines=14> */
[----:B------:R-:W-:Y:S01]  /*114f0*/  FSETP.NE.FTZ.AND P2, PT, R7, RZ, PT ;  /* 0x000000ff0700720b */ /* 0x000fe20003f55000 */
[----:B----4-:R-:W-:-:S03]  /*11500*/  FADD.FTZ R5, R10, R5 ;  /* 0x000000050a057221 */ /* 0x010fc60000010000 */
[----:B------:R-:W-:Y:S01]  /*11510*/  FSETP.NE.FTZ.AND P1, PT, R6, RZ, PT ;  /* 0x000000ff0600720b */ /* 0x000fe20003f35000 */
[----:B------:R-:W-:Y:S01]  /*11520*/  CS2R R10, SRZ ;  /* 0x00000000000a7805 */ /* 0x000fe2000001ff00 */
[----:B------:R-:W-:-:S03]  /*11530*/  FSETP.NE.FTZ.AND P0, PT, R5, RZ, PT ;  /* 0x000000ff0500720b */ /* 0x000fc60003f15000 */
[----:B------:R-:W1:Y:S01]  /*11540*/  @P3 MUFU.RCP R9, R4 ;  /* 0x0000000400093308 */ /* 0x000e620000001000 */
[----:B------:R-:W-:-:S03]  /*11550*/  @P3 MOV R18, 0x3f317218 ;  /* 0x3f31721800123802 */ /* 0x000fc60000000f00 */
[----:B------:R-:W-:Y:S02]  /*11560*/  @P2 MOV R17, 0x3f317218 ;  /* 0x3f31721800112802 */ /* 0x000fe40000000f00 */
[----:B------:R-:W-:Y:S02]  /*11570*/  @P3 FMUL.FTZ R18, R18, c[0x0][0x2d0] ;  /* 0x0000b40012123a20 */ /* 0x000fe40000410000 */
[----:B------:R-:W2:Y:S01]  /*11580*/  @P2 MUFU.RCP R8, R7 ;  /* 0x0000000700082308 */ /* 0x000ea20000001000 */
[----:B------:R-:W-:Y:S01]  /*11590*/  @P1 MOV R16, 0x3f317218 ;  /* 0x3f31721800101802 */ /* 0x000fe20000000f00 */
[----:B------:R-:W-:Y:S01]  /*115a0*/  @P2 FMUL.FTZ R17, R17, c[0x0][0x2d0] ;  /* 0x0000b40011112a20 */ /* 0x000fe20000410000 */
[----:B------:R-:W-:-:S03]  /*115b0*/  @P0 MOV R15, 0x3f317218 ;  /* 0x3f317218000f0802 */ /* 0x000fc60000000f00 */
[----:B------:R-:W-:Y:S02]  /*115c0*/  @P1 FMUL.FTZ R16, R16, c[0x0][0x2d0] ;  /* 0x0000b40010101a20 */ /* 0x000fe40000410000 */
[----:B------:R-:W-:Y:S01]  /*115d0*/  @P1 MUFU.RCP R10, R6 ;  /* 0x00000006000a1308 */ /* 0x000fe20000001000 */
[----:B------:R-:W-:Y:S02]  /*115e0*/  @P0 FMUL.FTZ R15, R15, c[0x0][0x2d0] ;  /* 0x0000b4000f0f0a20 */ /* 0x000fe40000410000 */
[C---:B-1----:R-:W-:Y:S02]  /*115f0*/  FMUL.FTZ R144, R9.reuse, R144 ;  /* 0x0000009009907220 */ /* 0x042fe40000410000 */
[C---:B------:R-:W-:Y:S02]  /*11600*/  FMUL.FTZ R145, R9.reuse, R145 ;  /* 0x0000009109917220 */ /* 0x040fe40000410000 */
[----:B------:R-:W-:Y:S01]  /*11610*/  FMUL.FTZ R132, R9, R132 ;  /* 0x0000008409847220 */ /* 0x000fe20000410000 */
[----:B------:R-:W-:Y:S01]  /*11620*/  @P0 MUFU.RCP R11, R5 ;  /* 0x00000005000b0308 */ /* 0x000fe20000001000 */
[----:B--2---:R-:W-:-:S02]  /*11630*/  FMUL.FTZ R146, R8, R146 ;  /* 0x0000009208927220 */ /* 0x004fc40000410000 */
[C---:B------:R-:W-:Y:S02]  /*11640*/  FMUL.FTZ R147, R8.reuse, R147 ;  /* 0x0000009308937220 */ /* 0x040fe40000410000 */
[C---:B------:R-:W-:Y:S02]  /*11650*/  FMUL.FTZ R134, R8.reuse, R134 ;  /* 0x0000008608867220 */ /* 0x040fe40000410000 */
[C---:B------:R-:W-:Y:S01]  /*11660*/  FMUL.FTZ R135, R8.reuse, R135 ;  /* 0x0000008708877220 */ /* 0x040fe20000410000 */
[----:B------:R-:W1:Y:S01]  /*11670*/  @P3 MUFU.LG2 R4, R4 ;  /* 0x0000000400043308 */ /* 0x000e620000000c00 */
[C---:B------:R-:W-:Y:S02]  /*11680*/  FMUL.FTZ R130, R8.reuse, R130 ;  /* 0x0000008208827220 */ /* 0x040fe40000410000 */
[C---:B------:R-:W-:Y:S02]  /*11690*/  FMUL.FTZ R131, R8.reuse, R131 ;  /* 0x0000008308837220 */ /* 0x040fe40000410000 */
[----:B------:R-:W-:-:S02]  /*116a0*/  FMUL.FTZ R118, R8, R118 ;  /* 0x0000007608767220 */ /* 0x000fc40000410000 */
[C---:B------:R-:W-:Y:S01]  /*116b0*/  FMUL.FTZ R119, R8.reuse, R119 ;  /* 0x0000007708777220 */ /* 0x040fe20000410000 */
[----:B------:R-:W2:Y:S01]  /*116c0*/  @P2 MUFU.LG2 R7, R7 ;  /* 0x0000000700072308 */ /* 0x000ea20000000c00 */
[C---:B------:R-:W-:Y:S02]  /*116d0*/  FMUL.FTZ R114, R8.reuse, R114 ;  /* 0x0000007208727220 */ /* 0x040fe40000410000 */
[C---:B------:R-:W-:Y:S02]  /*116e0*/  FMUL.FTZ R115, R8.reuse, R115 ;  /* 0x0000007308737220 */ /* 0x040fe40000410000 */
[C---:B------:R-:W-:Y:S02]  /*116f0*/  FMUL.FTZ R102, R8.reuse, R102 ;  /* 0x0000006608667220 */ /* 0x040fe40000410000 */
[----:B------:R-:W-:Y:S01]  /*11700*/  FMUL.FTZ R103, R8, R103 ;  /* 0x0000006708677220 */ /* 0x000fe20000410000 */
[----:B------:R-:W3:Y:S01]  /*11710*/  @P1 MUFU.LG2 R6, R6 ;  /* 0x0000000600061308 */ /* 0x000ee20000000c00 */
[----:B-1----:R-:W-:-:S02]  /*11720*/  @P3 FMUL.FTZ R4, R4, 0.69314718246459960938 ;  /* 0x3f31721804043820 */ /* 0x002fc40000410000 */
[C---:B------:R-:W-:Y:S02]  /*11730*/  FMUL.FTZ R54, R8.reuse, R54 ;  /* 0x0000003608367220 */ /* 0x040fe40000410000 */
[C---:B------:R-:W-:Y:S02]  /*11740*/  FMUL.FTZ R55, R8.reuse, R55 ;  /* 0x0000003708377220 */ /* 0x040fe40000410000 */
[C---:B------:R-:W-:Y:S01]  /*11750*/  FMUL.FTZ R66, R8.reuse, R66 ;  /* 0x0000004208427220 */ /* 0x040fe20000410000 */
[----:B------:R-:W1:Y:S01]  /*11760*/  @P0 MUFU.LG2 R5, R5 ;  /* 0x0000000500050308 */ /* 0x000e620000000c00 */
[----:B--2---:R-:W-:Y:S02]  /*11770*/  @P2 FMUL.FTZ R7, R7, 0.69314718246459960938 ;  /* 0x3f31721807072820 */ /* 0x004fe40000410000 */
[C---:B------:R-:W-:Y:S02]  /*11780*/  FMUL.FTZ R67, R8.reuse, R67 ;  /* 0x0000004308437220 */ /* 0x040fe40000410000 */
[----:B------:R-:W-:-:S02]  /*11790*/  FMUL.FTZ R70, R8, R70 ;  /* 0x0000004608467220 */ /* 0x000fc40000410000 */
[----:B------:R-:W-:Y:S02]  /*117a0*/  FMUL.FTZ R71, R8, R71 ;  /* 0x0000004708477220 */ /* 0x000fe40000410000 */
[----:B---3--:R-:W-:Y:S02]  /*117b0*/  @P1 FMUL.FTZ R19, R6, 0.69314718246459960938 ;  /* 0x3f31721806131820 */ /* 0x008fe40000410000 */
[C---:B------:R-:W-:Y:S02]  /*117c0*/  FMUL.FTZ R82, R8.reuse, R82 ;  /* 0x0000005208527220 */ /* 0x040fe40000410000 */
[C---:B------:R-:W-:Y:S02]  /*117d0*/  FMUL.FTZ R83, R8.reuse, R83 ;  /* 0x0000005308537220 */ /* 0x040fe40000410000 */
[----:B------:R-:W-:Y:S02]  /*117e0*/  FMUL.FTZ R86, R8, R86 ;  /* 0x0000005608567220 */ /* 0x000fe40000410000 */
[----:B-1----:R-:W-:-:S02]  /*117f0*/  @P0 FMUL.FTZ R5, R5, 0.69314718246459960938 ;  /* 0x3f31721805050820 */ /* 0x002fc40000410000 */
[C---:B------:R-:W-:Y:S02]  /*11800*/  FMUL.FTZ R87, R8.reuse, R87 ;  /* 0x0000005708577220 */ /* 0x040fe40000410000 */
[C---:B------:R-:W-:Y:S02]  /*11810*/  FMUL.FTZ R98, R8.reuse, R98 ;  /* 0x0000006208627220 */ /* 0x040fe40000410000 */
[----:B------:R-:W-:Y:S02]  /*11820*/  FMUL.FTZ R99, R8, R99 ;  /* 0x0000006308637220 */ /* 0x000fe40000410000 */
        /* <DEDUP_REMOVED lines=24> */
[----:B------:R-:W-:Y:S01]  /*119b0*/  MOV R10, 0xff800000 ;  /* 0xff800000000a7802 */ /* 0x000fe20000000f00 */
        /* <DEDUP_REMOVED lines=19> */
[----:B------:R-:W-:Y:S02]  /*11af0*/  FMUL.FTZ R96, R9, R96 ;  /* 0x0000006009607220 */ /* 0x000fe40000410000 */
        /* <DEDUP_REMOVED lines=22> */
[----:B------:R-:W-:Y:S02]  /*11c60*/  FMUL.FTZ R94, R11, R94 ;  /* 0x0000005e0b5e7220 */ /* 0x000fe40000410000 */
[----:B------:R-:W-:Y:S02]  /*11c70*/  FMUL.FTZ R9, R9, R97 ;  /* 0x0000006109097220 */ /* 0x000fe40000410000 */
[----:B------:R-:W-:-:S02]  /*11c80*/  FMUL.FTZ R11, R11, R95 ;  /* 0x0000005f0b0b7220 */ /* 0x000fc40000410000 */
[----:B------:R-:W-:Y:S02]  /*11c90*/  @P3 FFMA.FTZ R10, R18, R3, R4 ;  /* 0x00000003120a3223 */ /* 0x000fe40000010004 */
[----:B------:R-:W-:Y:S02]  /*11ca0*/  @P2 FFMA.FTZ R12, R17, R2, R7 ;  /* 0x00000002110c2223 */ /* 0x000fe40000010007 */
[----:B------:R-:W-:Y:S02]  /*11cb0*/  @P1 FFMA.FTZ R13, R16, R0, R19 ;  /* 0x00000000100d1223 */ /* 0x000fe40000010013 */
[----:B------:R-:W-:Y:S02]  /*11cc0*/  @P0 FFMA.FTZ R14, R15, R152, R5 ;  /* 0x000000980f0e0223 */ /* 0x000fe40000010005 */
.L_x_158:
[----:B------:R-:W-:Y:S05]  /*11cd0*/  @P4 BRA `(.L_x_225) ;  /* 0x000015d000004947 */ /* 0x000fea0003800000 */
[----:B------:R-:W1:Y:S01]  /*11ce0*/  S2R R0, SR_CTAID.Y ;  /* 0x0000000000007919 */ /* 0x000e620000002600 */
[----:B------:R-:W-:Y:S01]  /*11cf0*/  F2FP.PACK_AB R144, R145, R144 ;  /* 0x000000909190723e */ /* 0x000fe200000000ff */
[----:B------:R-:W-:Y:S01]  /*11d00*/  BSSY B0, `(.L_x_226) ;  /* 0x0000112000007945 */ /* 0x000fe20003800000 */
[----:B------:R-:W-:Y:S01]  /*11d10*/  F2FP.PACK_AB R146, R147, R146 ;  /* 0x000000929392723e */ /* 0x000fe200000000ff */
[----:B------:R-:W2:Y:S01]  /*11d20*/  S2R R2, SR_TID.X ;  /* 0x0000000000027919 */ /* 0x000ea20000002100 */
[----:B------:R-:W-:-:S02]  /*11d30*/  F2FP.PACK_AB R132, R133, R132 ;  /* 0x000000848584723e */ /* 0x000fc400000000ff */
[----:B------:R-:W-:Y:S01]  /*11d40*/  F2FP.PACK_AB R134, R135, R134 ;  /* 0x000000868786723e */ /* 0x000fe200000000ff */
[----:B------:R-:W3:Y:S01]  /*11d50*/  S2R R3, SR_CTAID.Z ;  /* 0x0000000000037919 */ /* 0x000ee20000002700 */
[----:B------:R-:W-:Y:S02]  /*11d60*/  F2FP.PACK_AB R140, R141, R140 ;  /* 0x0000008c8d8c723e */ /* 0x000fe400000000ff */
[----:B------:R-:W-:Y:S01]  /*11d70*/  F2FP.PACK_AB R142, R143, R142 ;  /* 0x0000008e8f8e723e */ /* 0x000fe200000000ff */
[----:B------:R-:W-:Y:S01]  /*11d80*/  BAR.SYNC.DEFER_BLOCKING 0x1, 0x80 ;  /* 0x0042000000007b1d */ /* 0x000fe20000010000 */
[----:B------:R-:W-:Y:S02]  /*11d90*/  F2FP.PACK_AB R136, R137, R136 ;  /* 0x000000888988723e */ /* 0x000fe400000000ff */
[----:B------:R-:W-:Y:S02]  /*11da0*/  F2FP.PACK_AB R138, R139, R138 ;  /* 0x0000008a8b8a723e */ /* 0x000fe400000000ff */
[----:B------:R-:W-:-:S02]  /*11db0*/  F2FP.PACK_AB R128, R129, R128 ;  /* 0x000000808180723e */ /* 0x000fc400000000ff */
[----:B------:R-:W-:Y:S02]  /*11dc0*/  F2FP.PACK_AB R130, R131, R130 ;  /* 0x000000828382723e */ /* 0x000fe400000000ff */
[----:B------:R-:W-:Y:S02]  /*11dd0*/  F2FP.PACK_AB R116, R117, R116 ;  /* 0x000000747574723e */ /* 0x000fe400000000ff */
[----:B------:R-:W-:Y:S01]  /*11de0*/  F2FP.PACK_AB R118, R119, R118 ;  /* 0x000000767776723e */ /* 0x000fe200000000ff */
[C---:B-1----:R-:W-:Y:S01]  /*11df0*/  IMAD.WIDE.U32 R24, R0.reuse, c[0x0][0x490], RZ ;  /* 0x0001240000187a25 */ /* 0x042fe200078e00ff */
[----:B------:R-:W-:Y:S02]  /*11e00*/  SHF.R.S32.HI R4, RZ, 0x1f, R0 ;  /* 0x0000001fff047819 */ /* 0x000fe40000011400 */
[----:B------:R-:W-:Y:S01]  /*11e10*/  F2FP.PACK_AB R124, R125, R124 ;  /* 0x0000007c7d7c723e */ /* 0x000fe200000000ff */
[----:B------:R-:W-:Y:S01]  /*11e20*/  IMAD.WIDE.U32 R16, R0, c[0x0][0x3e8], RZ ;  /* 0x0000fa0000107a25 */ /* 0x000fe200078e00ff */
[----:B--2---:R-:W-:-:S02]  /*11e30*/  SHF.R.S32.HI R19, RZ, 0x1f, R2 ;  /* 0x0000001fff137819 */ /* 0x004fc40000011402 */
[----:B------:R-:W-:Y:S01]  /*11e40*/  F2FP.PACK_AB R126, R127, R126 ;  /* 0x0000007e7f7e723e */ /* 0x000fe200000000ff */
[C---:B------:R-:W-:Y:S01]  /*11e50*/  IMAD R5, R4.reuse, c[0x0][0x3e8], RZ ;  /* 0x0000fa0004057a24 */ /* 0x040fe200078e02ff */
[CC--:B------:R-:W-:Y:S01]  /*11e60*/  LEA.HI R7, R19.reuse, R2.reuse, RZ, 0x5 ;  /* 0x0000000213077211 */ /* 0x0c0fe200078f28ff */
[----:B------:R-:W-:Y:S01]  /*11e70*/  IMAD R21, R4, c[0x0][0x490], RZ ;  /* 0x0001240004157a24 */ /* 0x000fe200078e02ff */
[-C--:B------:R-:W-:Y:S01]  /*11e80*/  LEA.HI R20, R19, R2.reuse, RZ, 0x2 ;  /* 0x0000000213147211 */ /* 0x080fe200078f10ff */
[C---:B------:R-:W-:Y:S01]  /*11e90*/  IMAD R26, R0.reuse, c[0x0][0x3ec], R5 ;  /* 0x0000fb00001a7a24 */ /* 0x040fe200078e0205 */
[----:B------:R-:W-:Y:S01]  /*11ea0*/  LOP3.LUT R5, R7, 0xffffffe0, RZ, 0xc0, !PT ;  /* 0xffffffe007057812 */ /* 0x000fe200078ec0ff */
[----:B------:R-:W-:Y:S01]  /*11eb0*/  IMAD R21, R0, c[0x0][0x494], R21 ;  /* 0x0001250000157a24 */ /* 0x000fe200078e0215 */
[----:B------:R-:W-:Y:S01]  /*11ec0*/  LOP3.LUT R15, R20, 0xfffffffc, RZ, 0xc0, !PT ;  /* 0xfffffffc140f7812 */ /* 0x000fe200078ec0ff */
[----:B------:R-:W-:Y:S01]  /*11ed0*/  IMAD.IADD R27, R17, 0x1, R26 ;  /* 0x00000001111b7824 */ /* 0x000fe200078e021a */
[----:B------:R-:W-:Y:S01]  /*11ee0*/  LEA.HI R0, R19, R2, RZ, 0x3 ;  /* 0x0000000213007211 */ /* 0x000fe200078f18ff */
[C---:B------:R-:W-:Y:S01]  /*11ef0*/  IMAD.IADD R5, R2.reuse, 0x1, -R5 ;  /* 0x0000000102057824 */ /* 0x040fe200078e0a05 */
[----:B---3--:R-:W-:Y:S01]  /*11f00*/  SHF.R.S32.HI R18, RZ, 0x1f, R3 ;  /* 0x0000001fff127819 */ /* 0x008fe20000011403 */
[----:B------:R-:W-:Y:S01]  /*11f10*/  IMAD.IADD R4, R2, 0x1, -R15 ;  /* 0x0000000102047824 */ /* 0x000fe200078e0a0f */
[----:B------:R-:W-:Y:S01]  /*11f20*/  SHF.R.S32.HI R15, RZ, 0x2, R20 ;  /* 0x00000002ff0f7819 */ /* 0x000fe20000011414 */
[----:B------:R-:W-:Y:S01]  /*11f30*/  IMAD.SHL.U32 R0, R0, 0x8, RZ ;  /* 0x0000000800007824 */ /* 0x000fe200078e00ff */
[----:B------:R-:W-:Y:S01]  /*11f40*/  SHF.R.S32.HI R2, RZ, 0x1f, R5 ;  /* 0x0000001fff027819 */ /* 0x000fe20000011405 */
[----:B------:R-:W-:Y:S01]  /*11f50*/  IMAD.MOV.U32 R26, RZ, RZ, R16 ;  /* 0x000000ffff1a7224 */ /* 0x000fe200078e0010 */
[----:B------:R-:W-:Y:S01]  /*11f60*/  LOP3.LUT P3, RZ, R5, 0x3, RZ, 0xc0, !PT ;  /* 0x0000000305ff7812 */ /* 0x000fe2000786c0ff */
[----:B------:R-:W-:Y:S01]  /*11f70*/  IMAD R6, R18, c[0x0][0x498], RZ ;  /* 0x0001260012067a24 */ /* 0x000fe200078e02ff */
[----:B------:R-:W-:Y:S01]  /*11f80*/  LEA.HI R2, R2, R5, RZ, 0x2 ;  /* 0x0000000502027211 */ /* 0x000fe200078f10ff */
[----:B------:R-:W-:Y:S01]  /*11f90*/  IMAD R18, R18, c[0x0][0x3f0], RZ ;  /* 0x0000fc0012127a24 */ /* 0x000fe200078e02ff */
[----:B------:R-:W-:Y:S01]  /*11fa0*/  LOP3.LUT R5, R0, 0xc0, RZ, 0xc0, !PT ;  /* 0x000000c000057812 */ /* 0x000fe200078ec0ff */
[----:B------:R-:W-:Y:S01]  /*11fb0*/  IMAD.SHL.U32 R0, R4, 0x8, RZ ;  /* 0x0000000804007824 */ /* 0x000fe200078e00ff */
[----:B------:R-:W-:Y:S01]  /*11fc0*/  SHF.R.S32.HI R22, RZ, 0x1f, R7 ;  /* 0x0000001fff167819 */ /* 0x000fe20000011407 */
[----:B------:R-:W-:Y:S01]  /*11fd0*/  IMAD.IADD R25, R25, 0x1, R21 ;  /* 0x0000000119197824 */ /* 0x000fe200078e0215 */
[----:B------:R-:W-:Y:S01]  /*11fe0*/  SHF.R.U32.HI R23, RZ, 0x3, R5 ;  /* 0x00000003ff177819 */ /* 0x000fe20000011605 */
[----:B------:R-:W-:Y:S01]  /*11ff0*/  IMAD R6, R3, c[0x0][0x49c], R6 ;  /* 0x0001270003067a24 */ /* 0x000fe200078e0206 */
[----:B------:R-:W-:Y:S01]  /*12000*/  LOP3.LUT R16, R5, 0x18, R0, 0xf8, !PT ;  /* 0x0000001805107812 */ /* 0x000fe200078ef800 */
[C---:B------:R-:W-:Y:S01]  /*12010*/  IMAD R5, R3.reuse, c[0x0][0x3f4], R18 ;  /* 0x0000fd0003057a24 */ /* 0x040fe200078e0212 */
[----:B------:R-:W-:Y:S01]  /*12020*/  SHF.R.S32.HI R21, RZ, 0x5, R7 ;  /* 0x00000005ff157819 */ /* 0x000fe20000011407 */
[----:B------:R-:W-:Y:S01]  /*12030*/  IMAD.WIDE.U32 R18, R3, c[0x0][0x498], R24 ;  /* 0x0001260003127a25 */ /* 0x000fe200078e0018 */
[----:B------:R-:W-:-:S02]  /*12040*/  LOP3.LUT R23, R16, R23, RZ, 0x3c, !PT ;  /* 0x0000001710177212 */ /* 0x000fc400078e3cff */
[----:B------:R-:W1:Y:S01]  /*12050*/  S2R R16, SR_CTAID.X ;  /* 0x0000000000107919 */ /* 0x000e620000002500 */
[----:B------:R-:W-:Y:S01]  /*12060*/  SHF.R.S32.HI R24, RZ, 0x1f, R20 ;  /* 0x0000001fff187819 */ /* 0x000fe20000011414 */
[----:B------:R-:W-:Y:S01]  /*12070*/  IMAD.WIDE.U32 R26, R3, c[0x0][0x3f0], R26 ;  /* 0x0000fc00031a7a25 */ /* 0x000fe200078e001a */
[-C--:B------:R-:W-:Y:S02]  /*12080*/  LEA.HI R3, R15, R15.reuse, RZ, 0x1 ;  /* 0x0000000f0f037211 */ /* 0x080fe400078f08ff */
[----:B------:R-:W-:Y:S01]  /*12090*/  LEA.HI R24, R24, R15, RZ, 0x3 ;  /* 0x0000000f18187211 */ /* 0x000fe200078f18ff */
[----:B------:R-:W-:Y:S01]  /*120a0*/  IMAD.MOV.U32 R17, RZ, RZ, c[0x0][0x4e8] ;  /* 0x00013a00ff117624 */ /* 0x000fe200078e00ff */
[----:B------:R-:W-:Y:S01]  /*120b0*/  LEA.HI R22, R22, R21, RZ, 0x2 ;  /* 0x0000001516167211 */ /* 0x000fe200078f10ff */
[C---:B------:R-:W-:Y:S01]  /*120c0*/  IMAD R25, R4.reuse, 0x20, R15 ;  /* 0x0000002004197824 */ /* 0x040fe200078e020f */
[----:B------:R-:W-:Y:S01]  /*120d0*/  LOP3.LUT R20, R3, 0x3fffffe, RZ, 0xc0, !PT ;  /* 0x03fffffe03147812 */ /* 0x000fe200078ec0ff */
[----:B------:R-:W-:Y:S01]  /*120e0*/  IMAD.IADD R27, R27, 0x1, R5 ;  /* 0x000000011b1b7824 */ /* 0x000fe200078e0205 */
[----:B------:R-:W-:-:S02]  /*120f0*/  LEA.HI R7, R4, R4, RZ, 0x1 ;  /* 0x0000000404077211 */ /* 0x000fc400078f08ff */
[----:B------:R-:W-:Y:S01]  /*12100*/  LOP3.LUT R24, R24, 0xfffffff8, RZ, 0xc0, !PT ;  /* 0xfffffff818187812 */ /* 0x000fe200078ec0ff */
[----:B------:R-:W-:Y:S01]  /*12110*/  IMAD.IADD R20, R15, 0x1, -R20 ;  /* 0x000000010f147824 */ /* 0x000fe200078e0a14 */
[----:B------:R-:W-:Y:S02]  /*12120*/  LOP3.LUT R22, R22, 0xffffffc, RZ, 0xc0, !PT ;  /* 0x0ffffffc16167812 */ /* 0x000fe400078ec0ff */
[----:B------:R-:W-:Y:S01]  /*12130*/  ISETP.NE.AND P0, PT, R17, 0x1, PT ;  /* 0x000000011100780c */ /* 0x000fe20003f05270 */
[----:B------:R-:W-:Y:S01]  /*12140*/  IMAD.IADD R24, R15, 0x1, -R24 ;  /* 0x000000010f187824 */ /* 0x000fe200078e0a18 */
[C---:B------:R-:W-:Y:S01]  /*12150*/  LOP3.LUT R3, R7.reuse, 0x1ffffffe, RZ, 0xc0, !PT ;  /* 0x1ffffffe07037812 */ /* 0x040fe200078ec0ff */
[----:B------:R-:W-:Y:S01]  /*12160*/  IMAD.SHL.U32 R7, R7, 0x20, RZ ;  /* 0x0000002007077824 */ /* 0x000fe200078e00ff */
[----:B------:R-:W-:Y:S01]  /*12170*/  SHF.R.S32.HI R29, RZ, 0x2, R2 ;  /* 0x00000002ff1d7819 */ /* 0x000fe20000011402 */
[----:B------:R-:W-:Y:S01]  /*12180*/  IMAD.IADD R22, R21, 0x1, -R22 ;  /* 0x0000000115167824 */ /* 0x000fe200078e0a16 */
[----:B------:R-:W-:Y:S01]  /*12190*/  F2FP.PACK_AB R120, R121, R120 ;  /* 0x000000787978723e */ /* 0x000fe200000000ff */
[----:B------:R-:W-:Y:S01]  /*121a0*/  IMAD R20, R21, 0x8, R20 ;  /* 0x0000000815147824 */ /* 0x000fe200078e0214 */
[----:B------:R-:W-:Y:S01]  /*121b0*/  LOP3.LUT R2, R7, 0xffffffc0, RZ, 0xc0, !PT ;  /* 0xffffffc007027812 */ /* 0x000fe200078ec0ff */
[----:B------:R-:W-:Y:S01]  /*121c0*/  IMAD R21, R21, 0x100, R4 ;  /* 0x0000010015157824 */ /* 0x000fe200078e0204 */
[----:B------:R-:W-:Y:S01]  /*121d0*/  F2FP.PACK_AB R122, R123, R122 ;  /* 0x0000007a7b7a723e */ /* 0x000fe200000000ff */
[----:B------:R-:W-:Y:S01]  /*121e0*/  IMAD.IADD R3, R4, 0x1, -R3 ;  /* 0x0000000104037824 */ /* 0x000fe200078e0a03 */
[----:B------:R-:W-:Y:S01]  /*121f0*/  LEA.HI R4, R24, R24, RZ, 0x1 ;  /* 0x0000001818047211 */ /* 0x000fe200078f08ff */
[----:B-1----:R-:W-:Y:S01]  /*12200*/  IMAD R25, R16, 0x80, R25 ;  /* 0x0000008010197824 */ /* 0x002fe200078e0219 */
[----:B------:R-:W-:Y:S01]  /*12210*/  F2FP.PACK_AB R112, R113, R112 ;  /* 0x000000707170723e */ /* 0x000fe200000000ff */
[----:B------:R-:W-:Y:S01]  /*12220*/  IMAD R29, R22, 0x10, R29 ;  /* 0x00000010161d7824 */ /* 0x000fe200078e021d */
[----:B------:R-:W-:Y:S01]  /*12230*/  LOP3.LUT R5, R4, 0x3fffffe, RZ, 0xc0, !PT ;  /* 0x03fffffe04057812 */ /* 0x000fe200078ec0ff */
[----:B------:R-:W-:Y:S01]  /*12240*/  IMAD R22, R3, 0x8, R2 ;  /* 0x0000000803167824 */ /* 0x000fe200078e0202 */
[----:B------:R-:W-:Y:S01]  /*12250*/  SHF.R.S32.HI R4, RZ, 0x1, R4 ;  /* 0x00000001ff047819 */ /* 0x000fe20000011404 */
[----:B------:R-:W-:Y:S01]  /*12260*/  @P0 IMAD.HI.U32 R2, R25, c[0x0][0x4ec], RZ ;  /* 0x00013b0019020a27 */ /* 0x000fe200078e00ff */
[----:B------:R-:W-:-:S02]  /*12270*/  F2FP.PACK_AB R114, R115, R114 ;  /* 0x000000727372723e */ /* 0x000fc400000000ff */
[----:B------:R-:W-:Y:S01]  /*12280*/  LOP3.LUT P1, RZ, R4, 0x2, RZ, 0xc0, !PT ;  /* 0x0000000204ff7812 */ /* 0x000fe2000782c0ff */
[----:B------:R-:W-:Y:S01]  /*12290*/  IMAD.IADD R24, R24, 0x1, -R5 ;  /* 0x0000000118187824 */ /* 0x000fe200078e0a05 */
[----:B------:R-:W-:Y:S01]  /*122a0*/  F2FP.PACK_AB R100, R101, R100 ;  /* 0x000000646564723e */ /* 0x000fe200000000ff */
[----:B------:R-:W-:Y:S01]  /*122b0*/  IMAD.IADD R5, R29, 0x1, R22 ;  /* 0x000000011d057824 */ /* 0x000fe200078e0216 */
[----:B------:R-:W-:Y:S01]  /*122c0*/  LOP3.LUT R22, R4, 0x1, RZ, 0xc0, !PT ;  /* 0x0000000104167812 */ /* 0x000fe200078ec0ff */
[----:B------:R-:W-:Y:S01]  /*122d0*/  IMAD.MOV.U32 R3, RZ, RZ, R25 ;  /* 0x000000ffff037224 */ /* 0x000fe200078e0019 */
[----:B------:R-:W-:Y:S01]  /*122e0*/  @P0 SHF.R.U32.HI R3, RZ, c[0x0][0x4f0], R2 ;  /* 0x00013c00ff030a19 */ /* 0x000fe20000011602 */
[----:B------:R-:W-:Y:S01]  /*122f0*/  IMAD R29, R16, 0x80, R29 ;  /* 0x00000080101d7824 */ /* 0x000fe200078e021d */
[----:B------:R-:W-:Y:S01]  /*12300*/  ISETP.NE.U32.AND P2, PT, R22, 0x1, PT ;  /* 0x000000011600780c */ /* 0x000fe20003f45070 */
[----:B------:R-:W-:Y:S01]  /*12310*/  IMAD R21, R24, 0x10, R21 ;  /* 0x0000001018157824 */ /* 0x000fe200078e0215 */
[----:B------:R-:W-:Y:S01]  /*12320*/  SHF.R.S32.HI R7, RZ, 0x1f, R3 ;  /* 0x0000001fff077819 */ /* 0x000fe20000011403 */
[----:B------:R-:W-:Y:S01]  /*12330*/  IMAD R24, R17, c[0x0][0x388], RZ ;  /* 0x0000e20011187a24 */ /* 0x000fe200078e02ff */
[----:B------:R-:W-:Y:S01]  /*12340*/  IADD3 R17, R29, 0x8, RZ ;  /* 0x000000081d117810 */ /* 0x000fe20007ffe0ff */
[----:B------:R-:W-:Y:S01]  /*12350*/  IMAD R5, R16, 0x80, R5 ;  /* 0x0000008010057824 */ /* 0x000fe200078e0205 */
[----:B------:R-:W-:Y:S01]  /*12360*/  F2FP.PACK_AB R102, R103, R102 ;  /* 0x000000666766723e */ /* 0x000fe200000000ff */
[----:B------:R-:W-:Y:S01]  /*12370*/  IMAD R22, R7, c[0x0][0x3e0], RZ ;  /* 0x0000f80007167a24 */ /* 0x000fe200078e02ff */
[----:B------:R-:W-:Y:S01]  /*12380*/  ISETP.GE.OR P5, PT, R17, R24, P3 ;  /* 0x000000181100720c */ /* 0x000fe20001fa6670 */
[----:B------:R-:W-:Y:S01]  /*12390*/  IMAD.SHL.U32 R17, R4, 0x40, RZ ;  /* 0x0000004004117824 */ /* 0x000fe200078e00ff */
[----:B------:R-:W-:Y:S01]  /*123a0*/  F2FP.PACK_AB R108, R109, R108 ;  /* 0x0000006c6d6c723e */ /* 0x000fe200000000ff */
[----:B------:R-:W-:Y:S01]  /*123b0*/  @P0 IMAD.HI.U32 R4, R5, c[0x0][0x4ec], RZ ;  /* 0x00013b0005040a27 */ /* 0x000fe200078e00ff */
[----:B------:R-:W-:-:S02]  /*123c0*/  F2FP.PACK_AB R110, R111, R110 ;  /* 0x0000006e6f6e723e */ /* 0x000fc400000000ff */
[----:B------:R-:W-:Y:S01]  /*123d0*/  LOP3.LUT R17, R17, 0xc0, RZ, 0xc0, !PT ;  /* 0x000000c011117812 */ /* 0x000fe200078ec0ff */
[----:B------:R-:W-:Y:S01]  /*123e0*/  IMAD.MOV R2, RZ, RZ, -R3 ;  /* 0x000000ffff027224 */ /* 0x000fe200078e0a03 */
[----:B------:R-:W-:Y:S01]  /*123f0*/  F2FP.PACK_AB R104, R105, R104 ;  /* 0x000000686968723e */ /* 0x000fe200000000ff */
[----:B------:R-:W-:Y:S01]  /*12400*/  IMAD.WIDE.U32 R26, R3, c[0x0][0x3e0], R26 ;  /* 0x0000f800031a7a25 */ /* 0x000fe200078e001a */
[----:B------:R-:W-:Y:S02]  /*12410*/  F2FP.PACK_AB R106, R107, R106 ;  /* 0x0000006a6b6a723e */ /* 0x000fe400000000ff */
[----:B------:R-:W-:Y:S01]  /*12420*/  F2FP.PACK_AB R52, R53, R52 ;  /* 0x000000343534723e */ /* 0x000fe200000000ff */
[----:B------:R-:W-:Y:S01]  /*12430*/  IMAD R22, R3, c[0x0][0x3e4], R22 ;  /* 0x0000f90003167a24 */ /* 0x000fe200078e0216 */
[----:B------:R-:W-:Y:S01]  /*12440*/  IADD3 R3, R29, 0x40, RZ ;  /* 0x000000401d037810 */ /* 0x000fe20007ffe0ff */
[----:B------:R-:W-:Y:S01]  /*12450*/  IMAD.MOV.U32 R7, RZ, RZ, R5 ;  /* 0x000000ffff077224 */ /* 0x000fe200078e0005 */
[----:B------:R-:W-:Y:S01]  /*12460*/  @P0 SHF.R.U32.HI R7, RZ, c[0x0][0x4f0], R4 ;  /* 0x00013c00ff070a19 */ /* 0x000fe20000011604 */
[----:B------:R-:W-:Y:S01]  /*12470*/  IMAD.IADD R27, R27, 0x1, R22 ;  /* 0x000000011b1b7824 */ /* 0x000fe200078e0216 */
[----:B------:R-:W-:Y:S01]  /*12480*/  ISETP.GE.OR P4, PT, R3, R24, P3 ;  /* 0x000000180300720c */ /* 0x000fe20001f86670 */
[----:B------:R-:W-:Y:S01]  /*12490*/  IMAD R2, R2, c[0x0][0x4e8], R25 ;  /* 0x00013a0002027a24 */ /* 0x000fe200078e0219 */
[----:B------:R-:W-:Y:S01]  /*124a0*/  SHF.R.S32.HI R3, RZ, 0x1f, R7 ;  /* 0x0000001fff037819 */ /* 0x000fe20000011407 */
[----:B------:R-:W-:Y:S01]  /*124b0*/  IMAD.U32 R20, R20, 0x20, R23 ;  /* 0x0000002014147824 */ /* 0x000fe200078e0017 */
[----:B------:R-:W-:Y:S01]  /*124c0*/  IADD3 R22, P0, R7, R18, RZ ;  /* 0x0000001207167210 */ /* 0x000fe20007f1e0ff */
[----:B------:R-:W-:Y:S01]  /*124d0*/  IMAD.MOV R18, RZ, RZ, -R7 ;  /* 0x000000ffff127224 */ /* 0x000fe200078e0a07 */
[----:B------:R-:W-:-:S02]  /*124e0*/  LEA.HI R4, R17, R17, RZ, 0x1d ;  /* 0x0000001111047211 */ /* 0x000fc400078fe8ff */
[----:B------:R-:W-:Y:S01]  /*124f0*/  IADD3.X R23, R3, R19, R6, P0, !PT ;  /* 0x0000001303177210 */ /* 0x000fe200007fe406 */
[----:B------:R-:W-:Y:S01]  /*12500*/  IMAD R5, R18, c[0x0][0x4e8], R5 ;  /* 0x00013a0012057a24 */ /* 0x000fe200078e0205 */
[----:B------:R-:W-:Y:S01]  /*12510*/  SHF.R.S32.HI R3, RZ, 0x1f, R2 ;  /* 0x0000001fff037819 */ /* 0x000fe20000011402 */
[----:B------:R-:W-:Y:S01]  /*12520*/  IMAD.U32 R4, R21, 0x2, R4 ;  /* 0x0000000215047824 */ /* 0x000fe200078e0004 */
[----:B------:R-:W-:Y:S01]  /*12530*/  F2FP.PACK_AB R54, R55, R54 ;  /* 0x000000363736723e */ /* 0x000fe200000000ff */
[----:B------:R-:W-:Y:S01]  /*12540*/  IMAD.WIDE.U32 R18, R2, c[0x0][0x3d8], R26 ;  /* 0x0000f60002127a25 */ /* 0x000fe200078e001a */
[----:B------:R-:W-:Y:S02]  /*12550*/  F2FP.PACK_AB R64, R65, R64 ;  /* 0x000000404140723e */ /* 0x000fe400000000ff */
[----:B------:R-:W-:Y:S01]  /*12560*/  F2FP.PACK_AB R66, R67, R66 ;  /* 0x000000424342723e */ /* 0x000fe200000000ff */
[----:B------:R-:W-:Y:S01]  /*12570*/  IMAD R3, R3, c[0x0][0x3d8], RZ ;  /* 0x0000f60003037a24 */ /* 0x000fe200078e02ff */
[----:B------:R-:W-:Y:S01]  /*12580*/  F2FP.PACK_AB R56, R57, R56 ;  /* 0x000000383938723e */ /* 0x000fe200000000ff */
[----:B------:R-:W-:Y:S01]  /*12590*/  IMAD.SHL.U32 R7, R4, 0x2, RZ ;  /* 0x0000000204077824 */ /* 0x000fe200078e00ff */
[----:B------:R-:W-:Y:S01]  /*125a0*/  F2FP.PACK_AB R58, R59, R58 ;  /* 0x0000003a3b3a723e */ /* 0x000fe200000000ff */
[----:B------:R-:W-:Y:S01]  /*125b0*/  IMAD R3, R2, c[0x0][0x3dc], R3 ;  /* 0x0000f70002037a24 */ /* 0x000fe200078e0203 */
[----:B------:R-:W-:Y:S01]  /*125c0*/  F2FP.PACK_AB R60, R61, R60 ;  /* 0x0000003c3d3c723e */ /* 0x000fe200000000ff */
[----:B------:R-:W-:Y:S01]  /*125d0*/  IMAD.MOV.U32 R2, RZ, RZ, 0x20 ;  /* 0x00000020ff027424 */ /* 0x000fe200078e00ff */
[C---:B------:R-:W-:Y:S01]  /*125e0*/  IADD3 R4, R7.reuse, 0x80, RZ ;  /* 0x0000008007047810 */ /* 0x040fe20007ffe0ff */
[----:B------:R-:W-:Y:S01]  /*125f0*/  STS [R7+0x80], R144 ;  /* 0x0000809007007388 */ /* 0x000fe20000000800 */
[----:B------:R-:W-:Y:S01]  /*12600*/  IADD3 R17, R7, 0x70, RZ ;  /* 0x0000007007117810 */ /* 0x000fe20007ffe0ff */
[----:B------:R-:W-:Y:S01]  /*12610*/  IMAD.WIDE.U32 R22, R5, c[0x0][0x488], R22 ;  /* 0x0001220005167a25 */ /* 0x000fe200078e0016 */
[----:B------:R-:W-:Y:S01]  /*12620*/  SEL R2, R2, 0xffffffe0, !P1 ;  /* 0xffffffe002027807 */ /* 0x000fe20004800000 */
[----:B------:R-:W-:Y:S01]  /*12630*/  STS [R7+0x280], R146 ;  /* 0x0002809207007388 */ /* 0x000fe20000000800 */
[----:B------:R-:W-:Y:S01]  /*12640*/  @P2 IADD3 R17, R4, 0x10, RZ ;  /* 0x0000001004112810 */ /* 0x000fe20007ffe0ff */
[----:B------:R-:W-:Y:S01]  /*12650*/  IMAD.IADD R3, R19, 0x1, R3 ;  /* 0x0000000113037824 */ /* 0x000fe200078e0203 */
[----:B------:R-:W-:Y:S01]  /*12660*/  SHF.R.S32.HI R4, RZ, 0x1f, R5 ;  /* 0x0000001fff047819 */ /* 0x000fe20000011405 */
[----:B------:R-:W-:Y:S01]  /*12670*/  IMAD.IADD R21, R7, 0x1, R2 ;  /* 0x0000000107157824 */ /* 0x000fe200078e0202 */
[----:B------:R-:W-:Y:S01]  /*12680*/  F2FP.PACK_AB R62, R63, R62 ;  /* 0x0000003e3f3e723e */ /* 0x000fe200000000ff */
[----:B------:R-:W-:Y:S01]  /*12690*/  IMAD.IADD R25, R2, 0x1, R17 ;  /* 0x0000000102197824 */ /* 0x000fe200078e0211 */
[----:B------:R-:W-:Y:S01]  /*126a0*/  STS [R17], R132 ;  /* 0x0000008411007388 */ /* 0x000fe20000000800 */
[----:B------:R-:W-:Y:S01]  /*126b0*/  IMAD R4, R4, c[0x0][0x488], RZ ;  /* 0x0001220004047a24 */ /* 0x000fe200078e02ff */
[----:B------:R-:W-:Y:S01]  /*126c0*/  F2FP.PACK_AB R68, R69, R68 ;  /* 0x000000444544723e */ /* 0x000fe200000000ff */
[----:B------:R-:W-:Y:S01]  /*126d0*/  IMAD R57, R16, 0x80, R15 ;  /* 0x0000008010397824 */ /* 0x000fe200078e020f */
[----:B------:R-:W-:Y:S01]  /*126e0*/  STS [R17+0x200], R134 ;  /* 0x0002008611007388 */ /* 0x000fe20000000800 */
[----:B------:R-:W-:Y:S01]  /*126f0*/  IMAD R4, R5, c[0x0][0x48c], R4 ;  /* 0x0001230005047a24 */ /* 0x000fe200078e0204 */
[----:B------:R-:W-:-:S02]  /*12700*/  F2FP.PACK_AB R70, R71, R70 ;  /* 0x000000464746723e */ /* 0x000fc400000000ff */
[----:B------:R-:W-:Y:S01]  /*12710*/  STS [R7+0x1080], R140 ;  /* 0x0010808c07007388 */ /* 0x000fe20000000800 */
[----:B------:R-:W-:Y:S01]  /*12720*/  F2FP.PACK_AB R80, R81, R80 ;  /* 0x000000505150723e */ /* 0x000fe200000000ff */
[----:B------:R-:W-:Y:S01]  /*12730*/  IMAD.IADD R23, R23, 0x1, R4 ;  /* 0x0000000117177824 */ /* 0x000fe200078e0204 */
        /* <DEDUP_REMOVED lines=11> */
[----:B------:R-:W-:Y:S02]  /*127f0*/  LEA R5, P0, R22, c[0x0][0x450], 0x2 ;  /* 0x0001140016057a11 */ /* 0x000fe400078010ff */
[----:B------:R-:W-:Y:S01]  /*12800*/  F2FP.PACK_AB R9, R9, R96 ;  /* 0x000000600909723e */ /* 0x000fe200000000ff */
[----:B------:R-:W-:Y:S01]  /*12810*/  STS [R21+0x280], R130 ;  /* 0x0002808215007388 */ /* 0x000fe20000000800 */
[----:B------:R-:W-:Y:S02]  /*12820*/  F2FP.PACK_AB R98, R99, R98 ;  /* 0x000000626362723e */ /* 0x000fe400000000ff */
[----:B------:R-:W-:Y:S01]  /*12830*/  F2FP.PACK_AB R88, R89, R88 ;  /* 0x000000585958723e */ /* 0x000fe200000000ff */
[----:B------:R-:W-:Y:S01]  /*12840*/  STS [R25], R116 ;  /* 0x0000007419007388 */ /* 0x000fe20000000800 */
[----:B------:R-:W-:-:S02]  /*12850*/  F2FP.PACK_AB R90, R91, R90 ;  /* 0x0000005a5b5a723e */ /* 0x000fc400000000ff */
[----:B------:R-:W-:Y:S01]  /*12860*/  F2FP.PACK_AB R8, R93, R8 ;  /* 0x000000085d08723e */ /* 0x000fe200000000ff */
[----:B------:R-:W-:Y:S01]  /*12870*/  STS [R25+0x200], R118 ;  /* 0x0002007619007388 */ /* 0x000fe20000000800 */
[----:B------:R-:W-:Y:S02]  /*12880*/  F2FP.PACK_AB R11, R11, R94 ;  /* 0x0000005e0b0b723e */ /* 0x000fe400000000ff */
[----:B------:R-:W-:Y:S01]  /*12890*/  LEA.HI.X R23, R22, c[0x0][0x454], R23, 0x2, P0 ;  /* 0x0001150016177a11 */ /* 0x000fe200000f1417 */
[----:B------:R-:W-:Y:S01]  /*128a0*/  STS [R21+0x1080], R124 ;  /* 0x0010807c15007388 */ /* 0x000fe20000000800 */
[C---:B------:R-:W-:Y:S02]  /*128b0*/  ISETP.GE.OR P6, PT, R29.reuse, R24, P3 ;  /* 0x000000181d00720c */ /* 0x040fe40001fc6670 */
[----:B------:R-:W-:Y:S01]  /*128c0*/  IADD3 R29, R29, 0x48, RZ ;  /* 0x000000481d1d7810 */ /* 0x000fe20007ffe0ff */
[----:B------:R-:W-:Y:S01]  /*128d0*/  STS [R21+0x1280], R126 ;  /* 0x0012807e15007388 */ /* 0x000fe20000000800 */
[----:B------:R-:W-:-:S02]  /*128e0*/  LEA R2, P0, R18, c[0x0][0x380], 0x1 ;  /* 0x0000e00012027a11 */ /* 0x000fc400078008ff */
[-C--:B------:R-:W-:Y:S01]  /*128f0*/  ISETP.GE.OR P3, PT, R29, R24.reuse, P3 ;  /* 0x000000181d00720c */ /* 0x080fe20001f66670 */
[----:B------:R-:W-:Y:S01]  /*12900*/  STS [R25+0x1000], R120 ;  /* 0x0010007819007388 */ /* 0x000fe20000000800 */
[----:B------:R-:W-:Y:S02]  /*12910*/  LEA.HI.X R3, R18, c[0x0][0x384], R3, 0x1, P0 ;  /* 0x0000e10012037a11 */ /* 0x000fe400000f0c03 */
[----:B------:R-:W-:Y:S01]  /*12920*/  ISETP.GE.AND P0, PT, R57, R24, PT ;  /* 0x000000183900720c */ /* 0x000fe20003f06270 */
        /* <DEDUP_REMOVED lines=20> */
[----:B------:R-:W-:Y:S01]  /*12a70*/  STS [R17+0x4200], R82 ;  /* 0x0042005211007388 */ /* 0x000fe20000000800 */
[----:B-1----:R-:W-:-:S03]  /*12a80*/  IMAD.SHL.U32 R58, R20, 0x2, RZ ;  /* 0x00000002143a7824 */ /* 0x002fc600078e00ff */
        /* <DEDUP_REMOVED lines=16> */
[----:B------:R-:W2:Y:S04]  /*12b90*/  SHFL.IDX PT, R93, R23, 0x1, 0x1c1f ;  /* 0x003c1f00175d7f89 */ /* 0x000ea800000e0000 */
[----:B------:R-:W-:Y:S04]  /*12ba0*/  SHFL.IDX PT, R52, R5, 0x2, 0x1c1f ;  /* 0x005c1f0005347f89 */ /* 0x000fe800000e0000 */
[----:B------:R-:W3:Y:S04]  /*12bb0*/  SHFL.IDX PT, R53, R23, 0x2, 0x1c1f ;  /* 0x005c1f0017357f89 */ /* 0x000ee800000e0000 */
[----:B------:R-:W-:Y:S04]  /*12bc0*/  SHFL.IDX PT, R54, R5, 0x3, 0x1c1f ;  /* 0x007c1f0005367f89 */ /* 0x000fe800000e0000 */
[----:B------:R-:W4:Y:S04]  /*12bd0*/  SHFL.IDX PT, R55, R23, 0x3, 0x1c1f ;  /* 0x007c1f0017377f89 */ /* 0x000f2800000e0000 */
[----:B-1----:R1:W-:Y:S04]  /*12be0*/  @!P6 ST.E [R26.64], R10 ;  /* 0x0000000a1a00e985 */ /* 0x0023e8000c101908 */
[----:B--2---:R1:W-:Y:S04]  /*12bf0*/  @!P5 ST.E [R92.64], R12 ;  /* 0x0000000c5c00d985 */ /* 0x0043e8000c101908 */
[----:B------:R1:W2:Y:S04]  /*12c00*/  SHFL.IDX PT, R60, R2, RZ, 0x1c1f ;  /* 0x001c1fff023c7589 */ /* 0x0002a800000e0000 */
[----:B---3--:R1:W-:Y:S04]  /*12c10*/  @!P4 ST.E [R52.64], R13 ;  /* 0x0000000d3400c985 */ /* 0x0083e8000c101908 */
[----:B------:R1:W3:Y:S04]  /*12c20*/  SHFL.IDX PT, R61, R3, RZ, 0x1c1f ;  /* 0x001c1fff033d7589 */ /* 0x0002e800000e0000 */
[----:B----4-:R1:W-:Y:S04]  /*12c30*/  @!P3 ST.E [R54.64], R14 ;  /* 0x0000000e3600b985 */ /* 0x0103e8000c101908 */
[----:B------:R1:W4:Y:S04]  /*12c40*/  LDS.128 R48, [R58+0x880] ;  /* 0x000880003a307984 */ /* 0x0003280000000c00 */
[----:B------:R1:W1:Y:S04]  /*12c50*/  LDS.128 R44, [R58+0x1080] ;  /* 0x001080003a2c7984 */ /* 0x0002680000000c00 */
[----:B------:R1:W1:Y:S04]  /*12c60*/  LDS.128 R40, [R58+0x1880] ;  /* 0x001880003a287984 */ /* 0x0002680000000c00 */
[----:B------:R1:W1:Y:S04]  /*12c70*/  LDS.128 R36, [R58+0x2880] ;  /* 0x002880003a247984 */ /* 0x0002680000000c00 */
[----:B------:R1:W1:Y:S04]  /*12c80*/  LDS.128 R32, [R58+0x3080] ;  /* 0x003080003a207984 */ /* 0x0002680000000c00 */
[----:B------:R1:W1:Y:S04]  /*12c90*/  LDS.128 R28, [R58+0x3880] ;  /* 0x003880003a1c7984 */ /* 0x0002680000000c00 */
[----:B------:R1:W1:Y:S04]  /*12ca0*/  LDS.128 R20, [R58+0x4880] ;  /* 0x004880003a147984 */ /* 0x0002680000000c00 */
[----:B------:R1:W1:Y:S04]  /*12cb0*/  LDS.128 R8, [R58+0x5080] ;  /* 0x005080003a087984 */ /* 0x0002680000000c00 */
[----:B------:R1:W1:Y:S01]  /*12cc0*/  LDS.128 R4, [R58+0x5880] ;  /* 0x005880003a047984 */ /* 0x0002620000000c00 */
[----:B------:R-:W-:Y:S05]  /*12cd0*/  @P0 BRA `(.L_x_227) ;  /* 0x0000014000000947 */ /* 0x000fea0003800000 */
[----:B-123--:R-:W1:Y:S01]  /*12ce0*/  LDS.128 R52, [R58+0x80] ;  /* 0x000080003a347984 */ /* 0x00ee620000000c00 */
[----:B------:R-:W-:-:S02]  /*12cf0*/  IADD3 R56, R0, 0x20, RZ ;  /* 0x0000002000387810 */ /* 0x000fc40007ffe0ff */
[----:B------:R-:W-:Y:S01]  /*12d00*/  IADD3 R26, R0, 0x40, RZ ;  /* 0x00000040001a7810 */ /* 0x000fe20007ffe0ff */
[----:B------:R-:W2:Y:S01]  /*12d10*/  LDS.128 R16, [R58+0x2080] ;  /* 0x002080003a107984 */ /* 0x000ea20000000c00 */
[----:B------:R-:W-:Y:S02]  /*12d20*/  ISETP.GE.AND P1, PT, R56, c[0x0][0x3c8], PT ;  /* 0x0000f20038007a0c */ /* 0x000fe40003f26270 */
[----:B------:R-:W-:Y:S01]  /*12d30*/  ISETP.GE.AND P0, PT, R26, c[0x0][0x3c8], PT ;  /* 0x0000f2001a007a0c */ /* 0x000fe20003f06270 */
[----:B------:R3:W5:Y:S01]  /*12d40*/  LDS.128 R12, [R58+0x4080] ;  /* 0x004080003a0c7984 */ /* 0x0007620000000c00 */
[----:B------:R-:W-:-:S09]  /*12d50*/  ISETP.GE.AND P2, PT, R0, c[0x0][0x3c8], PT ;  /* 0x0000f20000007a0c */ /* 0x000fd20003f46270 */
[----:B------:R-:W-:Y:S02]  /*12d60*/  @!P1 SHF.R.S32.HI R27, RZ, 0x1f, R56 ;  /* 0x0000001fff1b9819 */ /* 0x000fe40000011438 */
[----:B------:R-:W-:Y:S02]  /*12d70*/  @!P0 SHF.R.S32.HI R25, RZ, 0x1f, R26 ;  /* 0x0000001fff198819 */ /* 0x000fe4000001141a */
[----:B------:R-:W-:Y:S02]  /*12d80*/  @!P1 LEA.HI R27, R27, R56, RZ, 0x3 ;  /* 0x000000381b1b9211 */ /* 0x000fe400078f18ff */
[----:B------:R-:W-:Y:S02]  /*12d90*/  @!P0 LEA.HI R25, R25, R26, RZ, 0x3 ;  /* 0x0000001a19198211 */ /* 0x000fe400078f18ff */
[----:B------:R-:W-:Y:S02]  /*12da0*/  @!P1 LOP3.LUT R27, R27, 0xfffffff8, RZ, 0xc0, !PT ;  /* 0xfffffff81b1b9812 */ /* 0x000fe400078ec0ff */
[----:B------:R-:W-:Y:S01]  /*12db0*/  @!P0 LOP3.LUT R25, R25, 0xfffffff8, RZ, 0xc0, !PT ;  /* 0xfffffff819198812 */ /* 0x000fe200078ec0ff */
[----:B---3--:R-:W-:-:S04]  /*12dc0*/  @!P2 IMAD.WIDE R58, R0, 0x2, R60 ;  /* 0x00000002003aa825 */ /* 0x008fc800078e023c */
[----:B------:R-:W-:-:S04]  /*12dd0*/  @!P1 IMAD.WIDE R26, R27, 0x2, R60 ;  /* 0x000000021b1a9825 */ /* 0x000fc800078e023c */
[----:B------:R-:W-:Y:S01]  /*12de0*/  @!P0 IMAD.WIDE R60, R25, 0x2, R60 ;  /* 0x00000002193c8825 */ /* 0x000fe200078e023c */
[----:B-1----:R1:W-:Y:S04]  /*12df0*/  @!P2 ST.E.128 [R58.64], R52 ;  /* 0x000000343a00a985 */ /* 0x0023e8000c101d08 */
[----:B--2---:R1:W-:Y:S04]  /*12e00*/  @!P1 ST.E.128 [R26.64], R16 ;  /* 0x000000101a009985 */ /* 0x0043e8000c101d08 */
[----:B-----5:R1:W-:Y:S02]  /*12e10*/  @!P0 ST.E.128 [R60.64], R12 ;  /* 0x0000000c3c008985 */ /* 0x0203e4000c101d08 */
.L_x_227:
[----:B--23--:R-:W-:Y:S05]  /*12e20*/  BSYNC B0 ;  /* 0x0000000000007941 */ /* 0x00cfea0003800000 */
.L_x_226:
[----:B-1----:R-:W-:Y:S01]  /*12e30*/  IADD3 R13, R57, 0x20, RZ ;  /* 0x00000020390d7810 */ /* 0x002fe20007ffe0ff */
        /* <DEDUP_REMOVED lines=22> */
.L_x_229:
[----:B------:R-:W-:Y:S05]  /*12fa0*/  BSYNC B0 ;  /* 0x0000000000007941 */ /* 0x000fea0003800000 */
.L_x_228:
[----:B--2---:R-:W-:Y:S01]  /*12fb0*/  IADD3 R13, R57, 0x40, RZ ;  /* 0x00000040390d7810 */ /* 0x004fe20007ffe0ff */
[----:B------:R2:W1:Y:S01]  /*12fc0*/  SHFL.IDX PT, R17, R3, 0x2, 0x1c1f ;  /* 0x005c1f0003117f89 */ /* 0x00046200000e0000 */
        /* <DEDUP_REMOVED lines=21> */
.L_x_231:
[----:B------:R-:W-:Y:S05]  /*13120*/  BSYNC B0 ;  /* 0x0000000000007941 */ /* 0x000fea0003800000 */
.L_x_230:
[----:B------:R-:W-:Y:S01]  /*13130*/  IADD3 R57, R57, 0x60, RZ ;  /* 0x0000006039397810 */ /* 0x000fe20007ffe0ff */
[----:B-1----:R1:W2:Y:S03]  /*13140*/  SHFL.IDX PT, R9, R3, 0x3, 0x1c1f ;  /* 0x007c1f0003097f89 */ /* 0x0022a600000e0000 */
[----:B------:R-:W-:Y:S01]  /*13150*/  ISETP.GE.AND P0, PT, R57, R24, PT ;  /* 0x000000183900720c */ /* 0x000fe20003f06270 */
[----:B------:R1:W4:-:S12]  /*13160*/  SHFL.IDX PT, R8, R2, 0x3, 0x1c1f ;  /* 0x007c1f0002087f89 */ /* 0x00031800000e0000 */
[----:B------:R-:W-:Y:S05]  /*13170*/  @P0 EXIT ;  /* 0x000000000000094d */ /* 0x000fea0003800000 */
[C---:B-12---:R-:W-:Y:S02]  /*13180*/  IADD3 R3, R0.reuse, 0x20, RZ ;  /* 0x0000002000037810 */ /* 0x046fe40007ffe0ff */
[C---:B------:R-:W-:Y:S02]  /*13190*/  ISETP.GE.AND P1, PT, R0.reuse, c[0x0][0x3c8], PT ;  /* 0x0000f20000007a0c */ /* 0x040fe40003f26270 */
[----:B------:R-:W-:Y:S02]  /*131a0*/  ISETP.GE.AND P0, PT, R3, c[0x0][0x3c8], PT ;  /* 0x0000f20003007a0c */ /* 0x000fe40003f06270 */
[----:B------:R-:W-:-:S09]  /*131b0*/  IADD3 R13, R0, 0x40, RZ ;  /* 0x00000040000d7810 */ /* 0x000fd20007ffe0ff */
[----:B----4-:R-:W-:Y:S02]  /*131c0*/  @!P1 IMAD.WIDE R10, R0, 0x2, R8 ;  /* 0x00000002000a9825 */ /* 0x010fe400078e0208 */
[----:B------:R-:W-:-:S03]  /*131d0*/  @!P0 SHF.R.S32.HI R2, RZ, 0x1f, R3 ;  /* 0x0000001fff028819 */ /* 0x000fc60000011403 */
[----:B------:R1:W-:Y:S01]  /*131e0*/  @!P1 ST.E.128 [R10.64], R40 ;  /* 0x000000280a009985 */ /* 0x0003e2000c101d08 */
[----:B------:R-:W-:-:S04]  /*131f0*/  @!P0 LEA.HI R2, R2, R3, RZ, 0x3 ;  /* 0x0000000302028211 */ /* 0x000fc800078f18ff */
[----:B------:R-:W-:-:S05]  /*13200*/  @!P0 LOP3.LUT R2, R2, 0xfffffff8, RZ, 0xc0, !PT ;  /* 0xfffffff802028812 */ /* 0x000fca00078ec0ff */
[----:B------:R-:W-:-:S05]  /*13210*/  @!P0 IMAD.WIDE R2, R2, 0x2, R8 ;  /* 0x0000000202028825 */ /* 0x000fca00078e0208 */
[----:B------:R1:W-:Y:S01]  /*13220*/  @!P0 ST.E.128 [R2.64], R28 ;  /* 0x0000001c02008985 */ /* 0x0003e2000c101d08 */
[----:B------:R-:W-:-:S13]  /*13230*/  ISETP.GE.AND P0, PT, R13, c[0x0][0x3c8], PT ;  /* 0x0000f2000d007a0c */ /* 0x000fda0003f06270 */
[----:B------:R-:W-:Y:S05]  /*13240*/  @P0 EXIT ;  /* 0x000000000000094d */ /* 0x000fea0003800000 */
[----:B------:R-:W-:-:S04]  /*13250*/  SHF.R.S32.HI R0, RZ, 0x1f, R13 ;  /* 0x0000001fff007819 */ /* 0x000fc8000001140d */
[----:B------:R-:W-:-:S04]  /*13260*/  LEA.HI R0, R0, R13, RZ, 0x3 ;  /* 0x0000000d00007211 */ /* 0x000fc800078f18ff */
[----:B-1----:R-:W-:-:S05]  /*13270*/  LOP3.LUT R3, R0, 0xfffffff8, RZ, 0xc0, !PT ;  /* 0xfffffff800037812 */ /* 0x002fca00078ec0ff */
[----:B------:R-:W-:-:S05]  /*13280*/  IMAD.WIDE R8, R3, 0x2, R8 ;  /* 0x0000000203087825 */ /* 0x000fca00078e0208 */
[----:B------:R-:W-:Y:S01]  /*13290*/  ST.E.128 [R8.64], R4 ;  /* 0x0000000408007985 */ /* 0x000fe2000c101d08 */
[----:B------:R-:W-:Y:S05]  /*132a0*/  EXIT ;  /* 0x000000000000794d */ /* 0x000fea0003800000 */
.L_x_225:
[----:B------:R-:W1:Y:S01]  /*132b0*/  S2R R7, SR_TID.X ;  /* 0x0000000000077919 */ /* 0x000e620000002100 */
[----:B------:R-:W-:Y:S03]  /*132c0*/  BSSY B0, `(.L_x_232) ;  /* 0x0000027000007945 */ /* 0x000fe60003800000 */
[----:B------:R-:W2:Y:S01]  /*132d0*/  S2R R8, SR_CTAID.Z ;  /* 0x0000000000087919 */ /* 0x000ea20000002700 */
[----:B-1----:R-:W-:Y:S02]  /*132e0*/  ISETP.GT.AND P0, PT, R7, 0x7f, PT ;  /* 0x0000007f0700780c */ /* 0x002fe40003f04270 */
[----:B--2---:R-:W-:-:S11]  /*132f0*/  SHF.R.S32.HI R11, RZ, 0x1f, R8 ;  /* 0x0000001fff0b7819 */ /* 0x004fd60000011408 */
[----:B------:R-:W-:Y:S05]  /*13300*/  @P0 BRA `(.L_x_233) ;  /* 0x0000022000000947 */ /* 0x000fea0003800000 */
[----:B------:R-:W1:Y:S01]  /*13310*/  S2R R0, SR_CTAID.X ;  /* 0x0000000000007919 */ /* 0x000e620000002500 */
[----:B------:R-:W-:-:S05]  /*13320*/  MOV R2, c[0x0][0x4e8] ;  /* 0x00013a0000027a02 */ /* 0x000fca0000000f00 */
[----:B------:R-:W-:Y:S01]  /*13330*/  IMAD R3, R2, c[0x0][0x388], RZ ;  /* 0x0000e20002037a24 */ /* 0x000fe200078e02ff */
[----:B-1----:R-:W-:-:S04]  /*13340*/  LEA R0, R0, R7, 0x7 ;  /* 0x0000000700007211 */ /* 0x002fc800078e38ff */
[----:B------:R-:W-:-:S13]  /*13350*/  ISETP.GE.AND P0, PT, R0, R3, PT ;  /* 0x000000030000720c */ /* 0x000fda0003f06270 */
[----:B------:R-:W-:Y:S05]  /*13360*/  @P0 BRA `(.L_x_233) ;  /* 0x000001c000000947 */ /* 0x000fea0003800000 */
[----:B------:R-:W1:Y:S01]  /*13370*/  S2R R9, SR_CTAID.Y ;  /* 0x0000000000097919 */ /* 0x000e620000002600 */
[----:B------:R-:W-:Y:S02]  /*13380*/  ISETP.NE.AND P0, PT, R2, 0x1, PT ;  /* 0x000000010200780c */ /* 0x000fe40003f05270 */
[----:B------:R-:W-:-:S11]  /*13390*/  MOV R5, R0 ;  /* 0x0000000000057202 */ /* 0x000fd60000000f00 */
[----:B------:R-:W-:-:S05]  /*133a0*/  @P0 IMAD.HI.U32 R6, R0, c[0x0][0x4ec], RZ ;  /* 0x00013b0000060a27 */ /* 0x000fca00078e00ff */
[----:B------:R-:W-:Y:S02]  /*133b0*/  @P0 SHF.R.U32.HI R5, RZ, c[0x0][0x4f0], R6 ;  /* 0x00013c00ff050a19 */ /* 0x000fe40000011606 */
[----:B-1----:R-:W-:Y:S01]  /*133c0*/  SHF.R.S32.HI R4, RZ, 0x1f, R9 ;  /* 0x0000001fff047819 */ /* 0x002fe20000011409 */
[----:B------:R-:W-:-:S04]  /*133d0*/  IMAD.WIDE.U32 R2, R9, c[0x0][0x490], RZ ;  /* 0x0001240009027a25 */ /* 0x000fc800078e00ff */
[----:B------:R-:W-:Y:S02]  /*133e0*/  IMAD R4, R4, c[0x0][0x490], RZ ;  /* 0x0001240004047a24 */ /* 0x000fe400078e02ff */
[----:B------:R-:W-:Y:S02]  /*133f0*/  IMAD.MOV.U32 R12, RZ, RZ, R2 ;  /* 0x000000ffff0c7224 */ /* 0x000fe400078e0002 */
[----:B------:R-:W-:Y:S01]  /*13400*/  IMAD R13, R9, c[0x0][0x494], R4 ;  /* 0x00012500090d7a24 */ /* 0x000fe200078e0204 */
[----:B------:R-:W-:-:S04]  /*13410*/  IADD3 R9, -R5, RZ, RZ ;  /* 0x000000ff05097210 */ /* 0x000fc80007ffe1ff */
[----:B------:R-:W-:Y:S01]  /*13420*/  IADD3 R13, R3, R13, RZ ;  /* 0x0000000d030d7210 */ /* 0x000fe20007ffe0ff */
[----:B------:R-:W-:Y:S02]  /*13430*/  IMAD R3, R11, c[0x0][0x498], RZ ;  /* 0x000126000b037a24 */ /* 0x000fe400078e02ff */
[----:B------:R-:W-:Y:S02]  /*13440*/  IMAD R4, R9, c[0x0][0x4e8], R0 ;  /* 0x00013a0009047a24 */ /* 0x000fe400078e0200 */
[----:B------:R-:W-:-:S03]  /*13450*/  IMAD.WIDE.U32 R12, R8, c[0x0][0x498], R12 ;  /* 0x00012600080c7a25 */ /* 0x000fc600078e000c */
[----:B------:R-:W-:Y:S01]  /*13460*/  SHF.R.S32.HI R2, RZ, 0x1f, R4 ;  /* 0x0000001fff027819 */ /* 0x000fe20000011404 */
[----:B------:R-:W-:Y:S01]  /*13470*/  IMAD R0, R8, c[0x0][0x49c], R3 ;  /* 0x0001270008007a24 */ /* 0x000fe200078e0203 */
[----:B------:R-:W-:Y:S02]  /*13480*/  SHF.R.S32.HI R3, RZ, 0x1f, R5 ;  /* 0x0000001fff037819 */ /* 0x000fe40000011405 */
[----:B------:R-:W-:Y:S01]  /*13490*/  IADD3 R12, P0, R5, R12, RZ ;  /* 0x0000000c050c7210 */ /* 0x000fe20007f1e0ff */
[----:B------:R-:W-:-:S03]  /*134a0*/  IMAD R5, R2, c[0x0][0x488], RZ ;  /* 0x0001220002057a24 */ /* 0x000fc600078e02ff */
[----:B------:R-:W-:Y:S01]  /*134b0*/  IADD3.X R13, R3, R13, R0, P0, !PT ;  /* 0x0000000d030d7210 */ /* 0x000fe200007fe400 */
[----:B------:R-:W-:-:S04]  /*134c0*/  IMAD R5, R4, c[0x0][0x48c], R5 ;  /* 0x0001230004057a24 */ /* 0x000fc800078e0205 */
[----:B------:R-:W-:-:S05]  /*134d0*/  IMAD.WIDE.U32 R12, R4, c[0x0][0x488], R12 ;  /* 0x00012200040c7a25 */ /* 0x000fca00078e000c */
[----:B------:R-:W-:Y:S02]  /*134e0*/  IADD3 R5, R13, R5, RZ ;  /* 0x000000050d057210 */ /* 0x000fe40007ffe0ff */
[----:B------:R-:W-:-:S04]  /*134f0*/  LEA R2, P0, R12, c[0x0][0x450], 0x2 ;  /* 0x000114000c027a11 */ /* 0x000fc800078010ff */
[----:B------:R-:W-:Y:S01]  /*13500*/  LEA.HI.X R3, R12, c[0x0][0x454], R5, 0x2, P0 ;  /* 0x000115000c037a11 */ /* 0x000fe200000f1405 */
[----:B------:R-:W-:-:S05]  /*13510*/  IMAD.MOV.U32 R5, RZ, RZ, -0x800000 ;  /* 0xff800000ff057424 */ /* 0x000fca00078e00ff */
[----:B------:R1:W-:Y:S03]  /*13520*/  STG.E [R2.64], R5 ;  /* 0x0000000502007986 */ /* 0x0003e6000c101908 */
.L_x_233:
[----:B------:R-:W-:Y:S05]  /*13530*/  BSYNC B0 ;  /* 0x0000000000007941 */ /* 0x000fea0003800000 */
.L_x_232:
[----:B------:R-:W2:Y:S01]  /*13540*/  S2R R12, SR_CTAID.Y ;  /* 0x00000000000c7919 */ /* 0x000ea20000002600 */
[----:B------:R-:W-:Y:S01]  /*13550*/  SHF.R.S32.HI R4, RZ, 0x1f, R7 ;  /* 0x0000001fff047819 */ /* 0x000fe20000011407 */
[----:B------:R-:W-:Y:S01]  /*13560*/  IMAD R11, R11, c[0x0][0x3f0], RZ ;  /* 0x0000fc000b0b7a24 */ /* 0x000fe200078e02ff */
[----:B-1----:R-:W-:Y:S01]  /*13570*/  MOV R3, c[0x0][0x4e8] ;  /* 0x00013a0000037a02 */ /* 0x002fe20000000f00 */
[----:B------:R-:W1:Y:S01]  /*13580*/  S2R R5, SR_CTAID.X ;  /* 0x0000000000057919 */ /* 0x000e620000002500 */
[----:B------:R-:W-:Y:S01]  /*13590*/  LEA.HI R4, R4, R7, RZ, 0x2 ;  /* 0x0000000704047211 */ /* 0x000fe200078f10ff */
[----:B------:R-:W-:Y:S01]  /*135a0*/  BSSY B0, `(.L_x_234) ;  /* 0x0000038000007945 */ /* 0x000fe20003800000 */
[C---:B------:R-:W-:Y:S01]  /*135b0*/  ISETP.NE.AND P0, PT, R3.reuse, 0x1, PT ;  /* 0x000000010300780c */ /* 0x040fe20003f05270 */
[----:B------:R-:W-:Y:S01]  /*135c0*/  IMAD R3, R3, c[0x0][0x388], RZ ;  /* 0x0000e20003037a24 */ /* 0x000fe200078e02ff */
[----:B------:R-:W-:Y:S02]  /*135d0*/  LOP3.LUT R2, R4, 0xfffffffc, RZ, 0xc0, !PT ;  /* 0xfffffffc04027812 */ /* 0x000fe400078ec0ff */
[----:B------:R-:W-:-:S03]  /*135e0*/  SHF.R.S32.HI R4, RZ, 0x2, R4 ;  /* 0x00000002ff047819 */ /* 0x000fc60000011404 */
[----:B------:R-:W-:-:S05]  /*135f0*/  IMAD.IADD R7, R7, 0x1, -R2 ;  /* 0x0000000107077824 */ /* 0x000fca00078e0a02 */
[CC--:B------:R-:W-:Y:S02]  /*13600*/  LEA R6, R7.reuse, R4.reuse, 0x5 ;  /* 0x0000000407067211 */ /* 0x0c0fe400078e28ff */
[----:B------:R-:W-:Y:S02]  /*13610*/  SHF.L.U32 R7, R7, 0x3, RZ ;  /* 0x0000000307077819 */ /* 0x000fe400000006ff */
[----:B--2---:R-:W-:Y:S01]  /*13620*/  SHF.R.S32.HI R0, RZ, 0x1f, R12 ;  /* 0x0000001fff007819 */ /* 0x004fe2000001140c */
[C---:B-1----:R-:W-:Y:S01]  /*13630*/  IMAD R6, R5.reuse, 0x80, R6 ;  /* 0x0000008005067824 */ /* 0x042fe200078e0206 */
[----:B------:R-:W-:-:S03]  /*13640*/  LEA R4, R5, R4, 0x7 ;  /* 0x0000000405047211 */ /* 0x000fc600078e38ff */
[----:B------:R-:W-:Y:S01]  /*13650*/  IMAD R9, R0, c[0x0][0x3e8], RZ ;  /* 0x0000fa0000097a24 */ /* 0x000fe200078e02ff */
[----:B------:R-:W-:Y:S01]  /*13660*/  IADD3 R5, R7, 0x40, RZ ;  /* 0x0000004007057810 */ /* 0x000fe20007ffe0ff */
[----:B------:R-:W-:-:S04]  /*13670*/  @P0 IMAD.HI.U32 R2, R6, c[0x0][0x4ec], RZ ;  /* 0x00013b0006020a27 */ /* 0x000fc800078e00ff */
[C---:B------:R-:W-:Y:S02]  /*13680*/  IMAD R9, R12.reuse, c[0x0][0x3ec], R9 ;  /* 0x0000fb000c097a24 */ /* 0x040fe400078e0209 */
[----:B------:R-:W-:-:S04]  /*13690*/  IMAD.WIDE.U32 R12, R12, c[0x0][0x3e8], RZ ;  /* 0x0000fa000c0c7a25 */ /* 0x000fc800078e00ff */
[----:B------:R-:W-:Y:S01]  /*136a0*/  IMAD R0, R8, c[0x0][0x3f4], R11 ;  /* 0x0000fd0008007a24 */ /* 0x000fe200078e020b */
[----:B------:R-:W-:Y:S01]  /*136b0*/  IADD3 R13, R13, R9, RZ ;  /* 0x000000090d0d7210 */ /* 0x000fe20007ffe0ff */
[----:B------:R-:W-:Y:S01]  /*136c0*/  IMAD.MOV.U32 R9, RZ, RZ, R6 ;  /* 0x000000ffff097224 */ /* 0x000fe200078e0006 */
[----:B------:R-:W-:-:S03]  /*136d0*/  @P0 SHF.R.U32.HI R9, RZ, c[0x0][0x4f0], R2 ;  /* 0x00013c00ff090a19 */ /* 0x000fc60000011602 */
[----:B------:R-:W-:Y:S01]  /*136e0*/  IMAD.WIDE.U32 R12, R8, c[0x0][0x3f0], R12 ;  /* 0x0000fc00080c7a25 */ /* 0x000fe200078e000c */
[----:B------:R-:W-:Y:S02]  /*136f0*/  SHF.R.S32.HI R2, RZ, 0x1f, R9 ;  /* 0x0000001fff027819 */ /* 0x000fe40000011409 */
[----:B------:R-:W-:Y:S01]  /*13700*/  IADD3 R11, -R9, RZ, RZ ;  /* 0x000000ff090b7210 */ /* 0x000fe20007ffe1ff */
[----:B------:R-:W-:Y:S02]  /*13710*/  IMAD.IADD R13, R13, 0x1, R0 ;  /* 0x000000010d0d7824 */ /* 0x000fe400078e0200 */
[----:B------:R-:W-:Y:S02]  /*13720*/  IMAD R2, R2, c[0x0][0x3e0], RZ ;  /* 0x0000f80002027a24 */ /* 0x000fe400078e02ff */
[----:B------:R-:W-:Y:S01]  /*13730*/  IMAD R11, R11, c[0x0][0x4e8], R6 ;  /* 0x00013a000b0b7a24 */ /* 0x000fe200078e0206 */
[----:B------:R-:W-:Y:S01]  /*13740*/  IADD3 R6, R7, 0x20, RZ ;  /* 0x0000002007067810 */ /* 0x000fe20007ffe0ff */
[----:B------:R-:W-:-:S03]  /*13750*/  IMAD.WIDE.U32 R12, R9, c[0x0][0x3e0], R12 ;  /* 0x0000f800090c7a25 */ /* 0x000fc600078e000c */
[----:B------:R-:W-:Y:S01]  /*13760*/  SHF.R.S32.HI R0, RZ, 0x1f, R11 ;  /* 0x0000001fff007819 */ /* 0x000fe2000001140b */
[----:B------:R-:W-:-:S04]  /*13770*/  IMAD R9, R9, c[0x0][0x3e4], R2 ;  /* 0x0000f90009097a24 */ /* 0x000fc800078e0202 */
[----:B------:R-:W-:Y:S01]  /*13780*/  IMAD R0, R0, c[0x0][0x3d8], RZ ;  /* 0x0000f60000007a24 */ /* 0x000fe200078e02ff */
[----:B------:R-:W-:-:S03]  /*13790*/  IADD3 R13, R13, R9, RZ ;  /* 0x000000090d0d7210 */ /* 0x000fc60007ffe0ff */
[C---:B------:R-:W-:Y:S02]  /*137a0*/  IMAD R0, R11.reuse, c[0x0][0x3dc], R0 ;  /* 0x0000f7000b007a24 */ /* 0x040fe400078e0200 */
[----:B------:R-:W-:-:S04]  /*137b0*/  IMAD.WIDE.U32 R8, R11, c[0x0][0x3d8], R12 ;  /* 0x0000f6000b087a25 */ /* 0x000fc800078e000c */
[----:B------:R-:W-:Y:S01]  /*137c0*/  IMAD.IADD R11, R9, 0x1, R0 ;  /* 0x00000001090b7824 */ /* 0x000fe200078e0200 */
[----:B------:R-:W-:-:S04]  /*137d0*/  LEA R9, P0, R8, c[0x0][0x380], 0x1 ;  /* 0x0000e00008097a11 */ /* 0x000fc800078008ff */
[----:B------:R-:W-:Y:S01]  /*137e0*/  LEA.HI.X R8, R8, c[0x0][0x384], R11, 0x1, P0 ;  /* 0x0000e10008087a11 */ /* 0x000fe200000f0c0b */
[----:B------:R1:W2:Y:S01]  /*137f0*/  SHFL.IDX PT, R10, R9, RZ, 0x1c1f ;  /* 0x001c1fff090a7589 */ /* 0x0002a200000e0000 */
[----:B------:R-:W-:-:S03]  /*13800*/  ISETP.GE.AND P0, PT, R4, R3, PT ;  /* 0x000000030400720c */ /* 0x000fc60003f06270 */
[----:B------:R1:W3:Y:S10]  /*13810*/  SHFL.IDX PT, R11, R8, RZ, 0x1c1f ;  /* 0x001c1fff080b7589 */ /* 0x0002f400000e0000 */
[----:B------:R-:W-:Y:S05]  /*13820*/  @P0 BRA `(.L_x_235) ;  /* 0x000000f000000947 */ /* 0x000fea0003800000 */
[----:B------:R-:W-:Y:S02]  /*13830*/  ISETP.GE.AND P1, PT, R6, c[0x0][0x3c8], PT ;  /* 0x0000f20006007a0c */ /* 0x000fe40003f26270 */
[----:B------:R-:W-:-:S02]  /*13840*/  ISETP.GE.AND P0, PT, R5, c[0x0][0x3c8], PT ;  /* 0x0000f20005007a0c */ /* 0x000fc40003f06270 */
        /* <DEDUP_REMOVED lines=13> */
.L_x_235:
[----:B------:R-:W-:Y:S05]  /*13920*/  BSYNC B0 ;  /* 0x0000000000007941 */ /* 0x000fea0003800000 */
.L_x_234:
[----:B------:R-:W-:Y:S01]  /*13930*/  IADD3 R0, R4, 0x20, RZ ;  /* 0x0000002004007810 */ /* 0x000fe20007ffe0ff */
[----:B--23--:R2:W3:Y:S01]  /*13940*/  SHFL.IDX PT, R11, R8, 0x1, 0x1c1f ;  /* 0x003c1f00080b7f89 */ /* 0x00c4e200000e0000 */
        /* <DEDUP_REMOVED lines=19> */
.L_x_237:
[----:B------:R-:W-:Y:S05]  /*13a80*/  BSYNC B0 ;  /* 0x0000000000007941 */ /* 0x000fea0003800000 */
.L_x_236:
[----:B------:R-:W-:Y:S01]  /*13a90*/  IADD3 R0, R4, 0x40, RZ ;  /* 0x0000004004007810 */ /* 0x000fe20007ffe0ff */
[----:B---3--:R3:W1:Y:S01]  /*13aa0*/  SHFL.IDX PT, R11, R8, 0x2, 0x1c1f ;  /* 0x005c1f00080b7f89 */ /* 0x00866200000e0000 */
        /* <DEDUP_REMOVED lines=19> */
.L_x_239:
[----:B------:R-:W-:Y:S05]  /*13be0*/  BSYNC B0 ;  /* 0x0000000000007941 */ /* 0x000fea0003800000 */
.L_x_238:
[----:B------:R-:W-:Y:S01]  /*13bf0*/  IADD3 R4, R4, 0x60, RZ ;  /* 0x0000006004047810 */ /* 0x000fe20007ffe0ff */
[----:B-1----:R1:W2:Y:S03]  /*13c00*/  SHFL.IDX PT, R11, R8, 0x3, 0x1c1f ;  /* 0x007c1f00080b7f89 */ /* 0x0022a600000e0000 */
[----:B------:R-:W-:Y:S01]  /*13c10*/  ISETP.GE.AND P0, PT, R4, R3, PT ;  /* 0x000000030400720c */ /* 0x000fe20003f06270 */
[----:B----4-:R1:W4:-:S12]  /*13c20*/  SHFL.IDX PT, R10, R9, 0x3, 0x1c1f ;  /* 0x007c1f00090a7f89 */ /* 0x01031800000e0000 */
[----:B------:R-:W-:Y:S05]  /*13c30*/  @P0 EXIT ;  /* 0x000000000000094d */ /* 0x000fea0003800000 */
[----:B------:R-:W-:Y:S02]  /*13c40*/  ISETP.GE.AND P0, PT, R6, c[0x0][0x3c8], PT ;  /* 0x0000f20006007a0c */ /* 0x000fe40003f06270 */
[----:B------:R-:W-:-:S11]  /*13c50*/  ISETP.GE.AND P1, PT, R7, c[0x0][0x3c8], PT ;  /* 0x0000f20007007a0c */ /* 0x000fd60003f26270 */
[----:B------:R-:W-:-:S04]  /*13c60*/  @!P0 SHF.R.S32.HI R3, RZ, 0x1f, R6 ;  /* 0x0000001fff038819 */ /* 0x000fc80000011406 */
[----:B------:R-:W-:Y:S01]  /*13c70*/  @!P0 LEA.HI R3, R3, R6, RZ, 0x3 ;  /* 0x0000000603038211 */ /* 0x000fe200078f18ff */
[----:B--2-4-:R-:W-:-:S03]  /*13c80*/  @!P1 IMAD.WIDE R6, R7, 0x2, R10 ;  /* 0x0000000207069825 */ /* 0x014fc600078e020a */
[----:B------:R-:W-:Y:S02]  /*13c90*/  @!P0 LOP3.LUT R3, R3, 0xfffffff8, RZ, 0xc0, !PT ;  /* 0xfffffff803038812 */ /* 0x000fe400078ec0ff */
[----:B------:R2:W-:Y:S03]  /*13ca0*/  @!P1 ST.E.128 [R6.64], RZ ;  /* 0x000000ff06009985 */ /* 0x0005e6000c101d08 */
[----:B------:R-:W-:-:S05]  /*13cb0*/  @!P0 IMAD.WIDE R2, R3, 0x2, R10 ;  /* 0x0000000203028825 */ /* 0x000fca00078e020a */
[----:B------:R2:W-:Y:S01]  /*13cc0*/  @!P0 ST.E.128 [R2.64], RZ ;  /* 0x000000ff02008985 */ /* 0x0005e2000c101d08 */
[----:B------:R-:W-:-:S13]  /*13cd0*/  ISETP.GE.AND P0, PT, R5, c[0x0][0x3c8], PT ;  /* 0x0000f20005007a0c */ /* 0x000fda0003f06270 */
[----:B------:R-:W-:Y:S05]  /*13ce0*/  @P0 EXIT ;  /* 0x000000000000094d */ /* 0x000fea0003800000 */
[----:B------:R-:W-:-:S04]  /*13cf0*/  SHF.R.S32.HI R0, RZ, 0x1f, R5 ;  /* 0x0000001fff007819 */ /* 0x000fc80000011405 */
[----:B------:R-:W-:-:S04]  /*13d00*/  LEA.HI R0, R0, R5, RZ, 0x3 ;  /* 0x0000000500007211 */ /* 0x000fc800078f18ff */
[----:B--2---:R-:W-:-:S05]  /*13d10*/  LOP3.LUT R3, R0, 0xfffffff8, RZ, 0xc0, !PT ;  /* 0xfffffff800037812 */ /* 0x004fca00078ec0ff */
[----:B------:R-:W-:-:S05]  /*13d20*/  IMAD.WIDE R10, R3, 0x2, R10 ;  /* 0x00000002030a7825 */ /* 0x000fca00078e020a */
[----:B------:R-:W-:Y:S01]  /*13d30*/  ST.E.128 [R10.64], RZ ;  /* 0x000000ff0a007985 */ /* 0x000fe2000c101d08 */
[----:B------:R-:W-:Y:S05]  /*13d40*/  EXIT ;  /* 0x000000000000794d */ /* 0x000fea0003800000 */
.L_x_240:
        /* <DEDUP_REMOVED lines=11> */
.L_x_1511:


//--------------------- .text._ZN7cutlass13device_kernelIN5flash19enable_sm80_to_sm89INS1_16FlashAttnFwdSm80INS1_25CollectiveMainloopFwdSm80ILi4ELi1ELb0EN4cute5tupleIJNS5_1CILi128EEENS7_ILi48EEENS7_ILi96EEEEEELi96ENS_6half_tEfNS_4arch4Sm80ELb0ELb1ELb1ELb1ELb0ELb0ELb1ELb0EEENS1_21CollectiveEpilogueFwdINS6_IJS8_SA_S9_EEENS6_IJNS7_ILi1EEESI_SI_EEESC_SE_Li128ELb1ELb1ELb0ELb0EEENS1_19SingleTileSchedulerILb1ELb0ELb1ELi128EEEEEEEEEvNT_6ParamsE --------------------------
	.section	.text._ZN7cutlass13device_kernelIN5flash19enable_sm80_to_sm89INS1_16FlashAttnFwdSm80INS1_25CollectiveMainloopFwdSm80ILi4ELi1ELb0EN4cute5tupleIJNS5_1CILi128EEENS7_ILi48EEENS7_ILi96EEEEEELi96ENS_6half_tEfNS_4arch4Sm80ELb0ELb1ELb1ELb1ELb0ELb0ELb1ELb0EEENS1_21CollectiveEpilogueFwdINS6_IJS8_SA_S9_EEENS6_IJNS7_ILi1EEESI_SI_EEESC_SE_Li128ELb1ELb1ELb0ELb0EEENS1_19SingleTileSchedulerILb1ELb0ELb1ELi128EEEEEEEEEvNT_6ParamsE,"ax",@progbits
	.sectioninfo	@"SHI_REGISTERS=255"
	.align	128
.text._ZN7cutlass13device_kernelIN5flash19enable_sm80_to_sm89INS1_16FlashAttnFwdSm80INS1_25CollectiveMainloopFwdSm80ILi4ELi1ELb0EN4cute5tupleIJNS5_1CILi128EEENS7_ILi48EEENS7_ILi96EEEEEELi96ENS_6half_tEfNS_4arch4Sm80ELb0ELb1ELb1ELb1ELb0ELb0ELb1ELb0EEENS1_21CollectiveEpilogueFwdINS6_IJS8_SA_S9_EEENS6_IJNS7_ILi1EEESI_SI_EEESC_SE_Li128ELb1ELb1ELb0ELb0EEENS1_19SingleTileSchedulerILb1ELb0ELb1ELi128EEEEEEEEEvNT_6ParamsE:
        .type           _ZN7cutlass13device_kernelIN5flash19enable_sm80_to_sm89INS1_16FlashAttnFwdSm80INS1_25CollectiveMainloopFwdSm80ILi4ELi1ELb0EN4cute5tupleIJNS5_1CILi128EEENS7_ILi48EEENS7_ILi96EEEEEELi96ENS_6half_tEfNS_4arch4Sm80ELb0ELb1ELb1ELb1ELb0ELb0ELb1ELb0EEENS1_21CollectiveEpilogueFwdINS6_IJS8_SA_S9_EEENS6_IJNS7_ILi1EEESI_SI_EEESC_SE_Li128ELb1ELb1ELb0ELb0EEENS1_19SingleTileSchedulerILb1ELb0ELb1ELi128EEEEEEEEEvNT_6ParamsE,@function
        .size           _ZN7cutlass13device_kernelIN5flash19enable_sm80_to_sm89INS1_16FlashAttnFwdSm80INS1_25CollectiveMainloopFwdSm80ILi4ELi1ELb0EN4cute5tupleIJNS5_1CILi128EEENS7_ILi48EEENS7_ILi96EEEEEELi96ENS_6half_tEfNS_4arch4Sm80ELb0ELb1ELb1ELb1ELb0ELb0ELb1ELb0EEENS1_21CollectiveEpilogueFwdINS6_IJS8_SA_S9_EEENS6_IJNS7_ILi1EEESI_SI_EEESC_SE_Li128ELb1ELb1ELb0ELb0EEENS1_19SingleTileSchedulerILb1ELb0ELb1ELi128EEEEEEEEEvNT_6ParamsE,(.L_x_1512 - _ZN7cutlass13device_kernelIN5flash19enable_sm80_to_sm89INS1_16FlashAttnFwdSm80INS1_25CollectiveMainloopFwdSm80ILi4ELi1ELb0EN4cute5tupleIJNS5_1CILi128EEENS7_ILi48EEENS7_ILi96EEEEEELi96ENS_6half_tEfNS_4arch4Sm80ELb0ELb1ELb1ELb1ELb0ELb0ELb1ELb0EEENS1_21CollectiveEpilogueFwdINS6_IJS8_SA_S9_EEENS6_IJNS7_ILi1EEESI_SI_EEESC_SE_Li128ELb1ELb1ELb0ELb0EEENS1_19SingleTileSchedulerILb1ELb0ELb1ELi128EEEEEEEEEvNT_6ParamsE)
        .other          _ZN7cutlass13device_kernelIN5flash19enable_sm80_to_sm89INS1_16FlashAttnFwdSm80INS1_25CollectiveMainloopFwdSm80ILi4ELi1ELb0EN4cute5tupleIJNS5_1CILi128EEENS7_ILi48EEENS7_ILi96EEEEEELi96ENS_6half_tEfNS_4arch4Sm80ELb0ELb1ELb1ELb1ELb0ELb0ELb1ELb0EEENS1_21CollectiveEpilogueFwdINS6_IJS8_SA_S9_EEENS6_IJNS7_ILi1EEESI_SI_EEESC_SE_Li128ELb1ELb1ELb0ELb0EEENS1_19SingleTileSchedulerILb1ELb0ELb1ELi128EEEEEEEEEvNT_6ParamsE,@"STO_CUDA_ENTRY STV_DEFAULT"
_ZN7cutlass13device_kernelIN5flash19enable_sm80_to_sm89INS1_16FlashAttnFwdSm80INS1_25CollectiveMainloopFwdSm80ILi4ELi1ELb0EN4cute5tupleIJNS5_1CILi128EEENS7_ILi48EEENS7_ILi96EEEEEELi96ENS_6half_tEfNS_4arch4Sm80ELb0ELb1ELb1ELb1ELb0ELb0ELb1ELb0EEENS1_21CollectiveEpilogueFwdINS6_IJS8_SA_S9_EEENS6_IJNS7_ILi1EEESI_SI_EEESC_SE_Li128ELb1ELb1ELb0ELb0EEENS1_19SingleTileSchedulerILb1ELb0ELb1ELi128EEEEEEEEEvNT_6ParamsE:
[----:B------:R-:W-:Y:S02]  /*0000*/  MOV R1, c[0x0][0x28] ;  /* 0x00000a0000017a02 */ /* 0x000fe40000000f00 */
[----:B------:R-:W1:Y:S01]  /*0010*/  S2R R129, SR_TID.X ;  /* 0x0000000000817919 */ /* 0x000e620000002100 */
[----:B------:R-:W-:Y:S01]  /*0020*/  IMAD.MOV.U32 R29, RZ, RZ, 0x4 ;  /* 0x00000004ff1d7424 */ /* 0x000fe200078e00ff */
[----:B------:R-:W2:Y:S01]  /*0030*/  S2UR UR4, SR_CTAID.X ;  /* 0x00000000000479c3 */ /* 0x000ea20000002500 */
[----:B------:R-:W-:Y:S01]  /*0040*/  ULDC.64 UR8, c[0x0][0x118] ;  /* 0x0000460000087ab9 */ /* 0x000fe20000000a00 */
[----:B------:R-:W3:Y:S01]  /*0050*/  S2R R5, SR_CTAID.Z ;  /* 0x0000000000057919 */ /* 0x000ee20000002700 */
[----:B------:R-:W-:Y:S02]  /*0060*/  IADD3 R1, R1, -0x70, RZ ;  /* 0xffffff9001017810 */ /* 0x000fe40007ffe0ff */
[----:B-1----:R-:W-:Y:S01]  /*0070*/  SHF.R.U32.HI R0, RZ, 0x5, R129 ;  /* 0x00000005ff007819 */ /* 0x002fe20000011681 */
[----:B---3--:R-:W-:-:S05]  /*0080*/  IMAD.WIDE R2, R5, R29, c[0x0][0x568] ;  /* 0x00015a0005027625 */ /* 0x008fca00078e021d */
[----:B------:R-:W1:Y:S02]  /*0090*/  SHFL.IDX PT, R0, R0, RZ, 0x1f ;  /* 0x00001fff00007589 */ /* 0x000e6400000e0000 */
[----:B-1----:R-:W-:-:S13]  /*00a0*/  ISETP.NE.AND P0, PT, R0, RZ, PT ;  /* 0x000000ff0000720c */ /* 0x002fda0003f05270 */
[----:B--2---:R-:W-:Y:S05]  /*00b0*/  @!P0 BRA `(.L_x_241) ;  /* 0x0000015000008947 */ /* 0x004fea0003800000 */
[----:B------:R-:W-:-:S04]  /*00c0*/  ISETP.NE.U32.AND P0, PT, RZ, c[0x0][0x568], PT ;  /* 0x00015a00ff007a0c */ /* 0x000fc80003f05070 */
[----:B------:R-:W-:-:S13]  /*00d0*/  ISETP.NE.AND.EX P0, PT, RZ, c[0x0][0x56c], PT, P0 ;  /* 0x00015b00ff007a0c */ /* 0x000fda0003f05300 */
[----:B------:R-:W-:Y:S05]  /*00e0*/  @!P0 BRA `(.L_x_242) ;  /* 0x0000002000008947 */ /* 0x000fea0003800000 */
[----:B------:R1:W5:Y:S01]  /*00f0*/  LDG.E R0, [R2.64] ;  /* 0x0000000802007981 */ /* 0x000362000c1e1900 */
[----:B------:R-:W-:Y:S05]  /*0100*/  BRA `(.L_x_243) ;  /* 0x0000009000007947 */ /* 0x000fea0003800000 */
.L_x_242:
        /* <DEDUP_REMOVED lines=8> */
.L_x_244:
[----:B------:R-:W-:-:S04]  /*0190*/  MOV R0, c[0x0][0x54c] ;  /* 0x0001530000007a02 */ /* 0x000fc80000000f00 */
.L_x_243:
[----:B------:R-:W-:Y:S01]  /*01a0*/  USHF.L.U32 UR4, UR4, 0x7, URZ ;  /* 0x0000000704047899 */ /* 0x000fe2000800063f */
[----:B-----5:R-:W-:-:S05]  /*01b0*/  IMAD R0, R0, c[0x0][0x548], RZ ;  /* 0x0001520000007a24 */ /* 0x020fca00078e02ff */
[----:B------:R-:W-:-:S04]  /*01c0*/  MOV R10, UR4 ;  /* 0x00000004000a7c02 */ /* 0x000fc80008000f00 */
[----:B------:R-:W-:-:S04]  /*01d0*/  ISETP.GE.AND P0, PT, R10, R0, PT ;  /* 0x000000000a00720c */ /* 0x000fc80003f06270 */
[----:B------:R-:W-:-:S05]  /*01e0*/  SEL R0, R5, 0xffffffff, !P0 ;  /* 0xffffffff05007807 */ /* 0x000fca0004000000 */
[----:B------:R2:W-:Y:S01]  /*01f0*/  STL [R1+0x6c], R0 ;  /* 0x00006c0001007387 */ /* 0x0005e20000100800 */
[----:B------:R-:W-:Y:S05]  /*0200*/  BRA `(.L_x_245) ;  /* 0x0000014000007947 */ /* 0x000fea0003800000 */
.L_x_241:
[----:B------:R-:W-:-:S04]  /*0210*/  ISETP.NE.U32.AND P0, PT, RZ, c[0x0][0x568], PT ;  /* 0x00015a00ff007a0c */ /* 0x000fc80003f05070 */
[----:B------:R-:W-:-:S13]  /*0220*/  ISETP.NE.AND.EX P0, PT, RZ, c[0x0][0x56c], PT, P0 ;  /* 0x00015b00ff007a0c */ /* 0x000fda0003f05300 */
[----:B------:R-:W-:Y:S05]  /*0230*/  @!P0 BRA `(.L_x_246) ;  /* 0x0000002000008947 */ /* 0x000fea0003800000 */
[----:B------:R1:W5:Y:S01]  /*0240*/  LDG.E R0, [R2.64] ;  /* 0x0000000802007981 */ /* 0x000362000c1e1900 */
[----:B------:R-:W-:Y:S05]  /*0250*/  BRA `(.L_x_247) ;  /* 0x0000009000007947 */ /* 0x000fea0003800000 */
.L_x_246:
        /* <DEDUP_REMOVED lines=8> */
.L_x_248:
[----:B------:R-:W-:-:S04]  /*02e0*/  MOV R0, c[0x0][0x54c] ;  /* 0x0001530000007a02 */ /* 0x000fc80000000f00 */
.L_x_247:
[----:B------:R-:W-:Y:S01]  /*02f0*/  USHF.L.U32 UR4, UR4, 0x7, URZ ;  /* 0x0000000704047899 */ /* 0x000fe2000800063f */
[----:B-----5:R-:W-:-:S05]  /*0300*/  IMAD R0, R0, c[0x0][0x548], RZ ;  /* 0x0001520000007a24 */ /* 0x020fca00078e02ff */
[----:B------:R-:W-:-:S04]  /*0310*/  MOV R10, UR4 ;  /* 0x00000004000a7c02 */ /* 0x000fc80008000f00 */
[----:B------:R-:W-:-:S04]  /*0320*/  ISETP.GE.AND P0, PT, R10, R0, PT ;  /* 0x000000000a00720c */ /* 0x000fc80003f06270 */
[----:B------:R-:W-:-:S05]  /*0330*/  SEL R0, R5, 0xffffffff, !P0 ;  /* 0xffffffff05007807 */ /* 0x000fca0004000000 */
[----:B------:R2:W-:Y:S04]  /*0340*/  STL [R1+0x6c], R0 ;  /* 0x00006c0001007387 */ /* 0x0005e80000100800 */
.L_x_245:
[----:B------:R-:W3:Y:S02]  /*0350*/  LDL R48, [R1+0x6c] ;  /* 0x00006c0001307983 */ /* 0x000ee40000100800 */
[----:B---3--:R-:W-:-:S13]  /*0360*/  ISETP.GE.AND P0, PT, R48, RZ, PT ;  /* 0x000000ff3000720c */ /* 0x008fda0003f06270 */
[----:B------:R-:W-:Y:S05]  /*0370*/  @!P0 EXIT ;  /* 0x000000000000894d */ /* 0x000fea0003800000 */
[----:B------:R-:W-:Y:S01]  /*0380*/  ISETP.NE.U32.AND P0, PT, RZ, c[0x0][0x370], PT ;  /* 0x0000dc00ff007a0c */ /* 0x000fe20003f05070 */
[----:B------:R-:W-:Y:S01]  /*0390*/  IMAD.MOV.U32 R11, RZ, RZ, RZ ;  /* 0x000000ffff0b7224 */ /* 0x000fe200078e00ff */
[----:B------:R-:W-:Y:S01]  /*03a0*/  ISETP.NE.U32.AND P2, PT, RZ, c[0x0][0x360], PT ;  /* 0x0000d800ff007a0c */ /* 0x000fe20003f45070 */
[----:B------:R-:W-:Y:S01]  /*03b0*/  CS2R R12, SRZ ;  /* 0x00000000000c7805 */ /* 0x000fe2000001ff00 */
[----:B------:R-:W-:Y:S01]  /*03c0*/  ISETP.NE.AND.EX P1, PT, RZ, c[0x0][0x374], PT, P0 ;  /* 0x0000dd00ff007a0c */ /* 0x000fe20003f25300 */
[CC--:B------:R-:W-:Y:S01]  /*03d0*/  IMAD.WIDE R4, R48.reuse, R29.reuse, c[0x0][0x348] ;  /* 0x0000d20030047625 */ /* 0x0c0fe200078e021d */
[----:B------:R-:W-:Y:S02]  /*03e0*/  ISETP.NE.AND.EX P0, PT, RZ, c[0x0][0x364], PT, P2 ;  /* 0x0000d900ff007a0c */ /* 0x000fe40003f05320 */
[----:B------:R-:W-:Y:S01]  /*03f0*/  ISETP.NE.U32.AND P2, PT, RZ, c[0x0][0x348], PT ;  /* 0x0000d200ff007a0c */ /* 0x000fe20003f45070 */
[----:B-1----:R-:W-:Y:S01]  /*0400*/  IMAD.WIDE R2, R48, R29, c[0x0][0x350] ;  /* 0x0000d40030027625 */ /* 0x002fe200078e021d */
[----:B------:R-:W-:-:S02]  /*0410*/  ISETP.NE.U32.AND P3, PT, RZ, c[0x0][0x350], PT ;  /* 0x0000d400ff007a0c */ /* 0x000fc40003f65070 */
[----:B------:R-:W-:Y:S01]  /*0420*/  ISETP.NE.AND.EX P2, PT, RZ, c[0x0][0x34c], PT, P2 ;  /* 0x0000d300ff007a0c */ /* 0x000fe20003f45320 */
[----:B------:R-:W-:Y:S01]  /*0430*/  IMAD.MOV.U32 R229, RZ, RZ, c[0x0][0x168] ;  /* 0x00005a00ffe57624 */ /* 0x000fe200078e00ff */
[----:B------:R-:W-:-:S03]  /*0440*/  ISETP.NE.AND.EX P3, PT, RZ, c[0x0][0x354], PT, P3 ;  /* 0x0000d500ff007a0c */ /* 0x000fc60003f65330 */
[----:B------:R-:W-:-:S04]  /*0450*/  @P1 IMAD.WIDE R8, R48, R29, c[0x0][0x370] ;  /* 0x0000dc0030081625 */ /* 0x000fc800078e021d */
[----:B------:R-:W-:Y:S01]  /*0460*/  @P0 IMAD.WIDE R6, R48, R29, c[0x0][0x360] ;  /* 0x0000d80030060625 */ /* 0x000fe200078e021d */
[----:B------:R1:W5:Y:S04]  /*0470*/  @P1 LDG.E R11, [R8.64] ;  /* 0x00000008080b1981 */ /* 0x000368000c1e1900 */
[----:B------:R1:W5:Y:S04]  /*0480*/  @P2 LDG.E R13, [R4.64] ;  /* 0x00000008040d2981 */ /* 0x000368000c1e1900 */
[----:B------:R1:W5:Y:S04]  /*0490*/  @P3 LDG.E R12, [R2.64] ;  /* 0x00000008020c3981 */ /* 0x000368000c1e1900 */
[----:B------:R3:W5:Y:S02]  /*04a0*/  @P0 LDG.E R229, [R6.64] ;  /* 0x0000000806e50981 */ /* 0x000764000c1e1900 */
[----:B---3--:R-:W-:Y:S01]  /*04b0*/  IMAD.MOV.U32 R6, RZ, RZ, c[0x0][0x1d0] ;  /* 0x00007400ff067624 */ /* 0x008fe200078e00ff */
[----:B------:R-:W-:Y:S05]  /*04c0*/  @P0 BRA `(.L_x_249) ;  /* 0x0000004000000947 */ /* 0x000fea0003800000 */
[----:B-1----:R-:W-:Y:S05]  /*04d0*/  @!P2 BRA `(.L_x_249) ;  /* 0x000000300000a947 */ /* 0x002fea0003800000 */
[----:B--2---:R1:W2:Y:S04]  /*04e0*/  LDG.E R0, [R4.64] ;  /* 0x0000000804007981 */ /* 0x0042a8000c1e1900 */
[----:B-1----:R-:W2:Y:S02]  /*04f0*/  LDG.E R4, [R4.64+0x4] ;  /* 0x0000040804047981 */ /* 0x002ea4000c1e1900 */
[----:B--2--5:R-:W-:-:S02]  /*0500*/  IADD3 R229, -R0, R4, RZ ;  /* 0x0000000400e57210 */ /* 0x024fc40007ffe1ff */
.L_x_249:
[----:B-1----:R-:W-:-:S04]  /*0510*/  ISETP.NE.U32.AND P0, PT, RZ, c[0x0][0x368], PT ;  /* 0x0000da00ff007a0c */ /* 0x002fc80003f05070 */
[----:B------:R-:W-:-:S13]  /*0520*/  ISETP.NE.AND.EX P0, PT, RZ, c[0x0][0x36c], PT, P0 ;  /* 0x0000db00ff007a0c */ /* 0x000fda0003f05300 */
[----:B------:R-:W-:Y:S05]  /*0530*/  @!P0 BRA `(.L_x_250) ;  /* 0x0000003000008947 */ /* 0x000fea0003800000 */
[----:B------:R-:W-:-:S05]  /*0540*/  IMAD.WIDE R2, R48, R29, c[0x0][0x368] ;  /* 0x0000da0030027625 */ /* 0x000fca00078e021d */
[----:B------:R1:W5:Y:S01]  /*0550*/  LDG.E R6, [R2.64] ;  /* 0x0000000802067981 */ /* 0x000362000c1e1900 */
[----:B------:R-:W-:Y:S05]  /*0560*/  BRA `(.L_x_251) ;  /* 0x0000004000007947 */ /* 0x000fea0003800000 */
.L_x_250:
[----:B------:R-:W-:Y:S05]  /*0570*/  @!P3 BRA `(.L_x_251) ;  /* 0x000000300000b947 */ /* 0x000fea0003800000 */
[----:B------:R1:W3:Y:S04]  /*0580*/  LDG.E R6, [R2.64] ;  /* 0x0000000802067981 */ /* 0x0002e8000c1e1900 */
[----:B-1----:R-:W3:Y:S02]  /*0590*/  LDG.E R2, [R2.64+0x4] ;  /* 0x0000040802027981 */ /* 0x002ee4000c1e1900 */
[----:B---3--:R-:W-:Y:S02]  /*05a0*/  IADD3 R6, -R6, R2, RZ ;  /* 0x0000000206067210 */ /* 0x008fe40007ffe1ff */
.L_x_251:
[----:B--2---:R-:W-:Y:S01]  /*05b0*/  IMAD.MOV.U32 R0, RZ, RZ, c[0x0][0x2c4] ;  /* 0x0000b100ff007624 */ /* 0x004fe200078e00ff */
[----:B------:R-:W-:Y:S01]  /*05c0*/  LOP3.LUT R228, R228, 0xfffff7ff, RZ, 0xc0, !PT ;  /* 0xfffff7ffe4e47812 */ /* 0x000fe200078ec0ff */
[----:B------:R-:W-:Y:S02]  /*05d0*/  IMAD.MOV.U32 R185, RZ, RZ, R10 ;  /* 0x000000ffffb97224 */ /* 0x000fe400078e000a */
[----:B------:R-:W-:Y:S01]  /*05e0*/  IMAD.MOV.U32 R252, RZ, RZ, c[0x0][0x32c] ;  /* 0x0000cb00fffc7624 */ /* 0x000fe200078e00ff */
[----:B------:R-:W-:Y:S01]  /*05f0*/  ISETP.NE.AND P6, PT, R0, 0x1, PT ;  /* 0x000000010000780c */ /* 0x000fe20003fc5270 */
[----:B-----5:R-:W-:-:S02]  /*0600*/  IMAD.IADD R227, R6, 0x1, -R11 ;  /* 0x0000000106e37824 */ /* 0x020fc400078e0a0b */
[----:B------:R-:W-:Y:S01]  /*0610*/  IMAD.IADD R12, R12, 0x1, R11 ;  /* 0x000000010c0c7824 */ /* 0x000fe200078e020b */
[----:B------:R-:W-:Y:S02]  /*0620*/  ISETP.GE.AND P5, PT, R252, 0x1, PT ;  /* 0x00000001fc00780c */ /* 0x000fe40003fa6270 */
[----:B-1----:R-:W-:-:S07]  /*0630*/  IADD3 R2, R227, 0x1, -R229 ;  /* 0x00000001e3027810 */ /* 0x002fce0007ffe8e5 */
[----:B------:R-:W-:Y:S02]  /*0640*/  @P6 IADD3 R0, R185, 0x7f, RZ ;  /* 0x0000007fb9006810 */ /* 0x000fe40007ffe0ff */
[----:B------:R-:W-:-:S03]  /*0650*/  @P6 LOP3.LUT R228, R228, 0x800, RZ, 0xfc, !PT ;  /* 0x00000800e4e46812 */ /* 0x000fc600078efcff */
[----:B------:R-:W-:Y:S01]  /*0660*/  @P6 IMAD.HI.U32 R3, R0, c[0x0][0x2c8], RZ ;  /* 0x0000b20000036a27 */ /* 0x000fe200078e00ff */
[----:B------:R-:W-:Y:S02]  /*0670*/  IADD3 R0, R10, 0x7f, RZ ;  /* 0x0000007f0a007810 */ /* 0x000fe40007ffe0ff */
[----:B------:R-:W-:Y:S02]  /*0680*/  LOP3.LUT R228, R228, 0xfffffbff, RZ, 0xc0, !PT ;  /* 0xfffffbffe4e47812 */ /* 0x000fe400078ec0ff */
[----:B------:R-:W-:Y:S02]  /*0690*/  @P6 SHF.R.U32.HI R0, RZ, c[0x0][0x2cc], R3 ;  /* 0x0000b300ff006a19 */ /* 0x000fe40000011603 */
[----:B------:R-:W-:-:S03]  /*06a0*/  @P5 LOP3.LUT R228, R228, 0x400, RZ, 0xfc, !PT ;  /* 0x00000400e4e45812 */ /* 0x000fc600078efcff */
[----:B------:R-:W-:-:S05]  /*06b0*/  IMAD.IADD R0, R2, 0x1, R0 ;  /* 0x0000000102007824 */ /* 0x000fca00078e0200 */
[----:B------:R-:W-:Y:S01]  /*06c0*/  IADD3 R3, R0, c[0x0][0x328], RZ ;  /* 0x0000ca0000037a10 */ /* 0x000fe20007ffe0ff */
[----:B------:R-:W-:Y:S05]  /*06d0*/  @!P5 BRA `(.L_x_252) ;  /* 0x000000e00000d947 */ /* 0x000fea0003800000 */
[C---:B------:R-:W-:Y:S02]  /*06e0*/  ISETP.GT.AND P0, PT, R0.reuse, RZ, PT ;  /* 0x000000ff0000720c */ /* 0x040fe40003f04270 */
[----:B------:R-:W-:-:S11]  /*06f0*/  IADD3 R2, R0, -0x1, RZ ;  /* 0xffffffff00027810 */ /* 0x000fd60007ffe0ff */
[----:B------:R-:W-:Y:S05]  /*0700*/  @P0 BRA `(.L_x_253) ;  /* 0x0000006000000947 */ /* 0x000fea0003800000 */
[----:B------:R-:W-:Y:S01]  /*0710*/  ISETP.NE.AND P0, PT, R252, 0x1, PT ;  /* 0x00000001fc00780c */ /* 0x000fe20003f05270 */
[----:B------:R-:W-:-:S12]  /*0720*/  IMAD.MOV R0, RZ, RZ, -R0 ;  /* 0x000000ffff007224 */ /* 0x000fd800078e0a00 */
[----:B------:R-:W-:-:S05]  /*0730*/  @P0 IMAD.HI.U32 R2, R0, c[0x0][0x330], RZ ;  /* 0x0000cc0000020a27 */ /* 0x000fca00078e00ff */
[----:B------:R-:W-:-:S04]  /*0740*/  @P0 SHF.R.U32.HI R0, RZ, c[0x0][0x334], R2 ;  /* 0x0000cd00ff000a19 */ /* 0x000fc80000011602 */
[----:B------:R-:W-:Y:S01]  /*0750*/  LOP3.LUT R2, RZ, R0, RZ, 0x33, !PT ;  /* 0x00000000ff027212 */ /* 0x000fe200078e33ff */
[----:B------:R-:W-:Y:S05]  /*0760*/  BRA `(.L_x_254) ;  /* 0x0000003000007947 */ /* 0x000fea0003800000 */
.L_x_253:
[----:B------:R-:W-:-:S13]  /*0770*/  ISETP.NE.AND P0, PT, R252, 0x1, PT ;  /* 0x00000001fc00780c */ /* 0x000fda0003f05270 */
[----:B------:R-:W-:-:S05]  /*0780*/  @P0 IMAD.HI.U32 R0, R2, c[0x0][0x330], RZ ;  /* 0x0000cc0002000a27 */ /* 0x000fca00078e00ff */
[----:B------:R-:W-:-:S05]  /*0790*/  @P0 SHF.R.U32.HI R2, RZ, c[0x0][0x334], R0 ;  /* 0x0000cd00ff020a19 */ /* 0x000fca0000011600 */
.L_x_254:
[----:B------:R-:W-:-:S05]  /*07a0*/  IMAD R2, R2, R252, c[0x0][0x32c] ;  /* 0x0000cb0002027624 */ /* 0x000fca00078e02fc */
[----:B------:R-:W-:-:S04]  /*07b0*/  IMNMX R3, R3, R2, PT ;  /* 0x0000000203037217 */ /* 0x000fc80003800200 */
.L_x_252:
[----:B------:R-:W-:Y:S01]  /*07c0*/  IADD3 R2, R3, 0x2f, RZ ;  /* 0x0000002f03027810 */ /* 0x000fe20007ffe0ff */
[----:B------:R-:W-:Y:S01]  /*07d0*/  @P6 IMAD.HI.U32 R4, R185, c[0x0][0x2c8], RZ ;  /* 0x0000b200b9046a27 */ /* 0x000fe200078e00ff */
[----:B------:R-:W-:-:S03]  /*07e0*/  IADD3 R3, R227, 0x2f, RZ ;  /* 0x0000002fe3037810 */ /* 0x000fc60007ffe0ff */
[----:B------:R-:W-:-:S04]  /*07f0*/  IMAD.HI R5, R2, 0x2aaaaaab, RZ ;  /* 0x2aaaaaab02057827 */ /* 0x000fc800078e02ff */
[----:B------:R-:W-:-:S04]  /*0800*/  IMAD.HI R2, R3, 0x2aaaaaab, RZ ;  /* 0x2aaaaaab03027827 */ /* 0x000fc800078e02ff */
[----:B------:R-:W-:Y:S01]  /*0810*/  IMAD.MOV.U32 R0, RZ, RZ, R185 ;  /* 0x000000ffff007224 */ /* 0x000fe200078e00b9 */
[----:B------:R-:W-:Y:S01]  /*0820*/  @P6 SHF.R.U32.HI R0, RZ, c[0x0][0x2cc], R4 ;  /* 0x0000b300ff006a19 */ /* 0x000fe20000011604 */
[----:B------:R-:W-:Y:S01]  /*0830*/  IMAD.IADD R244, R227, 0x1, -R229 ;  /* 0x00000001e3f47824 */ /* 0x000fe200078e0ae5 */
[----:B------:R-:W-:Y:S02]  /*0840*/  SHF.R.U32.HI R4, RZ, 0x1f, R5 ;  /* 0x0000001fff047819 */ /* 0x000fe40000011605 */
[----:B------:R-:W-:Y:S01]  /*0850*/  SHF.R.U32.HI R3, RZ, 0x1f, R2 ;  /* 0x0000001fff037819 */ /* 0x000fe20000011602 */
[----:B------:R-:W-:Y:S01]  /*0860*/  IMAD.IADD R0, R244, 0x1, R0 ;  /* 0x00000001f4007824 */ /* 0x000fe200078e0200 */
[----:B------:R-:W-:Y:S02]  /*0870*/  LEA.HI.SX32 R4, R5, R4, 0x1d ;  /* 0x0000000405047211 */ /* 0x000fe400078feaff */
[----:B------:R-:W-:Y:S02]  /*0880*/  LEA.HI.SX32 R2, R2, R3, 0x1d ;  /* 0x0000000302027211 */ /* 0x000fe400078feaff */
[----:B------:R-:W-:-:S02]  /*0890*/  IADD3 R3, R0, -c[0x0][0x324], RZ ;  /* 0x8000c90000037a10 */ /* 0x000fc40007ffe0ff */
[----:B------:R-:W-:Y:S01]  /*08a0*/  IMNMX R222, R2, R4, PT ;  /* 0x0000000402de7217 */ /* 0x000fe20003800200 */
[----:B------:R-:W-:Y:S05]  /*08b0*/  @!P5 BRA `(.L_x_255) ;  /* 0x000000d00000d947 */ /* 0x000fea0003800000 */
[----:B------:R-:W-:-:S13]  /*08c0*/  ISETP.GT.AND P0, PT, R0, -0x1, PT ;  /* 0xffffffff0000780c */ /* 0x000fda0003f04270 */
[----:B------:R-:W-:Y:S05]  /*08d0*/  @P0 BRA `(.L_x_256) ;  /* 0x0000006000000947 */ /* 0x000fea0003800000 */
[----:B------:R-:W-:Y:S02]  /*08e0*/  ISETP.NE.AND P0, PT, R252, 0x1, PT ;  /* 0x00000001fc00780c */ /* 0x000fe40003f05270 */
[----:B------:R-:W-:-:S11]  /*08f0*/  LOP3.LUT R0, RZ, R0, RZ, 0x33, !PT ;  /* 0x00000000ff007212 */ /* 0x000fd600078e33ff */
[----:B------:R-:W-:-:S05]  /*0900*/  @P0 IMAD.HI.U32 R2, R0, c[0x0][0x330], RZ ;  /* 0x0000cc0000020a27 */ /* 0x000fca00078e00ff */
[----:B------:R-:W-:-:S04]  /*0910*/  @P0 SHF.R.U32.HI R0, RZ, c[0x0][0x334], R2 ;  /* 0x0000cd00ff000a19 */ /* 0x000fc80000011602 */
[----:B------:R-:W-:Y:S01]  /*0920*/  LOP3.LUT R0, RZ, R0, RZ, 0x33, !PT ;  /* 0x00000000ff007212 */ /* 0x000fe200078e33ff */
[----:B------:R-:W-:Y:S05]  /*0930*/  BRA `(.L_x_257) ;  /* 0x0000003000007947 */ /* 0x000fea0003800000 */
.L_x_256:
[----:B------:R-:W-:-:S13]  /*0940*/  ISETP.NE.AND P0, PT, R252, 0x1, PT ;  /* 0x00000001fc00780c */ /* 0x000fda0003f05270 */
[----:B------:R-:W-:-:S05]  /*0950*/  @P0 IMAD.HI.U32 R2, R0, c[0x0][0x330], RZ ;  /* 0x0000cc0000020a27 */ /* 0x000fca00078e00ff */
[----:B------:R-:W-:-:S05]  /*0960*/  @P0 SHF.R.U32.HI R0, RZ, c[0x0][0x334], R2 ;  /* 0x0000cd00ff000a19 */ /* 0x000fca0000011602 */
.L_x_257:
[----:B------:R-:W-:-:S05]  /*0970*/  IMAD R0, R0, c[0x0][0x32c], RZ ;  /* 0x0000cb0000007a24 */ /* 0x000fca00078e02ff */
[----:B------:R-:W-:-:S05]  /*0980*/  IMNMX R3, R3, R0, !PT ;  /* 0x0000000003037217 */ /* 0x000fca0007800200 */
.L_x_255:
[----:B------:R-:W-:Y:S01]  /*0990*/  IMAD.HI R0, R3, 0x2aaaaaab, RZ ;  /* 0x2aaaaaab03007827 */ /* 0x000fe200078e02ff */
[----:B------:R-:W-:Y:S01]  /*09a0*/  PLOP3.LUT P4, PT, PT, PT, PT, 0x80, 0x0 ;  /* 0x000000000000781c */ /* 0x000fe20003f8f070 */
[----:B------:R-:W-:Y:S01]  /*09b0*/  CS2R R94, SRZ ;  /* 0x00000000005e7805 */ /* 0x000fe2000001ff00 */
[----:B------:R-:W-:Y:S01]  /*09c0*/  CS2R R98, SRZ ;  /* 0x0000000000627805 */ /* 0x000fe2000001ff00 */
[----:B------:R-:W-:Y:S01]  /*09d0*/  IMAD.MOV.U32 R11, RZ, RZ, RZ ;  /* 0x000000ffff0b7224 */ /* 0x000fe200078e00ff */
[----:B------:R-:W-:Y:S01]  /*09e0*/  SHF.R.U32.HI R2, RZ, 0x1f, R0 ;  /* 0x0000001fff027819 */ /* 0x000fe20000011600 */
[----:B------:R-:W-:Y:S01]  /*09f0*/  IMAD.MOV.U32 R92, RZ, RZ, RZ ;  /* 0x000000ffff5c7224 */ /* 0x000fe200078e00ff */
[----:B------:R-:W-:Y:S01]  /*0a00*/  CS2R R96, SRZ ;  /* 0x0000000000607805 */ /* 0x000fe2000001ff00 */
[----:B------:R-:W-:Y:S01]  /*0a10*/  CS2R R90, SRZ ;  /* 0x00000000005a7805 */ /* 0x000fe2000001ff00 */
[----:B------:R-:W-:Y:S01]  /*0a20*/  LEA.HI.SX32 R0, R0, R2, 0x1d ;  /* 0x0000000200007211 */ /* 0x000fe200078feaff */
[----:B------:R-:W-:Y:S01]  /*0a30*/  CS2R R88, SRZ ;  /* 0x0000000000587805 */ /* 0x000fe2000001ff00 */
[----:B------:R-:W-:Y:S01]  /*0a40*/  CS2R R86, SRZ ;  /* 0x0000000000567805 */ /* 0x000fe2000001ff00 */
[----:B------:R-:W-:Y:S01]  /*0a50*/  CS2R R84, SRZ ;  /* 0x0000000000547805 */ /* 0x000fe2000001ff00 */
[----:B------:R-:W-:Y:S01]  /*0a60*/  IMNMX R245, RZ, R0, !PT ;  /* 0x00000000fff57217 */ /* 0x000fe20007800200 */
[----:B------:R-:W-:Y:S01]  /*0a70*/  CS2R R14, SRZ ;  /* 0x00000000000e7805 */ /* 0x000fe2000001ff00 */
[----:B------:R-:W-:Y:S01]  /*0a80*/  MOV R78, RZ ;  /* 0x000000ff004e7202 */ /* 0x000fe20000000f00 */
[----:B------:R-:W-:Y:S01]  /*0a90*/  IMAD.MOV.U32 R76, RZ, RZ, RZ ;  /* 0x000000ffff4c7224 */ /* 0x000fe200078e00ff */
[----:B------:R-:W-:Y:S01]  /*0aa0*/  ISETP.GT.AND P0, PT, R222, R245, PT ;  /* 0x000000f5de00720c */ /* 0x000fe20003f04270 */
[----:B------:R1:W-:Y:S01]  /*0ab0*/  STL [R1+0x48], R245 ;  /* 0x000048f501007387 */ /* 0x0003e20000100800 */
[----:B------:R-:W-:Y:S01]  /*0ac0*/  CS2R R16, SRZ ;  /* 0x0000000000107805 */ /* 0x000fe2000001ff00 */
[----:B------:R-:W-:Y:S01]  /*0ad0*/  IMAD.MOV.U32 R82, RZ, RZ, RZ ;  /* 0x000000ffff527224 */ /* 0x000fe200078e00ff */
[----:B------:R-:W-:Y:S01]  /*0ae0*/  CS2R R80, SRZ ;  /* 0x0000000000507805 */ /* 0x000fe2000001ff00 */
        /* <DEDUP_REMOVED lines=51> */
[----:B------:R-:W-:Y:S01]  /*0e20*/  CS2R R50, SRZ ;  /* 0x0000000000327805 */ /* 0x000fe2000001ff00 */
[----:B------:R-:W-:Y:S05]  /*0e30*/  @!P0 BRA `(.L_x_258) ;  /* 0x0001186000008947 */ /* 0x000fea0003800000 */
[----:B-1----:R-:W-:-:S04]  /*0e40*/  ISETP.NE.U32.AND P0, PT, RZ, c[0x0][0x340], PT ;  /* 0x0000d000ff007a0c */ /* 0x002fc80003f05070 */
[----:B------:R-:W-:-:S13]  /*0e50*/  ISETP.NE.AND.EX P0, PT, RZ, c[0x0][0x344], PT, P0 ;  /* 0x0000d100ff007a0c */ /* 0x000fda0003f05300 */
[----:B------:R-:W-:-:S05]  /*0e60*/  @P0 IMAD.WIDE R2, R48, R29, c[0x0][0x340] ;  /* 0x0000d00030020625 */ /* 0x000fca00078e021d */
[----:B------:R1:W2:Y:S01]  /*0e70*/  @P0 LDG.E R22, [R2.64] ;  /* 0x0000000802160981 */ /* 0x0002a2000c1e1900 */
[----:B------:R-:W-:Y:S01]  /*0e80*/  SHF.R.S32.HI R0, RZ, 0x1f, R13 ;  /* 0x0000001fff007819 */ /* 0x000fe2000001140d */
[----:B------:R-:W-:Y:S01]  /*0e90*/  BSSY B0, `(.L_x_259) ;  /* 0x0000091000007945 */ /* 0x000fe20003800000 */
[----:B------:R-:W-:Y:S01]  /*0ea0*/  SHF.R.S32.HI R14, RZ, 0x1f, R129 ;  /* 0x0000001fff0e7819 */ /* 0x000fe20000011481 */
[----:B------:R-:W3:Y:S01]  /*0eb0*/  S2R R30, SR_CTAID.Y ;  /* 0x00000000001e7919 */ /* 0x000ee20000002600 */
[----:B------:R-:W-:Y:S01]  /*0ec0*/  SHF.R.S32.HI R6, RZ, 0x1f, R12 ;  /* 0x0000001fff067819 */ /* 0x000fe2000001140c */
[----:B------:R-:W-:Y:S01]  /*0ed0*/  IMAD R0, R0, c[0x0][0x178], RZ ;  /* 0x00005e0000007a24 */ /* 0x000fe200078e02ff */
[CC--:B------:R-:W-:Y:S02]  /*0ee0*/  LEA.HI R27, R14.reuse, R129.reuse, RZ, 0x3 ;  /* 0x000000810e1b7211 */ /* 0x0c0fe400078f18ff */
[----:B------:R-:W-:Y:S01]  /*0ef0*/  LEA.HI R26, R14, R129, RZ, 0x4 ;  /* 0x000000810e1a7211 */ /* 0x000fe200078f20ff */
[----:B------:R-:W-:Y:S01]  /*0f00*/  IMAD R0, R13, c[0x0][0x17c], R0 ;  /* 0x00005f000d007a24 */ /* 0x000fe200078e0200 */
[----:B------:R-:W-:-:S02]  /*0f10*/  SHF.R.S32.HI R25, RZ, 0x3, R27 ;  /* 0x00000003ff197819 */ /* 0x000fc4000001141b */
[----:B------:R-:W-:Y:S02]  /*0f20*/  SHF.R.S32.HI R19, RZ, 0x1f, R48 ;  /* 0x0000001fff137819 */ /* 0x000fe40000011430 */
[-C--:B------:R-:W-:Y:S02]  /*0f30*/  LEA.HI R124, R14, R129.reuse, RZ, 0x5 ;  /* 0x000000810e7c7211 */ /* 0x080fe400078f28ff */
[----:B------:R-:W-:Y:S02]  /*0f40*/  LOP3.LUT R228, R228, 0xfffffeff, RZ, 0xc0, !PT ;  /* 0xfffffeffe4e47812 */ /* 0x000fe400078ec0ff */
[----:B------:R-:W-:Y:S01]  /*0f50*/  SHF.R.S32.HI R123, RZ, 0x5, R124 ;  /* 0x00000005ff7b7819 */ /* 0x000fe2000001147c */
[----:B-1----:R-:W-:Y:S01]  /*0f60*/  IMAD.WIDE.U32 R2, R13, c[0x0][0x178], RZ ;  /* 0x00005e000d027a25 */ /* 0x002fe200078e00ff */
[----:B------:R-:W-:Y:S02]  /*0f70*/  LEA.HI R13, R14, R129, RZ, 0x2 ;  /* 0x000000810e0d7211 */ /* 0x000fe400078f10ff */
[----:B---3--:R-:W-:Y:S01]  /*0f80*/  SHF.R.S32.HI R28, RZ, 0x1f, R30 ;  /* 0x0000001fff1c7819 */ /* 0x008fe2000001141e */
[----:B------:R-:W-:Y:S01]  /*0f90*/  IMAD.IADD R3, R3, 0x1, R0 ;  /* 0x0000000103037824 */ /* 0x000fe200078e0200 */
[----:B------:R-:W-:Y:S01]  /*0fa0*/  LOP3.LUT R4, R13, 0xfffffffc, RZ, 0xc0, !PT ;  /* 0xfffffffc0d047812 */ /* 0x000fe200078ec0ff */
[----:B------:R-:W-:Y:S01]  /*0fb0*/  IMAD.SHL.U32 R0, R25, 0x40, RZ ;  /* 0x0000004019007824 */ /* 0x000fe200078e00ff */
[----:B------:R-:W-:Y:S01]  /*0fc0*/  SHF.R.S32.HI R128, RZ, 0x2, R13 ;  /* 0x00000002ff807819 */ /* 0x000fe2000001140d */
[----:B------:R-:W-:-:S02]  /*0fd0*/  IMAD R8, R28, c[0x0][0x1b8], RZ ;  /* 0x00006e001c087a24 */ /* 0x000fc400078e02ff */
[----:B------:R-:W-:Y:S01]  /*0fe0*/  IMAD.IADD R29, R129, 0x1, -R4 ;  /* 0x00000001811d7824 */ /* 0x000fe200078e0a04 */
[----:B------:R-:W-:Y:S01]  /*0ff0*/  LOP3.LUT R0, R0, 0xc0, RZ, 0xc0, !PT ;  /* 0x000000c000007812 */ /* 0x000fe200078ec0ff */
[----:B------:R-:W-:Y:S01]  /*1000*/  IMAD.WIDE.U32 R2, R30, c[0x0][0x1b8], R2 ;  /* 0x00006e001e027a25 */ /* 0x000fe200078e0002 */
[----:B------:R-:W-:Y:S02]  /*1010*/  IADD3 R4, P1, R12, R128, RZ ;  /* 0x000000800c047210 */ /* 0x000fe40007f3e0ff */
[----:B------:R-:W-:Y:S01]  /*1020*/  SHF.R.U32.HI R5, RZ, 0x3, R0 ;  /* 0x00000003ff057819 */ /* 0x000fe20000011600 */
[----:B------:R-:W-:Y:S01]  /*1030*/  IMAD.SHL.U32 R10, R29, 0x8, RZ ;  /* 0x000000081d0a7824 */ /* 0x000fe200078e00ff */
[----:B------:R-:W-:Y:S02]  /*1040*/  LEA.HI.X.SX32 R6, R128, R6, 0x1, P1 ;  /* 0x0000000680067211 */ /* 0x000fe400008f0eff */
[----:B------:R-:W-:Y:S02]  /*1050*/  SEL R12, R19, RZ, !P2 ;  /* 0x000000ff130c7207 */ /* 0x000fe40005000000 */
[----:B------:R-:W-:-:S02]  /*1060*/  LOP3.LUT R7, R0, 0x18, R10, 0xf8, !PT ;  /* 0x0000001800077812 */ /* 0x000fc400078ef80a */
[----:B------:R-:W-:Y:S02]  /*1070*/  IADD3 R0, R10, 0x40, RZ ;  /* 0x000000400a007810 */ /* 0x000fe40007ffe0ff */
[----:B------:R-:W-:Y:S02]  /*1080*/  SHF.R.S32.HI R11, RZ, 0x1f, R10 ;  /* 0x0000001fff0b7819 */ /* 0x000fe4000001140a */
[----:B------:R-:W-:Y:S01]  /*1090*/  ISETP.GE.AND P1, PT, R0, c[0x0][0x1d4], PT ;  /* 0x0000750000007a0c */ /* 0x000fe20003f26270 */
[C---:B------:R-:W-:Y:S01]  /*10a0*/  IMAD R0, R6.reuse, c[0x0][0x1e0], RZ ;  /* 0x0000780006007a24 */ /* 0x040fe200078e02ff */
[----:B------:R-:W-:Y:S01]  /*10b0*/  LOP3.LUT R18, R7, R5, RZ, 0x3c, !PT ;  /* 0x0000000507127212 */ /* 0x000fe200078e3cff */
[----:B------:R-:W-:Y:S02]  /*10c0*/  IMAD R6, R6, c[0x0][0x208], RZ ;  /* 0x0000820006067a24 */ /* 0x000fe400078e02ff */
[----:B------:R-:W-:Y:S02]  /*10d0*/  IMAD R5, R30, c[0x0][0x1bc], R8 ;  /* 0x00006f001e057a24 */ /* 0x000fe400078e0208 */
[----:B------:R-:W-:Y:S01]  /*10e0*/  IMAD R20, R4, c[0x0][0x1e4], R0 ;  /* 0x0000790004147a24 */ /* 0x000fe200078e0200 */
[----:B------:R-:W-:Y:S01]  /*10f0*/  LOP3.LUT R0, R26, 0xfffffff0, RZ, 0xc0, !PT ;  /* 0xfffffff01a007812 */ /* 0x000fe200078ec0ff */
[----:B------:R-:W-:Y:S01]  /*1100*/  IMAD R21, R4, c[0x0][0x20c], R6 ;  /* 0x0000830004157a24 */ /* 0x000fe200078e0206 */
[----:B------:R-:W-:Y:S01]  /*1110*/  SEL R6, R48, RZ, !P2 ;  /* 0x000000ff30067207 */ /* 0x000fe20005000000 */
[----:B------:R-:W-:Y:S01]  /*1120*/  IMAD.WIDE.U32 R8, R4, c[0x0][0x1e0], R10 ;  /* 0x0000780004087a25 */ /* 0x000fe200078e000a */
[----:B------:R-:W-:-:S02]  /*1130*/  IADD3 R23, -R0, R129, RZ ;  /* 0x0000008100177210 */ /* 0x000fc40007ffe1ff */
[----:B------:R-:W-:Y:S01]  /*1140*/  @P1 LOP3.LUT R228, R228, 0x100, RZ, 0xfc, !PT ;  /* 0x00000100e4e41812 */ /* 0x000fe200078efcff */
[----:B------:R-:W-:Y:S01]  /*1150*/  IMAD.WIDE.U32 R16, R4, c[0x0][0x208], R10 ;  /* 0x0000820004107a25 */ /* 0x000fe200078e000a */
[----:B------:R-:W-:Y:S02]  /*1160*/  LEA.HI R4, R13, R128, RZ, 0x1 ;  /* 0x000000800d047211 */ /* 0x000fe400078f08ff */
[----:B------:R-:W-:Y:S01]  /*1170*/  LEA.HI R24, R23, R23, RZ, 0x1 ;  /* 0x0000001717187211 */ /* 0x000fe200078f08ff */
[----:B------:R-:W-:Y:S01]  /*1180*/  IMAD R7, R29, 0x20, R128 ;  /* 0x000000201d077824 */ /* 0x000fe200078e0280 */
[----:B------:R-:W-:Y:S01]  /*1190*/  LOP3.LUT R0, R4, 0x7fffffe, RZ, 0xc0, !PT ;  /* 0x07fffffe04007812 */ /* 0x000fe200078ec0ff */
[----:B------:R-:W-:Y:S01]  /*11a0*/  IMAD.IADD R3, R3, 0x1, R5 ;  /* 0x0000000103037824 */ /* 0x000fe200078e0205 */
[--C-:B------:R-:W-:Y:S01]  /*11b0*/  SHF.R.S32.HI R15, RZ, 0x1, R24.reuse ;  /* 0x00000001ff0f7819 */ /* 0x100fe20000011418 */
[----:B------:R-:W-:Y:S01]  /*11c0*/  IMAD.IADD R7, R185, 0x1, R7 ;  /* 0x00000001b9077824 */ /* 0x000fe200078e0207 */
[----:B------:R-:W-:Y:S01]  /*11d0*/  SHF.R.S32.HI R14, RZ, 0x1f, R24 ;  /* 0x0000001fff0e7819 */ /* 0x000fe20000011418 */
[----:B------:R-:W-:Y:S01]  /*11e0*/  IMAD.IADD R0, R128, 0x1, -R0 ;  /* 0x0000000180007824 */ /* 0x000fe200078e0a00 */
[----:B------:R-:W-:Y:S01]  /*11f0*/  ISETP.GE.AND P1, PT, R10, c[0x0][0x1d4], PT ;  /* 0x000075000a007a0c */ /* 0x000fe20003f26270 */
[----:B------:R-:W-:Y:S01]  /*1200*/  @P6 IMAD.HI.U32 R13, R7, c[0x0][0x2c8], RZ ;  /* 0x0000b200070d6a27 */ /* 0x000fe200078e00ff */
[----:B------:R-:W-:-:S02]  /*1210*/  LOP3.LUT R228, R228, 0xfffffdff, RZ, 0xc0, !PT ;  /* 0xfffffdffe4e47812 */ /* 0x000fc400078ec0ff */
[----:B------:R-:W-:Y:S01]  /*1220*/  LEA R5, R123, R0, 0x3 ;  /* 0x000000007b057211 */ /* 0x000fe200078e18ff */
[----:B------:R-:W-:Y:S01]  /*1230*/  IMAD.MOV.U32 R4, RZ, RZ, R7 ;  /* 0x000000ffff047224 */ /* 0x000fe200078e0007 */
[----:B------:R-:W-:Y:S01]  /*1240*/  @P6 SHF.R.U32.HI R4, RZ, c[0x0][0x2cc], R13 ;  /* 0x0000b300ff046a19 */ /* 0x000fe2000001160d */
[----:B------:R-:W-:Y:S01]  /*1250*/  IMAD R0, R12, c[0x0][0x1c0], RZ ;  /* 0x000070000c007a24 */ /* 0x000fe200078e02ff */
[----:B------:R-:W-:Y:S01]  /*1260*/  LEA.HI R12, R14, R15, RZ, 0x2 ;  /* 0x0000000f0e0c7211 */ /* 0x000fe200078f10ff */
[----:B------:R-:W-:Y:S02]  /*1270*/  IMAD.U32 R223, R5, 0x20, R18 ;  /* 0x0000002005df7824 */ /* 0x000fe400078e0012 */
[----:B------:R-:W-:Y:S01]  /*1280*/  IMAD R13, R6, c[0x0][0x1c4], R0 ;  /* 0x00007100060d7a24 */ /* 0x000fe200078e0200 */
[----:B------:R-:W-:Y:S01]  /*1290*/  LOP3.LUT R5, R12, 0xfffffffc, RZ, 0xc0, !PT ;  /* 0xfffffffc0c057812 */ /* 0x000fe200078ec0ff */
[----:B------:R-:W-:Y:S01]  /*12a0*/  IMAD.WIDE.U32 R2, R6, c[0x0][0x1c0], R2 ;  /* 0x0000700006027a25 */ /* 0x000fe200078e0002 */
[----:B------:R-:W-:-:S02]  /*12b0*/  SHF.R.S32.HI R0, RZ, 0x1f, R4 ;  /* 0x0000001fff007819 */ /* 0x000fc40000011404 */
[----:B------:R-:W-:Y:S01]  /*12c0*/  @P1 LOP3.LUT R228, R228, 0x200, RZ, 0xfc, !PT ;  /* 0x00000200e4e41812 */ /* 0x000fe200078efcff */
[----:B------:R-:W-:Y:S02]  /*12d0*/  IMAD.MOV R6, RZ, RZ, -R4 ;  /* 0x000000ffff067224 */ /* 0x000fe400078e0a04 */
[----:B------:R-:W-:Y:S01]  /*12e0*/  IMAD.IADD R9, R9, 0x1, R20 ;  /* 0x0000000109097824 */ /* 0x000fe200078e0214 */
[----:B------:R-:W-:Y:S01]  /*12f0*/  IADD3 R20, R15, -R5, RZ ;  /* 0x800000050f147210 */ /* 0x000fe20007ffe0ff */
[----:B------:R-:W-:Y:S01]  /*1300*/  IMAD R5, R0, c[0x0][0x1b0], RZ ;  /* 0x00006c0000057a24 */ /* 0x000fe200078e02ff */
[----:B------:R-:W-:Y:S01]  /*1310*/  LOP3.LUT R228, R228, 0xffffff7f, RZ, 0xc0, !PT ;  /* 0xffffff7fe4e47812 */ /* 0x000fe200078ec0ff */
[----:B------:R-:W-:Y:S02]  /*1320*/  IMAD.IADD R3, R3, 0x1, R13 ;  /* 0x0000000103037824 */ /* 0x000fe400078e020d */
[----:B------:R-:W-:Y:S02]  /*1330*/  IMAD R0, R6, c[0x0][0x2c4], R7 ;  /* 0x0000b10006007a24 */ /* 0x000fe400078e0207 */
[----:B------:R-:W-:-:S02]  /*1340*/  IMAD R5, R4, c[0x0][0x1b4], R5 ;  /* 0x00006d0004057a24 */ /* 0x000fc400078e0205 */
[----:B------:R-:W-:Y:S01]  /*1350*/  IMAD.WIDE.U32 R2, R4, c[0x0][0x1b0], R2 ;  /* 0x00006c0004027a25 */ /* 0x000fe200078e0002 */
[----:B------:R-:W-:-:S03]  /*1360*/  SHF.R.S32.HI R4, RZ, 0x1f, R0 ;  /* 0x0000001fff047819 */ /* 0x000fc60000011400 */
[----:B------:R-:W-:Y:S02]  /*1370*/  IMAD.IADD R3, R3, 0x1, R5 ;  /* 0x0000000103037824 */ /* 0x000fe400078e0205 */
[----:B------:R-:W-:Y:S02]  /*1380*/  IMAD R4, R4, c[0x0][0x1a8], RZ ;  /* 0x00006a0004047a24 */ /* 0x000fe400078e02ff */
[----:B------:R-:W-:-:S04]  /*1390*/  IMAD.WIDE.U32 R2, R0, c[0x0][0x1a8], R2 ;  /* 0x00006a0000027a25 */ /* 0x000fc800078e0002 */
[----:B------:R-:W-:Y:S02]  /*13a0*/  IMAD R12, R0, c[0x0][0x1ac], R4 ;  /* 0x00006b00000c7a24 */ /* 0x000fe400078e0204 */
[----:B------:R-:W-:Y:S02]  /*13b0*/  IMAD.IADD R7, R17, 0x1, R21 ;  /* 0x0000000111077824 */ /* 0x000fe400078e0215 */
[C---:B------:R-:W-:Y:S02]  /*13c0*/  IMAD R14, R28.reuse, c[0x0][0x210], RZ ;  /* 0x000084001c0e7a24 */ /* 0x040fe400078e02ff */
[----:B------:R-:W-:Y:S02]  /*13d0*/  IMAD.MOV.U32 R6, RZ, RZ, R16 ;  /* 0x000000ffff067224 */ /* 0x000fe400078e0010 */
[----:B------:R-:W-:Y:S02]  /*13e0*/  IMAD R13, R28, c[0x0][0x1e8], RZ ;  /* 0x00007a001c0d7a24 */ /* 0x000fe400078e02ff */
[----:B------:R-:W-:-:S02]  /*13f0*/  IMAD.IADD R3, R3, 0x1, R12 ;  /* 0x0000000103037824 */ /* 0x000fc400078e020c */
[C---:B------:R-:W-:Y:S02]  /*1400*/  IMAD R14, R30.reuse, c[0x0][0x214], R14 ;  /* 0x000085001e0e7a24 */ /* 0x040fe400078e020e */
[----:B------:R-:W-:-:S04]  /*1410*/  IMAD.WIDE.U32 R6, R30, c[0x0][0x210], R6 ;  /* 0x000084001e067a25 */ /* 0x000fc800078e0006 */
[C---:B------:R-:W-:Y:S01]  /*1420*/  IMAD R13, R30.reuse, c[0x0][0x1ec], R13 ;  /* 0x00007b001e0d7a24 */ /* 0x040fe200078e020d */
[----:B------:R-:W-:Y:S01]  /*1430*/  IADD3 R7, R7, R14, RZ ;  /* 0x0000000e07077210 */ /* 0x000fe20007ffe0ff */
[----:B------:R-:W-:Y:S01]  /*1440*/  IMAD.WIDE.U32 R8, R30, c[0x0][0x1e8], R8 ;  /* 0x00007a001e087a25 */ /* 0x000fe200078e0008 */
[----:B------:R-:W-:-:S03]  /*1450*/  SHF.L.U32 R14, R29, 0x3, RZ ;  /* 0x000000031d0e7819 */ /* 0x000fc600000006ff */
[----:B------:R-:W-:Y:S02]  /*1460*/  IMAD.IADD R9, R9, 0x1, R13 ;  /* 0x0000000109097824 */ /* 0x000fe400078e020d */
[----:B------:R-:W-:Y:S02]  /*1470*/  IMAD R16, R229, c[0x0][0x2c4], RZ ;  /* 0x0000b100e5107a24 */ /* 0x000fe400078e02ff */
[----:B------:R-:W-:-:S05]  /*1480*/  IMAD.IADD R15, R185, 0x1, R128 ;  /* 0x00000001b90f7824 */ /* 0x000fca00078e0280 */
[----:B------:R-:W-:Y:S02]  /*1490*/  ISETP.GE.AND P4, PT, R15, R16, PT ;  /* 0x000000100f00720c */ /* 0x000fe40003f86270 */
[----:B--2---:R-:W-:Y:S01]  /*14a0*/  @P0 SHF.R.S32.HI R5, RZ, 0x1f, R22 ;  /* 0x0000001fff050819 */ /* 0x004fe20000011416 */
[----:B------:R-:W-:Y:S01]  /*14b0*/  @!P0 IMAD.MOV.U32 R5, RZ, RZ, R19 ;  /* 0x000000ffff058224 */ /* 0x000fe200078e0013 */
[----:B------:R-:W-:Y:S01]  /*14c0*/  @P0 MOV R4, R22 ;  /* 0x0000001600040202 */ /* 0x000fe20000000f00 */
[----:B------:R-:W-:Y:S01]  /*14d0*/  @!P0 IMAD.MOV.U32 R4, RZ, RZ, R48 ;  /* 0x000000ffff048224 */ /* 0x000fe200078e0030 */
[C---:B------:R-:W-:Y:S02]  /*14e0*/  LEA R18, P0, R2.reuse, c[0x0][0x160], 0x1 ;  /* 0x0000580002127a11 */ /* 0x040fe400078008ff */
[----:B------:R-:W-:Y:S02]  /*14f0*/  SEL R0, R5, RZ, !P3 ;  /* 0x000000ff05007207 */ /* 0x000fe40005800000 */
[----:B------:R-:W-:-:S02]  /*1500*/  LEA.HI.X R17, R2, c[0x0][0x164], R3, 0x1, P0 ;  /* 0x0000590002117a11 */ /* 0x000fc400000f0c03 */
[----:B------:R-:W-:Y:S01]  /*1510*/  SEL R4, R4, RZ, !P3 ;  /* 0x000000ff04047207 */ /* 0x000fe20005800000 */
[----:B------:R-:W-:Y:S01]  /*1520*/  IMAD R2, R0, c[0x0][0x1f0], RZ ;  /* 0x00007c0000027a24 */ /* 0x000fe200078e02ff */
[----:B------:R-:W-:Y:S01]  /*1530*/  LOP3.LUT P0, RZ, R20, 0x2, RZ, 0xc0, !PT ;  /* 0x0000000214ff7812 */ /* 0x000fe2000780c0ff */
[----:B------:R-:W-:Y:S01]  /*1540*/  IMAD R0, R0, c[0x0][0x218], RZ ;  /* 0x0000860000007a24 */ /* 0x000fe200078e02ff */
[----:B------:R-:W-:Y:S01]  /*1550*/  IADD3 R3, R10, 0x20, RZ ;  /* 0x000000200a037810 */ /* 0x000fe20007ffe0ff */
[C---:B------:R-:W-:Y:S01]  /*1560*/  IMAD R13, R4.reuse, c[0x0][0x1f4], R2 ;  /* 0x00007d00040d7a24 */ /* 0x040fe200078e0202 */
[----:B------:R1:W2:Y:S01]  /*1570*/  SHFL.IDX PT, R5, R17, RZ, 0x1c1f ;  /* 0x001c1fff11057589 */ /* 0x0002a200000e0000 */
[----:B------:R-:W-:Y:S01]  /*1580*/  IMAD.WIDE.U32 R246, R4, c[0x0][0x1f0], R8 ;  /* 0x00007c0004f67a25 */ /* 0x000fe200078e0008 */
[----:B------:R-:W-:Y:S02]  /*1590*/  ISETP.GE.AND P3, PT, R14, c[0x0][0x198], PT ;  /* 0x000066000e007a0c */ /* 0x000fe40003f66270 */
[----:B------:R-:W-:Y:S01]  /*15a0*/  ISETP.GE.AND P2, PT, R3, c[0x0][0x198], PT ;  /* 0x0000660003007a0c */ /* 0x000fe20003f46270 */
[C---:B------:R-:W-:Y:S01]  /*15b0*/  IMAD R12, R4.reuse, c[0x0][0x21c], R0 ;  /* 0x00008700040c7a24 */ /* 0x040fe200078e0200 */
[----:B------:R1:W-:Y:S01]  /*15c0*/  STL.64 [R1+0x30], R246 ;  /* 0x000030f601007387 */ /* 0x0003e20000100a00 */
[----:B------:R-:W-:Y:S01]  /*15d0*/  IMAD.WIDE.U32 R250, R4, c[0x0][0x218], R6 ;  /* 0x0000860004fa7a25 */ /* 0x000fe200078e0006 */
[----:B------:R-:W-:-:S02]  /*15e0*/  IADD3 R0, R14, 0x40, RZ ;  /* 0x000000400e007810 */ /* 0x000fc40007ffe0ff */
[----:B------:R1:W3:Y:S01]  /*15f0*/  SHFL.IDX PT, R4, R18, RZ, 0x1c1f ;  /* 0x001c1fff12047589 */ /* 0x0002e200000e0000 */
[----:B------:R-:W-:Y:S01]  /*1600*/  IMAD.IADD R31, R247, 0x1, R13 ;  /* 0x00000001f71f7824 */ /* 0x000fe200078e020d */
[----:B------:R-:W-:Y:S01]  /*1610*/  ISETP.GE.AND P1, PT, R0, c[0x0][0x198], PT ;  /* 0x0000660000007a0c */ /* 0x000fe20003f26270 */
[----:B------:R-:W-:Y:S01]  /*1620*/  IMAD.IADD R33, R251, 0x1, R12 ;  /* 0x00000001fb217824 */ /* 0x000fe200078e020c */
[----:B------:R1:W-:Y:S01]  /*1630*/  STL.64 [R1+0x40], R250 ;  /* 0x000040fa01007387 */ /* 0x0003e20000100a00 */
[----:B------:R-:W-:-:S03]  /*1640*/  IMAD.MOV.U32 R2, RZ, RZ, 0x10 ;  /* 0x00000010ff027424 */ /* 0x000fc600078e00ff */
[----:B------:R1:W-:Y:S02]  /*1650*/  STL [R1+0x2c], R31 ;  /* 0x00002c1f01007387 */ /* 0x0003e40000100800 */
[----:B------:R-:W-:Y:S02]  /*1660*/  SEL R2, R2, 0xfffffff0, !P0 ;  /* 0xfffffff002027807 */ /* 0x000fe40004000000 */
[----:B------:R1:W-:Y:S01]  /*1670*/  STL [R1+0x3c], R33 ;  /* 0x00003c2101007387 */ /* 0x0003e20000100800 */
[----:B------:R-:W-:-:S13]  /*1680*/  ISETP.GE.AND P0, PT, R3, c[0x0][0x1d4], PT ;  /* 0x0000750003007a0c */ /* 0x000fda0003f06270 */
[----:B------:R-:W-:Y:S01]  /*1690*/  @P0 LOP3.LUT R228, R228, 0x80, RZ, 0xfc, !PT ;  /* 0x00000080e4e40812 */ /* 0x000fe200078efcff */
[----:B------:R-:W-:Y:S05]  /*16a0*/  @P4 BRA `(.L_x_260) ;  /* 0x000000f000004947 */ /* 0x000fea0003800000 */
[----:B--23--:R-:W-:Y:S02]  /*16b0*/  SHF.R.S32.HI R8, RZ, 0x1f, R3 ;  /* 0x0000001fff087819 */ /* 0x00cfe40000011403 */
[----:B------:R-:W-:Y:S02]  /*16c0*/  SHF.R.S32.HI R9, RZ, 0x1f, R0 ;  /* 0x0000001fff097819 */ /* 0x000fe40000011400 */
[----:B------:R-:W-:Y:S02]  /*16d0*/  LEA.HI R8, R8, R3, RZ, 0x3 ;  /* 0x0000000308087211 */ /* 0x000fe400078f18ff */
[----:B------:R-:W-:Y:S02]  /*16e0*/  LEA.HI R0, R9, R0, RZ, 0x3 ;  /* 0x0000000009007211 */ /* 0x000fe400078f18ff */
[----:B------:R-:W-:Y:S02]  /*16f0*/  LEA R6, P0, R14, R4, 0x1 ;  /* 0x000000040e067211 */ /* 0x000fe400078008ff */
[----:B------:R-:W-:-:S02]  /*1700*/  LOP3.LUT R8, R8, 0xfffffff8, RZ, 0xc0, !PT ;  /* 0xfffffff808087812 */ /* 0x000fc400078ec0ff */
        /* <DEDUP_REMOVED lines=9> */
.L_x_260:
[----:B--23--:R-:W-:Y:S05]  /*17a0*/  BSYNC B0 ;  /* 0x0000000000007941 */ /* 0x00cfea0003800000 */
.L_x_259:
        /* <DEDUP_REMOVED lines=22> */
.L_x_262:
[----:B------:R-:W-:Y:S05]  /*1910*/  BSYNC B0 ;  /* 0x0000000000007941 */ /* 0x000fea0003800000 */
.L_x_261:
        /* <DEDUP_REMOVED lines=22> */
.L_x_264:
[----:B------:R-:W-:Y:S05]  /*1a80*/  BSYNC B0 ;  /* 0x0000000000007941 */ /* 0x000fea0003800000 */
.L_x_263:
[----:B-1--4-:R-:W1:Y:S01]  /*1a90*/  SHFL.IDX PT, R4, R18, 0x3, 0x1c1f ;  /* 0x007c1f0012047f89 */ /* 0x012e6200000e0000 */
[----:B------:R-:W-:Y:S01]  /*1aa0*/  IADD3 R0, R15, 0x60, RZ ;  /* 0x000000600f007810 */ /* 0x000fe20007ffe0ff */
[----:B------:R-:W-:Y:S01]  /*1ab0*/  IMAD.SHL.U32 R223, R223, 0x2, RZ ;  /* 0x00000002dfdf7824 */ /* 0x000fe200078e00ff */
[----:B------:R-:W-:Y:S01]  /*1ac0*/  SHF.R.S32.HI R10, RZ, 0x4, R26 ;  /* 0x00000004ff0a7819 */ /* 0x000fe2000001141a */
[----:B------:R-:W4:Y:S01]  /*1ad0*/  SHFL.IDX PT, R5, R17, 0x3, 0x1c1f ;  /* 0x007c1f0011057f89 */ /* 0x000f2200000e0000 */
[----:B------:R-:W-:Y:S01]  /*1ae0*/  ISETP.GE.AND P0, PT, R0, R16, PT ;  /* 0x000000100000720c */ /* 0x000fe20003f06270 */
[----:B------:R-:W-:Y:S01]  /*1af0*/  IMAD.MOV.U32 R12, RZ, RZ, 0x30 ;  /* 0x00000030ff0c7424 */ /* 0x000fe200078e00ff */
[----:B------:R-:W-:Y:S01]  /*1b00*/  IADD3 R122, R222, -0x1, RZ ;  /* 0xffffffffde7a7810 */ /* 0x000fe20007ffe0ff */
[----:B------:R-:W-:-:S02]  /*1b10*/  IMAD.MOV.U32 R130, RZ, RZ, R30 ;  /* 0x000000ffff827224 */ /* 0x000fc400078e001e */
[----:B------:R-:W-:Y:S02]  /*1b20*/  IMAD R28, R222, -0x30, R12 ;  /* 0xffffffd0de1c7824 */ /* 0x000fe400078e020c */
[C---:B------:R-:W-:Y:S02]  /*1b30*/  IMAD R125, R12.reuse, c[0x0][0x1e4], RZ ;  /* 0x000079000c7d7a24 */ /* 0x040fe400078e02ff */
[----:B------:R-:W-:Y:S02]  /*1b40*/  IMAD.IADD R121, R227, 0x1, R28 ;  /* 0x00000001e3797824 */ /* 0x000fe400078e021c */
[----:B------:R-:W-:Y:S02]  /*1b50*/  IMAD.WIDE.U32 R126, R12, c[0x0][0x1e0], RZ ;  /* 0x000078000c7e7a25 */ /* 0x000fe400078e00ff */
[----:B------:R-:W-:Y:S02]  /*1b60*/  @!P0 IADD3 R0, R14, 0x40, RZ ;  /* 0x000000400e008810 */ /* 0x000fe40007ffe0ff */
[----:B------:R-:W-:-:S02]  /*1b70*/  IMAD.IADD R125, R127, 0x1, R125 ;  /* 0x000000017f7d7824 */ /* 0x000fc400078e027d */
[----:B------:R-:W-:Y:S01]  /*1b80*/  IMAD.MOV.U32 R131, RZ, RZ, R31 ;  /* 0x000000ffff837224 */ /* 0x000fe200078e001f */
[C---:B-1----:R-:W-:Y:S01]  /*1b90*/  @!P0 LEA R6, P4, R14.reuse, R4, 0x1 ;  /* 0x000000040e068211 */ /* 0x042fe200078808ff */
[----:B------:R-:W-:Y:S02]  /*1ba0*/  IMAD.MOV.U32 R130, RZ, RZ, R246 ;  /* 0x000000ffff827224 */ /* 0x000fe400078e00f6 */
[----:B------:R-:W-:Y:S01]  /*1bb0*/  IMAD.MOV.U32 R12, RZ, RZ, 0x5 ;  /* 0x00000005ff0c7424 */ /* 0x000fe200078e00ff */
[----:B----4-:R-:W-:Y:S01]  /*1bc0*/  @!P0 LEA.HI.X R7, R14, R5, R11, 0x1, P4 ;  /* 0x000000050e078211 */ /* 0x010fe200020f0c0b */
[----:B------:R-:W-:Y:S01]  /*1bd0*/  IMAD.MOV.U32 R248, RZ, RZ, R32 ;  /* 0x000000fffff87224 */ /* 0x000fe200078e0020 */
[----:B------:R-:W-:Y:S01]  /*1be0*/  LOP3.LUT P4, RZ, R228, 0x100, RZ, 0xc0, !PT ;  /* 0x00000100e4ff7812 */ /* 0x000fe2000788c0ff */
[----:B------:R-:W-:Y:S01]  /*1bf0*/  IMAD.MOV.U32 R249, RZ, RZ, R33 ;  /* 0x000000fffff97224 */ /* 0x000fe200078e0021 */
[----:B------:R-:W-:Y:S01]  /*1c00*/  STL.64 [R1+0x28], R130 ;  /* 0x0000288201007387 */ /* 0x000fe20000100a00 */
[----:B------:R-:W-:-:S03]  /*1c10*/  IMAD.MOV.U32 R248, RZ, RZ, R250 ;  /* 0x000000fffff87224 */ /* 0x000fc600078e00fa */
[----:B------:R-:W-:Y:S01]  /*1c20*/  @!PT LDS RZ, [RZ] ;  /* 0x00000000fffff984 */ /* 0x000fe20000000800 */
[----:B------:R1:W-:Y:S01]  /*1c30*/  @!P0 LDGSTS.E.BYPASS.LTC128B.128 [R223+0x7880], [R6.64], !P3 ;  /* 0x0788000006df8fae */ /* 0x0003e2000d901d48 */
[----:B------:R-:W-:Y:S02]  /*1c40*/  LOP3.LUT P3, RZ, R228, 0x80, RZ, 0xc0, !PT ;  /* 0x00000080e4ff7812 */ /* 0x000fe4000786c0ff */
[----:B-1----:R-:W-:-:S04]  /*1c50*/  @!P0 SHF.R.S32.HI R6, RZ, 0x1f, R3 ;  /* 0x0000001fff068819 */ /* 0x002fc80000011403 */
[----:B------:R-:W-:Y:S02]  /*1c60*/  @!P0 LEA.HI R6, R6, R3, RZ, 0x3 ;  /* 0x0000000306068211 */ /* 0x000fe400078f18ff */
[----:B------:R-:W-:Y:S02]  /*1c70*/  LOP3.LUT R3, R27, 0xfffffff8, RZ, 0xc0, !PT ;  /* 0xfffffff81b037812 */ /* 0x000fe400078ec0ff */
[----:B------:R-:W-:-:S03]  /*1c80*/  @!P0 LOP3.LUT R6, R6, 0xfffffff8, RZ, 0xc0, !PT ;  /* 0xfffffff806068812 */ /* 0x000fc600078ec0ff */
[----:B------:R-:W-:Y:S01]  /*1c90*/  IMAD.IADD R8, R129, 0x1, -R3 ;  /* 0x0000000181087824 */ /* 0x000fe200078e0a03 */
[----:B------:R-:W-:Y:S01]  /*1ca0*/  @!P0 SHF.R.S32.HI R3, RZ, 0x1f, R0 ;  /* 0x0000001fff038819 */ /* 0x000fe20000011400 */
[----:B------:R-:W-:-:S03]  /*1cb0*/  @!P0 IMAD.WIDE R6, R6, 0x2, R4 ;  /* 0x0000000206068825 */ /* 0x000fc600078e0204 */
[----:B------:R-:W-:Y:S02]  /*1cc0*/  @!P0 LEA.HI R0, R3, R0, RZ, 0x3 ;  /* 0x0000000003008211 */ /* 0x000fe400078f18ff */
[----:B------:R1:W-:Y:S01]  /*1cd0*/  @!P0 LDGSTS.E.BYPASS.LTC128B.128 [R223+0x9880], [R6.64], !P2 ;  /* 0x0988000006df8fae */ /* 0x0003e2000d101d48 */
[----:B------:R-:W-:Y:S02]  /*1ce0*/  LOP3.LUT P2, RZ, R228, 0x200, RZ, 0xc0, !PT ;  /* 0x00000200e4ff7812 */ /* 0x000fe4000784c0ff */
[----:B------:R-:W-:Y:S02]  /*1cf0*/  @!P0 LOP3.LUT R0, R0, 0xfffffff8, RZ, 0xc0, !PT ;  /* 0xfffffff800008812 */ /* 0x000fe400078ec0ff */
[----:B------:R-:W-:-:S03]  /*1d00*/  LOP3.LUT R228, R228, 0xffffffbf, RZ, 0xc0, !PT ;  /* 0xffffffbfe4e47812 */ /* 0x000fc600078ec0ff */
[----:B------:R-:W-:-:S05]  /*1d10*/  @!P0 IMAD.WIDE R4, R0, 0x2, R4 ;  /* 0x0000000200048825 */ /* 0x000fca00078e0204 */
[----:B------:R4:W-:Y:S04]  /*1d20*/  @!P0 LDGSTS.E.BYPASS.LTC128B.128 [R223+0xb880], [R4.64], !P1 ;  /* 0x0b88000004df8fae */ /* 0x0009e8000c901d48 */
[----:B------:R-:W0:Y:S01]  /*1d30*/  LDGDEPBAR ;  /* 0x00000000000079af */ /* 0x000e220000000000 */
[----:B-1----:R-:W-:Y:S02]  /*1d40*/  LEA.HI R6, R8, R8, RZ, 0x1 ;  /* 0x0000000808067211 */ /* 0x002fe400078f08ff */
[----:B------:R-:W-:Y:S02]  /*1d50*/  LEA.HI R7, R26, R10, RZ, 0x1 ;  /* 0x0000000a1a077211 */ /* 0x000fe400078f08ff */
[----:B------:R-:W-:Y:S02]  /*1d60*/  SHF.R.S32.HI R9, RZ, 0x1, R6 ;  /* 0x00000001ff097819 */ /* 0x000fe40000011406 */
[----:B------:R-:W-:Y:S01]  /*1d70*/  LOP3.LUT R3, R7, 0xfffffffe, RZ, 0xc0, !PT ;  /* 0xfffffffe07037812 */ /* 0x000fe200078ec0ff */
[----:B------:R-:W-:Y:S01]  /*1d80*/  BAR.SYNC.DEFER_BLOCKING 0x0 ;  /* 0x0000000000007b1d */ /* 0x000fe20000010000 */
[C---:B------:R-:W-:Y:S01]  /*1d90*/  LOP3.LUT P0, RZ, R9.reuse, 0x2, RZ, 0xc0, !PT ;  /* 0x0000000209ff7812 */ /* 0x040fe2000780c0ff */
[----:B------:R-:W-:-:S02]  /*1da0*/  IMAD.SHL.U32 R7, R9, 0x40, RZ ;  /* 0x0000004009077824 */ /* 0x000fc400078e00ff */
[----:B------:R-:W-:Y:S01]  /*1db0*/  IMAD.IADD R11, R10, 0x1, -R3 ;  /* 0x000000010a0b7824 */ /* 0x000fe200078e0a03 */
[----:B------:R-:W-:Y:S01]  /*1dc0*/  LOP3.LUT R3, R6, 0x3fffffe, RZ, 0xc0, !PT ;  /* 0x03fffffe06037812 */ /* 0x000fe200078ec0ff */
[----:B------:R-:W-:Y:S01]  /*1dd0*/  IMAD.SHL.U32 R10, R25, 0x8, RZ ;  /* 0x00000008190a7824 */ /* 0x000fe200078e00ff */
[----:B------:R-:W-:Y:S01]  /*1de0*/  LOP3.LUT R0, R7, 0xc0, RZ, 0xc0, !PT ;  /* 0x000000c007007812 */ /* 0x000fe200078ec0ff */
[----:B------:R-:W-:Y:S01]  /*1df0*/  IMAD.MOV.U32 R9, RZ, RZ, c[0x0][0x1e0] ;  /* 0x00007800ff097624 */ /* 0x000fe200078e00ff */
[----:B----4-:R-:W-:Y:S01]  /*1e00*/  IMNMX R4, R121, 0x30, PT ;  /* 0x0000003079047817 */ /* 0x010fe20003800200 */
[----:B------:R-:W-:Y:S01]  /*1e10*/  IMAD.IADD R6, R8, 0x1, -R3 ;  /* 0x0000000108067824 */ /* 0x000fe200078e0a03 */
[----:B------:R-:W-:Y:S01]  /*1e20*/  LOP3.LUT R3, R0, 0x8, R10, 0xf8, !PT ;  /* 0x0000000800037812 */ /* 0x000fe200078ef80a */
[----:B------:R-:W-:Y:S01]  /*1e30*/  IMAD.SHL.U32 R132, R9, 0x20, RZ ;  /* 0x0000002009847824 */ /* 0x000fe200078e00ff */
[----:B------:R-:W-:Y:S01]  /*1e40*/  SHF.R.U32.HI R0, RZ, 0x3, R0 ;  /* 0x00000003ff007819 */ /* 0x000fe20000011600 */
[----:B------:R-:W-:Y:S01]  /*1e50*/  IMAD.IADD R8, R4, 0x1, -R128 ;  /* 0x0000000104087824 */ /* 0x000fe200078e0a80 */
[----:B------:R-:W-:-:S02]  /*1e60*/  SHF.R.S32.HI R10, RZ, 0x1f, R122 ;  /* 0x0000001fff0a7819 */ /* 0x000fc4000001147a */
[----:B------:R-:W-:Y:S01]  /*1e70*/  LOP3.LUT R3, R3, R0, RZ, 0x3c, !PT ;  /* 0x0000000003037212 */ /* 0x000fe200078e3cff */
[----:B------:R-:W-:Y:S01]  /*1e80*/  IMAD R0, R11, 0x8, R6 ;  /* 0x000000080b007824 */ /* 0x000fe200078e0206 */
[----:B------:R-:W-:Y:S01]  /*1e90*/  ISETP.GE.AND P1, PT, R8, 0x1, PT ;  /* 0x000000010800780c */ /* 0x000fe20003f26270 */
[----:B------:R-:W-:Y:S01]  /*1ea0*/  IMAD.WIDE.U32 R6, R122, R126, R130 ;  /* 0x0000007e7a067225 */ /* 0x000fe200078e0082 */
[----:B------:R-:W-:-:S03]  /*1eb0*/  SHF.L.U64.HI R133, R9, R12, c[0x0][0x1e4] ;  /* 0x0000790009857619 */ /* 0x000fc6000001020c */
[----:B------:R-:W-:Y:S02]  /*1ec0*/  IMAD.U32 R0, R0, 0x20, R3 ;  /* 0x0000002000007824 */ /* 0x000fe400078e0003 */
[----:B------:R-:W-:Y:S01]  /*1ed0*/  IMAD R3, R125, R122, RZ ;  /* 0x0000007a7d037224 */ /* 0x000fe200078e02ff */
[----:B------:R-:W-:Y:S01]  /*1ee0*/  STL.64 [R1+0x50], R132 ;  /* 0x0000508401007387 */ /* 0x000fe20000100a00 */
[----:B------:R-:W-:Y:S02]  /*1ef0*/  IMAD.SHL.U32 R208, R0, 0x2, RZ ;  /* 0x0000000200d07824 */ /* 0x000fe400078e00ff */
[----:B------:R-:W-:Y:S01]  /*1f00*/  IMAD R0, R10, R126, R3 ;  /* 0x0000007e0a007224 */ /* 0x000fe200078e0203 */
[----:B------:R-:W-:Y:S02]  /*1f10*/  STL.64 [R1+0x38], R248 ;  /* 0x000038f801007387 */ /* 0x000fe40000100a00 */
[C---:B------:R-:W-:Y:S01]  /*1f20*/  IADD3 R3, R208.reuse, 0x3c80, RZ ;  /* 0x00003c80d0037810 */ /* 0x040fe20007ffe0ff */
[----:B------:R-:W-:Y:S01]  /*1f30*/  IMAD.IADD R7, R7, 0x1, R0 ;  /* 0x0000000107077824 */ /* 0x000fe200078e0200 */
[----:B------:R-:W-:-:S02]  /*1f40*/  IADD3 R213, R208, 0x3ca0, RZ ;  /* 0x00003ca0d0d57810 */ /* 0x000fc40007ffe0ff */
[----:B------:R-:W-:Y:S02]  /*1f50*/  @P0 IADD3 R213, R3, -0x20, RZ ;  /* 0xffffffe003d50810 */ /* 0x000fe40007ffe0ff */
[C---:B------:R-:W-:Y:S02]  /*1f60*/  @P1 LEA R4, P0, R6.reuse, c[0x0][0x1c8], 0x1 ;  /* 0x0000720006041a11 */ /* 0x040fe400078008ff */
[----:B------:R-:W-:Y:S02]  /*1f70*/  SEL R0, RZ, 0x1, P2 ;  /* 0x00000001ff007807 */ /* 0x000fe40001000000 */
[----:B------:R-:W-:Y:S02]  /*1f80*/  @P1 LEA.HI.X R5, R6, c[0x0][0x1cc], R7, 0x1, P0 ;  /* 0x0000730006051a11 */ /* 0x000fe400000f0c07 */
[----:B------:R-:W-:Y:S02]  /*1f90*/  ISETP.GE.AND P0, PT, R8, 0x21, PT ;  /* 0x000000210800780c */ /* 0x000fe40003f06270 */
[----:B------:R-:W-:Y:S01]  /*1fa0*/  SEL R3, RZ, 0x2, P3 ;  /* 0x00000002ff037807 */ /* 0x000fe20001800000 */
[----:B------:R-:W-:Y:S01]  /*1fb0*/  @!PT LDS RZ, [RZ] ;  /* 0x00000000fffff984 */ /* 0x000fe20000000800 */
[----:B------:R-:W-:Y:S01]  /*1fc0*/  @!PT LDS RZ, [RZ] ;  /* 0x00000000fffff984 */ /* 0x000fe20000000800 */
[----:B------:R-:W-:Y:S01]  /*1fd0*/  @!PT LDS RZ, [RZ] ;  /* 0x00000000fffff984 */ /* 0x000fe20000000800 */
[----:B------:R1:W-:Y:S01]  /*1fe0*/  @P1 LDGSTS.E.BYPASS.LTC128B.128 [R223+0x3c80], [R4.64], !P2 ;  /* 0x03c8000004df1fae */ /* 0x0003e2000d101d48 */
[----:B------:R-:W-:-:S02]  /*1ff0*/  IADD3 R221, R213, 0x400, RZ ;  /* 0x00000400d5dd7810 */ /* 0x000fc40007ffe0ff */
[----:B------:R-:W-:Y:S01]  /*2000*/  IADD3 R220, R213, 0x800, RZ ;  /* 0x00000800d5dc7810 */ /* 0x000fe20007ffe0ff */
[----:B------:R1:W-:Y:S01]  /*2010*/  @P1 LDGSTS.E.BYPASS.LTC128B.128 [R223+0x4880], [R4.64+0x40], !P3 ;  /* 0x0488004004df1fae */ /* 0x0003e2000d901d48 */
[----:B------:R-:W-:Y:S01]  /*2020*/  IMAD.IADD R21, R3, 0x1, R0 ;  /* 0x0000000103157824 */ /* 0x000fe200078e0200 */
[C---:B------:R-:W-:Y:S02]  /*2030*/  IADD3 R219, R213.reuse, 0xc00, RZ ;  /* 0x00000c00d5db7810 */ /* 0x040fe40007ffe0ff */
[----:B------:R1:W-:Y:S01]  /*2040*/  @P1 LDGSTS.E.BYPASS.LTC128B.128 [R223+0x5480], [R4.64+0x80], !P4 ;  /* 0x0548008004df1fae */ /* 0x0003e2000e101d48 */
[----:B------:R-:W-:Y:S02]  /*2050*/  IADD3 R218, R213, 0x1000, RZ ;  /* 0x00001000d5da7810 */ /* 0x000fe40007ffe0ff */
[----:B------:R-:W-:Y:S02]  /*2060*/  @P0 IADD3 R8, P1, R132, R6, RZ ;  /* 0x0000000684080210 */ /* 0x000fe40007f3e0ff */
[----:B------:R-:W-:-:S02]  /*2070*/  SHF.R.S32.HI R6, RZ, 0x1f, R23 ;  /* 0x0000001fff067819 */ /* 0x000fc40000011417 */
[----:B------:R-:W-:Y:S01]  /*2080*/  IADD3 R217, R213, 0x1400, RZ ;  /* 0x00001400d5d97810 */ /* 0x000fe20007ffe0ff */
[----:B------:R-:W-:Y:S01]  /*2090*/  @P0 IMAD.X R3, R133, 0x1, R7, P1 ;  /* 0x0000000185030824 */ /* 0x000fe200008e0607 */
[----:B------:R-:W-:Y:S01]  /*20a0*/  LEA.HI R9, R6, R23, RZ, 0x3 ;  /* 0x0000001706097211 */ /* 0x000fe200078f18ff */
[----:B------:R-:W-:Y:S01]  /*20b0*/  IMAD.SHL.U32 R6, R11, 0x8, RZ ;  /* 0x000000080b067824 */ /* 0x000fe200078e00ff */
[C---:B------:R-:W-:Y:S01]  /*20c0*/  IADD3 R216, R213.reuse, 0x1800, RZ ;  /* 0x00001800d5d87810 */ /* 0x040fe20007ffe0ff */
[----:B------:R-:W-:Y:S01]  /*20d0*/  IMAD R7, R10, c[0x0][0x208], RZ ;  /* 0x000082000a077a24 */ /* 0x000fe200078e02ff */
[C---:B------:R-:W-:Y:S01]  /*20e0*/  IADD3 R215, R213.reuse, 0x1c00, RZ ;  /* 0x00001c00d5d77810 */ /* 0x040fe20007ffe0ff */
[----:B------:R-:W-:Y:S01]  /*20f0*/  IMAD.WIDE.U32 R10, R122, c[0x0][0x208], RZ ;  /* 0x000082007a0a7a25 */ /* 0x000fe200078e00ff */
[----:B------:R-:W-:Y:S02]  /*2100*/  IADD3 R214, R213, 0x2000, RZ ;  /* 0x00002000d5d67810 */ /* 0x000fe40007ffe0ff */
[----:B-1----:R-:W-:Y:S01]  /*2110*/  LOP3.LUT R4, R24, 0x7fffffe, RZ, 0xc0, !PT ;  /* 0x07fffffe18047812 */ /* 0x002fe200078ec0ff */
[----:B------:R-:W-:-:S04]  /*2120*/  IMAD.SHL.U32 R5, R20, 0x40, RZ ;  /* 0x0000004014057824 */ /* 0x000fc800078e00ff */
[----:B------:R-:W-:Y:S01]  /*2130*/  IMAD.IADD R120, R23, 0x1, -R4 ;  /* 0x0000000117787824 */ /* 0x000fe200078e0a04 */
[C---:B------:R-:W-:Y:S02]  /*2140*/  @P0 LEA R4, P1, R8.reuse, c[0x0][0x1c8], 0x1 ;  /* 0x0000720008040a11 */ /* 0x040fe400078208ff */
[----:B------:R-:W-:Y:S02]  /*2150*/  LOP3.LUT R0, R5, 0xc0, RZ, 0xc0, !PT ;  /* 0x000000c005007812 */ /* 0x000fe400078ec0ff */
[----:B------:R-:W-:Y:S01]  /*2160*/  @P0 LEA.HI.X R5, R8, c[0x0][0x1cc], R3, 0x1, P1 ;  /* 0x0000730008050a11 */ /* 0x000fe200008f0c03 */
[----:B------:R-:W-:Y:S01]  /*2170*/  IMAD R3, R122, c[0x0][0x20c], R7 ;  /* 0x000083007a037a24 */ /* 0x000fe200078e0207 */
[----:B------:R-:W-:Y:S01]  /*2180*/  LOP3.LUT R8, R0, 0x8, R6, 0xf8, !PT ;  /* 0x0000000800087812 */ /* 0x000fe200078ef806 */
[----:B------:R-:W-:Y:S01]  /*2190*/  IMAD.WIDE.U32 R6, R10, 0x30, R248 ;  /* 0x000000300a067825 */ /* 0x000fe200078e00f8 */
[----:B------:R-:W-:Y:S01]  /*21a0*/  SHF.R.U32.HI R0, RZ, 0x3, R0 ;  /* 0x00000003ff007819 */ /* 0x000fe20000011600 */
[----:B------:R1:W-:Y:S01]  /*21b0*/  @P0 LDGSTS.E.BYPASS.LTC128B.128 [R223+0x4480], [R4.64], !P2 ;  /* 0x0448000004df0fae */ /* 0x0003e2000d101d48 */
[----:B------:R-:W-:Y:S01]  /*21c0*/  ISETP.GT.AND P1, PT, R129, 0x3f, PT ;  /* 0x0000003f8100780c */ /* 0x000fe20003f24270 */
[----:B------:R-:W-:Y:S01]  /*21d0*/  IMAD.IADD R3, R11, 0x1, R3 ;  /* 0x000000010b037824 */ /* 0x000fe200078e0203 */
[----:B------:R-:W-:Y:S01]  /*21e0*/  LOP3.LUT R31, R8, R0, RZ, 0x3c, !PT ;  /* 0x00000000081f7212 */ /* 0x000fe200078e3cff */
[----:B------:R1:W-:Y:S01]  /*21f0*/  @P0 LDGSTS.E.BYPASS.LTC128B.128 [R223+0x5080], [R4.64+0x40], !P3 ;  /* 0x0508004004df0fae */ /* 0x0003e2000d901d48 */
[----:B------:R-:W-:-:S02]  /*2200*/  IMAD.SHL.U32 R0, R9, 0x20, RZ ;  /* 0x0000002009007824 */ /* 0x000fc400078e00ff */
[----:B------:R-:W-:Y:S01]  /*2210*/  IMAD R3, R3, 0x30, RZ ;  /* 0x0000003003037824 */ /* 0x000fe200078e02ff */
[----:B------:R1:W-:Y:S01]  /*2220*/  @P0 LDGSTS.E.BYPASS.LTC128B.128 [R223+0x5c80], [R4.64+0x80], !P4 ;  /* 0x05c8008004df0fae */ /* 0x0003e2000e101d48 */
[----:B------:R-:W-:Y:S02]  /*2230*/  LEA R16, P0, R6, c[0x0][0x1f8], 0x1 ;  /* 0x00007e0006107a11 */ /* 0x000fe400078008ff */
[----:B------:R-:W-:Y:S01]  /*2240*/  LOP3.LUT R30, R0, 0xffffff00, RZ, 0xc0, !PT ;  /* 0xffffff00001e7812 */ /* 0x000fe200078ec0ff */
[----:B------:R-:W0:Y:S01]  /*2250*/  LDGDEPBAR ;  /* 0x00000000000079af */ /* 0x000e220000000000 */
[----:B------:R-:W-:Y:S01]  /*2260*/  IMAD.IADD R0, R7, 0x1, R3 ;  /* 0x0000000107007824 */ /* 0x000fe200078e0203 */
[----:B------:R-:W-:Y:S02]  /*2270*/  @P1 LOP3.LUT R228, R228, 0x40, RZ, 0xfc, !PT ;  /* 0x00000040e4e41812 */ /* 0x000fe400078efcff */
[----:B------:R-:W-:Y:S02]  /*2280*/  IMAD R3, R123, 0x200, R30 ;  /* 0x000002007b037824 */ /* 0x000fe400078e021e */
[----:B--23--:R-:W-:-:S02]  /*2290*/  LEA.HI.X R17, R6, c[0x0][0x1fc], R0, 0x1, P0 ;  /* 0x00007f0006117a11 */ /* 0x00cfc400000f0c00 */
[----:B------:R-:W-:Y:S01]  /*22a0*/  IMAD R0, R120, 0x20, R3 ;  /* 0x0000002078007824 */ /* 0x000fe200078e0203 */
[----:B------:R-:W-:-:S03]  /*22b0*/  IADD3 R3, R28, R227, -R128 ;  /* 0x000000e31c037210 */ /* 0x000fc60007ffe880 */
[----:B------:R-:W-:-:S04]  /*22c0*/  IMAD.IADD R0, R31, 0x1, R0 ;  /* 0x000000011f007824 */ /* 0x000fc800078e0200 */
[----:B------:R-:W-:Y:S02]  /*22d0*/  IMAD.SHL.U32 R211, R0, 0x2, RZ ;  /* 0x0000000200d37824 */ /* 0x000fe400078e00ff */
[----:B------:R-:W-:Y:S02]  /*22e0*/  IMAD R0, R120, 0x20, R30 ;  /* 0x0000002078007824 */ /* 0x000fe400078e021e */
[----:B------:R-:W-:Y:S02]  /*22f0*/  IMAD R212, R2, 0x2, R211 ;  /* 0x0000000202d47824 */ /* 0x000fe400078e02d3 */
[----:B------:R-:W-:Y:S02]  /*2300*/  IMAD.IADD R0, R31, 0x1, R0 ;  /* 0x000000011f007824 */ /* 0x000fe400078e0200 */
[----:B-1----:R-:W-:Y:S01]  /*2310*/  IMAD.MOV.U32 R4, RZ, RZ, c[0x0][0x208] ;  /* 0x00008200ff047624 */ /* 0x002fe200078e00ff */
[----:B------:R-:W-:-:S04]  /*2320*/  DEPBAR.LE SB0, 0x1 ;  /* 0x000080400000791a */ /* 0x000fc80000000000 */
[C---:B------:R-:W-:Y:S01]  /*2330*/  SHF.L.U64.HI R13, R4.reuse, R12, c[0x0][0x20c] ;  /* 0x00008300040d7619 */ /* 0x040fe2000001020c */
[----:B------:R-:W-:Y:S01]  /*2340*/  IMAD.SHL.U32 R5, R4, 0x20, RZ ;  /* 0x0000002004057824 */ /* 0x000fe200078e00ff */
[----:B------:R-:W-:Y:S01]  /*2350*/  SEL R4, RZ, 0x4, P4 ;  /* 0x00000004ff047807 */ /* 0x000fe20002000000 */
[----:B------:R-:W-:-:S04]  /*2360*/  DEPBAR.LE SB0, 0x0 ;  /* 0x000080000000791a */ /* 0x000fc80000000000 */
[----:B------:R-:W-:Y:S01]  /*2370*/  BAR.SYNC.DEFER_BLOCKING 0x0 ;  /* 0x0000000000007b1d */ /* 0x000fe20000010000 */
[----:B------:R-:W-:Y:S01]  /*2380*/  @!P1 LEA R18, P0, R5, R16, 0x1 ;  /* 0x0000001005129211 */ /* 0x000fe200078008ff */
[----:B------:R-:W-:-:S03]  /*2390*/  IMAD.IADD R20, R4, 0x1, R21 ;  /* 0x0000000104147824 */ /* 0x000fc600078e0215 */
[----:B------:R-:W-:Y:S02]  /*23a0*/  @!P1 LEA.HI.X R19, R5, R17, R13, 0x1, P0 ;  /* 0x0000001105139211 */ /* 0x000fe400000f0c0d */
[----:B------:R-:W-:-:S04]  /*23b0*/  LOP3.LUT P0, RZ, R20, 0x1, RZ, 0xc0, !PT ;  /* 0x0000000114ff7812 */ /* 0x000fc8000780c0ff */
[----:B------:R-:W-:Y:S01]  /*23c0*/  ISETP.LT.OR P0, PT, R3, 0x1, !P0 ;  /* 0x000000010300780c */ /* 0x000fe20004701670 */
[----:B------:R-:W-:Y:S04]  /*23d0*/  LDSM.16.M88.4 R12, [R211+0x6080] ;  /* 0x00608000d30c783b */ /* 0x000fe80000000200 */
[----:B------:R-:W-:Y:S04]  /*23e0*/  LDSM.16.M88.4 R8, [R211+0x7080] ;  /* 0x00708000d308783b */ /* 0x000fe80000000200 */
[----:B------:R-:W1:Y:S04]  /*23f0*/  LDSM.16.M88.4 R40, [R208+0x3c80] ;  /* 0x003c8000d028783b */ /* 0x000e680000000200 */
[----:B------:R-:W2:Y:S04]  /*2400*/  LDSM.16.M88.4 R36, [R208+0x4080] ;  /* 0x00408000d024783b */ /* 0x000ea80000000200 */
[----:B------:R-:W3:Y:S04]  /*2410*/  LDSM.16.M88.4 R32, [R208+0x4480] ;  /* 0x00448000d020783b */ /* 0x000ee80000000200 */
[----:B------:R-:W-:Y:S04]  /*2420*/  LDSM.16.M88.4 R24, [R212+0x6080] ;  /* 0x00608000d418783b */ /* 0x000fe80000000200 */
[----:B------:R-:W-:Y:S04]  /*2430*/  LDSM.16.M88.4 R4, [R212+0x7080] ;  /* 0x00708000d404783b */ /* 0x000fe80000000200 */
[----:B------:R-:W4:Y:S04]  /*2440*/  LDSM.16.M88.4 R44, [R213] ;  /* 0x00000000d52c783b */ /* 0x000f280000000200 */
[----:B------:R-:W5:Y:S04]  /*2450*/  LDSM.16.M88.4 R48, [R213+0x400] ;  /* 0x00040000d530783b */ /* 0x000f680000000200 */
[----:B------:R-:W4:Y:S04]  /*2460*/  LDSM.16.M88.4 R56, [R213+0x800] ;  /* 0x00080000d538783b */ /* 0x000f280000000200 */
[----:B------:R-:W-:Y:S01]  /*2470*/  @!PT LDS RZ, [RZ] ;  /* 0x00000000fffff984 */ /* 0x000fe20000000800 */
[----:B------:R-:W-:Y:S01]  /*2480*/  @!PT LDS RZ, [RZ] ;  /* 0x00000000fffff984 */ /* 0x000fe20000000800 */
[----:B------:R-:W-:Y:S01]  /*2490*/  @!PT LDS RZ, [RZ] ;  /* 0x00000000fffff984 */ /* 0x000fe20000000800 */
[----:B------:R4:W-:Y:S01]  /*24a0*/  LDGSTS.E.BYPASS.LTC128B.128 [R223+0x1880], [R16.64], !P0 ;  /* 0x0188000010df7fae */ /* 0x0009e2000c101d48 */
[----:B------:R-:W-:-:S04]  /*24b0*/  LOP3.LUT P0, RZ, R20, 0x2, RZ, 0xc0, !PT ;  /* 0x0000000214ff7812 */ /* 0x000fc8000780c0ff */
[----:B------:R-:W-:Y:S01]  /*24c0*/  ISETP.LT.OR P0, PT, R3, 0x1, !P0 ;  /* 0x000000010300780c */ /* 0x000fe20004701670 */
[C---:B-1----:R-:W-:Y:S08]  /*24d0*/  HMMA.16816.F32 R72, R8.reuse, R40, RZ ;  /* 0x000000280848723c */ /* 0x042ff000000018ff */
[----:B--2---:R-:W-:Y:S04]  /*24e0*/  HMMA.16816.F32 R64, R8, R36, RZ ;  /* 0x000000240840723c */ /* 0x004fe800000018ff */
[----:B------:R1:W-:Y:S01]  /*24f0*/  LDGSTS.E.BYPASS.LTC128B.128 [R223+0x2480], [R16.64+0x40], !P0 ;  /* 0x0248004010df7fae */ /* 0x0003e2000c101d48 */
[----:B------:R-:W-:-:S04]  /*2500*/  LOP3.LUT P0, RZ, R20, 0x4, RZ, 0xc0, !PT ;  /* 0x0000000414ff7812 */ /* 0x000fc8000780c0ff */
[----:B------:R-:W-:Y:S01]  /*2510*/  ISETP.LT.OR P0, PT, R3, 0x1, !P0 ;  /* 0x000000010300780c */ /* 0x000fe20004701670 */
[C---:B---3--:R-:W-:Y:S08]  /*2520*/  HMMA.16816.F32 R52, R8.reuse, R32, RZ ;  /* 0x000000200834723c */ /* 0x048ff000000018ff */
[----:B------:R-:W-:Y:S04]  /*2530*/  HMMA.16816.F32 R68, R8, R42, RZ ;  /* 0x0000002a0844723c */ /* 0x000fe800000018ff */
[----:B------:R1:W-:Y:S01]  /*2540*/  LDGSTS.E.BYPASS.LTC128B.128 [R223+0x3080], [R16.64+0x80], !P0 ;  /* 0x0308008010df7fae */ /* 0x0003e2000c101d48 */
[----:B------:R-:W-:-:S03]  /*2550*/  @!P1 LOP3.LUT P0, RZ, R21, 0x1, RZ, 0xc0, !PT ;  /* 0x0000000115ff9812 */ /* 0x000fc6000780c0ff */
[----:B------:R-:W-:Y:S01]  /*2560*/  HMMA.16816.F32 R60, R8, R38, RZ ;  /* 0x00000026083c723c */ /* 0x000fe200000018ff */
[----:B------:R-:W-:-:S07]  /*2570*/  @!P1 ISETP.LT.OR P0, PT, R3, 0x21, !P0 ;  /* 0x000000210300980c */ /* 0x000fce0004701670 */
[----:B------:R-:W-:Y:S06]  /*2580*/  HMMA.16816.F32 R8, R8, R34, RZ ;  /* 0x000000220808723c */ /* 0x000fec00000018ff */
[----:B------:R1:W-:Y:S01]  /*2590*/  @!P1 LDGSTS.E.BYPASS.LTC128B.128 [R223+0x2080], [R18.64], !P0 ;  /* 0x0208000012df9fae */ /* 0x0003e2000c101d48 */
[----:B------:R-:W-:Y:S01]  /*25a0*/  @!P1 LOP3.LUT P0, RZ, R21, 0x2, RZ, 0xc0, !PT ;  /* 0x0000000215ff9812 */ /* 0x000fe2000780c0ff */
[----:B------:R-:W-:Y:S03]  /*25b0*/  HMMA.16816.F32 R80, R12, R42, RZ ;  /* 0x0000002a0c50723c */ /* 0x000fe600000018ff */
[----:B------:R-:W-:-:S05]  /*25c0*/  @!P1 ISETP.LT.OR P0, PT, R3, 0x21, !P0 ;  /* 0x000000210300980c */ /* 0x000fca0004701670 */
[C---:B------:R-:W-:Y:S08]  /*25d0*/  HMMA.16816.F32 R20, R12.reuse, R40, RZ ;  /* 0x000000280c14723c */ /* 0x040ff000000018ff */
[----:B------:R1:W-:Y:S01]  /*25e0*/  @!P1 LDGSTS.E.BYPASS.LTC128B.128 [R223+0x2c80], [R18.64+0x40], !P0 ;  /* 0x02c8004012df9fae */ /* 0x0003e2000c101d48 */
[----:B------:R-:W-:Y:S01]  /*25f0*/  @!P1 ISETP.LT.OR P0, PT, R3, 0x21, P4 ;  /* 0x000000210300980c */ /* 0x000fe20002701670 */
[C---:B------:R-:W-:Y:S08]  /*2600*/  HMMA.16816.F32 R40, R12.reuse, R36, RZ ;  /* 0x000000240c28723c */ /* 0x040ff000000018ff */
[----:B------:R-:W-:Y:S04]  /*2610*/  HMMA.16816.F32 R76, R12, R38, RZ ;  /* 0x000000260c4c723c */ /* 0x000fe800000018ff */
[----:B------:R1:W-:Y:S01]  /*2620*/  @!P1 LDGSTS.E.BYPASS.LTC128B.128 [R223+0x3880], [R18.64+0x80], !P0 ;  /* 0x0388008012df9fae */ /* 0x0003e2000c101d48 */
[----:B------:R-:W-:-:S03]  /*2630*/  ISETP.GT.AND P0, PT, R122, R245, PT ;  /* 0x000000f57a00720c */ /* 0x000fc60003f04270 */
[C---:B------:R-:W-:Y:S01]  /*2640*/  HMMA.16816.F32 R36, R12.reuse, R32, RZ ;  /* 0x000000200c24723c */ /* 0x040fe200000018ff */
[----:B------:R-:W0:Y:S07]  /*2650*/  LDGDEPBAR ;  /* 0x00000000000079af */ /* 0x000e2e0000000000 */
[----:B------:R-:W-:Y:S01]  /*2660*/  HMMA.16816.F32 R88, R12, R34, RZ ;  /* 0x000000220c58723c */ /* 0x000fe200000018ff */
[----:B------:R-:W-:Y:S04]  /*2670*/  LDSM.16.M88.4 R32, [R208+0x4880] ;  /* 0x00488000d020783b */ /* 0x000fe80000000200 */
[----:B------:R-:W-:Y:S03]  /*2680*/  LDSM.16.M88.4 R12, [R208+0x5080] ;  /* 0x00508000d00c783b */ /* 0x000fe60000000200 */
[C---:B----4-:R-:W-:Y:S01]  /*2690*/  HMMA.16816.F32 R104, R4.reuse, R44, R72 ;  /* 0x0000002c0468723c */ /* 0x050fe20000001848 */
[----:B-1----:R-:W-:Y:S07]  /*26a0*/  LDSM.16.M88.4 R16, [R208+0x4c80] ;  /* 0x004c8000d010783b */ /* 0x002fee0000000200 */
[C---:B-----5:R-:W-:Y:S08]  /*26b0*/  HMMA.16816.F32 R100, R4.reuse, R48, R64 ;  /* 0x000000300464723c */ /* 0x060ff00000001840 */
[C---:B------:R-:W-:Y:S01]  /*26c0*/  HMMA.16816.F32 R96, R4.reuse, R56, R52 ;  /* 0x000000380460723c */ /* 0x040fe20000001834 */
[----:B------:R-:W-:Y:S07]  /*26d0*/  LDSM.16.M88.4 R52, [R213+0xc00] ;  /* 0x000c0000d534783b */ /* 0x000fee0000000200 */
[C---:B------:R-:W-:Y:S08]  /*26e0*/  HMMA.16816.F32 R92, R4.reuse, R46, R68 ;  /* 0x0000002e045c723c */ /* 0x040ff00000001844 */
[C---:B------:R-:W-:Y:S08]  /*26f0*/  HMMA.16816.F32 R84, R4.reuse, R50, R60 ;  /* 0x000000320454723c */ /* 0x040ff0000000183c */
[----:B------:R-:W-:Y:S01]  /*2700*/  HMMA.16816.F32 R72, R4, R58, R8 ;  /* 0x0000003a0448723c */ /* 0x000fe20000001808 */
[----:B------:R-:W1:Y:S04]  /*2710*/  LDSM.16.M88.4 R4, [R211+0x9080] ;  /* 0x00908000d304783b */ /* 0x000e680000000200 */
[----:B------:R-:W2:Y:S03]  /*2720*/  LDSM.16.M88.4 R8, [R211+0x8080] ;  /* 0x00808000d308783b */ /* 0x000ea60000000200 */
[C---:B------:R-:W-:Y:S01]  /*2730*/  HMMA.16816.F32 R68, R24.reuse, R44, R20 ;  /* 0x0000002c1844723c */ /* 0x040fe20000001814 */
[----:B------:R-:W3:Y:S07]  /*2740*/  LDSM.16.M88.4 R20, [R212+0x9080] ;  /* 0x00908000d414783b */ /* 0x000eee0000000200 */
[C---:B------:R-:W-:Y:S08]  /*2750*/  HMMA.16816.F32 R60, R24.reuse, R48, R40 ;  /* 0x00000030183c723c */ /* 0x040ff00000001828 */
[C---:B------:R-:W-:Y:S08]  /*2760*/  HMMA.16816.F32 R44, R24.reuse, R46, R80 ;  /* 0x0000002e182c723c */ /* 0x040ff00000001850 */
[C---:B------:R-:W-:Y:S01]  /*2770*/  HMMA.16816.F32 R64, R24.reuse, R56, R36 ;  /* 0x000000381840723c */ /* 0x040fe20000001824 */
[----:B------:R-:W4:Y:S07]  /*2780*/  LDSM.16.M88.4 R36, [R213+0x1000] ;  /* 0x00100000d524783b */ /* 0x000f2e0000000200 */
[C---:B------:R-:W-:Y:S08]  /*2790*/  HMMA.16816.F32 R48, R24.reuse, R50, R76 ;  /* 0x000000321830723c */ /* 0x040ff0000000184c */
[----:B------:R-:W-:Y:S01]  /*27a0*/  HMMA.16816.F32 R40, R24, R58, R88 ;  /* 0x0000003a1828723c */ /* 0x000fe20000001858 */
[----:B------:R-:W5:Y:S04]  /*27b0*/  LDSM.16.M88.4 R56, [R213+0x1400] ;  /* 0x00140000d538783b */ /* 0x000f680000000200 */
[----:B------:R-:W2:Y:S03]  /*27c0*/  LDSM.16.M88.4 R24, [R212+0x8080] ;  /* 0x00808000d418783b */ /* 0x000ea60000000200 */
[C---:B-1----:R-:W-:Y:S08]  /*27d0*/  HMMA.16816.F32 R88, R4.reuse, R18, R84 ;  /* 0x000000120458723c */ /* 0x042ff00000001854 */
[C---:B------:R-:W-:Y:S08]  /*27e0*/  HMMA.16816.F32 R80, R4.reuse, R32, R104 ;  /* 0x000000200450723c */ /* 0x040ff00000001868 */
[C---:B------:R-:W-:Y:S08]  /*27f0*/  HMMA.16816.F32 R100, R4.reuse, R16, R100 ;  /* 0x000000100464723c */ /* 0x040ff00000001864 */
[C---:B------:R-:W-:Y:S08]  /*2800*/  HMMA.16816.F32 R92, R4.reuse, R34, R92 ;  /* 0x00000022045c723c */ /* 0x040ff0000000185c */
[----:B------:R-:W-:Y:S08]  /*2810*/  HMMA.16816.F32 R84, R4, R14, R72 ;  /* 0x0000000e0454723c */ /* 0x000ff00000001848 */
[----:B--2---:R-:W-:Y:S08]  /*2820*/  HMMA.16816.F32 R76, R8, R32, R68 ;  /* 0x00000020084c723c */ /* 0x004ff00000001844 */
[----:B------:R-:W-:Y:S08]  /*2830*/  HMMA.16816.F32 R96, R4, R12, R96 ;  /* 0x0000000c0460723c */ /* 0x000ff00000001860 */
[C---:B------:R-:W-:Y:S01]  /*2840*/  HMMA.16816.F32 R72, R8.reuse, R34, R44 ;  /* 0x000000220848723c */ /* 0x040fe2000000182c */
[----:B------:R-:W-:Y:S07]  /*2850*/  LDSM.16.M88.4 R44, [R208+0x5880] ;  /* 0x00588000d02c783b */ /* 0x000fee0000000200 */
[C---:B------:R-:W-:Y:S08]  /*2860*/  HMMA.16816.F32 R68, R8.reuse, R16, R60 ;  /* 0x000000100844723c */ /* 0x040ff0000000183c */
[C---:B------:R-:W-:Y:S01]  /*2870*/  HMMA.16816.F32 R32, R8.reuse, R18, R48 ;  /* 0x000000120820723c */ /* 0x040fe20000001830 */
[----:B------:R-:W-:Y:S04]  /*2880*/  LDSM.16.M88.4 R48, [R208+0x5480] ;  /* 0x00548000d030783b */ /* 0x000fe80000000200 */
[----:B------:R-:W-:Y:S03]  /*2890*/  LDSM.16.M88.4 R16, [R211+0xa080] ;  /* 0x00a08000d310783b */ /* 0x000fe60000000200 */
[C---:B------:R-:W-:Y:S08]  /*28a0*/  HMMA.16816.F32 R4, R8.reuse, R12, R64 ;  /* 0x0000000c0804723c */ /* 0x040ff00000001840 */
[----:B------:R-:W-:Y:S01]  /*28b0*/  HMMA.16816.F32 R8, R8, R14, R40 ;  /* 0x0000000e0808723c */ /* 0x000fe20000001828 */
[----:B------:R-:W1:Y:S04]  /*28c0*/  LDSM.16.M88.4 R12, [R211+0xb080] ;  /* 0x00b08000d30c783b */ /* 0x000e680000000200 */
[----:B------:R-:W2:Y:S03]  /*28d0*/  LDSM.16.M88.4 R40, [R208+0x5c80] ;  /* 0x005c8000d028783b */ /* 0x000ea60000000200 */
[C---:B---3--:R-:W-:Y:S08]  /*28e0*/  HMMA.16816.F32 R64, R20.reuse, R52, R80 ;  /* 0x000000341440723c */ /* 0x048ff00000001850 */
[C---:B------:R-:W-:Y:S08]  /*28f0*/  HMMA.16816.F32 R60, R20.reuse, R54, R92 ;  /* 0x00000036143c723c */ /* 0x040ff0000000185c */
[C---:B----4-:R-:W-:Y:S08]  /*2900*/  HMMA.16816.F32 R112, R20.reuse, R36, R100 ;  /* 0x000000241470723c */ /* 0x050ff00000001864 */
[C---:B------:R-:W-:Y:S08]  /*2910*/  HMMA.16816.F32 R108, R20.reuse, R38, R88 ;  /* 0x00000026146c723c */ /* 0x040ff00000001858 */
[C---:B-----5:R-:W-:Y:S08]  /*2920*/  HMMA.16816.F32 R116, R20.reuse, R56, R96 ;  /* 0x000000381474723c */ /* 0x060ff00000001860 */
[----:B------:R-:W-:Y:S01]  /*2930*/  HMMA.16816.F32 R104, R20, R58, R84 ;  /* 0x0000003a1468723c */ /* 0x000fe20000001854 */
[----:B------:R-:W-:Y:S07]  /*2940*/  LDSM.16.M88.4 R20, [R213+0x2000] ;  /* 0x00200000d514783b */ /* 0x000fee0000000200 */
[C---:B------:R-:W-:Y:S08]  /*2950*/  HMMA.16816.F32 R100, R24.reuse, R52, R76 ;  /* 0x000000341864723c */ /* 0x040ff0000000184c */
[C---:B------:R-:W-:Y:S08]  /*2960*/  HMMA.16816.F32 R92, R24.reuse, R36, R68 ;  /* 0x00000024185c723c */ /* 0x040ff00000001844 */
[C---:B------:R-:W-:Y:S08]  /*2970*/  HMMA.16816.F32 R96, R24.reuse, R54, R72 ;  /* 0x000000361860723c */ /* 0x040ff00000001848 */
[C---:B------:R-:W-:Y:S01]  /*2980*/  HMMA.16816.F32 R88, R24.reuse, R38, R32 ;  /* 0x000000261858723c */ /* 0x040fe20000001820 */
[----:B------:R-:W-:Y:S04]  /*2990*/  LDSM.16.M88.4 R36, [R213+0x1800] ;  /* 0x00180000d524783b */ /* 0x000fe80000000200 */
[----:B------:R-:W-:Y:S03]  /*29a0*/  LDSM.16.M88.4 R32, [R213+0x1c00] ;  /* 0x001c0000d520783b */ /* 0x000fe60000000200 */
[C---:B------:R-:W-:Y:S01]  /*29b0*/  HMMA.16816.F32 R84, R24.reuse, R56, R4 ;  /* 0x000000381854723c */ /* 0x040fe20000001804 */
[----:B------:R-:W3:Y:S07]  /*29c0*/  LDSM.16.M88.4 R4, [R212+0xb080] ;  /* 0x00b08000d404783b */ /* 0x000eee0000000200 */
[----:B------:R-:W-:Y:S01]  /*29d0*/  HMMA.16816.F32 R80, R24, R58, R8 ;  /* 0x0000003a1850723c */ /* 0x000fe20000001808 */
[----:B------:R-:W4:Y:S01]  /*29e0*/  LDSM.16.M88.4 R8, [R212+0xa080] ;  /* 0x00a08000d408783b */ /* 0x000f220000000200 */
[----:B------:R-:W-:-:S06]  /*29f0*/  DEPBAR.LE SB0, 0x0 ;  /* 0x000080000000791a */ /* 0x000fcc0000000000 */
[C---:B-1----:R-:W-:Y:S08]  /*2a00*/  HMMA.16816.F32 R76, R12.reuse, R48, R64 ;  /* 0x000000300c4c723c */ /* 0x042ff00000001840 */
[C---:B------:R-:W-:Y:S08]  /*2a10*/  HMMA.16816.F32 R72, R12.reuse, R50, R60 ;  /* 0x000000320c48723c */ /* 0x040ff0000000183c */
[C---:B------:R-:W-:Y:S08]  /*2a20*/  HMMA.16816.F32 R68, R12.reuse, R44, R112 ;  /* 0x0000002c0c44723c */ /* 0x040ff00000001870 */
[C---:B------:R-:W-:Y:S08]  /*2a30*/  HMMA.16816.F32 R64, R12.reuse, R46, R108 ;  /* 0x0000002e0c40723c */ /* 0x040ff0000000186c */
[C---:B--2---:R-:W-:Y:S08]  /*2a40*/  HMMA.16816.F32 R60, R12.reuse, R40, R116 ;  /* 0x000000280c3c723c */ /* 0x044ff00000001874 */
[----:B------:R-:W-:Y:S08]  /*2a50*/  HMMA.16816.F32 R56, R12, R42, R104 ;  /* 0x0000002a0c38723c */ /* 0x000ff00000001868 */
[C---:B------:R-:W-:Y:S08]  /*2a60*/  HMMA.16816.F32 R52, R16.reuse, R48, R100 ;  /* 0x000000301034723c */ /* 0x040ff00000001864 */
[C---:B------:R-:W-:Y:S08]  /*2a70*/  HMMA.16816.F32 R24, R16.reuse, R44, R92 ;  /* 0x0000002c1018723c */ /* 0x040ff0000000185c */
[C---:B------:R-:W-:Y:S08]  /*2a80*/  HMMA.16816.F32 R48, R16.reuse, R50, R96 ;  /* 0x000000321030723c */ /* 0x040ff00000001860 */
[C---:B------:R-:W-:Y:S08]  /*2a90*/  HMMA.16816.F32 R44, R16.reuse, R46, R88 ;  /* 0x0000002e102c723c */ /* 0x040ff00000001858 */
[C---:B------:R-:W-:Y:S08]  /*2aa0*/  HMMA.16816.F32 R12, R16.reuse, R40, R84 ;  /* 0x00000028100c723c */ /* 0x040ff00000001854 */
[----:B------:R-:W-:Y:S08]  /*2ab0*/  HMMA.16816.F32 R16, R16, R42, R80 ;  /* 0x0000002a1010723c */ /* 0x000ff00000001850 */
[C---:B---3--:R-:W-:Y:S08]  /*2ac0*/  HMMA.16816.F32 R84, R4.reuse, R36, R76 ;  /* 0x000000240454723c */ /* 0x048ff0000000184c */
[C---:B------:R-:W-:Y:S08]  /*2ad0*/  HMMA.16816.F32 R80, R4.reuse, R38, R72 ;  /* 0x000000260450723c */ /* 0x040ff00000001848 */
[C---:B------:R-:W-:Y:S08]  /*2ae0*/  HMMA.16816.F32 R76, R4.reuse, R32, R68 ;  /* 0x00000020044c723c */ /* 0x040ff00000001844 */
[----:B------:R-:W-:Y:S08]  /*2af0*/  HMMA.16816.F32 R72, R4, R34, R64 ;  /* 0x000000220448723c */ /* 0x000ff00000001840 */
[C---:B----4-:R-:W-:Y:S08]  /*2b00*/  HMMA.16816.F32 R52, R8.reuse, R36, R52 ;  /* 0x000000240834723c */ /* 0x050ff00000001834 */
[C---:B------:R-:W-:Y:S08]  /*2b10*/  HMMA.16816.F32 R48, R8.reuse, R38, R48 ;  /* 0x000000260830723c */ /* 0x040ff00000001830 */
[C---:B------:R-:W-:Y:S08]  /*2b20*/  HMMA.16816.F32 R40, R8.reuse, R32, R24 ;  /* 0x000000200828723c */ /* 0x040ff00000001818 */
[----:B------:R-:W-:Y:S08]  /*2b30*/  HMMA.16816.F32 R44, R8, R34, R44 ;  /* 0x00000022082c723c */ /* 0x000ff0000000182c */
[C---:B------:R-:W-:Y:S08]  /*2b40*/  HMMA.16816.F32 R60, R4.reuse, R20, R60 ;  /* 0x00000014043c723c */ /* 0x040ff0000000183c */
[----:B------:R-:W-:Y:S08]  /*2b50*/  HMMA.16816.F32 R64, R4, R22, R56 ;  /* 0x000000160440723c */ /* 0x000ff00000001838 */
        /* <DEDUP_REMOVED lines=20> */
[----:B------:R-:W-:Y:S02]  /*2ca0*/  @P0 LEA.HI.X R5, R5, c[0x0][0x1cc], R8, 0x1, P2 ;  /* 0x0000730005050a11 */ /* 0x000fe400010f0c08 */
[----:B------:R-:W-:-:S13]  /*2cb0*/  LOP3.LUT P2, RZ, R228, 0x200, RZ, 0xc0, !PT ;  /* 0x00000200e4ff7812 */ /* 0x000fda000784c0ff */
        /* <DEDUP_REMOVED lines=9> */
.L_x_265:
[----:B------:R-:W-:Y:S01]  /*2d50*/  FMUL.FTZ R3, R52, c[0x0][0x320] ;  /* 0x0000c80034037a20 */ /* 0x000fe20000410000 */
[----:B-1----:R-:W-:Y:S01]  /*2d60*/  SHF.R.S32.HI R5, RZ, 0x1f, R123 ;  /* 0x0000001fff057819 */ /* 0x002fe2000001147b */
[----:B------:R-:W-:Y:S01]  /*2d70*/  FMUL.FTZ R4, R49, c[0x0][0x320] ;  /* 0x0000c80031047a20 */ /* 0x000fe20000410000 */
[----:B------:R-:W-:Y:S01]  /*2d80*/  ULDC UR6, c[0x0][0x324] ;  /* 0x0000c90000067ab9 */ /* 0x000fe20000000800 */
[----:B------:R1:W2:Y:S01]  /*2d90*/  MUFU.TANH R23, R3 ;  /* 0x0000000300177308 */ /* 0x0002a20000002400 */
[----:B------:R-:W-:Y:S01]  /*2da0*/  LEA.HI R5, R5, R123, RZ, 0x2 ;  /* 0x0000007b05057211 */ /* 0x000fe200078f10ff */
[----:B------:R-:W-:Y:S01]  /*2db0*/  ULOP3.LUT UR6, URZ, UR6, URZ, 0x33, !UPT ;  /* 0x000000063f067292 */ /* 0x000fe2000f8e333f */
[----:B------:R-:W0:Y:S02]  /*2dc0*/  LDGDEPBAR ;  /* 0x00000000000079af */ /* 0x000e240000000000 */
[----:B------:R-:W-:-:S03]  /*2dd0*/  LOP3.LUT R6, R5, 0xffffffc, RZ, 0xc0, !PT ;  /* 0x0ffffffc05067812 */ /* 0x000fc600078ec0ff */
[----:B------:R3:W4:Y:S02]  /*2de0*/  MUFU.TANH R16, R4 ;  /* 0x0000000400107308 */ /* 0x0007240000002400 */
[----:B------:R-:W-:Y:S02]  /*2df0*/  IMAD.IADD R9, R123, 0x1, -R6 ;  /* 0x000000017b097824 */ /* 0x000fe400078e0a06 */
[----:B-1----:R-:W-:-:S04]  /*2e00*/  FMUL.FTZ R3, R53, c[0x0][0x320] ;  /* 0x0000c80035037a20 */ /* 0x002fc80000410000 */
[----:B------:R1:W1:Y:S01]  /*2e10*/  MUFU.TANH R21, R3 ;  /* 0x0000000300157308 */ /* 0x0002620000002400 */
[----:B---3--:R-:W-:-:S07]  /*2e20*/  FMUL.FTZ R4, R40, c[0x0][0x320] ;  /* 0x0000c80028047a20 */ /* 0x008fce0000410000 */
[----:B------:R3:W2:Y:S01]  /*2e30*/  MUFU.TANH R15, R4 ;  /* 0x00000004000f7308 */ /* 0x0006a20000002400 */
[----:B-1----:R-:W-:-:S07]  /*2e40*/  FMUL.FTZ R3, R48, c[0x0][0x320] ;  /* 0x0000c80030037a20 */ /* 0x002fce0000410000 */
[----:B------:R1:W1:Y:S01]  /*2e50*/  MUFU.TANH R17, R3 ;  /* 0x0000000300117308 */ /* 0x0002620000002400 */
[----:B---3--:R-:W-:-:S04]  /*2e60*/  LEA.HI R4, R29, R29, RZ, 0x1 ;  /* 0x0000001d1d047211 */ /* 0x008fc800078f08ff */
[C---:B------:R-:W-:Y:S02]  /*2e70*/  SHF.L.U32 R8, R4.reuse, 0x5, RZ ;  /* 0x0000000504087819 */ /* 0x040fe400000006ff */
[----:B------:R-:W-:Y:S02]  /*2e80*/  LOP3.LUT R4, R4, 0x1ffffffe, RZ, 0xc0, !PT ;  /* 0x1ffffffe04047812 */ /* 0x000fe400078ec0ff */
[----:B-1----:R-:W-:-:S05]  /*2e90*/  LOP3.LUT R3, R124, 0xffffffe0, RZ, 0xc0, !PT ;  /* 0xffffffe07c037812 */ /* 0x002fca00078ec0ff */
[----:B------:R-:W-:-:S05]  /*2ea0*/  IMAD.IADD R3, R129, 0x1, -R3 ;  /* 0x0000000181037824 */ /* 0x000fca00078e0a03 */
[----:B------:R-:W-:-:S04]  /*2eb0*/  SHF.R.S32.HI R7, RZ, 0x1f, R3 ;  /* 0x0000001fff077819 */ /* 0x000fc80000011403 */
[----:B------:R-:W-:Y:S01]  /*2ec0*/  LEA.HI R5, R7, R3, RZ, 0x2 ;  /* 0x0000000307057211 */ /* 0x000fe200078f10ff */
[----:B------:R-:W-:-:S03]  /*2ed0*/  FMUL.FTZ R7, R41, c[0x0][0x320] ;  /* 0x0000c80029077a20 */ /* 0x000fc60000410000 */
[----:B------:R-:W-:Y:S01]  /*2ee0*/  LEA.HI.SX32 R6, R5, R185, 0x1e ;  /* 0x000000b905067211 */ /* 0x000fe200078ff2ff */
[----:B------:R1:W3:Y:S04]  /*2ef0*/  MUFU.TANH R14, R7 ;  /* 0x00000007000e7308 */ /* 0x0002e80000002400 */
[----:B------:R-:W-:Y:S01]  /*2f00*/  IMAD R9, R9, 0x10, R6 ;  /* 0x0000001009097824 */ /* 0x000fe200078e0206 */
[----:B------:R-:W-:-:S04]  /*2f10*/  LOP3.LUT R6, R8, 0xffffffc0, RZ, 0xc0, !PT ;  /* 0xffffffc008067812 */ /* 0x000fc800078ec0ff */
[----:B------:R-:W-:Y:S01]  /*2f20*/  IADD3 R6, R6, R9, RZ ;  /* 0x0000000906067210 */ /* 0x000fe20007ffe0ff */
[----:B-1----:R-:W-:Y:S02]  /*2f30*/  IMAD.IADD R7, R29, 0x1, -R4 ;  /* 0x000000011d077824 */ /* 0x002fe400078e0a04 */
[----:B------:R-:W-:Y:S02]  /*2f40*/  FMUL.FTZ R4, R45, c[0x0][0x320] ;  /* 0x0000c8002d047a20 */ /* 0x000fe40000410000 */
[----:B------:R-:W-:Y:S02]  /*2f50*/  IMAD R10, R7, 0x8, R6 ;  /* 0x00000008070a7824 */ /* 0x000fe400078e0206 */
[----:B------:R1:W1:Y:S02]  /*2f60*/  MUFU.TANH R13, R4 ;  /* 0x00000004000d7308 */ /* 0x0002640000002400 */
[----:B------:R-:W-:Y:S01]  /*2f70*/  @P6 IMAD.HI.U32 R6, R10, c[0x0][0x2c8], RZ ;  /* 0x0000b2000a066a27 */ /* 0x000fe200078e00ff */
[----:B------:R5:W-:Y:S01]  /*2f80*/  STL [R1+0x4c], R10 ;  /* 0x00004c0a01007387 */ /* 0x000be20000100800 */
[----:B------:R-:W-:-:S03]  /*2f90*/  MOV R11, R10 ;  /* 0x0000000a000b7202 */ /* 0x000fc60000000f00 */
[----:B------:R-:W-:Y:S01]  /*2fa0*/  @P6 SHF.R.U32.HI R11, RZ, c[0x0][0x2cc], R6 ;  /* 0x0000b300ff0b6a19 */ /* 0x000fe20000011606 */
[----:B------:R-:W-:-:S04]  /*2fb0*/  FMUL.FTZ R6, R32, c[0x0][0x320] ;  /* 0x0000c80020067a20 */ /* 0x000fc80000410000 */
[----:B------:R-:W2:Y:S01]  /*2fc0*/  MUFU.TANH R9, R6 ;  /* 0x0000000600097308 */ /* 0x000ea20000002400 */
[----:B-1----:R-:W-:-:S07]  /*2fd0*/  FMUL.FTZ R4, R36, c[0x0][0x320] ;  /* 0x0000c80024047a20 */ /* 0x002fce0000410000 */
[----:B------:R1:W1:Y:S02]  /*2fe0*/  MUFU.TANH R12, R4 ;  /* 0x00000004000c7308 */ /* 0x0002640000002400 */
[----:B-1----:R-:W-:-:S06]  /*2ff0*/  FMUL.FTZ R4, R37, c[0x0][0x320] ;  /* 0x0000c80025047a20 */ /* 0x002fcc0000410000 */
[----:B-----5:R1:W1:Y:S02]  /*3000*/  MUFU.TANH R10, R4 ;  /* 0x00000004000a7308 */ /* 0x0202640000002400 */
[----:B-1----:R-:W-:Y:S02]  /*3010*/  LOP3.LUT R4, R5, 0x7ffffffc, RZ, 0xc0, !PT ;  /* 0x7ffffffc05047812 */ /* 0x002fe400078ec0ff */
[----:B------:R-:W1:Y:S03]  /*3020*/  SHFL.IDX PT, R5, R11, RZ, 0x1c1f ;  /* 0x001c1fff0b057589 */ /* 0x000e6600000e0000 */
[----:B------:R-:W-:Y:S02]  /*3030*/  IMAD.IADD R4, R3, 0x1, -R4 ;  /* 0x0000000103047824 */ /* 0x000fe400078e0a04 */
[----:B------:R-:W-:-:S03]  /*3040*/  FMUL.FTZ R3, R33, c[0x0][0x320] ;  /* 0x0000c80021037a20 */ /* 0x000fc60000410000 */
[----:B------:R-:W-:Y:S01]  /*3050*/  SHF.L.U32 R22, R4, 0x1, RZ ;  /* 0x0000000104167819 */ /* 0x000fe200000006ff */
[----:B------:R5:W1:Y:S01]  /*3060*/  MUFU.TANH R8, R3 ;  /* 0x0000000300087308 */ /* 0x000a620000002400 */
[----:B------:R-:W-:Y:S02]  /*3070*/  FMUL.FTZ R4, R44, c[0x0][0x320] ;  /* 0x0000c8002c047a20 */ /* 0x000fe40000410000 */
[C---:B------:R-:W-:Y:S01]  /*3080*/  IADD3 R19, -R22.reuse, R28, R227 ;  /* 0x0000001c16137210 */ /* 0x040fe20007ffe1e3 */
[----:B------:R1:W-:Y:S04]  /*3090*/  STL [R1+0x4], R22 ;  /* 0x0000041601007387 */ /* 0x0003e80000100800 */
[----:B------:R1:W1:Y:S01]  /*30a0*/  MUFU.TANH R7, R4 ;  /* 0x0000000400077308 */ /* 0x0002620000002400 */
[----:B-----5:R-:W-:-:S05]  /*30b0*/  IADD3 R3, -R22, 0x1, R121 ;  /* 0x0000000116037810 */ /* 0x020fca0007ffe179 */
[----:B------:R-:W-:-:S05]  /*30c0*/  IMAD.IADD R3, R3, 0x1, -R229 ;  /* 0x0000000103037824 */ /* 0x000fca00078e0ae5 */
[C---:B------:R-:W-:Y:S02]  /*30d0*/  IADD3 R18, R3.reuse, c[0x0][0x328], RZ ;  /* 0x0000ca0003127a10 */ /* 0x040fe40007ffe0ff */
[----:B------:R-:W-:Y:S01]  /*30e0*/  IADD3 R20, R3, UR6, RZ ;  /* 0x0000000603147c10 */ /* 0x000fe2000fffe0ff */
[----:B-1----:R-:W-:Y:S01]  /*30f0*/  IMAD.IADD R22, R28, 0x1, -R22 ;  /* 0x000000011c167824 */ /* 0x002fe200078e0a16 */
[-C--:B------:R-:W-:Y:S02]  /*3100*/  IADD3 R4, R18, R5.reuse, RZ ;  /* 0x0000000512047210 */ /* 0x080fe40007ffe0ff */
[----:B------:R-:W-:Y:S02]  /*3110*/  IADD3 R3, R20, R5, RZ ;  /* 0x0000000514037210 */ /* 0x000fe40007ffe0ff */
[----:B------:R-:W-:Y:S01]  /*3120*/  IMNMX R4, R4, R19, PT ;  /* 0x0000001304047217 */ /* 0x000fe20003800200 */
[----:B------:R-:W-:Y:S05]  /*3130*/  @!P5 BRA `(.L_x_266) ;  /* 0x000001400000d947 */ /* 0x000fea0003800000 */
[----:B--234-:R-:W-:Y:S01]  /*3140*/  IADD3 R5, -R229, R227, R5 ;  /* 0x000000e3e5057210 */ /* 0x01cfe20007ffe105 */
[----:B------:R-:W-:Y:S03]  /*3150*/  BSSY B0, `(.L_x_267) ;  /* 0x000000e000007945 */ /* 0x000fe60003800000 */
        /* <DEDUP_REMOVED lines=9> */
.L_x_268:
[----:B------:R-:W-:-:S04]  /*31f0*/  MOV R6, c[0x0][0x32c] ;  /* 0x0000cb0000067a02 */ /* 0x000fc80000000f00 */
[----:B------:R-:W-:-:S13]  /*3200*/  ISETP.NE.AND P0, PT, R6, 0x1, PT ;  /* 0x000000010600780c */ /* 0x000fda0003f05270 */
[----:B------:R-:W-:-:S05]  /*3210*/  @P0 IMAD.HI.U32 R6, R5, c[0x0][0x330], RZ ;  /* 0x0000cc0005060a27 */ /* 0x000fca00078e00ff */
[----:B------:R-:W-:Y:S02]  /*3220*/  @P0 SHF.R.U32.HI R5, RZ, c[0x0][0x334], R6 ;  /* 0x0000cd00ff050a19 */ /* 0x000fe40000011606 */
.L_x_269:
[----:B------:R-:W-:Y:S05]  /*3230*/  BSYNC B0 ;  /* 0x0000000000007941 */ /* 0x000fea0003800000 */
.L_x_267:
[----:B------:R-:W-:-:S05]  /*3240*/  IMAD R5, R5, c[0x0][0x32c], R22 ;  /* 0x0000cb0005057a24 */ /* 0x000fca00078e0216 */
[----:B------:R-:W-:Y:S02]  /*3250*/  IADD3 R6, R5, c[0x0][0x32c], RZ ;  /* 0x0000cb0005067a10 */ /* 0x000fe40007ffe0ff */
[----:B------:R-:W-:Y:S02]  /*3260*/  IMNMX R3, R3, R5, !PT ;  /* 0x0000000503037217 */ /* 0x000fe40007800200 */
[----:B------:R-:W-:Y:S02]  /*3270*/  IMNMX R4, R4, R6, PT ;  /* 0x0000000604047217 */ /* 0x000fe40003800200 */
.L_x_266:
[C---:B--234-:R-:W-:Y:S01]  /*3280*/  ISETP.GE.AND P0, PT, R28.reuse, 0x2, PT ;  /* 0x000000021c00780c */ /* 0x05cfe20003f06270 */
[----:B------:R-:W1:Y:S01]  /*3290*/  SHFL.IDX PT, R5, R11, 0x1, 0x1c1f ;  /* 0x003c1f000b057f89 */ /* 0x000e6200000e0000 */
[----:B------:R-:W-:Y:S02]  /*32a0*/  ISETP.GE.AND P1, PT, R28, 0x9, PT ;  /* 0x000000091c00780c */ /* 0x000fe40003f26270 */
[----:B------:R-:W-:Y:S02]  /*32b0*/  P2R R30, PR, RZ, 0x1 ;  /* 0x00000001ff1e7803 */ /* 0x000fe40000000000 */
[----:B------:R-:W-:-:S02]  /*32c0*/  ISETP.GT.AND P0, PT, R3, 0x1, !P0 ;  /* 0x000000010300780c */ /* 0x000fc40004704270 */
[----:B------:R-:W-:Y:S02]  /*32d0*/  P2R R29, PR, RZ, 0x2 ;  /* 0x00000002ff1d7803 */ /* 0x000fe40000000000 */
[----:B------:R-:W-:Y:S02]  /*32e0*/  ISETP.LT.OR P0, PT, R4, 0x2, P0 ;  /* 0x000000020400780c */ /* 0x000fe40000701670 */
[C---:B------:R-:W-:Y:S02]  /*32f0*/  ISETP.GE.AND P6, PT, R28.reuse, 0x12, PT ;  /* 0x000000121c00780c */ /* 0x040fe40003fc6270 */
[----:B------:R-:W-:Y:S02]  /*3300*/  FSEL R37, R21, -INF , !P0 ;  /* 0xff80000015257808 */ /* 0x000fe40004000000 */
[----:B------:R-:W-:Y:S02]  /*3310*/  ISETP.GT.AND P0, PT, R3, 0x8, !P1 ;  /* 0x000000080300780c */ /* 0x000fe40004f04270 */
[----:B------:R-:W-:-:S02]  /*3320*/  ISETP.GE.AND P1, PT, R28, 0xa, PT ;  /* 0x0000000a1c00780c */ /* 0x000fc40003f26270 */
[----:B------:R-:W-:Y:S02]  /*3330*/  ISETP.LT.OR P0, PT, R4, 0x9, P0 ;  /* 0x000000090400780c */ /* 0x000fe40000701670 */
[----:B------:R-:W-:Y:S02]  /*3340*/  P2R R27, PR, RZ, 0x2 ;  /* 0x00000002ff1b7803 */ /* 0x000fe40000000000 */
[----:B------:R-:W-:Y:S02]  /*3350*/  FSEL R41, R17, -INF , !P0 ;  /* 0xff80000011297808 */ /* 0x000fe40004000000 */
[----:B------:R-:W-:Y:S02]  /*3360*/  ISETP.GT.AND P0, PT, R3, 0x9, !P1 ;  /* 0x000000090300780c */ /* 0x000fe40004f04270 */
[----:B------:R-:W-:Y:S02]  /*3370*/  ISETP.GE.AND P1, PT, R28, 0x11, PT ;  /* 0x000000111c00780c */ /* 0x000fe40003f26270 */
[----:B------:R-:W-:-:S02]  /*3380*/  ISETP.LT.OR P0, PT, R4, 0xa, P0 ;  /* 0x0000000a0400780c */ /* 0x000fc40000701670 */
[----:B------:R-:W-:Y:S02]  /*3390*/  ISETP.GE.AND P5, PT, R28, 0x19, PT ;  /* 0x000000191c00780c */ /* 0x000fe40003fa6270 */
[----:B------:R-:W-:Y:S02]  /*33a0*/  FSEL R40, R16, -INF , !P0 ;  /* 0xff80000010287808 */ /* 0x000fe40004000000 */
[----:B------:R-:W-:Y:S02]  /*33b0*/  ISETP.GT.AND P0, PT, R3, 0x10, !P1 ;  /* 0x000000100300780c */ /* 0x000fe40004f04270 */
[----:B------:R-:W-:Y:S02]  /*33c0*/  ISETP.GE.AND P4, PT, R28, 0x1a, PT ;  /* 0x0000001a1c00780c */ /* 0x000fe40003f86270 */
[----:B------:R-:W-:Y:S02]  /*33d0*/  ISETP.LT.OR P0, PT, R4, 0x11, P0 ;  /* 0x000000110400780c */ /* 0x000fe40000701670 */
[----:B------:R-:W-:-:S02]  /*33e0*/  ISETP.GE.AND P3, PT, R28, 0x21, PT ;  /* 0x000000211c00780c */ /* 0x000fc40003f66270 */
[----:B------:R-:W-:Y:S02]  /*33f0*/  FSEL R44, R15, -INF , !P0 ;  /* 0xff8000000f2c7808 */ /* 0x000fe40004000000 */
[----:B------:R-:W-:Y:S02]  /*3400*/  ISETP.GT.AND P0, PT, R3, 0x11, !P6 ;  /* 0x000000110300780c */ /* 0x000fe40007704270 */
[----:B------:R-:W-:Y:S02]  /*3410*/  ISETP.GE.AND P2, PT, R28, 0x22, PT ;  /* 0x000000221c00780c */ /* 0x000fe40003f46270 */
[----:B------:R-:W-:Y:S02]  /*3420*/  ISETP.LT.OR P0, PT, R4, 0x12, P0 ;  /* 0x000000120400780c */ /* 0x000fe40000701670 */
[----:B------:R-:W-:Y:S02]  /*3430*/  P2R R26, PR, RZ, 0x2 ;  /* 0x00000002ff1a7803 */ /* 0x000fe40000000000 */
[----:B------:R-:W-:-:S02]  /*3440*/  FSEL R45, R14, -INF , !P0 ;  /* 0xff8000000e2d7808 */ /* 0x000fc40004000000 */
[----:B------:R-:W-:Y:S02]  /*3450*/  ISETP.GT.AND P0, PT, R3, 0x18, !P5 ;  /* 0x000000180300780c */ /* 0x000fe40006f04270 */
[----:B------:R-:W-:Y:S02]  /*3460*/  ISETP.GE.AND P1, PT, R28, 0x29, PT ;  /* 0x000000291c00780c */ /* 0x000fe40003f26270 */
[----:B------:R-:W-:-:S04]  /*3470*/  ISETP.LT.OR P0, PT, R4, 0x19, P0 ;  /* 0x000000190400780c */ /* 0x000fc80000701670 */
[----:B------:R-:W-:Y:S02]  /*3480*/  FSEL R48, R7, -INF , !P0 ;  /* 0xff80000007307808 */ /* 0x000fe40004000000 */
[----:B------:R-:W-:-:S04]  /*3490*/  ISETP.GT.AND P0, PT, R3, 0x19, !P4 ;  /* 0x000000190300780c */ /* 0x000fc80006704270 */
        /* <DEDUP_REMOVED lines=11> */
[----:B------:R-:W-:-:S04]  /*3550*/  ISETP.GE.AND P0, PT, R28, 0x1, PT ;  /* 0x000000011c00780c */ /* 0x000fc80003f06270 */
[----:B------:R-:W-:Y:S02]  /*3560*/  P2R R25, PR, RZ, 0x1 ;  /* 0x00000001ff197803 */ /* 0x000fe40000000000 */
[----:B------:R-:W-:-:S04]  /*3570*/  ISETP.GT.AND P0, PT, R3, RZ, !P0 ;  /* 0x000000ff0300720c */ /* 0x000fc80004704270 */
[----:B------:R-:W-:-:S04]  /*3580*/  ISETP.LT.OR P0, PT, R4, 0x1, P0 ;  /* 0x000000010400780c */ /* 0x000fc80000701670 */
[----:B------:R-:W-:Y:S02]  /*3590*/  FSEL R36, R23, -INF , !P0 ;  /* 0xff80000017247808 */ /* 0x000fe40004000000 */
[----:B------:R-:W-:-:S04]  /*35a0*/  ISETP.GE.AND P0, PT, R28, 0x2a, PT ;  /* 0x0000002a1c00780c */ /* 0x000fc80003f06270 */
[----:B------:R-:W-:Y:S02]  /*35b0*/  P2R R24, PR, RZ, 0x1 ;  /* 0x00000001ff187803 */ /* 0x000fe40000000000 */
[----:B------:R-:W-:Y:S01]  /*35c0*/  ISETP.GT.AND P0, PT, R3, 0x29, !P0 ;  /* 0x000000290300780c */ /* 0x000fe20004704270 */
[----:B------:R-:W-:-:S03]  /*35d0*/  FMUL.FTZ R3, R51, c[0x0][0x320] ;  /* 0x0000c80033037a20 */ /* 0x000fc60000410000 */
[----:B------:R-:W-:Y:S01]  /*35e0*/  ISETP.LT.OR P0, PT, R4, 0x2a, P0 ;  /* 0x0000002a0400780c */ /* 0x000fe20000701670 */
[----:B------:R2:W3:Y:S01]  /*35f0*/  MUFU.TANH R23, R3 ;  /* 0x0000000300177308 */ /* 0x0004e20000002400 */
[----:B-1----:R-:W-:Y:S02]  /*3600*/  IMAD.IADD R4, R18, 0x1, R5 ;  /* 0x0000000112047824 */ /* 0x002fe400078e0205 */
[----:B------:R-:W-:Y:S02]  /*3610*/  FSEL R69, R8, -INF , !P0 ;  /* 0xff80000008457808 */ /* 0x000fe40004000000 */
[----:B------:R-:W-:Y:S02]  /*3620*/  ISETP.GE.AND P0, PT, R252, 0x1, PT ;  /* 0x00000001fc00780c */ /* 0x000fe40003f06270 */
[----:B------:R-:W-:Y:S01]  /*3630*/  IMNMX R4, R4, R19, PT ;  /* 0x0000001304047217 */ /* 0x000fe20003800200 */
[----:B--2---:R-:W-:-:S04]  /*3640*/  FMUL.FTZ R3, R55, c[0x0][0x320] ;  /* 0x0000c80037037a20 */ /* 0x004fc80000410000 */
[----:B------:R1:W2:Y:S02]  /*3650*/  MUFU.TANH R21, R3 ;  /* 0x0000000300157308 */ /* 0x0002a40000002400 */
[----:B-1----:R-:W-:-:S06]  /*3660*/  FMUL.FTZ R3, R42, c[0x0][0x320] ;  /* 0x0000c8002a037a20 */ /* 0x002fcc0000410000 */
[----:B------:R1:W4:Y:S02]  /*3670*/  MUFU.TANH R17, R3 ;  /* 0x0000000300117308 */ /* 0x0003240000002400 */
[----:B-1----:R-:W-:-:S06]  /*3680*/  FMUL.FTZ R3, R43, c[0x0][0x320] ;  /* 0x0000c8002b037a20 */ /* 0x002fcc0000410000 */
[----:B------:R1:W1:Y:S02]  /*3690*/  MUFU.TANH R16, R3 ;  /* 0x0000000300107308 */ /* 0x0002640000002400 */
        /* <DEDUP_REMOVED lines=16> */
[----:B-1----:R-:W-:Y:S01]  /*37a0*/  IMAD.IADD R3, R20, 0x1, R5 ;  /* 0x0000000114037824 */ /* 0x002fe200078e0205 */
        /* <DEDUP_REMOVED lines=12> */
.L_x_272:
[----:B------:R-:W-:-:S04]  /*3870*/  MOV R6, c[0x0][0x32c] ;  /* 0x0000cb0000067a02 */ /* 0x000fc80000000f00 */
[----:B------:R-:W-:-:S13]  /*3880*/  ISETP.NE.AND P0, PT, R6, 0x1, PT ;  /* 0x000000010600780c */ /* 0x000fda0003f05270 */
[----:B------:R-:W-:-:S05]  /*3890*/  @P0 IMAD.HI.U32 R6, R5, c[0x0][0x330], RZ ;  /* 0x0000cc0005060a27 */ /* 0x000fca00078e00ff */
[----:B------:R-:W-:Y:S02]  /*38a0*/  @P0 SHF.R.U32.HI R5, RZ, c[0x0][0x334], R6 ;  /* 0x0000cd00ff050a19 */ /* 0x000fe40000011606 */
.L_x_273:
[----:B------:R-:W-:Y:S05]  /*38b0*/  BSYNC B0 ;  /* 0x0000000000007941 */ /* 0x000fea0003800000 */
.L_x_271:
[----:B------:R-:W-:-:S05]  /*38c0*/  IMAD R5, R5, c[0x0][0x32c], R22 ;  /* 0x0000cb0005057a24 */ /* 0x000fca00078e0216 */
[----:B------:R-:W-:Y:S02]  /*38d0*/  IADD3 R6, R5, c[0x0][0x32c], RZ ;  /* 0x0000cb0005067a10 */ /* 0x000fe40007ffe0ff */
[----:B------:R-:W-:Y:S02]  /*38e0*/  IMNMX R3, R3, R5, !PT ;  /* 0x0000000503037217 */ /* 0x000fe40007800200 */
[----:B------:R-:W-:Y:S02]  /*38f0*/  IMNMX R4, R4, R6, PT ;  /* 0x0000000604047217 */ /* 0x000fe40003800200 */
.L_x_270:
[----:B--234-:R-:W-:Y:S01]  /*3900*/  ISETP.NE.AND P0, PT, R30, RZ, PT ;  /* 0x000000ff1e00720c */ /* 0x01cfe20003f05270 */
[----:B------:R-:W1:Y:S03]  /*3910*/  SHFL.IDX PT, R5, R11, 0x2, 0x1c1f ;  /* 0x005c1f000b057f89 */ /* 0x000e6600000e0000 */
[----:B------:R-:W-:-:S04]  /*3920*/  ISETP.GT.AND P0, PT, R3, 0x1, !P0 ;  /* 0x000000010300780c */ /* 0x000fc80004704270 */
[----:B------:R-:W-:-:S04]  /*3930*/  ISETP.LT.OR P0, PT, R4, 0x2, P0 ;  /* 0x000000020400780c */ /* 0x000fc80000701670 */
[----:B------:R-:W-:Y:S02]  /*3940*/  FSEL R31, R21, -INF , !P0 ;  /* 0xff800000151f7808 */ /* 0x000fe40004000000 */
        /* <DEDUP_REMOVED lines=34> */
[----:B------:R-:W-:-:S04]  /*3b70*/  ISETP.NE.AND P0, PT, R24, RZ, PT ;  /* 0x000000ff1800720c */ /* 0x000fc80003f05270 */
        /* <DEDUP_REMOVED lines=43> */
.L_x_276:
[----:B------:R-:W-:-:S04]  /*3e30*/  MOV R6, c[0x0][0x32c] ;  /* 0x0000cb0000067a02 */ /* 0x000fc80000000f00 */
[----:B------:R-:W-:-:S13]  /*3e40*/  ISETP.NE.AND P0, PT, R6, 0x1, PT ;  /* 0x000000010600780c */ /* 0x000fda0003f05270 */
[----:B------:R-:W-:-:S05]  /*3e50*/  @P0 IMAD.HI.U32 R6, R5, c[0x0][0x330], RZ ;  /* 0x0000cc0005060a27 */ /* 0x000fca00078e00ff */
[----:B------:R-:W-:Y:S02]  /*3e60*/  @P0 SHF.R.U32.HI R5, RZ, c[0x0][0x334], R6 ;  /* 0x0000cd00ff050a19 */ /* 0x000fe40000011606 */
.L_x_277:
[----:B------:R-:W-:Y:S05]  /*3e70*/  BSYNC B0 ;  /* 0x0000000000007941 */ /* 0x000fea0003800000 */
.L_x_275:
[----:B------:R-:W-:-:S05]  /*3e80*/  IMAD R5, R5, c[0x0][0x32c], R22 ;  /* 0x0000cb0005057a24 */ /* 0x000fca00078e0216 */
[----:B------:R-:W-:Y:S02]  /*3e90*/  IADD3 R6, R5, c[0x0][0x32c], RZ ;  /* 0x0000cb0005067a10 */ /* 0x000fe40007ffe0ff */
[----:B------:R-:W-:Y:S02]  /*3ea0*/  IMNMX R3, R3, R5, !PT ;  /* 0x0000000503037217 */ /* 0x000fe40007800200 */
[----:B------:R-:W-:Y:S02]  /*3eb0*/  IMNMX R4, R4, R6, PT ;  /* 0x0000000604047217 */ /* 0x000fe40003800200 */
.L_x_274:
[----:B--234-:R-:W-:-:S04]  /*3ec0*/  ISETP.NE.AND P0, PT, R30, RZ, PT ;  /* 0x000000ff1e00720c */ /* 0x01cfc80003f05270 */
        /* <DEDUP_REMOVED lines=41> */
[----:B------:R1:W2:Y:S01]  /*4160*/  MUFU.TANH R21, R3 ;  /* 0x0000000300157308 */ /* 0x0002a20000002400 */
[----:B------:R-:W3:Y:S02]  /*4170*/  SHFL.IDX PT, R4, R11, 0x3, 0x1c1f ;  /* 0x007c1f000b047f89 */ /* 0x000ee400000e0000 */
[----:B------:R-:W-:Y:S02]  /*4180*/  FSEL R196, R9, -INF , !P0 ;  /* 0xff80000009c47808 */ /* 0x000fe40004000000 */
[----:B------:R-:W-:Y:S01]  /*4190*/  ISETP.GE.AND P0, PT, R252, 0x1, PT ;  /* 0x00000001fc00780c */ /* 0x000fe20003f06270 */
[----:B-1----:R-:W-:-:S04]  /*41a0*/  FMUL.FTZ R3, R62, c[0x0][0x320] ;  /* 0x0000c8003e037a20 */ /* 0x002fc80000410000 */
[----:B------:R1:W4:Y:S01]  /*41b0*/  MUFU.TANH R17, R3 ;  /* 0x0000000300117308 */ /* 0x0003220000002400 */
[----:B---3--:R-:W-:-:S05]  /*41c0*/  IMAD.IADD R12, R18, 0x1, R4 ;  /* 0x00000001120c7824 */ /* 0x008fca00078e0204 */
[----:B------:R-:W-:Y:S01]  /*41d0*/  IMNMX R12, R12, R19, PT ;  /* 0x000000130c0c7217 */ /* 0x000fe20003800200 */
[----:B-1----:R-:W-:-:S04]  /*41e0*/  FMUL.FTZ R3, R63, c[0x0][0x320] ;  /* 0x0000c8003f037a20 */ /* 0x002fc80000410000 */
[----:B------:R1:W3:Y:S02]  /*41f0*/  MUFU.TANH R16, R3 ;  /* 0x0000000300107308 */ /* 0x0002e40000002400 */
        /* <DEDUP_REMOVED lines=31> */
.L_x_280:
[----:B------:R-:W-:-:S04]  /*43f0*/  MOV R5, c[0x0][0x32c] ;  /* 0x0000cb0000057a02 */ /* 0x000fc80000000f00 */
[----:B------:R-:W-:-:S13]  /*4400*/  ISETP.NE.AND P0, PT, R5, 0x1, PT ;  /* 0x000000010500780c */ /* 0x000fda0003f05270 */
[----:B------:R-:W-:-:S05]  /*4410*/  @P0 IMAD.HI.U32 R5, R4, c[0x0][0x330], RZ ;  /* 0x0000cc0004050a27 */ /* 0x000fca00078e00ff */
[----:B------:R-:W-:Y:S02]  /*4420*/  @P0 SHF.R.U32.HI R4, RZ, c[0x0][0x334], R5 ;  /* 0x0000cd00ff040a19 */ /* 0x000fe40000011605 */
.L_x_281:
[----:B------:R-:W-:Y:S05]  /*4430*/  BSYNC B0 ;  /* 0x0000000000007941 */ /* 0x000fea0003800000 */
.L_x_279:
[----:B------:R-:W-:-:S05]  /*4440*/  IMAD R4, R4, c[0x0][0x32c], R22 ;  /* 0x0000cb0004047a24 */ /* 0x000fca00078e0216 */
[----:B------:R-:W-:Y:S02]  /*4450*/  IADD3 R5, R4, c[0x0][0x32c], RZ ;  /* 0x0000cb0004057a10 */ /* 0x000fe40007ffe0ff */
[----:B------:R-:W-:Y:S02]  /*4460*/  IMNMX R3, R3, R4, !PT ;  /* 0x0000000403037217 */ /* 0x000fe40007800200 */
[----:B------:R-:W-:Y:S02]  /*4470*/  IMNMX R12, R12, R5, PT ;  /* 0x000000050c0c7217 */ /* 0x000fe40003800200 */
.L_x_278:
[----:B--234-:R-:W-:Y:S01]  /*4480*/  FMNMX.FTZ R106, R36, R37, !PT ;  /* 0x00000025246a7209 */ /* 0x01cfe20007810000 */
[----:B------:R-:W-:Y:S01]  /*4490*/  IMAD.SHL.U32 R209, R0, 0x2, RZ ;  /* 0x0000000200d17824 */ /* 0x000fe200078e00ff */
[----:B------:R-:W-:Y:S02]  /*44a0*/  ISETP.NE.AND P0, PT, R30, RZ, PT ;  /* 0x000000ff1e00720c */ /* 0x000fe40003f05270 */
[----:B------:R-:W-:Y:S01]  /*44b0*/  FMNMX.FTZ R106, R41, R106, !PT ;  /* 0x0000006a296a7209 */ /* 0x000fe20007810000 */
[----:B------:R-:W-:Y:S01]  /*44c0*/  IMAD R210, R2, 0x2, R209 ;  /* 0x0000000202d27824 */ /* 0x000fe200078e02d1 */
[----:B------:R-:W-:Y:S01]  /*44d0*/  ISETP.GT.AND P0, PT, R3, 0x1, !P0 ;  /* 0x000000010300780c */ /* 0x000fe20004704270 */
[----:B------:R-:W-:Y:S01]  /*44e0*/  LDSM.16.MT88.4 R120, [R209+0x1880] ;  /* 0x00188000d178783b */ /* 0x000fe20000004200 */
[----:B------:R-:W-:-:S02]  /*44f0*/  FMNMX.FTZ R106, R40, R106, !PT ;  /* 0x0000006a286a7209 */ /* 0x000fc40007810000 */
[----:B------:R-:W-:Y:S01]  /*4500*/  ISETP.LT.OR P0, PT, R12, 0x2, P0 ;  /* 0x000000020c00780c */ /* 0x000fe20000701670 */
[----:B------:R-:W-:Y:S01]  /*4510*/  LDSM.16.MT88.4 R136, [R210+0x1880] ;  /* 0x00188000d288783b */ /* 0x000fe20000004200 */
[----:B------:R-:W-:Y:S02]  /*4520*/  FMNMX.FTZ R106, R44, R106, !PT ;  /* 0x0000006a2c6a7209 */ /* 0x000fe40007810000 */
[----:B------:R-:W-:Y:S01]  /*4530*/  FSEL R47, R10, -INF , !P0 ;  /* 0xff8000000a2f7808 */ /* 0x000fe20004000000 */
[----:B------:R-:W-:Y:S01]  /*4540*/  LDSM.16.MT88.4 R152, [R209+0x2480] ;  /* 0x00248000d198783b */ /* 0x000fe20000004200 */
[----:B------:R-:W-:Y:S02]  /*4550*/  FMNMX.FTZ R106, R45, R106, !PT ;  /* 0x0000006a2d6a7209 */ /* 0x000fe40007810000 */
[----:B------:R-:W-:Y:S01]  /*4560*/  ISETP.NE.AND P0, PT, R29, RZ, PT ;  /* 0x000000ff1d00720c */ /* 0x000fe20003f05270 */
[----:B------:R-:W-:Y:S01]  /*4570*/  LDSM.16.MT88.4 R60, [R210+0x2480] ;  /* 0x00248000d23c783b */ /* 0x000fe20000004200 */
[----:B------:R-:W-:-:S02]  /*4580*/  FMNMX.FTZ R106, R48, R106, !PT ;  /* 0x0000006a306a7209 */ /* 0x000fc40007810000 */
[----:B------:R-:W-:Y:S01]  /*4590*/  FMNMX.FTZ R105, R28, R31, !PT ;  /* 0x0000001f1c697209 */ /* 0x000fe20007810000 */
[----:B------:R-:W-:Y:S01]  /*45a0*/  LDSM.16.MT88.4 R76, [R209+0x3080] ;  /* 0x00308000d14c783b */ /* 0x000fe20000004200 */
[----:B------:R-:W-:Y:S02]  /*45b0*/  FMNMX.FTZ R106, R49, R106, !PT ;  /* 0x0000006a316a7209 */ /* 0x000fe40007810000 */
[----:B------:R-:W-:Y:S01]  /*45c0*/  ISETP.GT.AND P0, PT, R3, 0x8, !P0 ;  /* 0x000000080300780c */ /* 0x000fe20004704270 */
[----:B------:R-:W-:Y:S01]  /*45d0*/  LDSM.16.MT88.4 R92, [R210+0x3080] ;  /* 0x00308000d25c783b */ /* 0x000fe20000004200 */
[----:B------:R-:W-:Y:S02]  /*45e0*/  FMNMX.FTZ R106, R57, R106, !PT ;  /* 0x0000006a396a7209 */ /* 0x000fe40007810000 */
[----:B------:R-:W-:Y:S01]  /*45f0*/  FMNMX.FTZ R105, R33, R105, !PT ;  /* 0x0000006921697209 */ /* 0x000fe20007810000 */
[----:B------:R-:W-:Y:S01]  /*4600*/  LDSM.16.MT88.4 R116, [R209+0x1c80] ;  /* 0x001c8000d174783b */ /* 0x000fe20000004200 */
[----:B------:R-:W-:-:S02]  /*4610*/  FMNMX.FTZ R106, R59, R106, !PT ;  /* 0x0000006a3b6a7209 */ /* 0x000fc40007810000 */
[----:B------:R-:W-:Y:S01]  /*4620*/  ISETP.LT.OR P0, PT, R12, 0x9, P0 ;  /* 0x000000090c00780c */ /* 0x000fe20000701670 */
[----:B------:R-:W-:Y:S01]  /*4630*/  LDSM.16.MT88.4 R132, [R210+0x1c80] ;  /* 0x001c8000d284783b */ /* 0x000fe20000004200 */
[----:B------:R-:W-:Y:S02]  /*4640*/  FMNMX.FTZ R106, R68, R106, !PT ;  /* 0x0000006a446a7209 */ /* 0x000fe40007810000 */
[----:B------:R-:W-:Y:S01]  /*4650*/  FMNMX.FTZ R105, R32, R105, !PT ;  /* 0x0000006920697209 */ /* 0x000fe20007810000 */
[----:B------:R-:W-:Y:S01]  /*4660*/  LDSM.16.MT88.4 R148, [R209+0x2880] ;  /* 0x00288000d194783b */ /* 0x000fe20000004200 */
[----:B------:R-:W-:Y:S02]  /*4670*/  FMNMX.FTZ R106, R69, R106, !PT ;  /* 0x0000006a456a7209 */ /* 0x000fe40007810000 */
[----:B------:R-:W-:Y:S01]  /*4680*/  FSEL R56, R21, -INF , !P0 ;  /* 0xff80000015387808 */ /* 0x000fe20004000000 */
[----:B------:R-:W-:Y:S01]  /*4690*/  LDSM.16.MT88.4 R172, [R210+0x2880] ;  /* 0x00288000d2ac783b */ /* 0x000fe20000004200 */
[----:B------:R-:W-:-:S02]  /*46a0*/  ISETP.NE.AND P0, PT, R27, RZ, PT ;  /* 0x000000ff1b00720c */ /* 0x000fc40003f05270 */
[----:B------:R-:W-:Y:S01]  /*46b0*/  FMNMX.FTZ R105, R38, R105, !PT ;  /* 0x0000006926697209 */ /* 0x000fe20007810000 */
[----:B------:R-:W1:Y:S01]  /*46c0*/  SHFL.BFLY PT, R4, R106, 0x2, 0x1f ;  /* 0x0c401f006a047f89 */ /* 0x000e6200000e0000 */
[----:B------:R-:W-:Y:S02]  /*46d0*/  ISETP.GT.AND P0, PT, R3, 0x9, !P0 ;  /* 0x000000090300780c */ /* 0x000fe40004704270 */
[----:B------:R-:W-:Y:S01]  /*46e0*/  FMNMX.FTZ R105, R39, R105, !PT ;  /* 0x0000006927697209 */ /* 0x000fe20007810000 */
[----:B------:R-:W-:Y:S01]  /*46f0*/  LDSM.16.MT88.4 R180, [R209+0x3480] ;  /* 0x00348000d1b4783b */ /* 0x000fe20000004200 */
[----:B------:R-:W-:Y:S02]  /*4700*/  ISETP.LT.OR P0, PT, R12, 0xa, P0 ;  /* 0x0000000a0c00780c */ /* 0x000fe40000701670 */
[----:B------:R-:W-:Y:S01]  /*4710*/  FMNMX.FTZ R105, R42, R105, !PT ;  /* 0x000000692a697209 */ /* 0x000fe20007810000 */
[----:B------:R-:W-:Y:S01]  /*4720*/  LDSM.16.MT88.4 R176, [R210+0x3480] ;  /* 0x00348000d2b0783b */ /* 0x000fe20000004200 */
[----:B------:R-:W-:-:S02]  /*4730*/  FSEL R58, R9, -INF , !P0 ;  /* 0xff800000093a7808 */ /* 0x000fc40004000000 */
[----:B------:R-:W-:Y:S01]  /*4740*/  ISETP.NE.AND P0, PT, R26, RZ, PT ;  /* 0x000000ff1a00720c */ /* 0x000fe20003f05270 */
[----:B------:R-:W-:Y:S01]  /*4750*/  LDSM.16.MT88.4 R164, [R209+0x3880] ;  /* 0x00388000d1a4783b */ /* 0x000fe20000004200 */
[----:B------:R-:W-:Y:S02]  /*4760*/  FMNMX.FTZ R105, R43, R105, !PT ;  /* 0x000000692b697209 */ /* 0x000fe40007810000 */
[----:B------:R-:W-:Y:S01]  /*4770*/  ISETP.GT.AND P0, PT, R3, 0x10, !P0 ;  /* 0x000000100300780c */ /* 0x000fe20004704270 */
[----:B------:R-:W-:Y:S01]  /*4780*/  LDSM.16.MT88.4 R72, [R209+0x2080] ;  /* 0x00208000d148783b */ /* 0x000fe20000004200 */
[----:B------:R-:W-:Y:S02]  /*4790*/  FMNMX.FTZ R105, R46, R105, !PT ;  /* 0x000000692e697209 */ /* 0x000fe40007810000 */
[----:B------:R-:W-:Y:S01]  /*47a0*/  ISETP.LT.OR P0, PT, R12, 0x11, P0 ;  /* 0x000000110c00780c */ /* 0x000fe20000701670 */
[----:B------:R-:W-:Y:S01]  /*47b0*/  LDSM.16.MT88.4 R88, [R210+0x2080] ;  /* 0x00208000d258783b */ /* 0x000fe20000004200 */
[----:B------:R-:W-:-:S02]  /*47c0*/  FMNMX.FTZ R105, R51, R105, !PT ;  /* 0x0000006933697209 */ /* 0x000fc40007810000 */
[----:B------:R-:W-:Y:S01]  /*47d0*/  FSEL R102, R7, -INF , !P0 ;  /* 0xff80000007667808 */ /* 0x000fe20004000000 */
[----:B------:R-:W-:Y:S01]  /*47e0*/  LDSM.16.MT88.4 R108, [R209+0x2c80] ;  /* 0x002c8000d16c783b */ /* 0x000fe20000004200 */
[----:B-1----:R-:W-:Y:S02]  /*47f0*/  FMNMX.FTZ R106, R106, R4, !PT ;  /* 0x000000046a6a7209 */ /* 0x002fe40007810000 */
[----:B------:R-:W-:Y:S01]  /*4800*/  ISETP.GT.AND P0, PT, R3, 0x11, !P6 ;  /* 0x000000110300780c */ /* 0x000fe20007704270 */
[----:B------:R-:W-:Y:S01]  /*4810*/  LDSM.16.MT88.4 R160, [R210+0x2c80] ;  /* 0x002c8000d2a0783b */ /* 0x000fe20000004200 */
[----:B------:R-:W-:Y:S02]  /*4820*/  FMNMX.FTZ R105, R52, R105, !PT ;  /* 0x0000006934697209 */ /* 0x000fe40007810000 */
[----:B------:R-:W-:Y:S01]  /*4830*/  ISETP.LT.OR P0, PT, R12, 0x12, P0 ;  /* 0x000000120c00780c */ /* 0x000fe20000701670 */
[----:B------:R-:W1:Y:S01]  /*4840*/  SHFL.BFLY PT, R4, R106, 0x1, 0x1f ;  /* 0x0c201f006a047f89 */ /* 0x000e6200000e0000 */
[----:B------:R-:W-:-:S02]  /*4850*/  FMNMX.FTZ R105, R53, R105, !PT ;  /* 0x0000006935697209 */ /* 0x000fc40007810000 */
[----:B------:R-:W-:Y:S01]  /*4860*/  FSEL R103, R6, -INF , !P0 ;  /* 0xff80000006677808 */ /* 0x000fe20004000000 */
[----:B------:R-:W-:Y:S01]  /*4870*/  LDSM.16.MT88.4 R168, [R210+0x3880] ;  /* 0x00388000d2a8783b */ /* 0x000fe20000004200 */
[----:B------:R-:W-:Y:S02]  /*4880*/  ISETP.GT.AND P0, PT, R3, 0x18, !P5 ;  /* 0x000000180300780c */ /* 0x000fe40006f04270 */
[----:B------:R-:W-:Y:S02]  /*4890*/  ISETP.NE.AND P6, PT, R25, RZ, PT ;  /* 0x000000ff1900720c */ /* 0x000fe40003fc5270 */
[----:B------:R-:W-:Y:S02]  /*48a0*/  ISETP.LT.OR P0, PT, R12, 0x19, P0 ;  /* 0x000000190c00780c */ /* 0x000fe40000701670 */
[----:B------:R-:W-:Y:S02]  /*48b0*/  IADD3 R222, R222, -0x2, RZ ;  /* 0xfffffffedede7810 */ /* 0x000fe40007ffe0ff */
[----:B------:R-:W-:-:S02]  /*48c0*/  FSEL R107, R15, -INF , !P0 ;  /* 0xff8000000f6b7808 */ /* 0x000fc40004000000 */
[----:B------:R-:W-:-:S04]  /*48d0*/  ISETP.GT.AND P0, PT, R3, 0x19, !P4 ;  /* 0x000000190300780c */ /* 0x000fc80006704270 */
[----:B------:R-:W-:-:S04]  /*48e0*/  ISETP.LT.OR P0, PT, R12, 0x1a, P0 ;  /* 0x0000001a0c00780c */ /* 0x000fc80000701670 */
[----:B------:R-:W-:Y:S02]  /*48f0*/  FSEL R184, R14, -INF , !P0 ;  /* 0xff8000000eb87808 */ /* 0x000fe40004000000 */
[----:B-1----:R-:W-:Y:S02]  /*4900*/  FMNMX.FTZ R106, R106, R4, !PT ;  /* 0x000000046a6a7209 */ /* 0x002fe40007810000 */
[----:B------:R-:W1:Y:S01]  /*4910*/  SHFL.BFLY PT, R4, R105, 0x2, 0x1f ;  /* 0x0c401f0069047f89 */ /* 0x000e6200000e0000 */
[----:B------:R-:W-:Y:S02]  /*4920*/  ISETP.GT.AND P0, PT, R3, 0x20, !P3 ;  /* 0x000000200300780c */ /* 0x000fe40005f04270 */
[----:B------:R-:W-:Y:S02]  /*4930*/  FMUL.FTZ R14, R106, c[0x0][0x2d0] ;  /* 0x0000b4006a0e7a20 */ /* 0x000fe40000410000 */
[----:B------:R-:W-:-:S04]  /*4940*/  ISETP.LT.OR P0, PT, R12, 0x21, P0 ;  /* 0x000000210c00780c */ /* 0x000fc80000701670 */
[----:B------:R-:W-:Y:S02]  /*4950*/  FSEL R190, R17, -INF , !P0 ;  /* 0xff80000011be7808 */ /* 0x000fe40004000000 */
[----:B------:R-:W-:-:S04]  /*4960*/  ISETP.GT.AND P0, PT, R3, 0x21, !P2 ;  /* 0x000000210300780c */ /* 0x000fc80005704270 */
[----:B------:R-:W-:-:S04]  /*4970*/  ISETP.LT.OR P0, PT, R12, 0x22, P0 ;  /* 0x000000220c00780c */ /* 0x000fc80000701670 */
[----:B------:R-:W-:Y:S02]  /*4980*/  FSEL R191, R16, -INF , !P0 ;  /* 0xff80000010bf7808 */ /* 0x000fe40004000000 */
[----:B------:R-:W-:Y:S02]  /*4990*/  ISETP.GT.AND P0, PT, R3, 0x28, !P1 ;  /* 0x000000280300780c */ /* 0x000fe40004f04270 */
[----:B-1----:R-:W-:Y:S02]  /*49a0*/  FMNMX.FTZ R105, R105, R4, !PT ;  /* 0x0000000469697209 */ /* 0x002fe40007810000 */
[----:B------:R-:W-:-:S03]  /*49b0*/  ISETP.LT.OR P0, PT, R12, 0x29, P0 ;  /* 0x000000290c00780c */ /* 0x000fc60000701670 */
[----:B------:R-:W1:Y:S01]  /*49c0*/  SHFL.BFLY PT, R4, R105, 0x1, 0x1f ;  /* 0x0c201f0069047f89 */ /* 0x000e6200000e0000 */
[----:B------:R-:W-:Y:S02]  /*49d0*/  FSEL R192, R8, -INF , !P0 ;  /* 0xff80000008c07808 */ /* 0x000fe40004000000 */
[----:B------:R-:W-:Y:S02]  /*49e0*/  ISETP.GT.AND P0, PT, R3, RZ, !P6 ;  /* 0x000000ff0300720c */ /* 0x000fe40007704270 */
[----:B------:R-:W-:Y:S02]  /*49f0*/  ISETP.NE.AND P6, PT, R24, RZ, PT ;  /* 0x000000ff1800720c */ /* 0x000fe40003fc5270 */
[----:B------:R-:W-:-:S04]  /*4a00*/  ISETP.LT.OR P0, PT, R12, 0x1, P0 ;  /* 0x000000010c00780c */ /* 0x000fc80000701670 */
[----:B------:R-:W-:Y:S02]  /*4a10*/  FSEL R15, R13, -INF , !P0 ;  /* 0xff8000000d0f7808 */ /* 0x000fe40004000000 */
[----:B------:R-:W-:-:S04]  /*4a20*/  FSETP.NEU.FTZ.AND P0, PT, R106, -INF , PT ;  /* 0xff8000006a00780b */ /* 0x000fc80003f1d000 */
[----:B------:R-:W-:Y:S02]  /*4a30*/  FSEL R14, R14, RZ, P0 ;  /* 0x000000ff0e0e7208 */ /* 0x000fe40000000000 */
[----:B-1----:R-:W-:-:S03]  /*4a40*/  FMNMX.FTZ R105, R105, R4, !PT ;  /* 0x0000000469697209 */ /* 0x002fc60007810000 */
[----:B------:R-:W-:Y:S01]  /*4a50*/  FFMA.FTZ R4, R36, c[0x0][0x2d0], -R14 ;  /* 0x0000b40024047a23 */ /* 0x000fe2000001080e */
[C---:B------:R-:W-:Y:S01]  /*4a60*/  FSETP.NEU.FTZ.AND P0, PT, R105.reuse, -INF , PT ;  /* 0xff8000006900780b */ /* 0x040fe20003f1d000 */
[----:B------:R-:W-:Y:S02]  /*4a70*/  FMUL.FTZ R13, R105, c[0x0][0x2d0] ;  /* 0x0000b400690d7a20 */ /* 0x000fe40000410000 */
[----:B------:R1:W-:Y:S03]  /*4a80*/  MUFU.EX2 R234, R4 ;  /* 0x0000000400ea7308 */ /* 0x0003e60000000800 */
[----:B------:R-:W-:Y:S02]  /*4a90*/  FSEL R13, R13, RZ, P0 ;  /* 0x000000ff0d0d7208 */ /* 0x000fe40000000000 */
[----:B------:R-:W-:-:S03]  /*4aa0*/  ISETP.GT.AND P0, PT, R3, 0x29, !P6 ;  /* 0x000000290300780c */ /* 0x000fc60007704270 */
[--C-:B------:R-:W-:Y:S01]  /*4ab0*/  FFMA.FTZ R0, R28, c[0x0][0x2d0], -R13.reuse ;  /* 0x0000b4001c007a23 */ /* 0x100fe2000001080d */
[----:B------:R-:W-:Y:S01]  /*4ac0*/  ISETP.LT.OR P0, PT, R12, 0x2a, P0 ;  /* 0x0000002a0c00780c */ /* 0x000fe20000701670 */
[----:B------:R-:W-:Y:S02]  /*4ad0*/  FFMA.FTZ R2, R43, c[0x0][0x2d0], -R13 ;  /* 0x0000b4002b027a23 */ /* 0x000fe4000001080d */
[----:B------:R2:W-:Y:S01]  /*4ae0*/  MUFU.EX2 R226, R0 ;  /* 0x0000000000e27308 */ /* 0x0005e20000000800 */
[----:B-1----:R-:W-:-:S07]  /*4af0*/  FFMA.FTZ R4, R37, c[0x0][0x2d0], -R14 ;  /* 0x0000b40025047a23 */ /* 0x002fce000001080e */
[----:B------:R1:W-:Y:S01]  /*4b00*/  MUFU.EX2 R233, R4 ;  /* 0x0000000400e97308 */ /* 0x0003e20000000800 */
[----:B--2---:R-:W-:-:S07]  /*4b10*/  FFMA.FTZ R0, R31, c[0x0][0x2d0], -R13 ;  /* 0x0000b4001f007a23 */ /* 0x004fce000001080d */
[----:B------:R2:W-:Y:S01]  /*4b20*/  MUFU.EX2 R241, R2 ;  /* 0x0000000200f17308 */ /* 0x0005e20000000800 */
[----:B-1----:R-:W-:-:S07]  /*4b30*/  FFMA.FTZ R4, R41, c[0x0][0x2d0], -R14 ;  /* 0x0000b40029047a23 */ /* 0x002fce000001080e */
[----:B------:R1:W3:Y:S08]  /*4b40*/  MUFU.EX2 R225, R0 ;  /* 0x0000000000e17308 */ /* 0x0002f00000000800 */
[----:B------:R4:W-:Y:S01]  /*4b50*/  MUFU.EX2 R239, R4 ;  /* 0x0000000400ef7308 */ /* 0x0009e20000000800 */
[----:B--2---:R-:W-:Y:S01]  /*4b60*/  FMNMX.FTZ R2, R15, R47, !PT ;  /* 0x0000002f0f027209 */ /* 0x004fe20007810000 */
[----:B-1----:R-:W-:Y:S01]  /*4b70*/  FFMA.FTZ R0, R33, c[0x0][0x2d0], -R13 ;  /* 0x0000b40021007a23 */ /* 0x002fe2000001080d */
[----:B---3--:R-:W-:-:S05]  /*4b80*/  F2FP.PACK_AB R5, R225, R226 ;  /* 0x000000e2e105723e */ /* 0x008fca00000000ff */
[----:B------:R1:W-:Y:S01]  /*4b90*/  MUFU.EX2 R231, R0 ;  /* 0x0000000000e77308 */ /* 0x0003e20000000800 */
[----:B----4-:R-:W-:-:S07]  /*4ba0*/  FFMA.FTZ R4, R40, c[0x0][0x2d0], -R14 ;  /* 0x0000b40028047a23 */ /* 0x010fce000001080e */
[----:B------:R2:W3:Y:S01]  /*4bb0*/  MUFU.EX2 R240, R4 ;  /* 0x0000000400f07308 */ /* 0x0004e20000000800 */
[----:B-1----:R-:W-:-:S07]  /*4bc0*/  FFMA.FTZ R0, R32, c[0x0][0x2d0], -R13 ;  /* 0x0000b40020007a23 */ /* 0x002fce000001080d */
[----:B------:R1:W4:Y:S01]  /*4bd0*/  MUFU.EX2 R232, R0 ;  /* 0x0000000000e87308 */ /* 0x0003220000000800 */
[----:B--2---:R-:W-:Y:S02]  /*4be0*/  F2FP.PACK_AB R4, R233, R234 ;  /* 0x000000eae904723e */ /* 0x004fe400000000ff */
[----:B---3--:R-:W-:Y:S01]  /*4bf0*/  F2FP.PACK_AB R6, R240, R239 ;  /* 0x000000eff006723e */ /* 0x008fe200000000ff */
[--C-:B-1----:R-:W-:Y:S01]  /*4c00*/  FFMA.FTZ R0, R44, c[0x0][0x2d0], -R14.reuse ;  /* 0x0000b4002c007a23 */ /* 0x102fe2000001080e */
[----:B----4-:R-:W-:Y:S02]  /*4c10*/  F2FP.PACK_AB R7, R232, R231 ;  /* 0x000000e7e807723e */ /* 0x010fe400000000ff */
[----:B------:R-:W-:Y:S01]  /*4c20*/  FSEL R44, R55, -INF , !P0 ;  /* 0xff800000372c7808 */ /* 0x000fe20004000000 */
[----:B------:R1:W-:Y:S04]  /*4c30*/  MUFU.EX2 R236, R0 ;  /* 0x0000000000ec7308 */ /* 0x0003e80000000800 */
[C---:B------:R-:W-:Y:S08]  /*4c40*/  HMMA.16816.F32 R16, R4.reuse, R120, RZ ;  /* 0x000000780410723c */ /* 0x040ff000000018ff */
[----:B------:R-:W-:Y:S01]  /*4c50*/  HMMA.16816.F32 R20, R4, R136, RZ ;  /* 0x000000880414723c */ /* 0x000fe200000018ff */
[----:B-1----:R-:W-:-:S04]  /*4c60*/  FFMA.FTZ R0, R45, c[0x0][0x2d0], -R14 ;  /* 0x0000b4002d007a23 */ /* 0x002fc8000001080e */
        /* <DEDUP_REMOVED lines=17> */
[----:B------:R-:W-:Y:S01]  /*4d80*/  HMMA.16816.F32 R80, R4, R78, RZ ;  /* 0x0000004e0450723c */ /* 0x000fe200000018ff */
[----:B-1----:R-:W-:-:S07]  /*4d90*/  FFMA.FTZ R0, R39, c[0x0][0x2d0], -R13 ;  /* 0x0000b40027007a23 */ /* 0x002fce000001080d */
[----:B------:R-:W-:Y:S01]  /*4da0*/  HMMA.16816.F32 R36, R4, R94, RZ ;  /* 0x0000005e0424723c */ /* 0x000fe200000018ff */
[----:B------:R1:W2:Y:S06]  /*4db0*/  MUFU.EX2 R235, R0 ;  /* 0x0000000000eb7308 */ /* 0x0002ac0000000800 */
[----:B------:R-:W-:Y:S01]  /*4dc0*/  FMNMX.FTZ R4, R56, R2, !PT ;  /* 0x0000000238047209 */ /* 0x000fe20007810000 */
[----:B------:R-:W-:-:S03]  /*4dd0*/  FFMA.FTZ R2, R57, c[0x0][0x2d0], -R14 ;  /* 0x0000b40039027a23 */ /* 0x000fc6000001080e */
[----:B------:R-:W-:Y:S01]  /*4de0*/  FMNMX.FTZ R4, R58, R4, !PT ;  /* 0x000000043a047209 */ /* 0x000fe20007810000 */
[----:B------:R3:W-:Y:S03]  /*4df0*/  MUFU.EX2 R224, R2 ;  /* 0x0000000200e07308 */ /* 0x0007e60000000800 */
[----:B------:R-:W-:Y:S01]  /*4e00*/  FMNMX.FTZ R4, R102, R4, !PT ;  /* 0x0000000466047209 */ /* 0x000fe20007810000 */
[----:B-1----:R-:W-:-:S03]  /*4e10*/  FFMA.FTZ R0, R42, c[0x0][0x2d0], -R13 ;  /* 0x0000b4002a007a23 */ /* 0x002fc6000001080d */
[----:B------:R-:W-:Y:S02]  /*4e20*/  FMNMX.FTZ R4, R103, R4, !PT ;  /* 0x0000000467047209 */ /* 0x000fe40007810000 */
[----:B--2---:R-:W-:Y:S01]  /*4e30*/  F2FP.PACK_AB R9, R235, R230 ;  /* 0x000000e6eb09723e */ /* 0x004fe200000000ff */
[----:B------:R1:W2:Y:S01]  /*4e40*/  MUFU.EX2 R237, R0 ;  /* 0x0000000000ed7308 */ /* 0x0002a20000000800 */
[----:B------:R-:W-:-:S04]  /*4e50*/  FMNMX.FTZ R4, R107, R4, !PT ;  /* 0x000000046b047209 */ /* 0x000fc80007810000 */
[----:B------:R-:W-:Y:S01]  /*4e60*/  FMNMX.FTZ R4, R184, R4, !PT ;  /* 0x00000004b8047209 */ /* 0x000fe20007810000 */
[----:B---3--:R-:W-:-:S03]  /*4e70*/  FFMA.FTZ R2, R59, c[0x0][0x2d0], -R14 ;  /* 0x0000b4003b027a23 */ /* 0x008fc6000001080e */
[----:B------:R-:W-:Y:S01]  /*4e80*/  FMNMX.FTZ R3, R190, R4, !PT ;  /* 0x00000004be037209 */ /* 0x000fe20007810000 */
[----:B------:R3:W4:Y:S03]  /*4e90*/  MUFU.EX2 R207, R2 ;  /* 0x0000000200cf7308 */ /* 0x0007260000000800 */
[----:B------:R-:W-:Y:S02]  /*4ea0*/  FMNMX.FTZ R3, R191, R3, !PT ;  /* 0x00000003bf037209 */ /* 0x000fe40007810000 */
[----:B-1----:R-:W-:Y:S02]  /*4eb0*/  FMNMX.FTZ R0, R50, R54, !PT ;  /* 0x0000003632007209 */ /* 0x002fe40007810000 */
[----:B------:R-:W-:Y:S02]  /*4ec0*/  FMNMX.FTZ R3, R192, R3, !PT ;  /* 0x00000003c0037209 */ /* 0x000fe40007810000 */
[----:B------:R-:W-:-:S02]  /*4ed0*/  FMNMX.FTZ R0, R70, R0, !PT ;  /* 0x0000000046007209 */ /* 0x000fc40007810000 */
[----:B--2---:R-:W-:Y:S02]  /*4ee0*/  F2FP.PACK_AB R11, R241, R237 ;  /* 0x000000edf10b723e */ /* 0x004fe400000000ff */
[----:B------:R-:W-:Y:S01]  /*4ef0*/  FMNMX.FTZ R0, R101, R0, !PT ;  /* 0x0000000065007209 */ /* 0x000fe20007810000 */
[----:B---3--:R-:W-:Y:S01]  /*4f00*/  FFMA.FTZ R2, R68, c[0x0][0x2d0], -R14 ;  /* 0x0000b40044027a23 */ /* 0x008fe2000001080e */
[----:B----4-:R-:W-:Y:S02]  /*4f10*/  F2FP.PACK_AB R96, R207, R224 ;  /* 0x000000e0cf60723e */ /* 0x010fe400000000ff */
[----:B------:R-:W-:Y:S01]  /*4f20*/  FMNMX.FTZ R0, R186, R0, !PT ;  /* 0x00000000ba007209 */ /* 0x000fe20007810000 */
[----:B------:R1:W-:Y:S01]  /*4f30*/  MUFU.EX2 R206, R2 ;  /* 0x0000000200ce7308 */ /* 0x0003e20000000800 */
[----:B------:R-:W-:Y:S02]  /*4f40*/  HMMA.16816.F32 R16, R8, R116, R16 ;  /* 0x000000740810723c */ /* 0x000fe40000001810 */
[----:B------:R-:W-:-:S04]  /*4f50*/  FMNMX.FTZ R0, R187, R0, !PT ;  /* 0x00000000bb007209 */ /* 0x000fc80007810000 */
[----:B------:R-:W-:Y:S02]  /*4f60*/  FMNMX.FTZ R0, R188, R0, !PT ;  /* 0x00000000bc007209 */ /* 0x000fe40007810000 */
[----:B------:R-:W-:Y:S02]  /*4f70*/  HMMA.16816.F32 R20, R8, R132, R20 ;  /* 0x000000840814723c */ /* 0x000fe40000001814 */
[----:B------:R-:W-:-:S04]  /*4f80*/  FMNMX.FTZ R0, R189, R0, !PT ;  /* 0x00000000bd007209 */ /* 0x000fc80007810000 */
[----:B------:R-:W-:Y:S01]  /*4f90*/  FMNMX.FTZ R0, R194, R0, !PT ;  /* 0x00000000c2007209 */ /* 0x000fe20007810000 */
[----:B-1----:R-:W-:Y:S01]  /*4fa0*/  FFMA.FTZ R2, R69, c[0x0][0x2d0], -R14 ;  /* 0x0000b40045027a23 */ /* 0x002fe2000001080e */
[C---:B------:R-:W-:Y:S02]  /*4fb0*/  HMMA.16816.F32 R24, R8.reuse, R148, R24 ;  /* 0x000000940818723c */ /* 0x040fe40000001818 */
[----:B------:R-:W-:Y:S01]  /*4fc0*/  FMNMX.FTZ R0, R193, R0, !PT ;  /* 0x00000000c1007209 */ /* 0x000fe20007810000 */
[----:B------:R1:W2:Y:S03]  /*4fd0*/  MUFU.EX2 R205, R2 ;  /* 0x0000000200cd7308 */ /* 0x0002a60000000800 */
[----:B------:R-:W-:Y:S02]  /*4fe0*/  FMNMX.FTZ R0, R195, R0, !PT ;  /* 0x00000000c3007209 */ /* 0x000fe40007810000 */
[----:B------:R-:W-:Y:S02]  /*4ff0*/  HMMA.16816.F32 R28, R8, R172, R28 ;  /* 0x000000ac081c723c */ /* 0x000fe4000000181c */
[----:B------:R-:W-:-:S05]  /*5000*/  FMNMX.FTZ R0, R196, R0, !PT ;  /* 0x00000000c4007209 */ /* 0x000fca0007810000 */
[----:B------:R-:W3:Y:S01]  /*5010*/  SHFL.BFLY PT, R5, R0, 0x2, 0x1f ;  /* 0x0c401f0000057f89 */ /* 0x000ee200000e0000 */
[----:B------:R-:W-:Y:S01]  /*5020*/  HMMA.16816.F32 R32, R8, R180, R32 ;  /* 0x000000b40820723c */ /* 0x000fe20000001820 */
[----:B-1----:R-:W-:Y:S01]  /*5030*/  FFMA.FTZ R2, R46, c[0x0][0x2d0], -R13 ;  /* 0x0000b4002e027a23 */ /* 0x002fe2000001080d */
[----:B--2---:R-:W-:-:S03]  /*5040*/  F2FP.PACK_AB R98, R205, R206 ;  /* 0x000000cecd62723e */ /* 0x004fc600000000ff */
[----:B------:R1:W-:Y:S03]  /*5050*/  MUFU.EX2 R204, R2 ;  /* 0x0000000200cc7308 */ /* 0x0003e60000000800 */
[C---:B------:R-:W-:Y:S08]  /*5060*/  HMMA.16816.F32 R84, R8.reuse, R176, R84 ;  /* 0x000000b00854723c */ /* 0x040ff00000001854 */
[----:B------:R-:W-:Y:S01]  /*5070*/  HMMA.16816.F32 R124, R8, R118, R124 ;  /* 0x00000076087c723c */ /* 0x000fe2000000187c */
[----:B---3--:R-:W-:-:S07]  /*5080*/  FMNMX.FTZ R0, R0, R5, !PT ;  /* 0x0000000500007209 */ /* 0x008fce0007810000 */
[C---:B------:R-:W-:Y:S01]  /*5090*/  HMMA.16816.F32 R140, R8.reuse, R134, R140 ;  /* 0x00000086088c723c */ /* 0x040fe2000000188c */
[----:B-1----:R-:W-:Y:S01]  /*50a0*/  FMNMX.FTZ R2, R44, R3, !PT ;  /* 0x000000032c027209 */ /* 0x002fe20007810000 */
[--C-:B------:R-:W-:Y:S01]  /*50b0*/  FFMA.FTZ R3, R51, c[0x0][0x2d0], -R13.reuse ;  /* 0x0000b40033037a23 */ /* 0x100fe2000001080d */
[----:B------:R-:W1:Y:S03]  /*50c0*/  SHFL.BFLY PT, R5, R0, 0x1, 0x1f ;  /* 0x0c201f0000057f89 */ /* 0x000e6600000e0000 */
[----:B------:R2:W3:Y:S01]  /*50d0*/  MUFU.EX2 R203, R3 ;  /* 0x0000000300cb7308 */ /* 0x0004e20000000800 */
[----:B------:R-:W4:Y:S01]  /*50e0*/  SHFL.BFLY PT, R4, R2, 0x2, 0x1f ;  /* 0x0c401f0002047f89 */ /* 0x000f2200000e0000 */
[C---:B------:R-:W-:Y:S08]  /*50f0*/  HMMA.16816.F32 R156, R8.reuse, R150, R156 ;  /* 0x00000096089c723c */ /* 0x040ff0000000189c */
[----:B------:R-:W-:Y:S01]  /*5100*/  HMMA.16816.F32 R64, R8, R174, R64 ;  /* 0x000000ae0840723c */ /* 0x000fe20000001840 */
[----:B--2---:R-:W-:Y:S01]  /*5110*/  FFMA.FTZ R3, R52, c[0x0][0x2d0], -R13 ;  /* 0x0000b40034037a23 */ /* 0x004fe2000001080d */
[----:B---3--:R-:W-:-:S06]  /*5120*/  F2FP.PACK_AB R97, R203, R204 ;  /* 0x000000cccb61723e */ /* 0x008fcc00000000ff */
[----:B------:R-:W-:Y:S01]  /*5130*/  HMMA.16816.F32 R80, R8, R182, R80 ;  /* 0x000000b60850723c */ /* 0x000fe20000001850 */
[----:B------:R2:W-:Y:S01]  /*5140*/  MUFU.EX2 R202, R3 ;  /* 0x0000000300ca7308 */ /* 0x0005e20000000800 */
[----:B-1----:R-:W-:Y:S02]  /*5150*/  FMNMX.FTZ R104, R0, R5, !PT ;  /* 0x0000000500687209 */ /* 0x002fe40007810000 */
[----:B----4-:R-:W-:-:S03]  /*5160*/  FMNMX.FTZ R0, R2, R4, !PT ;  /* 0x0000000402007209 */ /* 0x010fc60007810000 */
[C---:B------:R-:W-:Y:S01]  /*5170*/  FMUL.FTZ R2, R104.reuse, c[0x0][0x2d0] ;  /* 0x0000b40068027a20 */ /* 0x040fe20000410000 */
[----:B------:R-:W-:Y:S01]  /*5180*/  FSETP.NEU.FTZ.AND P0, PT, R104, -INF , PT ;  /* 0xff8000006800780b */ /* 0x000fe20003f1d000 */
[----:B------:R-:W-:Y:S01]  /*5190*/  HMMA.16816.F32 R8, R8, R178, R36 ;  /* 0x000000b20808723c */ /* 0x000fe20000001824 */
[----:B------:R-:W1:Y:S02]  /*51a0*/  SHFL.BFLY PT, R4, R0, 0x1, 0x1f ;  /* 0x0c201f0000047f89 */ /* 0x000e6400000e0000 */
[----:B------:R-:W-:Y:S01]  /*51b0*/  FSEL R2, R2, RZ, P0 ;  /* 0x000000ff02027208 */ /* 0x000fe20000000000 */
[----:B--2---:R-:W-:-:S04]  /*51c0*/  FFMA.FTZ R3, R53, c[0x0][0x2d0], -R13 ;  /* 0x0000b40035037a23 */ /* 0x004fc8000001080d */
[----:B------:R2:W3:Y:S01]  /*51d0*/  MUFU.EX2 R201, R3 ;  /* 0x0000000300c97308 */ /* 0x0004e20000000800 */
[----:B-1----:R-:W-:Y:S01]  /*51e0*/  FMNMX.FTZ R100, R0, R4, !PT ;  /* 0x0000000400647209 */ /* 0x002fe20007810000 */
[--C-:B--2---:R-:W-:Y:S01]  /*51f0*/  FFMA.FTZ R3, R50, c[0x0][0x2d0], -R2.reuse ;  /* 0x0000b40032037a23 */ /* 0x104fe20000010802 */
[----:B---3--:R-:W-:Y:S01]  /*5200*/  F2FP.PACK_AB R99, R201, R202 ;  /* 0x000000cac963723e */ /* 0x008fe200000000ff */
[----:B------:R-:W-:Y:S01]  /*5210*/  FFMA.FTZ R0, R70, c[0x0][0x2d0], -R2 ;  /* 0x0000b40046007a23 */ /* 0x000fe20000010802 */
[----:B------:R-:W-:-:S03]  /*5220*/  FSETP.NEU.FTZ.AND P0, PT, R100, -INF , PT ;  /* 0xff8000006400780b */ /* 0x000fc60003f1d000 */
[----:B------:R1:W-:Y:S02]  /*5230*/  MUFU.EX2 R200, R3 ;  /* 0x0000000300c87308 */ /* 0x0003e40000000800 */
[C---:B------:R-:W-:Y:S06]  /*5240*/  HMMA.16816.F32 R68, R96.reuse, R164, R32 ;  /* 0x000000a46044723c */ /* 0x040fec0000001820 */
[----:B------:R2:W-:Y:S02]  /*5250*/  MUFU.EX2 R198, R0 ;  /* 0x0000000000c67308 */ /* 0x0005e40000000800 */
[----:B------:R-:W-:Y:S01]  /*5260*/  HMMA.16816.F32 R112, R96, R72, R16 ;  /* 0x000000486070723c */ /* 0x000fe20000001810 */
[----:B-1----:R-:W-:-:S05]  /*5270*/  FFMA.FTZ R3, R54, c[0x0][0x2d0], -R2 ;  /* 0x0000b40036037a23 */ /* 0x002fca0000010802 */
[----:B------:R1:W3:Y:S02]  /*5280*/  MUFU.EX2 R199, R3 ;  /* 0x0000000300c77308 */ /* 0x0002e40000000800 */
[----:B------:R-:W-:Y:S01]  /*5290*/  HMMA.16816.F32 R128, R96, R88, R20 ;  /* 0x000000586080723c */ /* 0x000fe20000001814 */
[----:B--2---:R-:W-:-:S05]  /*52a0*/  FMUL.FTZ R0, R100, c[0x0][0x2d0] ;  /* 0x0000b40064007a20 */ /* 0x004fca0000410000 */
[----:B------:R-:W-:Y:S02]  /*52b0*/  FSEL R0, R0, RZ, P0 ;  /* 0x000000ff00007208 */ /* 0x000fe40000000000 */
[----:B------:R-:W-:Y:S01]  /*52c0*/  HMMA.16816.F32 R144, R96, R108, R24 ;  /* 0x0000006c6090723c */ /* 0x000fe20000001818 */
[----:B-1----:R-:W-:Y:S01]  /*52d0*/  FFMA.FTZ R3, R101, c[0x0][0x2d0], -R2 ;  /* 0x0000b40065037a23 */ /* 0x002fe20000010802 */
[----:B---3--:R-:W-:-:S06]  /*52e0*/  F2FP.PACK_AB R4, R199, R200 ;  /* 0x000000c8c704723e */ /* 0x008fcc00000000ff */
[C---:B------:R-:W-:Y:S01]  /*52f0*/  HMMA.16816.F32 R52, R96.reuse, R160, R28 ;  /* 0x000000a06034723c */ /* 0x040fe2000000181c */
[----:B------:R1:W2:Y:S07]  /*5300*/  MUFU.EX2 R197, R3 ;  /* 0x0000000300c57308 */ /* 0x0002ae0000000800 */
[C---:B------:R-:W-:Y:S08]  /*5310*/  HMMA.16816.F32 R84, R96.reuse, R168, R84 ;  /* 0x000000a86054723c */ /* 0x040ff00000001854 */
[----:B------:R-:W-:Y:S01]  /*5320*/  HMMA.16816.F32 R124, R96, R74, R124 ;  /* 0x0000004a607c723c */ /* 0x000fe2000000187c */
[----:B-1----:R-:W-:Y:S01]  /*5330*/  FFMA.FTZ R3, R15, c[0x0][0x2d0], -R0 ;  /* 0x0000b4000f037a23 */ /* 0x002fe20000010800 */
[----:B--2---:R-:W-:-:S03]  /*5340*/  F2FP.PACK_AB R6, R197, R198 ;  /* 0x000000c6c506723e */ /* 0x004fc600000000ff */
[----:B------:R1:W-:Y:S03]  /*5350*/  MUFU.EX2 R36, R3 ;  /* 0x0000000300247308 */ /* 0x0003e60000000800 */
[C---:B------:R-:W-:Y:S08]  /*5360*/  HMMA.16816.F32 R140, R96.reuse, R90, R140 ;  /* 0x0000005a608c723c */ /* 0x040ff0000000188c */
[----:B------:R-:W-:Y:S01]  /*5370*/  HMMA.16816.F32 R156, R96, R110, R156 ;  /* 0x0000006e609c723c */ /* 0x000fe2000000189c */
[----:B-1----:R-:W-:-:S07]  /*5380*/  FFMA.FTZ R3, R47, c[0x0][0x2d0], -R0 ;  /* 0x0000b4002f037a23 */ /* 0x002fce0000010800 */
[C---:B------:R-:W-:Y:S01]  /*5390*/  HMMA.16816.F32 R64, R96.reuse, R162, R64 ;  /* 0x000000a26040723c */ /* 0x040fe20000001840 */
[----:B------:R1:W2:Y:S07]  /*53a0*/  MUFU.EX2 R51, R3 ;  /* 0x0000000300337308 */ /* 0x0002ae0000000800 */
[C---:B------:R-:W-:Y:S08]  /*53b0*/  HMMA.16816.F32 R80, R96.reuse, R166, R80 ;  /* 0x000000a66050723c */ /* 0x040ff00000001850 */
[----:B------:R-:W-:Y:S01]  /*53c0*/  HMMA.16816.F32 R96, R96, R170, R8 ;  /* 0x000000aa6060723c */ /* 0x000fe20000001808 */
[----:B-1----:R-:W-:Y:S01]  /*53d0*/  FFMA.FTZ R3, R56, c[0x0][0x2d0], -R0 ;  /* 0x0000b40038037a23 */ /* 0x002fe20000010800 */
[----:B--2---:R-:W-:-:S03]  /*53e0*/  F2FP.PACK_AB R5, R51, R36 ;  /* 0x000000243305723e */ /* 0x004fc600000000ff */
[----:B------:R1:W-:Y:S02]  /*53f0*/  MUFU.EX2 R101, R3 ;  /* 0x0000000300657308 */ /* 0x0003e40000000800 */
[----:B-1----:R-:W-:-:S06]  /*5400*/  FFMA.FTZ R3, R58, c[0x0][0x2d0], -R0 ;  /* 0x0000b4003a037a23 */ /* 0x002fcc0000010800 */
[----:B------:R1:W2:Y:S02]  /*5410*/  MUFU.EX2 R50, R3 ;  /* 0x0000000300327308 */ /* 0x0002a40000000800 */
[----:B-1----:R-:W-:Y:S01]  /*5420*/  FFMA.FTZ R3, R186, c[0x0][0x2d0], -R2 ;  /* 0x0000b400ba037a23 */ /* 0x002fe20000010802 */
[----:B--2---:R-:W-:Y:S01]  /*5430*/  F2FP.PACK_AB R7, R50, R101 ;  /* 0x000000653207723e */ /* 0x004fe200000000ff */
[----:B------:R-:W-:-:S04]  /*5440*/  IMAD.MOV.U32 R186, RZ, RZ, c[0x0][0x2c4] ;  /* 0x0000b100ffba7624 */ /* 0x000fc800078e00ff */
[----:B------:R1:W-:Y:S01]  /*5450*/  MUFU.EX2 R48, R3 ;  /* 0x0000000300307308 */ /* 0x0003e20000000800 */
[----:B------:R-:W-:Y:S01]  /*5460*/  ISETP.NE.AND P6, PT, R186, 0x1, PT ;  /* 0x00000001ba00780c */ /* 0x000fe20003fc5270 */
        /* <DEDUP_REMOVED lines=8> */
[----:B------:R1:W-:Y:S07]  /*54f0*/  MUFU.EX2 R46, R3 ;  /* 0x00000003002e7308 */ /* 0x0003ee0000000800 */
[C---:B------:R-:W-:Y:S08]  /*5500*/  HMMA.16816.F32 R120, R4.reuse, R122, RZ ;  /* 0x0000007a0478723c */ /* 0x040ff000000018ff */
[----:B------:R-:W-:Y:S01]  /*5510*/  HMMA.16816.F32 R136, R4, R138, RZ ;  /* 0x0000008a0488723c */ /* 0x000fe200000018ff */
[----:B-1----:R-:W-:-:S04]  /*5520*/  FFMA.FTZ R3, R189, c[0x0][0x2d0], -R2 ;  /* 0x0000b400bd037a23 */ /* 0x002fc80000010802 */
[----:B------:R1:W3:Y:S03]  /*5530*/  MUFU.EX2 R49, R3 ;  /* 0x0000000300317308 */ /* 0x0002e60000000800 */
        /* <DEDUP_REMOVED lines=8> */
[----:B------:R1:W4:Y:S02]  /*55c0*/  MUFU.EX2 R32, R3 ;  /* 0x0000000300207308 */ /* 0x0003240000000800 */
[----:B--2---:R-:W-:Y:S02]  /*55d0*/  F2FP.PACK_AB R4, R47, R48 ;  /* 0x000000302f04723e */ /* 0x004fe400000000ff */
[----:B---3--:R-:W-:Y:S01]  /*55e0*/  F2FP.PACK_AB R6, R49, R46 ;  /* 0x0000002e3106723e */ /* 0x008fe200000000ff */
[----:B-1----:R-:W-:Y:S01]  /*55f0*/  FFMA.FTZ R3, R107, c[0x0][0x2d0], -R0 ;  /* 0x0000b4006b037a23 */ /* 0x002fe20000010800 */
[----:B----4-:R-:W-:-:S03]  /*5600*/  F2FP.PACK_AB R5, R32, R33 ;  /* 0x000000212005723e */ /* 0x010fc600000000ff */
[----:B------:R1:W-:Y:S02]  /*5610*/  MUFU.EX2 R34, R3 ;  /* 0x0000000300227308 */ /* 0x0003e40000000800 */
[----:B-1----:R-:W-:-:S06]  /*5620*/  FFMA.FTZ R3, R184, c[0x0][0x2d0], -R0 ;  /* 0x0000b400b8037a23 */ /* 0x002fcc0000010800 */
[----:B------:R1:W2:Y:S02]  /*5630*/  MUFU.EX2 R35, R3 ;  /* 0x0000000300237308 */ /* 0x0002a40000000800 */
[----:B-1----:R-:W-:Y:S01]  /*5640*/  FFMA.FTZ R3, R194, c[0x0][0x2d0], -R2 ;  /* 0x0000b400c2037a23 */ /* 0x002fe20000010802 */
[----:B--2---:R-:W-:-:S05]  /*5650*/  F2FP.PACK_AB R7, R35, R34 ;  /* 0x000000222307723e */ /* 0x004fca00000000ff */
[----:B------:R1:W-:Y:S02]  /*5660*/  MUFU.EX2 R39, R3 ;  /* 0x0000000300277308 */ /* 0x0003e40000000800 */
        /* <DEDUP_REMOVED lines=8> */
[----:B------:R-:W-:Y:S01]  /*56f0*/  FFMA.FTZ R2, R196, c[0x0][0x2d0], -R2 ;  /* 0x0000b400c4027a23 */ /* 0x000fe20000010802 */
[----:B--2---:R-:W-:Y:S01]  /*5700*/  F2FP.PACK_AB R92, R45, R39 ;  /* 0x000000272d5c723e */ /* 0x004fe200000000ff */
[----:B------:R1:W-:Y:S05]  /*5710*/  MUFU.EX2 R38, R3 ;  /* 0x0000000300267308 */ /* 0x0003ea0000000800 */
[C---:B------:R-:W-:Y:S03]  /*5720*/  HMMA.16816.F32 R24, R4.reuse, R176, R24 ;  /* 0x000000b00418723c */ /* 0x040fe60000001818 */
[----:B------:R2:W3:Y:S05]  /*5730*/  MUFU.EX2 R37, R2 ;  /* 0x0000000200257308 */ /* 0x0004ea0000000800 */
[----:B------:R-:W-:Y:S01]  /*5740*/  HMMA.16816.F32 R120, R4, R118, R120 ;  /* 0x000000760478723c */ /* 0x000fe20000001878 */
[----:B-1----:R-:W-:-:S07]  /*5750*/  @P6 IMAD.HI.U32 R3, R185, c[0x0][0x2c8], RZ ;  /* 0x0000b200b9036a27 */ /* 0x002fce00078e00ff */
[C---:B------:R-:W-:Y:S01]  /*5760*/  HMMA.16816.F32 R136, R4.reuse, R134, R136 ;  /* 0x000000860488723c */ /* 0x040fe20000001888 */
[----:B------:R-:W-:Y:S01]  /*5770*/  @P6 SHF.R.U32.HI R185, RZ, c[0x0][0x2cc], R3 ;  /* 0x0000b300ffb96a19 */ /* 0x000fe20000011603 */
[----:B--2---:R-:W-:Y:S01]  /*5780*/  FFMA.FTZ R2, R190, c[0x0][0x2d0], -R0 ;  /* 0x0000b400be027a23 */ /* 0x004fe20000010800 */
[----:B------:R-:W-:Y:S02]  /*5790*/  ISETP.GE.AND P6, PT, R252, 0x1, PT ;  /* 0x00000001fc00780c */ /* 0x000fe40003fc6270 */
[----:B---3--:R-:W-:Y:S01]  /*57a0*/  F2FP.PACK_AB R94, R37, R38 ;  /* 0x00000026255e723e */ /* 0x008fe200000000ff */
[----:B------:R1:W-:Y:S02]  /*57b0*/  MUFU.EX2 R9, R2 ;  /* 0x0000000200097308 */ /* 0x0003e40000000800 */
[----:B------:R-:W-:Y:S01]  /*57c0*/  HMMA.16816.F32 R152, R4, R150, R152 ;  /* 0x000000960498723c */ /* 0x000fe20000001898 */
[----:B------:R-:W-:-:S07]  /*57d0*/  IMAD.IADD R3, R244, 0x1, R185 ;  /* 0x00000001f4037824 */ /* 0x000fce00078e02b9 */
[----:B------:R-:W-:Y:S01]  /*57e0*/  HMMA.16816.F32 R60, R4, R174, R60 ;  /* 0x000000ae043c723c */ /* 0x000fe2000000183c */
[----:B-1----:R-:W-:-:S07]  /*57f0*/  FFMA.FTZ R2, R191, c[0x0][0x2d0], -R0 ;  /* 0x0000b400bf027a23 */ /* 0x002fce0000010800 */
[C---:B------:R-:W-:Y:S01]  /*5800*/  HMMA.16816.F32 R76, R4.reuse, R182, R76 ;  /* 0x000000b6044c723c */ /* 0x040fe2000000184c */
[----:B------:R-:W1:Y:S07]  /*5810*/  MUFU.EX2 R8, R2 ;  /* 0x0000000200087308 */ /* 0x000e6e0000000800 */
[----:B------:R-:W-:Y:S07]  /*5820*/  HMMA.16816.F32 R40, R4, R178, R40 ;  /* 0x000000b20428723c */ /* 0x000fee0000001828 */
[----:B------:R-:W-:-:S02]  /*5830*/  FADD.FTZ R5, R234, R233 ;  /* 0x000000e9ea057221 */ /* 0x000fc40000010000 */
[----:B------:R-:W-:Y:S02]  /*5840*/  FADD.FTZ R7, R226, R225 ;  /* 0x000000e1e2077221 */ /* 0x000fe40000010000 */
[----:B------:R-:W-:Y:S01]  /*5850*/  FADD.FTZ R6, R200, R199 ;  /* 0x000000c7c8067221 */ /* 0x000fe20000010000 */
[----:B-1----:R-:W-:Y:S01]  /*5860*/  F2FP.PACK_AB R93, R8, R9 ;  /* 0x00000009085d723e */ /* 0x002fe200000000ff */
[----:B------:R-:W-:Y:S02]  /*5870*/  FADD.FTZ R4, R36, R51 ;  /* 0x0000003324047221 */ /* 0x000fe40000010000 */
[----:B------:R-:W-:Y:S02]  /*5880*/  FADD.FTZ R5, R239, R5 ;  /* 0x00000005ef057221 */ /* 0x000fe40000010000 */
[----:B------:R-:W-:Y:S02]  /*5890*/  FADD.FTZ R7, R231, R7 ;  /* 0x00000007e7077221 */ /* 0x000fe40000010000 */
[----:B------:R-:W-:-:S02]  /*58a0*/  FADD.FTZ R6, R198, R6 ;  /* 0x00000006c6067221 */ /* 0x000fc40000010000 */
[----:B------:R-:W-:Y:S02]  /*58b0*/  FADD.FTZ R4, R101, R4 ;  /* 0x0000000465047221 */ /* 0x000fe40000010000 */
[----:B------:R-:W-:Y:S02]  /*58c0*/  FADD.FTZ R5, R240, R5 ;  /* 0x00000005f0057221 */ /* 0x000fe40000010000 */
        /* <DEDUP_REMOVED lines=8> */
[----:B------:R-:W-:Y:S02]  /*5950*/  FFMA.FTZ R2, R192, c[0x0][0x2d0], -R0 ;  /* 0x0000b400c0027a23 */ /* 0x000fe40000010800 */
[----:B------:R-:W-:-:S02]  /*5960*/  FADD.FTZ R5, R235, R11 ;  /* 0x0000000beb057221 */ /* 0x000fc40000010000 */
[----:B------:R-:W-:Y:S02]  /*5970*/  FADD.FTZ R4, R47, R10 ;  /* 0x0000000a2f047221 */ /* 0x000fe40000010000 */
[----:B------:R-:W-:Y:S01]  /*5980*/  FFMA.FTZ R0, R44, c[0x0][0x2d0], -R0 ;  /* 0x0000b4002c007a23 */ /* 0x000fe20000010800 */
[----:B------:R-:W-:Y:S01]  /*5990*/  MUFU.EX2 R2, R2 ;  /* 0x0000000200027308 */ /* 0x000fe20000000800 */
[----:B------:R-:W-:Y:S02]  /*59a0*/  FADD.FTZ R6, R32, R6 ;  /* 0x0000000620067221 */ /* 0x000fe40000010000 */
[----:B------:R-:W-:Y:S02]  /*59b0*/  FADD.FTZ R11, R242, R7 ;  /* 0x00000007f20b7221 */ /* 0x000fe40000010000 */
[----:B------:R-:W-:Y:S02]  /*59c0*/  FADD.FTZ R10, R237, R5 ;  /* 0x00000005ed0a7221 */ /* 0x000fe40000010000 */
[----:B------:R-:W-:Y:S01]  /*59d0*/  FADD.FTZ R7, R46, R4 ;  /* 0x000000042e077221 */ /* 0x000fe20000010000 */
[----:B------:R-:W1:Y:S01]  /*59e0*/  MUFU.EX2 R0, R0 ;  /* 0x0000000000007308 */ /* 0x000e620000000800 */
[----:B------:R-:W-:-:S02]  /*59f0*/  FADD.FTZ R4, R34, R6 ;  /* 0x0000000622047221 */ /* 0x000fc40000010000 */
[----:B------:R-:W-:Y:S02]  /*5a00*/  FADD.FTZ R5, R243, R11 ;  /* 0x0000000bf3057221 */ /* 0x000fe40000010000 */
[----:B------:R-:W-:Y:S02]  /*5a10*/  FADD.FTZ R6, R241, R10 ;  /* 0x0000000af1067221 */ /* 0x000fe40000010000 */
[----:B------:R-:W-:Y:S02]  /*5a20*/  FADD.FTZ R7, R49, R7 ;  /* 0x0000000731077221 */ /* 0x000fe40000010000 */
[----:B------:R-:W-:Y:S02]  /*5a30*/  FADD.FTZ R4, R35, R4 ;  /* 0x0000000423047221 */ /* 0x000fe40000010000 */
[----:B------:R-:W-:Y:S02]  /*5a40*/  FADD.FTZ R5, R224, R5 ;  /* 0x00000005e0057221 */ /* 0x000fe40000010000 */
[----:B------:R-:W-:-:S02]  /*5a50*/  FADD.FTZ R6, R204, R6 ;  /* 0x00000006cc067221 */ /* 0x000fc40000010000 */
[----:B------:R-:W-:Y:S01]  /*5a60*/  FADD.FTZ R7, R39, R7 ;  /* 0x0000000727077221 */ /* 0x000fe20000010000 */
[----:B-1----:R-:W-:Y:S01]  /*5a70*/  F2FP.PACK_AB R95, R0, R2 ;  /* 0x00000002005f723e */ /* 0x002fe200000000ff */
        /* <DEDUP_REMOVED lines=14> */
[----:B------:R-:W-:Y:S01]  /*5b60*/  STL [R1+0xc], R7 ;  /* 0x00000c0701007387 */ /* 0x000fe20000100800 */
[----:B------:R-:W-:Y:S01]  /*5b70*/  FADD.FTZ R0, R0, R8 ;  /* 0x0000000800007221 */ /* 0x000fe20000010000 */
[C---:B------:R-:W-:Y:S02]  /*5b80*/  HMMA.16816.F32 R132, R92.reuse, R88, R20 ;  /* 0x000000585c84723c */ /* 0x040fe40000001814 */
[----:B------:R-:W-:Y:S04]  /*5b90*/  STL [R1+0x8], R4 ;  /* 0x0000080401007387 */ /* 0x000fe80000100800 */
[----:B------:R1:W-:Y:S02]  /*5ba0*/  STL [R1+0x10], R2 ;  /* 0x0000100201007387 */ /* 0x0003e40000100800 */
[C---:B------:R-:W-:Y:S02]  /*5bb0*/  HMMA.16816.F32 R136, R92.reuse, R90, R136 ;  /* 0x0000005a5c88723c */ /* 0x040fe40000001888 */
[----:B------:R2:W-:Y:S06]  /*5bc0*/  STL [R1+0x14], R0 ;  /* 0x0000140001007387 */ /* 0x0005ec0000100800 */
[C---:B------:R-:W-:Y:S08]  /*5bd0*/  HMMA.16816.F32 R148, R92.reuse, R108, R16 ;  /* 0x0000006c5c94723c */ /* 0x040ff00000001810 */
[----:B------:R-:W-:Y:S01]  /*5be0*/  HMMA.16816.F32 R152, R92, R110, R152 ;  /* 0x0000006e5c98723c */ /* 0x000fe20000001898 */
[----:B-1----:R-:W-:-:S07]  /*5bf0*/  IADD3 R2, R3, c[0x0][0x328], RZ ;  /* 0x0000ca0003027a10 */ /* 0x002fce0007ffe0ff */
[C---:B------:R-:W-:Y:S08]  /*5c00*/  HMMA.16816.F32 R56, R92.reuse, R160, R56 ;  /* 0x000000a05c38723c */ /* 0x040ff00000001838 */
[C---:B------:R-:W-:Y:S08]  /*5c10*/  HMMA.16816.F32 R60, R92.reuse, R162, R60 ;  /* 0x000000a25c3c723c */ /* 0x040ff0000000183c */
[C---:B------:R-:W-:Y:S08]  /*5c20*/  HMMA.16816.F32 R72, R92.reuse, R164, R12 ;  /* 0x000000a45c48723c */ /* 0x040ff0000000180c */
[C---:B------:R-:W-:Y:S08]  /*5c30*/  HMMA.16816.F32 R76, R92.reuse, R166, R76 ;  /* 0x000000a65c4c723c */ /* 0x040ff0000000184c */
[C---:B------:R-:W-:Y:S08]  /*5c40*/  HMMA.16816.F32 R88, R92.reuse, R168, R24 ;  /* 0x000000a85c58723c */ /* 0x040ff00000001818 */
[----:B------:R-:W-:Y:S01]  /*5c50*/  HMMA.16816.F32 R92, R92, R170, R40 ;  /* 0x000000aa5c5c723c */ /* 0x000fe20000001828 */
[----:B------:R-:W-:Y:S07]  /*5c60*/  @!P6 BRA `(.L_x_282) ;  /* 0x000000f00000e947 */ /* 0x000fee0003800000 */
[C---:B--2---:R-:W-:Y:S01]  /*5c70*/  ISETP.GT.AND P0, PT, R3.reuse, RZ, PT ;  /* 0x000000ff0300720c */ /* 0x044fe20003f04270 */
[----:B------:R-:W-:Y:S01]  /*5c80*/  IMAD.MOV.U32 R4, RZ, RZ, c[0x0][0x32c] ;  /* 0x0000cb00ff047624 */ /* 0x000fe200078e00ff */
        /* <DEDUP_REMOVED lines=8> */
.L_x_283:
[----:B------:R-:W-:-:S13]  /*5d10*/  ISETP.NE.AND P0, PT, R4, 0x1, PT ;  /* 0x000000010400780c */ /* 0x000fda0003f05270 */
[----:B------:R-:W-:-:S05]  /*5d20*/  @P0 IMAD.HI.U32 R3, R0, c[0x0][0x330], RZ ;  /* 0x0000cc0000030a27 */ /* 0x000fca00078e00ff */
[----:B------:R-:W-:-:S05]  /*5d30*/  @P0 SHF.R.U32.HI R0, RZ, c[0x0][0x334], R3 ;  /* 0x0000cd00ff000a19 */ /* 0x000fca0000011603 */
.L_x_284:
[----:B------:R-:W-:-:S05]  /*5d40*/  IMAD R0, R0, R4, c[0x0][0x32c] ;  /* 0x0000cb0000007624 */ /* 0x000fca00078e0204 */
[----:B------:R-:W-:-:S05]  /*5d50*/  IMNMX R2, R2, R0, PT ;  /* 0x0000000002027217 */ /* 0x000fca0003800200 */
.L_x_282:
[----:B--2---:R-:W-:-:S05]  /*5d60*/  IMAD.HI R2, R2, 0x2aaaaaab, RZ ;  /* 0x2aaaaaab02027827 */ /* 0x004fca00078e02ff */
[----:B------:R-:W-:-:S04]  /*5d70*/  SHF.R.U32.HI R0, RZ, 0x1f, R2 ;  /* 0x0000001fff007819 */ /* 0x000fc80000011602 */
[----:B------:R-:W-:-:S04]  /*5d80*/  LEA.HI.SX32 R2, R2, R0, 0x1d ;  /* 0x0000000002027211 */ /* 0x000fc800078feaff */
[----:B------:R-:W-:-:S04]  /*5d90*/  IMNMX R3, R245, R2, !PT ;  /* 0x00000002f5037217 */ /* 0x000fc80007800200 */
[----:B------:R-:W-:Y:S01]  /*5da0*/  ISETP.GE.AND P0, PT, R222, R3, PT ;  /* 0x00000003de00720c */ /* 0x000fe20003f06270 */
[----:B------:R1:W-:-:S12]  /*5db0*/  STL [R1+0x18], R3 ;  /* 0x0000180301007387 */ /* 0x0003d80000100800 */
[----:B------:R-:W-:Y:S05]  /*5dc0*/  @!P0 BRA `(.L_x_285) ;  /* 0x0000454000008947 */ /* 0x000fea0003800000 */
[----:B------:R-:W2:Y:S01]  /*5dd0*/  LDL.64 R4, [R1+0x28] ;  /* 0x0000280001047983 */ /* 0x000ea20000100a00 */
[C---:B------:R-:W-:Y:S01]  /*5de0*/  IADD3 R0, P0, R250.reuse, 0x20, RZ ;  /* 0x00000020fa007810 */ /* 0x040fe20007f1e0ff */
[----:B------:R-:W-:Y:S01]  /*5df0*/  IMAD.MOV.U32 R103, RZ, RZ, R105 ;  /* 0x000000ffff677224 */ /* 0x000fe200078e0069 */
[----:B------:R-:W-:Y:S01]  /*5e00*/  MOV R108, R100 ;  /* 0x00000064006c7202 */ /* 0x000fe20000000f00 */
[----:B------:R-:W-:Y:S02]  /*5e10*/  IMAD.MOV.U32 R102, RZ, RZ, R106 ;  /* 0x000000ffff667224 */ /* 0x000fe400078e006a */
[----:B------:R3:W-:Y:S01]  /*5e20*/  STL [R1], R0 ;  /* 0x0000000001007387 */ /* 0x0007e20000100800 */
[----:B------:R-:W-:Y:S01]  /*5e30*/  IMAD.X R252, RZ, RZ, R249, P0 ;  /* 0x000000fffffc7224 */ /* 0x000fe200000e06f9 */
[----:B------:R-:W-:Y:S01]  /*5e40*/  IADD3 R251, P0, R250, 0x40, RZ ;  /* 0x00000040fafb7810 */ /* 0x000fe20007f1e0ff */
[----:B------:R-:W-:-:S04]  /*5e50*/  IMAD.MOV.U32 R107, RZ, RZ, R104 ;  /* 0x000000ffff6b7224 */ /* 0x000fc800078e0068 */
[----:B------:R-:W-:Y:S01]  /*5e60*/  IMAD.X R250, RZ, RZ, R249, P0 ;  /* 0x000000fffffa7224 */ /* 0x000fe200000e06f9 */
[----:B------:R-:W-:-:S04]  /*5e70*/  IADD3 R249, P0, R246, 0x20, RZ ;  /* 0x00000020f6f97810 */ /* 0x000fc80007f1e0ff */
[----:B--2---:R-:W-:Y:S02]  /*5e80*/  IADD3.X R248, RZ, R5, RZ, P0, !PT ;  /* 0x00000005fff87210 */ /* 0x004fe400007fe4ff */
[----:B------:R-:W-:-:S04]  /*5e90*/  IADD3 R247, P0, R246, 0x40, RZ ;  /* 0x00000040f6f77810 */ /* 0x000fc80007f1e0ff */
[----:B---3--:R-:W-:Y:S02]  /*5ea0*/  IADD3.X R246, RZ, R5, RZ, P0, !PT ;  /* 0x00000005fff67210 */ /* 0x008fe400007fe4ff */
.L_x_304:
[----:B------:R-:W2:Y:S01]  /*5eb0*/  LDL R224, [R1+0x48] ;  /* 0x0000480001e07983 */ /* 0x000ea20000100800 */
[----:B------:R-:W-:Y:S04]  /*5ec0*/  DEPBAR.LE SB0, 0x0 ;  /* 0x000080000000791a */ /* 0x000fe80000000000 */
[----:B------:R-:W-:Y:S01]  /*5ed0*/  BAR.SYNC.DEFER_BLOCKING 0x0 ;  /* 0x0000000000007b1d */ /* 0x000fe20000010000 */
[C---:B------:R-:W-:Y:S02]  /*5ee0*/  LOP3.LUT P5, RZ, R228.reuse, 0x200, RZ, 0xc0, !PT ;  /* 0x00000200e4ff7812 */ /* 0x040fe400078ac0ff */
[C---:B------:R-:W-:Y:S02]  /*5ef0*/  LOP3.LUT P4, RZ, R228.reuse, 0x80, RZ, 0xc0, !PT ;  /* 0x00000080e4ff7812 */ /* 0x040fe4000788c0ff */
[----:B------:R-:W-:Y:S01]  /*5f00*/  LOP3.LUT P3, RZ, R228, 0x100, RZ, 0xc0, !PT ;  /* 0x00000100e4ff7812 */ /* 0x000fe2000786c0ff */
[----:B------:R-:W3:Y:S04]  /*5f10*/  S2R R226, SR_TID.X ;  /* 0x0000000000e27919 */ /* 0x000ee80000002100 */
[----:B------:R4:W1:Y:S04]  /*5f20*/  LDSM.16.M88.4 R48, [R211+0x6080] ;  /* 0x00608000d330783b */ /* 0x0008680000000200 */
[----:B------:R4:W1:Y:S04]  /*5f30*/  LDSM.16.M88.4 R44, [R211+0x7080] ;  /* 0x00708000d32c783b */ /* 0x0008680000000200 */
[----:B------:R4:W1:Y:S04]  /*5f40*/  LDSM.16.M88.4 R16, [R208+0x3c80] ;  /* 0x003c8000d010783b */ /* 0x0008680000000200 */
[----:B------:R4:W1:Y:S04]  /*5f50*/  LDSM.16.M88.4 R32, [R208+0x4080] ;  /* 0x00408000d020783b */ /* 0x0008680000000200 */
[----:B------:R4:W1:Y:S04]  /*5f60*/  LDSM.16.M88.4 R160, [R208+0x4480] ;  /* 0x00448000d0a0783b */ /* 0x0008680000000200 */
[----:B------:R4:W1:Y:S04]  /*5f70*/  LDSM.16.M88.4 R164, [R212+0x6080] ;  /* 0x00608000d4a4783b */ /* 0x0008680000000200 */
[----:B------:R4:W1:Y:S04]  /*5f80*/  LDSM.16.M88.4 R172, [R212+0x7080] ;  /* 0x00708000d4ac783b */ /* 0x0008680000000200 */
[----:B------:R4:W1:Y:S04]  /*5f90*/  LDSM.16.M88.4 R168, [R213] ;  /* 0x00000000d5a8783b */ /* 0x0008680000000200 */
[----:B------:R4:W1:Y:S04]  /*5fa0*/  LDSM.16.M88.4 R176, [R221] ;  /* 0x00000000ddb0783b */ /* 0x0008680000000200 */
[----:B------:R4:W1:Y:S01]  /*5fb0*/  LDSM.16.M88.4 R180, [R220] ;  /* 0x00000000dcb4783b */ /* 0x0008620000000200 */
[----:B--2---:R-:W-:Y:S11]  /*5fc0*/  ISETP.GT.AND P0, PT, R224, R222, PT ;  /* 0x000000dee000720c */ /* 0x004ff60003f04270 */
[----:B------:R-:W-:Y:S02]  /*5fd0*/  @!UPT UIADD3 URZ, URZ, URZ, URZ ;  /* 0x0000003f3f3ff290 */ /* 0x000fe4000fffe03f */
[----:B------:R-:W-:-:S05]  /*5fe0*/  @P0 BRA `(.L_x_286) ;  /* 0x0000034000000947 */ /* 0x000fca0003800000 */
[----:B-1-34-:R-:W-:Y:S01]  /*5ff0*/  SHF.R.S32.HI R0, RZ, 0x1f, R222 ;  /* 0x0000001fff007819 */ /* 0x01afe200000114de */
[----:B------:R-:W2:Y:S01]  /*6000*/  LDL.64 R22, [R1+0x40] ;  /* 0x0000400001167983 */ /* 0x000ea20000100a00 */
[----:B------:R-:W-:Y:S01]  /*6010*/  ISETP.GT.AND P1, PT, R226, 0x3f, PT ;  /* 0x0000003fe200780c */ /* 0x000fe20003f24270 */
[----:B------:R-:W-:Y:S02]  /*6020*/  IMAD.WIDE.U32 R2, R222, c[0x0][0x208], RZ ;  /* 0x00008200de027a25 */ /* 0x000fe400078e00ff */
[----:B------:R-:W3:Y:S02]  /*6030*/  LDL.64 R20, [R1+0x38] ;  /* 0x0000380001147983 */ /* 0x000ee40000100a00 */
[----:B------:R-:W-:Y:S02]  /*6040*/  IMAD R0, R0, c[0x0][0x208], RZ ;  /* 0x0000820000007a24 */ /* 0x000fe400078e02ff */
[----:B------:R-:W4:Y:S01]  /*6050*/  LDL R14, [R1] ;  /* 0x00000000010e7983 */ /* 0x000f220000100800 */
[----:B------:R-:W-:Y:S02]  /*6060*/  IMAD.MOV.U32 R25, RZ, RZ, c[0x0][0x208] ;  /* 0x00008200ff197624 */ /* 0x000fe400078e00ff */
[----:B------:R-:W-:Y:S02]  /*6070*/  IMAD R0, R222, c[0x0][0x20c], R0 ;  /* 0x00008300de007a24 */ /* 0x000fe400078e0200 */
[----:B------:R-:W-:Y:S02]  /*6080*/  IMAD.SHL.U32 R25, R25, 0x20, RZ ;  /* 0x0000002019197824 */ /* 0x000fe400078e00ff */
[----:B------:R-:W-:Y:S02]  /*6090*/  IMAD.IADD R0, R3, 0x1, R0 ;  /* 0x0000000103007824 */ /* 0x000fe400078e0200 */
[----:B------:R-:W-:Y:S04]  /*60a0*/  IMAD.WIDE.U32 R2, R2, 0x30, RZ ;  /* 0x0000003002027825 */ /* 0x000fe800078e00ff */
[----:B------:R-:W-:Y:S02]  /*60b0*/  IMAD R0, R0, 0x30, RZ ;  /* 0x0000003000007824 */ /* 0x000fe400078e02ff */
[----:B------:R-:W-:Y:S02]  /*60c0*/  IMAD.MOV.U32 R24, RZ, RZ, 0x5 ;  /* 0x00000005ff187424 */ /* 0x000fe400078e00ff */
[----:B------:R-:W-:Y:S02]  /*60d0*/  IMAD.IADD R0, R3, 0x1, R0 ;  /* 0x0000000103007824 */ /* 0x000fe400078e0200 */
[----:B------:R-:W-:Y:S05]  /*60e0*/  IMAD.MOV.U32 R15, RZ, RZ, c[0x0][0x208] ;  /* 0x00008200ff0f7624 */ /* 0x000fea00078e00ff */
[----:B------:R-:W-:Y:S02]  /*60f0*/  SHF.L.U64.HI R15, R15, R24, c[0x0][0x20c] ;  /* 0x000083000f0f7619 */ /* 0x000fe40000010218 */
[-C--:B--2---:R-:W-:Y:S05]  /*6100*/  IADD3 R4, P0, R22, R2.reuse, RZ ;  /* 0x0000000216047210 */ /* 0x084fea0007f1e0ff */
[----:B---3--:R-:W-:Y:S01]  /*6110*/  IMAD.X R6, R0, 0x1, R21, P0 ;  /* 0x0000000100067824 */ /* 0x008fe200000e0615 */
[-C--:B----4-:R-:W-:Y:S05]  /*6120*/  IADD3 R3, P0, R14, R2.reuse, RZ ;  /* 0x000000020e037210 */ /* 0x090fea0007f1e0ff */
[C---:B------:R-:W-:Y:S01]  /*6130*/  IMAD.X R7, R0.reuse, 0x1, R252, P0 ;  /* 0x0000000100077824 */ /* 0x040fe200000e06fc */
[-C--:B------:R-:W-:Y:S05]  /*6140*/  IADD3 R5, P0, R251, R2.reuse, RZ ;  /* 0x00000002fb057210 */ /* 0x080fea0007f1e0ff */
[----:B------:R-:W-:Y:S01]  /*6150*/  IMAD.X R9, R0, 0x1, R250, P0 ;  /* 0x0000000100097824 */ /* 0x000fe200000e06fa */
[C---:B------:R-:W-:Y:S04]  /*6160*/  LEA R12, P0, R4.reuse, c[0x0][0x1f8], 0x1 ;  /* 0x00007e00040c7a11 */ /* 0x040fe800078008ff */
[----:B------:R-:W-:Y:S02]  /*6170*/  LEA.HI.X R13, R4, c[0x0][0x1fc], R6, 0x1, P0 ;  /* 0x00007f00040d7a11 */ /* 0x000fe400000f0c06 */
[C---:B------:R-:W-:Y:S03]  /*6180*/  LEA R10, P0, R3.reuse, c[0x0][0x1f8], 0x1 ;  /* 0x00007e00030a7a11 */ /* 0x040fe600078008ff */
[----:B------:R-:W-:Y:S01]  /*6190*/  @!PT LDS RZ, [RZ] ;  /* 0x00000000fffff984 */ /* 0x000fe20000000800 */
[----:B------:R-:W-:Y:S01]  /*61a0*/  @!PT LDS RZ, [RZ] ;  /* 0x00000000fffff984 */ /* 0x000fe20000000800 */
[----:B------:R-:W-:Y:S01]  /*61b0*/  @!PT LDS RZ, [RZ] ;  /* 0x00000000fffff984 */ /* 0x000fe20000000800 */
[----:B------:R1:W-:Y:S01]  /*61c0*/  LDGSTS.E.BYPASS.LTC128B.128 [R223+0x1880], [R12.64], !P5 ;  /* 0x018800000cdf7fae */ /* 0x0003e2000e901d48 */
[----:B------:R-:W-:Y:S02]  /*61d0*/  LEA.HI.X R11, R3, c[0x0][0x1fc], R7, 0x1, P0 ;  /* 0x00007f00030b7a11 */ /* 0x000fe400000f0c07 */
[C---:B------:R-:W-:Y:S03]  /*61e0*/  LEA R8, P0, R5.reuse, c[0x0][0x1f8], 0x1 ;  /* 0x00007e0005087a11 */ /* 0x040fe600078008ff */
[----:B------:R1:W-:Y:S01]  /*61f0*/  LDGSTS.E.BYPASS.LTC128B.128 [R223+0x2480], [R10.64], !P4 ;  /* 0x024800000adf7fae */ /* 0x0003e2000e101d48 */
[----:B------:R-:W-:Y:S02]  /*6200*/  LEA.HI.X R9, R5, c[0x0][0x1fc], R9, 0x1, P0 ;  /* 0x00007f0005097a11 */ /* 0x000fe400000f0c09 */
[----:B------:R-:W-:Y:S03]  /*6210*/  @!P1 IADD3 R2, P0, R25, R2, RZ ;  /* 0x0000000219029210 */ /* 0x000fe60007f1e0ff */
[----:B------:R1:W-:Y:S02]  /*6220*/  LDGSTS.E.BYPASS.LTC128B.128 [R223+0x3080], [R8.64], !P3 ;  /* 0x0308000008df7fae */ /* 0x0003e4000d901d48 */
[----:B------:R-:W-:Y:S01]  /*6230*/  @!P1 IMAD.X R0, R0, 0x1, R15, P0 ;  /* 0x0000000100009824 */ /* 0x000fe200000e060f */
[----:B------:R-:W-:Y:S05]  /*6240*/  @!P1 IADD3 R3, P0, R2, R22, RZ ;  /* 0x0000001602039210 */ /* 0x000fea0007f1e0ff */
[----:B------:R-:W-:Y:S01]  /*6250*/  @!P1 IMAD.X R4, R0, 0x1, R21, P0 ;  /* 0x0000000100049824 */ /* 0x000fe200000e0615 */
[C---:B------:R-:W-:Y:S04]  /*6260*/  @!P1 LEA R6, P0, R3.reuse, c[0x0][0x1f8], 0x1 ;  /* 0x00007e0003069a11 */ /* 0x040fe800078008ff */
[----:B------:R-:W-:Y:S02]  /*6270*/  @!P1 LEA.HI.X R7, R3, c[0x0][0x1fc], R4, 0x1, P0 ;  /* 0x00007f0003079a11 */ /* 0x000fe400000f0c04 */
[----:B------:R-:W-:Y:S03]  /*6280*/  @!P1 IADD3 R3, P0, R2, R14, RZ ;  /* 0x0000000e02039210 */ /* 0x000fe60007f1e0ff */
[----:B------:R1:W-:Y:S02]  /*6290*/  @!P1 LDGSTS.E.BYPASS.LTC128B.128 [R223+0x2080], [R6.64], !P5 ;  /* 0x0208000006df9fae */ /* 0x0003e4000e901d48 */
[----:B------:R-:W-:Y:S01]  /*62a0*/  @!P1 IMAD.X R5, R0, 0x1, R252, P0 ;  /* 0x0000000100059824 */ /* 0x000fe200000e06fc */
[C---:B------:R-:W-:Y:S04]  /*62b0*/  @!P1 LEA R4, P0, R3.reuse, c[0x0][0x1f8], 0x1 ;  /* 0x00007e0003049a11 */ /* 0x040fe800078008ff */
[----:B------:R-:W-:Y:S02]  /*62c0*/  @!P1 LEA.HI.X R5, R3, c[0x0][0x1fc], R5, 0x1, P0 ;  /* 0x00007f0003059a11 */ /* 0x000fe400000f0c05 */
[----:B------:R-:W-:Y:S03]  /*62d0*/  @!P1 IADD3 R3, P0, R2, R251, RZ ;  /* 0x000000fb02039210 */ /* 0x000fe60007f1e0ff */
[----:B------:R1:W-:Y:S02]  /*62e0*/  @!P1 LDGSTS.E.BYPASS.LTC128B.128 [R223+0x2c80], [R4.64], !P4 ;  /* 0x02c8000004df9fae */ /* 0x0003e4000e101d48 */
[----:B------:R-:W-:Y:S01]  /*62f0*/  @!P1 IMAD.X R0, R0, 0x1, R250, P0 ;  /* 0x0000000100009824 */ /* 0x000fe200000e06fa */
[C---:B------:R-:W-:Y:S04]  /*6300*/  @!P1 LEA R2, P0, R3.reuse, c[0x0][0x1f8], 0x1 ;  /* 0x00007e0003029a11 */ /* 0x040fe800078008ff */
[----:B------:R-:W-:Y:S05]  /*6310*/  @!P1 LEA.HI.X R3, R3, c[0x0][0x1fc], R0, 0x1, P0 ;  /* 0x00007f0003039a11 */ /* 0x000fea00000f0c00 */
[----:B------:R1:W-:Y:S04]  /*6320*/  @!P1 LDGSTS.E.BYPASS.LTC128B.128 [R223+0x3880], [R2.64], !P3 ;  /* 0x0388000002df9fae */ /* 0x0003e8000d901d48 */
.L_x_286:
[-C--:B-1-34-:R-:W-:Y:S01]  /*6330*/  HMMA.16816.F32 R4, R48, R16.reuse, RZ ;  /* 0x000000103004723c */ /* 0x09afe200000018ff */
[----:B------:R-:W-:Y:S02]  /*6340*/  LDSM.16.M88.4 R184, [R211+0x8080] ;  /* 0x00808000d3b8783b */ /* 0x000fe40000000200 */
[----:B------:R-:W-:Y:S05]  /*6350*/  ISETP.GT.AND P0, PT, R222, R224, PT ;  /* 0x000000e0de00720c */ /* 0x000fea0003f04270 */
[C---:B------:R-:W-:Y:S01]  /*6360*/  HMMA.16816.F32 R8, R44.reuse, R16, RZ ;  /* 0x000000102c08723c */ /* 0x040fe200000018ff */
[----:B------:R-:W0:Y:S07]  /*6370*/  LDGDEPBAR ;  /* 0x00000000000079af */ /* 0x000e2e0000000000 */
[-C--:B------:R-:W-:Y:S01]  /*6380*/  HMMA.16816.F32 R12, R44, R18.reuse, RZ ;  /* 0x000000122c0c723c */ /* 0x080fe200000018ff */
[----:B------:R-:W1:Y:S07]  /*6390*/  LDSM.16.M88.4 R188, [R208+0x4880] ;  /* 0x00488000d0bc783b */ /* 0x000e6e0000000200 */
[C---:B------:R-:W-:Y:S01]  /*63a0*/  HMMA.16816.F32 R16, R48.reuse, R18, RZ ;  /* 0x000000123010723c */ /* 0x040fe200000018ff */
[----:B------:R-:W2:Y:S07]  /*63b0*/  LDSM.16.M88.4 R192, [R211+0x9080] ;  /* 0x00908000d3c0783b */ /* 0x000eae0000000200 */
[-C--:B------:R-:W-:Y:S01]  /*63c0*/  HMMA.16816.F32 R20, R48, R32.reuse, RZ ;  /* 0x000000203014723c */ /* 0x080fe200000018ff */
[----:B------:R-:W3:Y:S07]  /*63d0*/  LDSM.16.M88.4 R196, [R208+0x4c80] ;  /* 0x004c8000d0c4783b */ /* 0x000eee0000000200 */
        /* <DEDUP_REMOVED lines=9> */
[----:B------:R-:W4:Y:S07]  /*6470*/  LDSM.16.M88.4 R160, [R208+0x5080] ;  /* 0x00508000d0a0783b */ /* 0x000f2e0000000200 */
[-C--:B------:R-:W-:Y:S08]  /*6480*/  HMMA.16816.F32 R4, R164, R168.reuse, R4 ;  /* 0x000000a8a404723c */ /* 0x080ff00000001804 */
        /* <DEDUP_REMOVED lines=14> */
[----:B------:R-:W3:Y:S08]  /*6570*/  LDSM.16.M88.4 R164, [R218] ;  /* 0x00000000daa4783b */ /* 0x000ef00000000200 */
[----:B------:R-:W4:Y:S01]  /*6580*/  LDSM.16.M88.4 R180, [R208+0x5480] ;  /* 0x00548000d0b4783b */ /* 0x000f220000000200 */
[-C--:B-1----:R-:W-:Y:S08]  /*6590*/  HMMA.16816.F32 R4, R184, R188.reuse, R4 ;  /* 0x000000bcb804723c */ /* 0x082ff00000001804 */
[C---:B--2---:R-:W-:Y:S08]  /*65a0*/  HMMA.16816.F32 R8, R192.reuse, R188, R8 ;  /* 0x000000bcc008723c */ /* 0x044ff00000001808 */
[-C--:B------:R-:W-:Y:S08]  /*65b0*/  HMMA.16816.F32 R12, R192, R190.reuse, R12 ;  /* 0x000000bec00c723c */ /* 0x080ff0000000180c */
[C---:B------:R-:W-:Y:S01]  /*65c0*/  HMMA.16816.F32 R16, R184.reuse, R190, R16 ;  /* 0x000000beb810723c */ /* 0x040fe20000001810 */
[----:B------:R-:W-:Y:S07]  /*65d0*/  LDSM.16.M88.4 R188, [R208+0x5c80] ;  /* 0x005c8000d0bc783b */ /* 0x000fee0000000200 */
[-C--:B---3--:R-:W-:Y:S08]  /*65e0*/  HMMA.16816.F32 R20, R184, R196.reuse, R20 ;  /* 0x000000c4b814723c */ /* 0x088ff00000001814 */
[C---:B------:R-:W-:Y:S08]  /*65f0*/  HMMA.16816.F32 R24, R192.reuse, R196, R24 ;  /* 0x000000c4c018723c */ /* 0x040ff00000001818 */
[-C--:B------:R-:W-:Y:S08]  /*6600*/  HMMA.16816.F32 R28, R192, R198.reuse, R28 ;  /* 0x000000c6c01c723c */ /* 0x080ff0000000181c */
[C---:B------:R-:W-:Y:S01]  /*6610*/  HMMA.16816.F32 R32, R184.reuse, R198, R32 ;  /* 0x000000c6b820723c */ /* 0x040fe20000001820 */
[----:B------:R-:W-:Y:S07]  /*6620*/  LDSM.16.M88.4 R196, [R216] ;  /* 0x00000000d8c4783b */ /* 0x000fee0000000200 */
[-C--:B----4-:R-:W-:Y:S08]  /*6630*/  HMMA.16816.F32 R36, R184, R160.reuse, R36 ;  /* 0x000000a0b824723c */ /* 0x090ff00000001824 */
[C---:B------:R-:W-:Y:S08]  /*6640*/  HMMA.16816.F32 R40, R192.reuse, R160, R40 ;  /* 0x000000a0c028723c */ /* 0x040ff00000001828 */
[-C--:B------:R-:W-:Y:S01]  /*6650*/  HMMA.16816.F32 R44, R192, R162.reuse, R44 ;  /* 0x000000a2c02c723c */ /* 0x080fe2000000182c */
[----:B------:R-:W-:Y:S07]  /*6660*/  LDSM.16.M88.4 R192, [R212+0xa080] ;  /* 0x00a08000d4c0783b */ /* 0x000fee0000000200 */
[----:B------:R-:W-:Y:S01]  /*6670*/  HMMA.16816.F32 R48, R184, R162, R48 ;  /* 0x000000a2b830723c */ /* 0x000fe20000001830 */
[----:B------:R-:W1:Y:S07]  /*6680*/  LDSM.16.M88.4 R160, [R211+0xb080] ;  /* 0x00b08000d3a0783b */ /* 0x000e6e0000000200 */
[-C--:B-----5:R-:W-:Y:S01]  /*6690*/  HMMA.16816.F32 R4, R168, R200.reuse, R4 ;  /* 0x000000c8a804723c */ /* 0x0a0fe20000001804 */
[----:B------:R-:W2:Y:S07]  /*66a0*/  LDSM.16.M88.4 R184, [R208+0x5880] ;  /* 0x00588000d0b8783b */ /* 0x000eae0000000200 */
[C---:B------:R-:W-:Y:S08]  /*66b0*/  HMMA.16816.F32 R8, R204.reuse, R200, R8 ;  /* 0x000000c8cc08723c */ /* 0x040ff00000001808 */
[-C--:B------:R-:W-:Y:S08]  /*66c0*/  HMMA.16816.F32 R12, R204, R202.reuse, R12 ;  /* 0x000000cacc0c723c */ /* 0x080ff0000000180c */
[C---:B------:R-:W-:Y:S08]  /*66d0*/  HMMA.16816.F32 R16, R168.reuse, R202, R16 ;  /* 0x000000caa810723c */ /* 0x040ff00000001810 */
[-C--:B------:R-:W-:Y:S08]  /*66e0*/  HMMA.16816.F32 R20, R168, R164.reuse, R20 ;  /* 0x000000a4a814723c */ /* 0x080ff00000001814 */
        /* <DEDUP_REMOVED lines=25> */
[----:B------:R-:W1:Y:S01]  /*6880*/  MUFU.TANH R162, R4 ;  /* 0x0000000400a27308 */ /* 0x000e620000002400 */
[----:B------:R-:W-:Y:S02]  /*6890*/  FMUL.FTZ R5, R5, c[0x0][0x320] ;  /* 0x0000c80005057a20 */ /* 0x000fe40000410000 */
[----:B------:R-:W-:Y:S02]  /*68a0*/  FMUL.FTZ R6, R6, c[0x0][0x320] ;  /* 0x0000c80006067a20 */ /* 0x000fe40000410000 */
[----:B------:R-:W-:Y:S04]  /*68b0*/  FMUL.FTZ R7, R7, c[0x0][0x320] ;  /* 0x0000c80007077a20 */ /* 0x000fe80000410000 */
[----:B------:R-:W-:Y:S01]  /*68c0*/  FMUL.FTZ R8, R8, c[0x0][0x320] ;  /* 0x0000c80008087a20 */ /* 0x000fe20000410000 */
[----:B------:R-:W2:Y:S01]  /*68d0*/  MUFU.TANH R161, R5 ;  /* 0x0000000500a17308 */ /* 0x000ea20000002400 */
[----:B------:R-:W-:Y:S02]  /*68e0*/  FMUL.FTZ R9, R9, c[0x0][0x320] ;  /* 0x0000c80009097a20 */ /* 0x000fe40000410000 */
[----:B------:R-:W-:Y:S02]  /*68f0*/  FMUL.FTZ R10, R10, c[0x0][0x320] ;  /* 0x0000c8000a0a7a20 */ /* 0x000fe40000410000 */
[----:B------:R-:W-:Y:S02]  /*6900*/  FMUL.FTZ R11, R11, c[0x0][0x320] ;  /* 0x0000c8000b0b7a20 */ /* 0x000fe40000410000 */
        /* <DEDUP_REMOVED lines=8> */
[----:B------:R4:W1:Y:S01]  /*6990*/  MUFU.TANH R169, R7 ;  /* 0x0000000700a97308 */ /* 0x0008620000002400 */
[----:B------:R-:W-:Y:S09]  /*69a0*/  FMUL.FTZ R18, R18, c[0x0][0x320] ;  /* 0x0000c80012127a20 */ /* 0x000ff20000410000 */
[----:B------:R-:W1:Y:S10]  /*69b0*/  MUFU.TANH R182, R8 ;  /* 0x0000000800b67308 */ /* 0x000e740000002400 */
[----:B------:R-:W1:Y:S01]  /*69c0*/  MUFU.TANH R176, R9 ;  /* 0x0000000900b07308 */ /* 0x000e620000002400 */
[----:B----4-:R-:W4:Y:S09]  /*69d0*/  LDSM.16.M88.4 R4, [R215] ;  /* 0x00000000d704783b */ /* 0x010f320000000200 */
[----:B------:R-:W1:Y:S10]  /*69e0*/  MUFU.TANH R186, R10 ;  /* 0x0000000a00ba7308 */ /* 0x000e740000002400 */
[----:B------:R5:W1:Y:S10]  /*69f0*/  MUFU.TANH R184, R11 ;  /* 0x0000000b00b87308 */ /* 0x000a740000002400 */
[----:B------:R-:W1:Y:S10]  /*6a00*/  MUFU.TANH R178, R14 ;  /* 0x0000000e00b27308 */ /* 0x000e740000002400 */
[----:B------:R-:W1:Y:S01]  /*6a10*/  MUFU.TANH R110, R16 ;  /* 0x00000010006e7308 */ /* 0x000e620000002400 */
[----:B-----5:R-:W5:Y:S01]  /*6a20*/  LDSM.16.M88.4 R8, [R214] ;  /* 0x00000000d608783b */ /* 0x020f620000000200 */
[----:B------:R-:W-:Y:S04]  /*6a30*/  DEPBAR.LE SB0, 0x0 ;  /* 0x000080000000791a */ /* 0x000fe80000000000 */
[-C--:B----4-:R-:W-:Y:S04]  /*6a40*/  HMMA.16816.F32 R20, R192, R4.reuse, R20 ;  /* 0x00000004c014723c */ /* 0x090fe80000001814 */
[----:B------:R4:W1:Y:S01]  /*6a50*/  MUFU.TANH R111, R19 ;  /* 0x00000013006f7308 */ /* 0x0008620000002400 */
[----:B------:R-:W-:Y:S03]  /*6a60*/  BAR.SYNC.DEFER_BLOCKING 0x0 ;  /* 0x0000000000007b1d */ /* 0x000fe60000010000 */
[C---:B------:R-:W-:Y:S06]  /*6a70*/  HMMA.16816.F32 R24, R164.reuse, R4, R24 ;  /* 0x00000004a418723c */ /* 0x040fec0000001818 */
[----:B------:R-:W1:Y:S02]  /*6a80*/  MUFU.TANH R174, R12 ;  /* 0x0000000c00ae7308 */ /* 0x000e640000002400 */
[-C--:B------:R-:W-:Y:S08]  /*6a90*/  HMMA.16816.F32 R28, R164, R6.reuse, R28 ;  /* 0x00000006a41c723c */ /* 0x080ff0000000181c */
[----:B------:R-:W1:Y:S01]  /*6aa0*/  MUFU.TANH R163, R13 ;  /* 0x0000000d00a37308 */ /* 0x000e620000002400 */
[C---:B------:R-:W-:Y:S04]  /*6ab0*/  HMMA.16816.F32 R32, R192.reuse, R6, R32 ;  /* 0x00000006c020723c */ /* 0x040fe80000001820 */
[----:B------:R-:W-:Y:S02]  /*6ac0*/  FMUL.FTZ R20, R20, c[0x0][0x320] ;  /* 0x0000c80014147a20 */ /* 0x000fe40000410000 */
[----:B------:R-:W-:Y:S03]  /*6ad0*/  FMUL.FTZ R21, R21, c[0x0][0x320] ;  /* 0x0000c80015157a20 */ /* 0x000fe60000410000 */
[----:B------:R-:W1:Y:S03]  /*6ae0*/  MUFU.TANH R177, R15 ;  /* 0x0000000f00b17308 */ /* 0x000e660000002400 */
        /* <DEDUP_REMOVED lines=11> */
[----:B------:R-:W-:Y:S02]  /*6ba0*/  FMUL.FTZ R29, R29, c[0x0][0x320] ;  /* 0x0000c8001d1d7a20 */ /* 0x000fe40000410000 */
[----:B------:R-:W-:Y:S02]  /*6bb0*/  FMUL.FTZ R30, R30, c[0x0][0x320] ;  /* 0x0000c8001e1e7a20 */ /* 0x000fe40000410000 */
[----:B------:R-:W-:Y:S01]  /*6bc0*/  FMUL.FTZ R31, R31, c[0x0][0x320] ;  /* 0x0000c8001f1f7a20 */ /* 0x000fe20000410000 */
[----:B------:R-:W-:Y:S01]  /*6bd0*/  HMMA.16816.F32 R48, R192, R10, R48 ;  /* 0x0000000ac030723c */ /* 0x000fe20000001830 */
[----:B------:R5:W1:Y:S03]  /*6be0*/  MUFU.TANH R106, R22 ;  /* 0x00000016006a7308 */ /* 0x000a660000002400 */
[----:B------:R-:W-:Y:S02]  /*6bf0*/  FMUL.FTZ R34, R34, c[0x0][0x320] ;  /* 0x0000c80022227a20 */ /* 0x000fe40000410000 */
[----:B------:R-:W-:Y:S02]  /*6c00*/  FMUL.FTZ R35, R35, c[0x0][0x320] ;  /* 0x0000c80023237a20 */ /* 0x000fe40000410000 */
[----:B----4-:R-:W-:Y:S03]  /*6c10*/  FMUL.FTZ R19, R37, c[0x0][0x320] ;  /* 0x0000c80025137a20 */ /* 0x010fe60000410000 */
[----:B------:R4:W1:Y:S01]  /*6c20*/  MUFU.TANH R168, R24 ;  /* 0x0000001800a87308 */ /* 0x0008620000002400 */
[----:B------:R-:W-:Y:S02]  /*6c30*/  FMUL.FTZ R38, R38, c[0x0][0x320] ;  /* 0x0000c80026267a20 */ /* 0x000fe40000410000 */
[----:B------:R-:W-:Y:S02]  /*6c40*/  FMUL.FTZ R42, R42, c[0x0][0x320] ;  /* 0x0000c8002a2a7a20 */ /* 0x000fe40000410000 */
[----:B------:R-:W-:Y:S02]  /*6c50*/  FMUL.FTZ R43, R43, c[0x0][0x320] ;  /* 0x0000c8002b2b7a20 */ /* 0x000fe40000410000 */
[----:B------:R-:W-:Y:S02]  /*6c60*/  FMUL.FTZ R44, R44, c[0x0][0x320] ;  /* 0x0000c8002c2c7a20 */ /* 0x000fe40000410000 */
[----:B------:R-:W-:Y:S01]  /*6c70*/  FMUL.FTZ R45, R45, c[0x0][0x320] ;  /* 0x0000c8002d2d7a20 */ /* 0x000fe20000410000 */
[----:B------:R1:W1:Y:S01]  /*6c80*/  MUFU.TANH R170, R25 ;  /* 0x0000001900aa7308 */ /* 0x0002620000002400 */
[----:B------:R-:W-:Y:S02]  /*6c90*/  FMUL.FTZ R46, R46, c[0x0][0x320] ;  /* 0x0000c8002e2e7a20 */ /* 0x000fe40000410000 */
[----:B------:R-:W-:Y:S02]  /*6ca0*/  FMUL.FTZ R16, R48, c[0x0][0x320] ;  /* 0x0000c80030107a20 */ /* 0x000fe40000410000 */
[----:B-----5:R-:W-:Y:S02]  /*6cb0*/  FMUL.FTZ R22, R36, c[0x0][0x320] ;  /* 0x0000c80024167a20 */ /* 0x020fe40000410000 */
[----:B------:R-:W-:Y:S02]  /*6cc0*/  FMUL.FTZ R14, R49, c[0x0][0x320] ;  /* 0x0000c800310e7a20 */ /* 0x000fe40000410000 */
[----:B------:R-:W-:Y:S01]  /*6cd0*/  FMUL.FTZ R21, R50, c[0x0][0x320] ;  /* 0x0000c80032157a20 */ /* 0x000fe20000410000 */
[----:B------:R5:W2:Y:S01]  /*6ce0*/  MUFU.TANH R171, R26 ;  /* 0x0000001a00ab7308 */ /* 0x000aa20000002400 */
[----:B------:R-:W-:Y:S02]  /*6cf0*/  FMUL.FTZ R20, R51, c[0x0][0x320] ;  /* 0x0000c80033147a20 */ /* 0x000fe40000410000 */
[----:B------:R-:W-:Y:S02]  /*6d00*/  FMUL.FTZ R23, R23, c[0x0][0x320] ;  /* 0x0000c80017177a20 */ /* 0x000fe40000410000 */
[----:B----4-:R-:W-:Y:S02]  /*6d10*/  FMUL.FTZ R24, R33, c[0x0][0x320] ;  /* 0x0000c80021187a20 */ /* 0x010fe40000410000 */
[----:B------:R-:W-:Y:S02]  /*6d20*/  FMUL.FTZ R40, R40, c[0x0][0x320] ;  /* 0x0000c80028287a20 */ /* 0x000fe40000410000 */
[----:B------:R-:W-:Y:S01]  /*6d30*/  FMUL.FTZ R41, R41, c[0x0][0x320] ;  /* 0x0000c80029297a20 */ /* 0x000fe20000410000 */
[----:B------:R4:W2:Y:S01]  /*6d40*/  MUFU.TANH R104, R17 ;  /* 0x0000001100687308 */ /* 0x0008a20000002400 */
[----:B------:R-:W-:Y:S02]  /*6d50*/  FMUL.FTZ R47, R47, c[0x0][0x320] ;  /* 0x0000c8002f2f7a20 */ /* 0x000fe40000410000 */
[----:B-1----:R-:W-:Y:S07]  /*6d60*/  FMUL.FTZ R25, R32, c[0x0][0x320] ;  /* 0x0000c80020197a20 */ /* 0x002fee0000410000 */
[----:B------:R4:W1:Y:S01]  /*6d70*/  MUFU.TANH R160, R18 ;  /* 0x0000001200a07308 */ /* 0x0008620000002400 */
[----:B-----5:R-:W-:Y:S09]  /*6d80*/  FMUL.FTZ R26, R39, c[0x0][0x320] ;  /* 0x0000c800271a7a20 */ /* 0x020ff20000410000 */
[----:B------:R4:W1:Y:S10]  /*6d90*/  MUFU.TANH R105, R23 ;  /* 0x0000001700697308 */ /* 0x0008740000002400 */
[----:B------:R4:W1:Y:S10]  /*6da0*/  MUFU.TANH R173, R27 ;  /* 0x0000001b00ad7308 */ /* 0x0008740000002400 */
        /* <DEDUP_REMOVED lines=13> */
[----:B------:R4:W1:Y:S10]  /*6e80*/  MUFU.TANH R27, R41 ;  /* 0x00000029001b7308 */ /* 0x0008740000002400 */
        /* <DEDUP_REMOVED lines=9> */
[----:B------:R-:W1:Y:S01]  /*6f20*/  MUFU.TANH R20, R20 ;  /* 0x0000001400147308 */ /* 0x000e620000002400 */
[----:B------:R-:W-:-:S05]  /*6f30*/  @!P0 BRA `(.L_x_287) ;  /* 0x0000035000008947 */ /* 0x000fca0003800000 */
[----:B--234-:R-:W-:Y:S01]  /*6f40*/  SHF.R.S32.HI R2, RZ, 0x1f, R226 ;  /* 0x0000001fff027819 */ /* 0x01cfe200000114e2 */
[----:B------:R-:W2:Y:S01]  /*6f50*/  LDL.64 R230, [R1+0x30] ;  /* 0x0000300001e67983 */ /* 0x000ea20000100a00 */
[----:B------:R-:W-:Y:S02]  /*6f60*/  IADD3 R0, R222, -0x1, RZ ;  /* 0xffffffffde007810 */ /* 0x000fe40007ffe0ff */
[----:B------:R-:W-:Y:S01]  /*6f70*/  LEA.HI R2, R2, R226, RZ, 0x2 ;  /* 0x000000e202027211 */ /* 0x000fe200078f10ff */
[----:B------:R-:W3:Y:S01]  /*6f80*/  LDL.64 R224, [R1+0x28] ;  /* 0x0000280001e07983 */ /* 0x000ee20000100a00 */
[----:B------:R-:W-:Y:S02]  /*6f90*/  SHF.R.S32.HI R5, RZ, 0x1f, R0 ;  /* 0x0000001fff057819 */ /* 0x000fe40000011400 */
[----:B------:R-:W-:Y:S01]  /*6fa0*/  SHF.R.S32.HI R2, RZ, 0x2, R2 ;  /* 0x00000002ff027819 */ /* 0x000fe20000011402 */
[----:B------:R-:W4:Y:S02]  /*6fb0*/  LDL.64 R232, [R1+0x50] ;  /* 0x0000500001e87983 */ /* 0x000f240000100a00 */
[----:B------:R-:W-:Y:S01]  /*6fc0*/  IMAD R5, R5, c[0x0][0x1e0], RZ ;  /* 0x0000780005057a24 */ /* 0x000fe200078e02ff */
[----:B------:R-:W-:Y:S01]  /*6fd0*/  IADD3 R4, -R2, 0x30, RZ ;  /* 0x0000003002047810 */ /* 0x000fe20007ffe1ff */
[----:B------:R-:W-:Y:S03]  /*6fe0*/  IMAD.WIDE.U32 R2, R0, c[0x0][0x1e0], RZ ;  /* 0x0000780000027a25 */ /* 0x000fe600078e00ff */
[----:B------:R-:W-:Y:S01]  /*6ff0*/  ISETP.GE.AND P1, PT, R4, 0x1, PT ;  /* 0x000000010400780c */ /* 0x000fe20003f26270 */
[----:B------:R-:W-:Y:S04]  /*7000*/  IMAD R0, R0, c[0x0][0x1e4], R5 ;  /* 0x0000790000007a24 */ /* 0x000fe800078e0205 */
[----:B------:R-:W-:Y:S02]  /*7010*/  IMAD.IADD R0, R3, 0x1, R0 ;  /* 0x0000000103007824 */ /* 0x000fe400078e0200 */
[----:B------:R-:W-:Y:S04]  /*7020*/  IMAD.WIDE.U32 R2, R2, 0x30, RZ ;  /* 0x0000003002027825 */ /* 0x000fe800078e00ff */
[----:B------:R-:W-:Y:S04]  /*7030*/  IMAD R0, R0, 0x30, RZ ;  /* 0x0000003000007824 */ /* 0x000fe800078e02ff */
[----:B------:R-:W-:Y:S01]  /*7040*/  IMAD.IADD R0, R3, 0x1, R0 ;  /* 0x0000000103007824 */ /* 0x000fe200078e0200 */
[-C--:B--2---:R-:W-:Y:S05]  /*7050*/  @P1 IADD3 R3, P0, R230, R2.reuse, RZ ;  /* 0x00000002e6031210 */ /* 0x084fea0007f1e0ff */
[C---:B---3--:R-:W-:Y:S01]  /*7060*/  @P1 IMAD.X R7, R0.reuse, 0x1, R225, P0 ;  /* 0x0000000100071824 */ /* 0x048fe200000e06e1 */
[-C--:B------:R-:W-:Y:S05]  /*7070*/  @P1 IADD3 R5, P0, R249, R2.reuse, RZ ;  /* 0x00000002f9051210 */ /* 0x080fea0007f1e0ff */
[C---:B------:R-:W-:Y:S01]  /*7080*/  @P1 IMAD.X R8, R0.reuse, 0x1, R248, P0 ;  /* 0x0000000100081824 */ /* 0x040fe200000e06f8 */
[-C--:B------:R-:W-:Y:S05]  /*7090*/  @P1 IADD3 R6, P0, R247, R2.reuse, RZ ;  /* 0x00000002f7061210 */ /* 0x080fea0007f1e0ff */
[----:B------:R-:W-:Y:S01]  /*70a0*/  @P1 IMAD.X R9, R0, 0x1, R246, P0 ;  /* 0x0000000100091824 */ /* 0x000fe200000e06f6 */
[C---:B------:R-:W-:Y:S04]  /*70b0*/  @P1 LEA R12, P0, R3.reuse, c[0x0][0x1c8], 0x1 ;  /* 0x00007200030c1a11 */ /* 0x040fe800078008ff */
[----:B------:R-:W-:Y:S02]  /*70c0*/  @P1 LEA.HI.X R13, R3, c[0x0][0x1cc], R7, 0x1, P0 ;  /* 0x00007300030d1a11 */ /* 0x000fe400000f0c07 */
[C---:B------:R-:W-:Y:S03]  /*70d0*/  @P1 LEA R10, P0, R5.reuse, c[0x0][0x1c8], 0x1 ;  /* 0x00007200050a1a11 */ /* 0x040fe600078008ff */
[----:B------:R-:W-:Y:S01]  /*70e0*/  @!PT LDS RZ, [RZ] ;  /* 0x00000000fffff984 */ /* 0x000fe20000000800 */
[----:B------:R-:W-:Y:S01]  /*70f0*/  @!PT LDS RZ, [RZ] ;  /* 0x00000000fffff984 */ /* 0x000fe20000000800 */
[----:B------:R-:W-:Y:S01]  /*7100*/  @!PT LDS RZ, [RZ] ;  /* 0x00000000fffff984 */ /* 0x000fe20000000800 */
[----:B------:R2:W-:Y:S01]  /*7110*/  @P1 LDGSTS.E.BYPASS.LTC128B.128 [R223+0x3c80], [R12.64], !P5 ;  /* 0x03c800000cdf1fae */ /* 0x0005e2000e901d48 */
[----:B------:R-:W-:Y:S02]  /*7120*/  @P1 LEA.HI.X R11, R5, c[0x0][0x1cc], R8, 0x1, P0 ;  /* 0x00007300050b1a11 */ /* 0x000fe400000f0c08 */
[C---:B------:R-:W-:Y:S03]  /*7130*/  @P1 LEA R8, P0, R6.reuse, c[0x0][0x1c8], 0x1 ;  /* 0x0000720006081a11 */ /* 0x040fe600078008ff */
[----:B------:R2:W-:Y:S01]  /*7140*/  @P1 LDGSTS.E.BYPASS.LTC128B.128 [R223+0x4880], [R10.64], !P4 ;  /* 0x048800000adf1fae */ /* 0x0005e2000e101d48 */
[----:B------:R-:W-:Y:S02]  /*7150*/  @P1 LEA.HI.X R9, R6, c[0x0][0x1cc], R9, 0x1, P0 ;  /* 0x0000730006091a11 */ /* 0x000fe400000f0c09 */
[----:B------:R-:W-:Y:S03]  /*7160*/  ISETP.GE.AND P0, PT, R4, 0x21, PT ;  /* 0x000000210400780c */ /* 0x000fe60003f06270 */
[----:B------:R2:W-:Y:S10]  /*7170*/  @P1 LDGSTS.E.BYPASS.LTC128B.128 [R223+0x5480], [R8.64], !P3 ;  /* 0x0548000008df1fae */ /* 0x0005f4000d901d48 */
[----:B----4-:R-:W-:Y:S05]  /*7180*/  @P0 IADD3 R2, P2, R232, R2, RZ ;  /* 0x00000002e8020210 */ /* 0x010fea0007f5e0ff */
[----:B------:R-:W-:Y:S01]  /*7190*/  @P0 IMAD.X R0, R233, 0x1, R0, P2 ;  /* 0x00000001e9000824 */ /* 0x000fe200010e0600 */
[----:B------:R-:W-:Y:S05]  /*71a0*/  @P0 IADD3 R3, P2, R2, R230, RZ ;  /* 0x000000e602030210 */ /* 0x000fea0007f5e0ff */
[----:B------:R-:W-:Y:S01]  /*71b0*/  @P0 IMAD.X R4, R0, 0x1, R225, P2 ;  /* 0x0000000100040824 */ /* 0x000fe200010e06e1 */
[C---:B------:R-:W-:Y:S04]  /*71c0*/  @P0 LEA R6, P2, R3.reuse, c[0x0][0x1c8], 0x1 ;  /* 0x0000720003060a11 */ /* 0x040fe800078408ff */
[----:B------:R-:W-:Y:S02]  /*71d0*/  @P0 LEA.HI.X R7, R3, c[0x0][0x1cc], R4, 0x1, P2 ;  /* 0x0000730003070a11 */ /* 0x000fe400010f0c04 */
[----:B------:R-:W-:Y:S03]  /*71e0*/  @P0 IADD3 R3, P2, R2, R249, RZ ;  /* 0x000000f902030210 */ /* 0x000fe60007f5e0ff */
        /* <DEDUP_REMOVED lines=10> */
.L_x_287:
[----:B--234-:R-:W2:Y:S01]  /*7290*/  LDL R2, [R1+0x4c] ;  /* 0x00004c0001027983 */ /* 0x01cea20000100800 */
[----:B------:R-:W-:Y:S02]  /*72a0*/  IMAD.MOV.U32 R0, RZ, RZ, c[0x0][0x2c4] ;  /* 0x0000b100ff007624 */ /* 0x000fe400078e00ff */
[----:B------:R-:W-:Y:S01]  /*72b0*/  IMAD.MOV.U32 R33, RZ, RZ, c[0x0][0x32c] ;  /* 0x0000cb00ff217624 */ /* 0x000fe200078e00ff */
[----:B------:R-:W3:Y:S02]  /*72c0*/  LDL R32, [R1+0x4] ;  /* 0x0000040001207983 */ /* 0x000ee40000100800 */
[----:B------:R-:W-:Y:S02]  /*72d0*/  ISETP.NE.AND P0, PT, R0, 0x1, PT ;  /* 0x000000010000780c */ /* 0x000fe40003f05270 */
[----:B------:R-:W0:Y:S11]  /*72e0*/  LDGDEPBAR ;  /* 0x00000000000079af */ /* 0x000e360000000000 */
[----:B--2---:R-:W-:Y:S04]  /*72f0*/  @P0 IMAD.HI.U32 R0, R2, c[0x0][0x2c8], RZ ;  /* 0x0000b20002000a27 */ /* 0x004fe800078e00ff */
[----:B------:R-:W-:Y:S01]  /*7300*/  IMAD.MOV.U32 R5, RZ, RZ, R2 ;  /* 0x000000ffff057224 */ /* 0x000fe200078e0002 */
[----:B------:R-:W-:Y:S01]  /*7310*/  @P0 SHF.R.U32.HI R5, RZ, c[0x0][0x2cc], R0 ;  /* 0x0000b300ff050a19 */ /* 0x000fe20000011600 */
[----:B------:R-:W-:Y:S01]  /*7320*/  IMAD R0, R222, -0x30, RZ ;  /* 0xffffffd0de007824 */ /* 0x000fe200078e02ff */
[----:B------:R-:W-:Y:S03]  /*7330*/  ISETP.GE.AND P0, PT, R33, 0x1, PT ;  /* 0x000000012100780c */ /* 0x000fe60003f06270 */
[----:B------:R-:W2:Y:S01]  /*7340*/  SHFL.IDX PT, R4, R5, RZ, 0x1c1f ;  /* 0x001c1fff05047589 */ /* 0x000ea200000e0000 */
[----:B---3--:R-:W-:Y:S04]  /*7350*/  IADD3 R7, -R32, 0x1, R0 ;  /* 0x0000000120077810 */ /* 0x008fe80007ffe100 */
[----:B------:R-:W-:Y:S04]  /*7360*/  IADD3 R7, -R229, R7, R227 ;  /* 0x00000007e5077210 */ /* 0x000fe80007ffe1e3 */
[C---:B------:R-:W-:Y:S02]  /*7370*/  IADD3 R6, R7.reuse, c[0x0][0x328], RZ ;  /* 0x0000ca0007067a10 */ /* 0x040fe40007ffe0ff */
[----:B------:R-:W-:Y:S03]  /*7380*/  IADD3 R7, R7, UR6, RZ ;  /* 0x0000000607077c10 */ /* 0x000fe6000fffe0ff */
[----:B--2---:R-:W-:Y:S02]  /*7390*/  IMAD.IADD R3, R6, 0x1, R4 ;  /* 0x0000000106037824 */ /* 0x004fe400078e0204 */
[----:B------:R-:W-:Y:S01]  /*73a0*/  IMAD.IADD R2, R4, 0x1, R7 ;  /* 0x0000000104027824 */ /* 0x000fe200078e0207 */
[----:B------:R-:W-:-:S05]  /*73b0*/  @!P0 BRA `(.L_x_288) ;  /* 0x0000018000008947 */ /* 0x000fca0003800000 */
[----:B------:R-:W-:Y:S01]  /*73c0*/  IADD3 R4, -R229, R227, R4 ;  /* 0x000000e3e5047210 */ /* 0x000fe20007ffe104 */
[----:B------:R-:W-:Y:S03]  /*73d0*/  BSSY B0, `(.L_x_289) ;  /* 0x0000011000007945 */ /* 0x000fe60003800000 */
        /* <DEDUP_REMOVED lines=11> */
.L_x_290:
[----:B------:R-:W-:Y:S04]  /*7490*/  MOV R8, c[0x0][0x32c] ;  /* 0x0000cb0000087a02 */ /* 0x000fe80000000f00 */
[----:B------:R-:W-:Y:S11]  /*74a0*/  ISETP.NE.AND P0, PT, R8, 0x1, PT ;  /* 0x000000010800780c */ /* 0x000ff60003f05270 */
[----:B------:R-:W-:Y:S02]  /*74b0*/  @!UPT UIADD3 URZ, URZ, URZ, URZ ;  /* 0x0000003f3f3ff290 */ /* 0x000fe4000fffe03f */
[----:B------:R-:W-:Y:S05]  /*74c0*/  @P0 IMAD.HI.U32 R8, R4, c[0x0][0x330], RZ ;  /* 0x0000cc0004080a27 */ /* 0x000fea00078e00ff */
[----:B------:R-:W-:Y:S02]  /*74d0*/  @P0 SHF.R.U32.HI R4, RZ, c[0x0][0x334], R8 ;  /* 0x0000cd00ff040a19 */ /* 0x000fe40000011608 */
.L_x_291:
[----:B------:R-:W-:Y:S05]  /*74e0*/  BSYNC B0 ;  /* 0x0000000000007941 */ /* 0x000fea0003800000 */
.L_x_289:
[----:B------:R-:W-:Y:S04]  /*74f0*/  IMAD.IADD R8, R0, 0x1, -R32 ;  /* 0x0000000100087824 */ /* 0x000fe800078e0a20 */
[----:B------:R-:W-:Y:S05]  /*7500*/  IMAD R4, R4, c[0x0][0x32c], R8 ;  /* 0x0000cb0004047a24 */ /* 0x000fea00078e0208 */
[----:B------:R-:W-:Y:S02]  /*7510*/  IADD3 R8, R4, c[0x0][0x32c], RZ ;  /* 0x0000cb0004087a10 */ /* 0x000fe40007ffe0ff */
[----:B------:R-:W-:Y:S02]  /*7520*/  IMNMX R2, R2, R4, !PT ;  /* 0x0000000402027217 */ /* 0x000fe40007800200 */
[----:B------:R-:W-:Y:S02]  /*7530*/  IMNMX R3, R3, R8, PT ;  /* 0x0000000803037217 */ /* 0x000fe40003800200 */
.L_x_288:
[C---:B------:R-:W-:Y:S01]  /*7540*/  ISETP.GE.AND P0, PT, R0.reuse, 0x1, PT ;  /* 0x000000010000780c */ /* 0x040fe20003f06270 */
[----:B------:R-:W2:Y:S01]  /*7550*/  SHFL.IDX PT, R4, R5, 0x1, 0x1c1f ;  /* 0x003c1f0005047f89 */ /* 0x000ea200000e0000 */
[----:B------:R-:W-:Y:S02]  /*7560*/  ISETP.GE.AND P1, PT, R0, 0x2, PT ;  /* 0x000000020000780c */ /* 0x000fe40003f26270 */
[----:B------:R-:W-:Y:S02]  /*7570*/  P2R R13, PR, RZ, 0x1 ;  /* 0x00000001ff0d7803 */ /* 0x000fe40000000000 */
[----:B------:R-:W-:Y:S02]  /*7580*/  ISETP.GT.AND P0, PT, R2, RZ, !P0 ;  /* 0x000000ff0200720c */ /* 0x000fe40004704270 */
[----:B------:R-:W-:Y:S02]  /*7590*/  P2R R12, PR, RZ, 0x2 ;  /* 0x00000002ff0c7803 */ /* 0x000fe40000000000 */
[C---:B------:R-:W-:Y:S02]  /*75a0*/  ISETP.LT.OR P0, PT, R3.reuse, 0x1, P0 ;  /* 0x000000010300780c */ /* 0x040fe40000701670 */
[----:B------:R-:W-:Y:S02]  /*75b0*/  ISETP.GE.AND P6, PT, R0, 0x12, PT ;  /* 0x000000120000780c */ /* 0x000fe40003fc6270 */
[----:B------:R-:W-:Y:S02]  /*75c0*/  FSEL R15, R162, -INF , !P0 ;  /* 0xff800000a20f7808 */ /* 0x000fe40004000000 */
[----:B------:R-:W-:Y:S02]  /*75d0*/  ISETP.GT.AND P0, PT, R2, 0x1, !P1 ;  /* 0x000000010200780c */ /* 0x000fe40004f04270 */
[----:B------:R-:W-:Y:S02]  /*75e0*/  ISETP.GE.AND P1, PT, R0, 0x9, PT ;  /* 0x000000090000780c */ /* 0x000fe40003f26270 */
[----:B------:R-:W-:Y:S02]  /*75f0*/  ISETP.LT.OR P0, PT, R3, 0x2, P0 ;  /* 0x000000020300780c */ /* 0x000fe40000701670 */
[----:B------:R-:W-:Y:S02]  /*7600*/  P2R R11, PR, RZ, 0x2 ;  /* 0x00000002ff0b7803 */ /* 0x000fe40000000000 */
[----:B------:R-:W-:Y:S02]  /*7610*/  FSEL R17, R161, -INF , !P0 ;  /* 0xff800000a1117808 */ /* 0x000fe40004000000 */
[----:B------:R-:W-:Y:S02]  /*7620*/  ISETP.GT.AND P0, PT, R2, 0x8, !P1 ;  /* 0x000000080200780c */ /* 0x000fe40004f04270 */
[----:B------:R-:W-:Y:S02]  /*7630*/  ISETP.GE.AND P1, PT, R0, 0xa, PT ;  /* 0x0000000a0000780c */ /* 0x000fe40003f26270 */
[C---:B------:R-:W-:Y:S02]  /*7640*/  ISETP.LT.OR P0, PT, R3.reuse, 0x9, P0 ;  /* 0x000000090300780c */ /* 0x040fe40000701670 */
[----:B------:R-:W-:Y:S02]  /*7650*/  P2R R10, PR, RZ, 0x2 ;  /* 0x00000002ff0a7803 */ /* 0x000fe40000000000 */
[----:B------:R-:W-:Y:S02]  /*7660*/  FSEL R18, R110, -INF , !P0 ;  /* 0xff8000006e127808 */ /* 0x000fe40004000000 */
[----:B------:R-:W-:Y:S02]  /*7670*/  ISETP.GT.AND P0, PT, R2, 0x9, !P1 ;  /* 0x000000090200780c */ /* 0x000fe40004f04270 */
[C---:B------:R-:W-:Y:S02]  /*7680*/  ISETP.GE.AND P1, PT, R0.reuse, 0x11, PT ;  /* 0x000000110000780c */ /* 0x040fe40003f26270 */
[C---:B------:R-:W-:Y:S02]  /*7690*/  ISETP.LT.OR P0, PT, R3.reuse, 0xa, P0 ;  /* 0x0000000a0300780c */ /* 0x040fe40000701670 */
[----:B------:R-:W-:Y:S02]  /*76a0*/  ISETP.GE.AND P5, PT, R0, 0x19, PT ;  /* 0x000000190000780c */ /* 0x000fe40003fa6270 */
[----:B------:R-:W-:Y:S02]  /*76b0*/  FSEL R23, R104, -INF , !P0 ;  /* 0xff80000068177808 */ /* 0x000fe40004000000 */
[----:B------:R-:W-:Y:S02]  /*76c0*/  ISETP.GT.AND P0, PT, R2, 0x10, !P1 ;  /* 0x000000100200780c */ /* 0x000fe40004f04270 */
[C---:B------:R-:W-:Y:S02]  /*76d0*/  ISETP.GE.AND P4, PT, R0.reuse, 0x1a, PT ;  /* 0x0000001a0000780c */ /* 0x040fe40003f86270 */
[----:B------:R-:W-:Y:S02]  /*76e0*/  ISETP.LT.OR P0, PT, R3, 0x11, P0 ;  /* 0x000000110300780c */ /* 0x000fe40000701670 */
[----:B------:R-:W-:Y:S02]  /*76f0*/  ISETP.GE.AND P3, PT, R0, 0x21, PT ;  /* 0x000000210000780c */ /* 0x000fe40003f66270 */
[----:B------:R-:W-:Y:S02]  /*7700*/  FSEL R40, R101, -INF , !P0 ;  /* 0xff80000065287808 */ /* 0x000fe40004000000 */
[----:B------:R-:W-:Y:S02]  /*7710*/  ISETP.GT.AND P0, PT, R2, 0x11, !P6 ;  /* 0x000000110200780c */ /* 0x000fe40007704270 */
[----:B------:R-:W-:Y:S02]  /*7720*/  ISETP.GE.AND P2, PT, R0, 0x22, PT ;  /* 0x000000220000780c */ /* 0x000fe40003f46270 */
[C---:B------:R-:W-:Y:S02]  /*7730*/  ISETP.LT.OR P0, PT, R3.reuse, 0x12, P0 ;  /* 0x000000120300780c */ /* 0x040fe40000701670 */
[----:B------:R-:W-:Y:S02]  /*7740*/  P2R R9, PR, RZ, 0x2 ;  /* 0x00000002ff097803 */ /* 0x000fe40000000000 */
[----:B------:R-:W-:Y:S02]  /*7750*/  FSEL R41, R100, -INF , !P0 ;  /* 0xff80000064297808 */ /* 0x000fe40004000000 */
[----:B------:R-:W-:Y:S02]  /*7760*/  ISETP.GT.AND P0, PT, R2, 0x18, !P5 ;  /* 0x000000180200780c */ /* 0x000fe40006f04270 */
[----:B------:R-:W-:Y:S02]  /*7770*/  ISETP.GE.AND P1, PT, R0, 0x29, PT ;  /* 0x000000290000780c */ /* 0x000fe40003f26270 */
[----:B------:R-:W-:Y:S04]  /*7780*/  ISETP.LT.OR P0, PT, R3, 0x19, P0 ;  /* 0x000000190300780c */ /* 0x000fe80000701670 */
[----:B-1----:R-:W-:Y:S02]  /*7790*/  FSEL R165, R25, -INF , !P0 ;  /* 0xff80000019a57808 */ /* 0x002fe40004000000 */
[----:B------:R-:W-:Y:S04]  /*77a0*/  ISETP.GT.AND P0, PT, R2, 0x19, !P4 ;  /* 0x000000190200780c */ /* 0x000fe80006704270 */
[C---:B------:R-:W-:Y:S04]  /*77b0*/  ISETP.LT.OR P0, PT, R3.reuse, 0x1a, P0 ;  /* 0x0000001a0300780c */ /* 0x040fe80000701670 */
[----:B------:R-:W-:Y:S02]  /*77c0*/  FSEL R166, R24, -INF , !P0 ;  /* 0xff80000018a67808 */ /* 0x000fe40004000000 */
[----:B------:R-:W-:Y:S04]  /*77d0*/  ISETP.GT.AND P0, PT, R2, 0x20, !P3 ;  /* 0x000000200200780c */ /* 0x000fe80005f04270 */
[C---:B------:R-:W-:Y:S04]  /*77e0*/  ISETP.LT.OR P0, PT, R3.reuse, 0x21, P0 ;  /* 0x000000210300780c */ /* 0x040fe80000701670 */
[----:B------:R-:W-:Y:S02]  /*77f0*/  FSEL R181, R22, -INF , !P0 ;  /* 0xff80000016b57808 */ /* 0x000fe40004000000 */
[C---:B------:R-:W-:Y:S04]  /*7800*/  ISETP.GT.AND P0, PT, R2.reuse, 0x21, !P2 ;  /* 0x000000210200780c */ /* 0x040fe80005704270 */
[----:B------:R-:W-:Y:S04]  /*7810*/  ISETP.LT.OR P0, PT, R3, 0x22, P0 ;  /* 0x000000220300780c */ /* 0x000fe80000701670 */
[----:B------:R-:W-:Y:S02]  /*7820*/  FSEL R183, R19, -INF , !P0 ;  /* 0xff80000013b77808 */ /* 0x000fe40004000000 */
[----:B------:R-:W-:Y:S04]  /*7830*/  ISETP.GT.AND P0, PT, R2, 0x28, !P1 ;  /* 0x000000280200780c */ /* 0x000fe80004f04270 */
[----:B------:R-:W-:Y:S04]  /*7840*/  ISETP.LT.OR P0, PT, R3, 0x29, P0 ;  /* 0x000000290300780c */ /* 0x000fe80000701670 */
[----:B------:R-:W-:Y:S02]  /*7850*/  FSEL R192, R16, -INF , !P0 ;  /* 0xff80000010c07808 */ /* 0x000fe40004000000 */
[----:B------:R-:W-:Y:S04]  /*7860*/  ISETP.GE.AND P0, PT, R0, 0x2a, PT ;  /* 0x0000002a0000780c */ /* 0x000fe80003f06270 */
[----:B------:R-:W-:Y:S02]  /*7870*/  P2R R8, PR, RZ, 0x1 ;  /* 0x00000001ff087803 */ /* 0x000fe40000000000 */
[----:B------:R-:W-:Y:S01]  /*7880*/  ISETP.GT.AND P0, PT, R2, 0x29, !P0 ;  /* 0x000000290200780c */ /* 0x000fe20004704270 */
[--C-:B--2---:R-:W-:Y:S03]  /*7890*/  IMAD.IADD R2, R7, 0x1, R4.reuse ;  /* 0x0000000107027824 */ /* 0x104fe600078e0204 */
[----:B------:R-:W-:Y:S01]  /*78a0*/  ISETP.LT.OR P0, PT, R3, 0x2a, P0 ;  /* 0x0000002a0300780c */ /* 0x000fe20000701670 */
[----:B------:R-:W-:Y:S03]  /*78b0*/  IMAD.IADD R3, R6, 0x1, R4 ;  /* 0x0000000106037824 */ /* 0x000fe600078e0204 */
[----:B------:R-:W-:Y:S02]  /*78c0*/  FSEL R193, R14, -INF , !P0 ;  /* 0xff8000000ec17808 */ /* 0x000fe40004000000 */
[----:B------:R-:W-:Y:S11]  /*78d0*/  ISETP.GE.AND P0, PT, R33, 0x1, PT ;  /* 0x000000012100780c */ /* 0x000ff60003f06270 */
[----:B------:R-:W-:Y:S02]  /*78e0*/  @!UPT UIADD3 URZ, URZ, URZ, URZ ;  /* 0x0000003f3f3ff290 */ /* 0x000fe4000fffe03f */
        /* <DEDUP_REMOVED lines=14> */
.L_x_294:
[----:B------:R-:W-:Y:S04]  /*79d0*/  MOV R14, c[0x0][0x32c] ;  /* 0x0000cb00000e7a02 */ /* 0x000fe80000000f00 */
[----:B------:R-:W-:Y:S11]  /*79e0*/  ISETP.NE.AND P0, PT, R14, 0x1, PT ;  /* 0x000000010e00780c */ /* 0x000ff60003f05270 */
[----:B------:R-:W-:Y:S02]  /*79f0*/  @!UPT UIADD3 URZ, URZ, URZ, URZ ;  /* 0x0000003f3f3ff290 */ /* 0x000fe4000fffe03f */
[----:B------:R-:W-:Y:S05]  /*7a00*/  @P0 IMAD.HI.U32 R14, R4, c[0x0][0x330], RZ ;  /* 0x0000cc00040e0a27 */ /* 0x000fea00078e00ff */
[----:B------:R-:W-:Y:S02]  /*7a10*/  @P0 SHF.R.U32.HI R4, RZ, c[0x0][0x334], R14 ;  /* 0x0000cd00ff040a19 */ /* 0x000fe4000001160e */
.L_x_295:
[----:B------:R-:W-:Y:S05]  /*7a20*/  BSYNC B0 ;  /* 0x0000000000007941 */ /* 0x000fea0003800000 */
.L_x_293:
[----:B------:R-:W-:Y:S04]  /*7a30*/  IMAD.IADD R14, R0, 0x1, -R32 ;  /* 0x00000001000e7824 */ /* 0x000fe800078e0a20 */
[----:B------:R-:W-:Y:S05]  /*7a40*/  IMAD R4, R4, c[0x0][0x32c], R14 ;  /* 0x0000cb0004047a24 */ /* 0x000fea00078e020e */
[----:B------:R-:W-:Y:S02]  /*7a50*/  IADD3 R14, R4, c[0x0][0x32c], RZ ;  /* 0x0000cb00040e7a10 */ /* 0x000fe40007ffe0ff */
[----:B------:R-:W-:Y:S02]  /*7a60*/  IMNMX R2, R2, R4, !PT ;  /* 0x0000000402027217 */ /* 0x000fe40007800200 */
[----:B------:R-:W-:Y:S02]  /*7a70*/  IMNMX R3, R3, R14, PT ;  /* 0x0000000e03037217 */ /* 0x000fe40003800200 */
.L_x_292:
[----:B------:R-:W-:Y:S01]  /*7a80*/  ISETP.NE.AND P0, PT, R12, RZ, PT ;  /* 0x000000ff0c00720c */ /* 0x000fe20003f05270 */
[----:B------:R-:W1:Y:S03]  /*7a90*/  SHFL.IDX PT, R4, R5, 0x2, 0x1c1f ;  /* 0x005c1f0005047f89 */ /* 0x000e6600000e0000 */
[C---:B------:R-:W-:Y:S04]  /*7aa0*/  ISETP.GT.AND P0, PT, R2.reuse, 0x1, !P0 ;  /* 0x000000010200780c */ /* 0x040fe80004704270 */
[----:B------:R-:W-:Y:S04]  /*7ab0*/  ISETP.LT.OR P0, PT, R3, 0x2, P0 ;  /* 0x000000020300780c */ /* 0x000fe80000701670 */
[----:B------:R-:W-:Y:S02]  /*7ac0*/  FSEL R19, R169, -INF , !P0 ;  /* 0xff800000a9137808 */ /* 0x000fe40004000000 */
[----:B------:R-:W-:Y:S04]  /*7ad0*/  ISETP.NE.AND P0, PT, R11, RZ, PT ;  /* 0x000000ff0b00720c */ /* 0x000fe80003f05270 */
[----:B------:R-:W-:Y:S04]  /*7ae0*/  ISETP.GT.AND P0, PT, R2, 0x8, !P0 ;  /* 0x000000080200780c */ /* 0x000fe80004704270 */
[C---:B------:R-:W-:Y:S04]  /*7af0*/  ISETP.LT.OR P0, PT, R3.reuse, 0x9, P0 ;  /* 0x000000090300780c */ /* 0x040fe80000701670 */
[----:B------:R-:W-:Y:S02]  /*7b00*/  FSEL R22, R160, -INF , !P0 ;  /* 0xff800000a0167808 */ /* 0x000fe40004000000 */
[----:B------:R-:W-:Y:S04]  /*7b10*/  ISETP.NE.AND P0, PT, R10, RZ, PT ;  /* 0x000000ff0a00720c */ /* 0x000fe80003f05270 */
[C---:B------:R-:W-:Y:S04]  /*7b20*/  ISETP.GT.AND P0, PT, R2.reuse, 0x9, !P0 ;  /* 0x000000090200780c */ /* 0x040fe80004704270 */
[----:B------:R-:W-:Y:S04]  /*7b30*/  ISETP.LT.OR P0, PT, R3, 0xa, P0 ;  /* 0x0000000a0300780c */ /* 0x000fe80000701670 */
[----:B------:R-:W-:Y:S02]  /*7b40*/  FSEL R25, R111, -INF , !P0 ;  /* 0xff8000006f197808 */ /* 0x000fe40004000000 */
[----:B------:R-:W-:Y:S04]  /*7b50*/  ISETP.NE.AND P0, PT, R9, RZ, PT ;  /* 0x000000ff0900720c */ /* 0x000fe80003f05270 */
[----:B------:R-:W-:Y:S04]  /*7b60*/  ISETP.GT.AND P0, PT, R2, 0x10, !P0 ;  /* 0x000000100200780c */ /* 0x000fe80004704270 */
[C---:B------:R-:W-:Y:S04]  /*7b70*/  ISETP.LT.OR P0, PT, R3.reuse, 0x11, P0 ;  /* 0x000000110300780c */ /* 0x040fe80000701670 */
[----:B------:R-:W-:Y:S02]  /*7b80*/  FSEL R47, R106, -INF , !P0 ;  /* 0xff8000006a2f7808 */ /* 0x000fe40004000000 */
[C---:B------:R-:W-:Y:S04]  /*7b90*/  ISETP.GT.AND P0, PT, R2.reuse, 0x11, !P6 ;  /* 0x000000110200780c */ /* 0x040fe80007704270 */
[----:B------:R-:W-:Y:S04]  /*7ba0*/  ISETP.LT.OR P0, PT, R3, 0x12, P0 ;  /* 0x000000120300780c */ /* 0x000fe80000701670 */
        /* <DEDUP_REMOVED lines=16> */
[----:B------:R-:W-:Y:S04]  /*7cb0*/  ISETP.NE.AND P0, PT, R13, RZ, PT ;  /* 0x000000ff0d00720c */ /* 0x000fe80003f05270 */
[----:B------:R-:W-:Y:S04]  /*7cc0*/  ISETP.GT.AND P0, PT, R2, RZ, !P0 ;  /* 0x000000ff0200720c */ /* 0x000fe80004704270 */
[----:B------:R-:W-:Y:S04]  /*7cd0*/  ISETP.LT.OR P0, PT, R3, 0x1, P0 ;  /* 0x000000010300780c */ /* 0x000fe80000701670 */
[----:B------:R-:W-:Y:S02]  /*7ce0*/  FSEL R16, R175, -INF , !P0 ;  /* 0xff800000af107808 */ /* 0x000fe40004000000 */
[----:B------:R-:W-:Y:S04]  /*7cf0*/  ISETP.NE.AND P0, PT, R8, RZ, PT ;  /* 0x000000ff0800720c */ /* 0x000fe80003f05270 */
[----:B------:R-:W-:Y:S01]  /*7d00*/  ISETP.GT.AND P0, PT, R2, 0x29, !P0 ;  /* 0x000000290200780c */ /* 0x000fe20004704270 */
[--C-:B-1----:R-:W-:Y:S03]  /*7d10*/  IMAD.IADD R2, R7, 0x1, R4.reuse ;  /* 0x0000000107027824 */ /* 0x102fe600078e0204 */
        /* <DEDUP_REMOVED lines=19> */
.L_x_298:
[----:B------:R-:W-:Y:S04]  /*7e50*/  MOV R14, c[0x0][0x32c] ;  /* 0x0000cb00000e7a02 */ /* 0x000fe80000000f00 */
[----:B------:R-:W-:Y:S11]  /*7e60*/  ISETP.NE.AND P0, PT, R14, 0x1, PT ;  /* 0x000000010e00780c */ /* 0x000ff60003f05270 */
[----:B------:R-:W-:Y:S02]  /*7e70*/  @!UPT UIADD3 URZ, URZ, URZ, URZ ;  /* 0x0000003f3f3ff290 */ /* 0x000fe4000fffe03f */
[----:B------:R-:W-:Y:S05]  /*7e80*/  @P0 IMAD.HI.U32 R14, R4, c[0x0][0x330], RZ ;  /* 0x0000cc00040e0a27 */ /* 0x000fea00078e00ff */
[----:B------:R-:W-:Y:S02]  /*7e90*/  @P0 SHF.R.U32.HI R4, RZ, c[0x0][0x334], R14 ;  /* 0x0000cd00ff040a19 */ /* 0x000fe4000001160e */
.L_x_299:
[----:B------:R-:W-:Y:S05]  /*7ea0*/  BSYNC B0 ;  /* 0x0000000000007941 */ /* 0x000fea0003800000 */
.L_x_297:
[----:B------:R-:W-:Y:S04]  /*7eb0*/  IMAD.IADD R14, R0, 0x1, -R32 ;  /* 0x00000001000e7824 */ /* 0x000fe800078e0a20 */
[----:B------:R-:W-:Y:S05]  /*7ec0*/  IMAD R4, R4, c[0x0][0x32c], R14 ;  /* 0x0000cb0004047a24 */ /* 0x000fea00078e020e */
[----:B------:R-:W-:Y:S02]  /*7ed0*/  IADD3 R14, R4, c[0x0][0x32c], RZ ;  /* 0x0000cb00040e7a10 */ /* 0x000fe40007ffe0ff */
[----:B------:R-:W-:Y:S02]  /*7ee0*/  IMNMX R2, R2, R4, !PT ;  /* 0x0000000402027217 */ /* 0x000fe40007800200 */
[----:B------:R-:W-:Y:S02]  /*7ef0*/  IMNMX R3, R3, R14, PT ;  /* 0x0000000e03037217 */ /* 0x000fe40003800200 */
.L_x_296:
[----:B------:R-:W-:Y:S01]  /*7f00*/  ISETP.NE.AND P0, PT, R12, RZ, PT ;  /* 0x000000ff0c00720c */ /* 0x000fe20003f05270 */
[----:B------:R-:W1:Y:S03]  /*7f10*/  SHFL.IDX PT, R4, R5, 0x3, 0x1c1f ;  /* 0x007c1f0005047f89 */ /* 0x000e6600000e0000 */
        /* <DEDUP_REMOVED lines=59> */
.L_x_302:
[----:B------:R-:W-:Y:S04]  /*82d0*/  MOV R5, c[0x0][0x32c] ;  /* 0x0000cb0000057a02 */ /* 0x000fe80000000f00 */
[----:B------:R-:W-:Y:S11]  /*82e0*/  ISETP.NE.AND P0, PT, R5, 0x1, PT ;  /* 0x000000010500780c */ /* 0x000ff60003f05270 */
[----:B------:R-:W-:Y:S02]  /*82f0*/  @!UPT UIADD3 URZ, URZ, URZ, URZ ;  /* 0x0000003f3f3ff290 */ /* 0x000fe4000fffe03f */
[----:B------:R-:W-:Y:S05]  /*8300*/  @P0 IMAD.HI.U32 R5, R4, c[0x0][0x330], RZ ;  /* 0x0000cc0004050a27 */ /* 0x000fea00078e00ff */
[----:B------:R-:W-:Y:S02]  /*8310*/  @P0 SHF.R.U32.HI R4, RZ, c[0x0][0x334], R5 ;  /* 0x0000cd00ff040a19 */ /* 0x000fe40000011605 */
.L_x_303:
[----:B------:R-:W-:Y:S05]  /*8320*/  BSYNC B0 ;  /* 0x0000000000007941 */ /* 0x000fea0003800000 */
.L_x_301:
[----:B------:R-:W-:Y:S04]  /*8330*/  IMAD.IADD R0, R0, 0x1, -R32 ;  /* 0x0000000100007824 */ /* 0x000fe800078e0a20 */
[----:B------:R-:W-:Y:S05]  /*8340*/  IMAD R4, R4, c[0x0][0x32c], R0 ;  /* 0x0000cb0004047a24 */ /* 0x000fea00078e0200 */
[----:B------:R-:W-:Y:S02]  /*8350*/  IADD3 R0, R4, c[0x0][0x32c], RZ ;  /* 0x0000cb0004007a10 */ /* 0x000fe40007ffe0ff */
[----:B------:R-:W-:Y:S02]  /*8360*/  IMNMX R2, R2, R4, !PT ;  /* 0x0000000402027217 */ /* 0x000fe40007800200 */
[----:B------:R-:W-:Y:S02]  /*8370*/  IMNMX R3, R3, R0, PT ;  /* 0x0000000003037217 */ /* 0x000fe40003800200 */
.L_x_300:
[----:B------:R-:W-:Y:S01]  /*8380*/  ISETP.NE.AND P0, PT, R13, RZ, PT ;  /* 0x000000ff0d00720c */ /* 0x000fe20003f05270 */
[----:B------:R-:W-:Y:S01]  /*8390*/  LDSM.16.MT88.4 R36, [R210+0x1880] ;  /* 0x00188000d224783b */ /* 0x000fe20000004200 */
[----:B------:R-:W-:Y:S02]  /*83a0*/  FMNMX.FTZ R106, R15, R102, !PT ;  /* 0x000000660f6a7209 */ /* 0x000fe40007810000 */
[----:B------:R-:W-:Y:S02]  /*83b0*/  ISETP.GT.AND P0, PT, R2, RZ, !P0 ;  /* 0x000000ff0200720c */ /* 0x000fe40004704270 */
        /* <DEDUP_REMOVED lines=25> */
[----:B------:R-:W-:Y:S01]  /*8550*/  ISETP.NE.AND P0, PT, R9, RZ, PT ;  /* 0x000000ff0900720c */ /* 0x000fe20003f05270 */
[----:B------:R-:W1:Y:S01]  /*8560*/  SHFL.BFLY PT, R5, R106, 0x2, 0x1f ;  /* 0x0c401f006a057f89 */ /* 0x000e6200000e0000 */
[----:B------:R-:W-:Y:S02]  /*8570*/  FMNMX.FTZ R0, R16, R103, !PT ;  /* 0x0000006710007209 */ /* 0x000fe40007810000 */
[----:B------:R-:W-:Y:S02]  /*8580*/  ISETP.GT.AND P0, PT, R2, 0x10, !P0 ;  /* 0x000000100200780c */ /* 0x000fe40004704270 */
[----:B------:R-:W-:Y:S02]  /*8590*/  FMNMX.FTZ R0, R19, R0, !PT ;  /* 0x0000000013007209 */ /* 0x000fe40007810000 */
[----:B------:R-:W-:Y:S02]  /*85a0*/  ISETP.LT.OR P0, PT, R3, 0x11, P0 ;  /* 0x000000110300780c */ /* 0x000fe40000701670 */
[----:B------:R-:W-:Y:S02]  /*85b0*/  FMNMX.FTZ R0, R22, R0, !PT ;  /* 0x0000000016007209 */ /* 0x000fe40007810000 */
[----:B------:R-:W-:Y:S02]  /*85c0*/  FSEL R171, R171, -INF , !P0 ;  /* 0xff800000abab7808 */ /* 0x000fe40004000000 */
[C---:B------:R-:W-:Y:S02]  /*85d0*/  ISETP.GT.AND P0, PT, R2.reuse, 0x11, !P6 ;  /* 0x000000110200780c */ /* 0x040fe40007704270 */
[----:B------:R-:W-:Y:S02]  /*85e0*/  FMNMX.FTZ R0, R25, R0, !PT ;  /* 0x0000000019007209 */ /* 0x000fe40007810000 */
[----:B------:R-:W-:Y:S02]  /*85f0*/  ISETP.LT.OR P0, PT, R3, 0x12, P0 ;  /* 0x000000120300780c */ /* 0x000fe40000701670 */
[----:B------:R-:W-:Y:S02]  /*8600*/  FMNMX.FTZ R0, R47, R0, !PT ;  /* 0x000000002f007209 */ /* 0x000fe40007810000 */
[----:B------:R-:W-:Y:S02]  /*8610*/  FSEL R173, R173, -INF , !P0 ;  /* 0xff800000adad7808 */ /* 0x000fe40004000000 */
[----:B------:R-:W-:Y:S02]  /*8620*/  ISETP.GT.AND P0, PT, R2, 0x18, !P5 ;  /* 0x000000180200780c */ /* 0x000fe40006f04270 */
[----:B------:R-:W-:Y:S02]  /*8630*/  FMNMX.FTZ R0, R48, R0, !PT ;  /* 0x0000000030007209 */ /* 0x000fe40007810000 */
[----:B------:R-:W-:Y:S02]  /*8640*/  ISETP.LT.OR P0, PT, R3, 0x19, P0 ;  /* 0x000000190300780c */ /* 0x000fe40000701670 */
[----:B-1----:R-:W-:Y:S02]  /*8650*/  FMNMX.FTZ R106, R106, R5, !PT ;  /* 0x000000056a6a7209 */ /* 0x002fe40007810000 */
[----:B------:R-:W-:Y:S02]  /*8660*/  FSEL R177, R30, -INF , !P0 ;  /* 0xff8000001eb17808 */ /* 0x000fe40004000000 */
[C---:B------:R-:W-:Y:S01]  /*8670*/  ISETP.GT.AND P0, PT, R2.reuse, 0x19, !P4 ;  /* 0x000000190200780c */ /* 0x040fe20006704270 */
[----:B------:R-:W1:Y:S01]  /*8680*/  SHFL.BFLY PT, R5, R106, 0x1, 0x1f ;  /* 0x0c201f006a057f89 */ /* 0x000e6200000e0000 */
[----:B------:R-:W-:Y:S02]  /*8690*/  FMNMX.FTZ R0, R167, R0, !PT ;  /* 0x00000000a7007209 */ /* 0x000fe40007810000 */
[----:B------:R-:W-:Y:S02]  /*86a0*/  ISETP.LT.OR P0, PT, R3, 0x1a, P0 ;  /* 0x0000001a0300780c */ /* 0x000fe40000701670 */
[----:B------:R-:W-:Y:S02]  /*86b0*/  FMNMX.FTZ R0, R169, R0, !PT ;  /* 0x00000000a9007209 */ /* 0x000fe40007810000 */
[----:B------:R-:W-:Y:S02]  /*86c0*/  FSEL R178, R31, -INF , !P0 ;  /* 0xff8000001fb27808 */ /* 0x000fe40004000000 */
[----:B------:R-:W-:Y:S02]  /*86d0*/  ISETP.GT.AND P0, PT, R2, 0x20, !P3 ;  /* 0x000000200200780c */ /* 0x000fe40005f04270 */
        /* <DEDUP_REMOVED lines=8> */
[----:B------:R-:W-:Y:S02]  /*8760*/  FMNMX.FTZ R0, R180, R0, !PT ;  /* 0x00000000b4007209 */ /* 0x000fe40007810000 */
[----:B------:R-:W-:Y:S02]  /*8770*/  FSEL R184, R43, -INF , !P0 ;  /* 0xff8000002bb87808 */ /* 0x000fe40004000000 */
[----:B------:R-:W-:Y:S02]  /*8780*/  ISETP.GT.AND P0, PT, R2, 0x28, !P1 ;  /* 0x000000280200780c */ /* 0x000fe40004f04270 */
[----:B------:R-:W-:Y:S02]  /*8790*/  FMNMX.FTZ R0, R188, R0, !PT ;  /* 0x00000000bc007209 */ /* 0x000fe40007810000 */
[----:B------:R-:W-:Y:S02]  /*87a0*/  FMNMX.FTZ R4, R24, R4, !PT ;  /* 0x0000000418047209 */ /* 0x000fe40007810000 */
[----:B------:R-:W-:Y:S02]  /*87b0*/  ISETP.NE.AND P6, PT, R8, RZ, PT ;  /* 0x000000ff0800720c */ /* 0x000fe40003fc5270 */
[----:B------:R-:W-:Y:S02]  /*87c0*/  ISETP.LT.OR P0, PT, R3, 0x29, P0 ;  /* 0x000000290300780c */ /* 0x000fe40000701670 */
[----:B------:R-:W-:Y:S02]  /*87d0*/  FMNMX.FTZ R105, R189, R0, !PT ;  /* 0x00000000bd697209 */ /* 0x000fe40007810000 */
[----:B------:R-:W-:Y:S02]  /*87e0*/  FMNMX.FTZ R0, R168, R4, !PT ;  /* 0x00000004a8007209 */ /* 0x000fe40007810000 */
[----:B------:R-:W-:Y:S01]  /*87f0*/  FSEL R186, R46, -INF , !P0 ;  /* 0xff8000002eba7808 */ /* 0x000fe20004000000 */
[----:B------:R-:W2:Y:S01]  /*8800*/  SHFL.BFLY PT, R4, R105, 0x2, 0x1f ;  /* 0x0c401f0069047f89 */ /* 0x000ea200000e0000 */
[----:B------:R-:W-:Y:S02]  /*8810*/  ISETP.GT.AND P0, PT, R2, 0x29, !P6 ;  /* 0x000000290200780c */ /* 0x000fe40007704270 */
[----:B------:R-:W-:Y:S02]  /*8820*/  FMNMX.FTZ R0, R170, R0, !PT ;  /* 0x00000000aa007209 */ /* 0x000fe40007810000 */
[----:B-1----:R-:W-:Y:S02]  /*8830*/  FMNMX.FTZ R106, R106, R5, !PT ;  /* 0x000000056a6a7209 */ /* 0x002fe40007810000 */
[----:B------:R-:W-:Y:S02]  /*8840*/  ISETP.LT.OR P0, PT, R3, 0x2a, P0 ;  /* 0x0000002a0300780c */ /* 0x000fe40000701670 */
[----:B------:R-:W-:Y:S01]  /*8850*/  FMNMX.FTZ R0, R172, R0, !PT ;  /* 0x00000000ac007209 */ /* 0x000fe20007810000 */
[C---:B------:R-:W-:Y:S01]  /*8860*/  FMUL.FTZ R110, R106.reuse, c[0x0][0x2d0] ;  /* 0x0000b4006a6e7a20 */ /* 0x040fe20000410000 */
[----:B------:R-:W-:Y:S02]  /*8870*/  FSEL R109, R109, -INF , !P0 ;  /* 0xff8000006d6d7808 */ /* 0x000fe40004000000 */
[----:B------:R-:W-:Y:S02]  /*8880*/  FSETP.NEU.FTZ.AND P0, PT, R106, -INF , PT ;  /* 0xff8000006a00780b */ /* 0x000fe40003f1d000 */
[----:B------:R-:W-:Y:S02]  /*8890*/  FMNMX.FTZ R0, R174, R0, !PT ;  /* 0x00000000ae007209 */ /* 0x000fe40007810000 */
[----:B------:R-:W-:Y:S02]  /*88a0*/  FSEL R110, R110, RZ, P0 ;  /* 0x000000ff6e6e7208 */ /* 0x000fe40000000000 */
[----:B------:R-:W-:Y:S03]  /*88b0*/  FMNMX.FTZ R0, R185, R0, !PT ;  /* 0x00000000b9007209 */ /* 0x000fe60007810000 */
[--C-:B------:R-:W-:Y:S01]  /*88c0*/  FFMA.FTZ R3, R17, c[0x0][0x2d0], -R110.reuse ;  /* 0x0000b40011037a23 */ /* 0x100fe2000001086e */
[----:B------:R-:W-:Y:S01]  /*88d0*/  FMNMX.FTZ R0, R187, R0, !PT ;  /* 0x00000000bb007209 */ /* 0x000fe20007810000 */
[--C-:B------:R-:W-:Y:S01]  /*88e0*/  FFMA.FTZ R2, R15, c[0x0][0x2d0], -R110.reuse ;  /* 0x0000b4000f027a23 */ /* 0x100fe2000001086e */
[----:B--2---:R-:W-:Y:S01]  /*88f0*/  FMNMX.FTZ R105, R105, R4, !PT ;  /* 0x0000000469697209 */ /* 0x004fe20007810000 */
[----:B------:R1:W-:Y:S01]  /*8900*/  MUFU.EX2 R244, R3 ;  /* 0x0000000300f47308 */ /* 0x0003e20000000800 */
[----:B------:R-:W-:Y:S03]  /*8910*/  FMNMX.FTZ R0, R190, R0, !PT ;  /* 0x00000000be007209 */ /* 0x000fe60007810000 */
[----:B------:R-:W2:Y:S01]  /*8920*/  SHFL.BFLY PT, R4, R105, 0x1, 0x1f ;  /* 0x0c201f0069047f89 */ /* 0x000ea200000e0000 */
[----:B------:R-:W-:Y:S05]  /*8930*/  FMNMX.FTZ R0, R191, R0, !PT ;  /* 0x00000000bf007209 */ /* 0x000fea0007810000 */
[----:B------:R3:W4:Y:S02]  /*8940*/  MUFU.EX2 R245, R2 ;  /* 0x0000000200f57308 */ /* 0x0007240000000800 */
[----:B------:R-:W5:Y:S01]  /*8950*/  SHFL.BFLY PT, R104, R0, 0x2, 0x1f ;  /* 0x0c401f0000687f89 */ /* 0x000f6200000e0000 */
[--C-:B-1----:R-:W-:Y:S07]  /*8960*/  FFMA.FTZ R3, R18, c[0x0][0x2d0], -R110.reuse ;  /* 0x0000b40012037a23 */ /* 0x102fee000001086e */
[----:B------:R1:W-:Y:S01]  /*8970*/  MUFU.EX2 R243, R3 ;  /* 0x0000000300f37308 */ /* 0x0003e20000000800 */
[----:B--2---:R-:W-:Y:S05]  /*8980*/  FMNMX.FTZ R105, R105, R4, !PT ;  /* 0x0000000469697209 */ /* 0x004fea0007810000 */
[----:B------:R-:W-:Y:S01]  /*8990*/  FMUL.FTZ R111, R105, c[0x0][0x2d0] ;  /* 0x0000b400696f7a20 */ /* 0x000fe20000410000 */
[----:B---3--:R-:W-:Y:S02]  /*89a0*/  FMNMX.FTZ R2, R7, R108, !PT ;  /* 0x0000006c07027209 */ /* 0x008fe40007810000 */
[----:B-----5:R-:W-:Y:S01]  /*89b0*/  FMNMX.FTZ R104, R0, R104, !PT ;  /* 0x0000006800687209 */ /* 0x020fe20007810000 */
[----:B------:R-:W-:Y:S01]  /*89c0*/  FFMA.FTZ R0, R23, c[0x0][0x2d0], -R110 ;  /* 0x0000b40017007a23 */ /* 0x000fe2000001086e */
[----:B------:R-:W-:Y:S02]  /*89d0*/  FMNMX.FTZ R2, R12, R2, !PT ;  /* 0x000000020c027209 */ /* 0x000fe40007810000 */
[----:B----4-:R-:W-:Y:S01]  /*89e0*/  F2FP.PACK_AB R160, R244, R245 ;  /* 0x000000f5f4a0723e */ /* 0x010fe200000000ff */
[----:B------:R-:W2:Y:S01]  /*89f0*/  MUFU.EX2 R242, R0 ;  /* 0x0000000000f27308 */ /* 0x000ea20000000800 */
[----:B------:R-:W3:Y:S01]  /*8a00*/  SHFL.BFLY PT, R4, R104, 0x1, 0x1f ;  /* 0x0c201f0068047f89 */ /* 0x000ee200000e0000 */
[----:B------:R-:W-:Y:S04]  /*8a10*/  FMNMX.FTZ R2, R11, R2, !PT ;  /* 0x000000020b027209 */ /* 0x000fe80007810000 */
[----:B------:R-:W-:Y:S02]  /*8a20*/  FMNMX.FTZ R2, R10, R2, !PT ;  /* 0x000000020a027209 */ /* 0x000fe40007810000 */
[----:B-1----:R-:W-:Y:S02]  /*8a30*/  FSEL R3, R106, RZ, P0 ;  /* 0x000000ff6a037208 */ /* 0x002fe40000000000 */
[----:B------:R-:W-:Y:S02]  /*8a40*/  FSETP.NEU.FTZ.AND P0, PT, R105, -INF , PT ;  /* 0xff8000006900780b */ /* 0x000fe40003f1d000 */
[----:B------:R-:W-:Y:S02]  /*8a50*/  FMNMX.FTZ R2, R171, R2, !PT ;  /* 0x00000002ab027209 */ /* 0x000fe40007810000 */
[----:B------:R-:W-:Y:S02]  /*8a60*/  FSEL R111, R111, RZ, P0 ;  /* 0x000000ff6f6f7208 */ /* 0x000fe40000000000 */
[----:B------:R-:W-:Y:S02]  /*8a70*/  FMNMX.FTZ R2, R173, R2, !PT ;  /* 0x00000002ad027209 */ /* 0x000fe40007810000 */
[----:B------:R-:W-:Y:S01]  /*8a80*/  FSEL R5, R105, RZ, P0 ;  /* 0x000000ff69057208 */ /* 0x000fe20000000000 */
[--C-:B------:R-:W-:Y:S01]  /*8a90*/  FFMA.FTZ R44, R47, c[0x0][0x2d0], -R111.reuse ;  /* 0x0000b4002f2c7a23 */ /* 0x100fe2000001086f */
[----:B------:R-:W-:Y:S01]  /*8aa0*/  FMNMX.FTZ R2, R177, R2, !PT ;  /* 0x00000002b1027209 */ /* 0x000fe20007810000 */
[--C-:B------:R-:W-:Y:S01]  /*8ab0*/  FFMA.FTZ R48, R48, c[0x0][0x2d0], -R111.reuse ;  /* 0x0000b40030307a23 */ /* 0x100fe2000001086f */
[----:B--2---:R-:W-:Y:S01]  /*8ac0*/  F2FP.PACK_AB R162, R242, R243 ;  /* 0x000000f3f2a2723e */ /* 0x004fe200000000ff */
[--C-:B------:R-:W-:Y:S01]  /*8ad0*/  FFMA.FTZ R0, R16, c[0x0][0x2d0], -R111.reuse ;  /* 0x0000b40010007a23 */ /* 0x100fe2000001086f */
[----:B------:R-:W-:Y:S01]  /*8ae0*/  FMNMX.FTZ R2, R178, R2, !PT ;  /* 0x00000002b2027209 */ /* 0x000fe20007810000 */
[----:B------:R-:W-:Y:S01]  /*8af0*/  MUFU.EX2 R224, R44 ;  /* 0x0000002c00e07308 */ /* 0x000fe20000000800 */
[----:B---3--:R-:W-:Y:S01]  /*8b00*/  FMNMX.FTZ R104, R104, R4, !PT ;  /* 0x0000000468687209 */ /* 0x008fe20007810000 */
[--C-:B------:R-:W-:Y:S03]  /*8b10*/  FFMA.FTZ R4, R25, c[0x0][0x2d0], -R111.reuse ;  /* 0x0000b40019047a23 */ /* 0x100fe6000001086f */
[C---:B------:R-:W-:Y:S01]  /*8b20*/  FSETP.NEU.FTZ.AND P0, PT, R104.reuse, -INF , PT ;  /* 0xff8000006800780b */ /* 0x040fe20003f1d000 */
[----:B------:R-:W-:Y:S04]  /*8b30*/  FMUL.FTZ R164, R104, c[0x0][0x2d0] ;  /* 0x0000b40068a47a20 */ /* 0x000fe80000410000 */
[----:B------:R1:W-:Y:S01]  /*8b40*/  MUFU.EX2 R241, R0 ;  /* 0x0000000000f17308 */ /* 0x0003e20000000800 */
[----:B------:R-:W-:Y:S09]  /*8b50*/  FSEL R164, R164, RZ, P0 ;  /* 0x000000ffa4a47208 */ /* 0x000ff20000000000 */
[----:B------:R2:W-:Y:S10]  /*8b60*/  MUFU.EX2 R239, R4 ;  /* 0x0000000400ef7308 */ /* 0x0005f40000000800 */
[----:B------:R-:W-:Y:S01]  /*8b70*/  MUFU.EX2 R207, R48 ;  /* 0x0000003000cf7308 */ /* 0x000fe20000000800 */
[----:B-1----:R-:W-:Y:S01]  /*8b80*/  FMNMX.FTZ R0, R182, R2, !PT ;  /* 0x00000002b6007209 */ /* 0x002fe20007810000 */
[--C-:B------:R-:W-:Y:S03]  /*8b90*/  FFMA.FTZ R2, R19, c[0x0][0x2d0], -R111.reuse ;  /* 0x0000b40013027a23 */ /* 0x100fe6000001086f */
[----:B------:R-:W-:Y:S05]  /*8ba0*/  FMNMX.FTZ R0, R184, R0, !PT ;  /* 0x00000000b8007209 */ /* 0x000fea0007810000 */
[----:B------:R1:W3:Y:S01]  /*8bb0*/  MUFU.EX2 R240, R2 ;  /* 0x0000000200f07308 */ /* 0x0002e20000000800 */
[----:B------:R-:W-:Y:S01]  /*8bc0*/  FMNMX.FTZ R0, R186, R0, !PT ;  /* 0x00000000ba007209 */ /* 0x000fe20007810000 */
[--C-:B--2---:R-:W-:Y:S03]  /*8bd0*/  FFMA.FTZ R4, R14, c[0x0][0x2d0], -R164.reuse ;  /* 0x0000b4000e047a23 */ /* 0x104fe600000108a4 */
[----:B------:R-:W-:Y:S05]  /*8be0*/  FMNMX.FTZ R0, R109, R0, !PT ;  /* 0x000000006d007209 */ /* 0x000fea0007810000 */
[----:B------:R2:W-:Y:S01]  /*8bf0*/  MUFU.EX2 R235, R4 ;  /* 0x0000000400eb7308 */ /* 0x0005e20000000800 */
[----:B-1----:R-:W-:Y:S01]  /*8c00*/  FFMA.FTZ R2, R22, c[0x0][0x2d0], -R111 ;  /* 0x0000b40016027a23 */ /* 0x002fe2000001086f */
[----:B---3--:R-:W-:Y:S08]  /*8c10*/  F2FP.PACK_AB R161, R240, R241 ;  /* 0x000000f1f0a1723e */ /* 0x008ff000000000ff */
[----:B------:R1:W3:Y:S01]  /*8c20*/  MUFU.EX2 R238, R2 ;  /* 0x0000000200ee7308 */ /* 0x0002e20000000800 */
[----:B--2---:R-:W-:Y:S09]  /*8c30*/  FFMA.FTZ R4, R20, c[0x0][0x2d0], -R164 ;  /* 0x0000b40014047a23 */ /* 0x004ff200000108a4 */
[----:B------:R2:W-:Y:S01]  /*8c40*/  MUFU.EX2 R236, R4 ;  /* 0x0000000400ec7308 */ /* 0x0005e20000000800 */
[----:B-1----:R-:W2:Y:S01]  /*8c50*/  SHFL.BFLY PT, R2, R0, 0x2, 0x1f ;  /* 0x0c401f0000027f89 */ /* 0x002ea200000e0000 */
[----:B---3--:R-:W-:Y:S02]  /*8c60*/  F2FP.PACK_AB R163, R239, R238 ;  /* 0x000000eeefa3723e */ /* 0x008fe400000000ff */
[----:B--2---:R-:W-:Y:S01]  /*8c70*/  FMNMX.FTZ R4, R0, R2, !PT ;  /* 0x0000000200047209 */ /* 0x004fe20007810000 */
[----:B------:R-:W-:Y:S02]  /*8c80*/  FADD.FTZ R2, -R5, R103 ;  /* 0x0000006705027221 */ /* 0x000fe40000010100 */
[----:B------:R-:W-:Y:S02]  /*8c90*/  FFMA.FTZ R103, R165, c[0x0][0x2d0], -R110 ;  /* 0x0000b400a5677a23 */ /* 0x000fe4000001086e */
[----:B------:R-:W-:Y:S01]  /*8ca0*/  FFMA.FTZ R0, R21, c[0x0][0x2d0], -R164 ;  /* 0x0000b40015007a23 */ /* 0x000fe200000108a4 */
[----:B------:R-:W1:Y:S01]  /*8cb0*/  SHFL.BFLY PT, R6, R4, 0x1, 0x1f ;  /* 0x0c201f0004067f89 */ /* 0x000e6200000e0000 */
[----:B------:R2:W-:Y:S01]  /*8cc0*/  MUFU.EX2 R206, R103 ;  /* 0x0000006700ce7308 */ /* 0x0005e20000000800 */
[----:B------:R-:W-:Y:S06]  /*8cd0*/  FMUL.FTZ R2, R2, c[0x0][0x2d0] ;  /* 0x0000b40002027a20 */ /* 0x000fec0000410000 */
[----:B------:R-:W3:Y:S03]  /*8ce0*/  LDSM.16.MT88.4 R20, [R209+0x1880] ;  /* 0x00188000d114783b */ /* 0x000ee60000004200 */
[----:B------:R4:W-:Y:S01]  /*8cf0*/  MUFU.EX2 R234, R0 ;  /* 0x0000000000ea7308 */ /* 0x0009e20000000800 */
[----:B-1----:R-:W-:Y:S01]  /*8d00*/  FMNMX.FTZ R101, R4, R6, !PT ;  /* 0x0000000604657209 */ /* 0x002fe20007810000 */
[----:B--2---:R-:W-:Y:S08]  /*8d10*/  FFMA.FTZ R103, R166, c[0x0][0x2d0], -R110 ;  /* 0x0000b400a6677a23 */ /* 0x004ff0000001086e */
[----:B------:R1:W-:Y:S01]  /*8d20*/  MUFU.EX2 R205, R103 ;  /* 0x0000006700cd7308 */ /* 0x0003e20000000800 */
[----:B----4-:R-:W-:Y:S09]  /*8d30*/  FFMA.FTZ R0, R24, c[0x0][0x2d0], -R164 ;  /* 0x0000b40018007a23 */ /* 0x010ff200000108a4 */
[----:B------:R2:W-:Y:S01]  /*8d40*/  MUFU.EX2 R237, R0 ;  /* 0x0000000000ed7308 */ /* 0x0005e20000000800 */
[--C-:B-1----:R-:W-:Y:S09]  /*8d50*/  FFMA.FTZ R103, R167, c[0x0][0x2d0], -R111.reuse ;  /* 0x0000b400a7677a23 */ /* 0x102ff2000001086f */
[----:B------:R1:W-:Y:S01]  /*8d60*/  MUFU.EX2 R204, R103 ;  /* 0x0000006700cc7308 */ /* 0x0003e20000000800 */
[----:B--2---:R-:W-:Y:S02]  /*8d70*/  FADD.FTZ R0, -R3, R102 ;  /* 0x0000006603007221 */ /* 0x004fe40000010100 */
[----:B------:R-:W-:Y:S02]  /*8d80*/  FMUL.FTZ R102, R101, c[0x0][0x2d0] ;  /* 0x0000b40065667a20 */ /* 0x000fe40000410000 */
[----:B------:R-:W-:Y:S05]  /*8d90*/  FMUL.FTZ R0, R0, c[0x0][0x2d0] ;  /* 0x0000b40000007a20 */ /* 0x000fea0000410000 */
[----:B------:R-:W2:Y:S10]  /*8da0*/  MUFU.EX2 R3, R2 ;  /* 0x0000000200037308 */ /* 0x000eb40000000800 */
[----:B------:R4:W5:Y:S01]  /*8db0*/  MUFU.EX2 R100, R0 ;  /* 0x0000000000647308 */ /* 0x0009620000000800 */
[----:B-1----:R-:W-:Y:S09]  /*8dc0*/  FFMA.FTZ R103, R169, c[0x0][0x2d0], -R111 ;  /* 0x0000b400a9677a23 */ /* 0x002ff2000001086f */
[----:B------:R1:W-:Y:S01]  /*8dd0*/  MUFU.EX2 R203, R103 ;  /* 0x0000006700cb7308 */ /* 0x0003e20000000800 */
[----:B--2---:R-:W-:Y:S01]  /*8de0*/  FMUL.FTZ R6, R3, R114 ;  /* 0x0000007203067220 */ /* 0x004fe20000410000 */
[----:B------:R-:W-:Y:S01]  /*8df0*/  F2FP.PACK_AB R114, R237, R234 ;  /* 0x000000eaed72723e */ /* 0x000fe200000000ff */
[C---:B------:R-:W-:Y:S02]  /*8e00*/  FMUL.FTZ R18, R3.reuse, R126 ;  /* 0x0000007e03127220 */ /* 0x040fe40000410000 */
[C---:B------:R-:W-:Y:S02]  /*8e10*/  FMUL.FTZ R19, R3.reuse, R127 ;  /* 0x0000007f03137220 */ /* 0x040fe40000410000 */
[C---:B------:R-:W-:Y:S02]  /*8e20*/  FMUL.FTZ R34, R3.reuse, R142 ;  /* 0x0000008e03227220 */ /* 0x040fe40000410000 */
[----:B------:R-:W-:Y:S01]  /*8e30*/  FMUL.FTZ R35, R3, R143 ;  /* 0x0000008f03237220 */ /* 0x000fe20000410000 */
[----:B----4-:R-:W-:Y:S01]  /*8e40*/  FSEL R0, R104, RZ, P0 ;  /* 0x000000ff68007208 */ /* 0x010fe20000000000 */
[C---:B-----5:R-:W-:Y:S01]  /*8e50*/  FMUL.FTZ R5, R100.reuse, R113 ;  /* 0x0000007164057220 */ /* 0x060fe20000410000 */
[----:B------:R-:W-:Y:S01]  /*8e60*/  FSETP.NEU.FTZ.AND P0, PT, R101, -INF , PT ;  /* 0xff8000006500780b */ /* 0x000fe20003f1d000 */
[----:B------:R-:W-:Y:S02]  /*8e70*/  FMUL.FTZ R16, R100, R124 ;  /* 0x0000007c64107220 */ /* 0x000fe40000410000 */
[----:B------:R-:W-:Y:S01]  /*8e80*/  FADD.FTZ R0, -R0, R107 ;  /* 0x0000006b00007221 */ /* 0x000fe20000010100 */
[----:B------:R-:W-:Y:S01]  /*8e90*/  FSEL R102, R102, RZ, P0 ;  /* 0x000000ff66667208 */ /* 0x000fe20000000000 */
[----:B------:R-:W-:Y:S02]  /*8ea0*/  FMUL.FTZ R17, R100, R125 ;  /* 0x0000007d64117220 */ /* 0x000fe40000410000 */
[----:B------:R-:W-:Y:S01]  /*8eb0*/  FMUL.FTZ R0, R0, c[0x0][0x2d0] ;  /* 0x0000b40000007a20 */ /* 0x000fe20000410000 */
[----:B------:R-:W-:Y:S01]  /*8ec0*/  LDSM.16.MT88.4 R124, [R210+0x1c80] ;  /* 0x001c8000d27c783b */ /* 0x000fe20000004200 */
[----:B-1----:R-:W-:Y:S02]  /*8ed0*/  FFMA.FTZ R103, R168, c[0x0][0x2d0], -R164 ;  /* 0x0000b400a8677a23 */ /* 0x002fe400000108a4 */
[----:B------:R1:W2:Y:S01]  /*8ee0*/  MUFU.EX2 R2, R0 ;  /* 0x0000000000027308 */ /* 0x0002a20000000800 */
[--C-:B------:R-:W-:Y:S02]  /*8ef0*/  FFMA.FTZ R4, R11, c[0x0][0x2d0], -R102.reuse ;  /* 0x0000b4000b047a23 */ /* 0x100fe40000010866 */
[C---:B------:R-:W-:Y:S02]  /*8f00*/  FMUL.FTZ R32, R100.reuse, R140 ;  /* 0x0000008c64207220 */ /* 0x040fe40000410000 */
[C---:B------:R-:W-:Y:S02]  /*8f10*/  FMUL.FTZ R33, R100.reuse, R141 ;  /* 0x0000008d64217220 */ /* 0x040fe40000410000 */
[C---:B------:R-:W-:Y:S01]  /*8f20*/  FMUL.FTZ R48, R100.reuse, R156 ;  /* 0x0000009c64307220 */ /* 0x040fe20000410000 */
[----:B------:R-:W-:Y:S01]  /*8f30*/  LDSM.16.MT88.4 R140, [R210+0x2080] ;  /* 0x00208000d28c783b */ /* 0x000fe20000004200 */
[C---:B------:R-:W-:Y:S01]  /*8f40*/  FMUL.FTZ R49, R100.reuse, R157 ;  /* 0x0000009d64317220 */ /* 0x040fe20000410000 */
[----:B------:R4:W-:Y:S01]  /*8f50*/  MUFU.EX2 R202, R103 ;  /* 0x0000006700ca7308 */ /* 0x0009e20000000800 */
[C---:B------:R-:W-:Y:S02]  /*8f60*/  FMUL.FTZ R50, R3.reuse, R158 ;  /* 0x0000009e03327220 */ /* 0x040fe40000410000 */
[C---:B------:R-:W-:Y:S02]  /*8f70*/  FMUL.FTZ R51, R3.reuse, R159 ;  /* 0x0000009f03337220 */ /* 0x040fe40000410000 */
[C---:B------:R-:W-:Y:S01]  /*8f80*/  FMUL.FTZ R52, R100.reuse, R52 ;  /* 0x0000003464347220 */ /* 0x040fe20000410000 */
[----:B------:R-:W-:Y:S01]  /*8f90*/  LDSM.16.MT88.4 R156, [R209+0x2c80] ;  /* 0x002c8000d19c783b */ /* 0x000fe20000004200 */
[C---:B------:R-:W-:Y:S02]  /*8fa0*/  FMUL.FTZ R53, R100.reuse, R53 ;  /* 0x0000003564357220 */ /* 0x040fe40000410000 */
[C---:B------:R-:W-:Y:S01]  /*8fb0*/  FMUL.FTZ R54, R3.reuse, R54 ;  /* 0x0000003603367220 */ /* 0x040fe20000410000 */
[----:B------:R5:W-:Y:S01]  /*8fc0*/  MUFU.EX2 R232, R4 ;  /* 0x0000000400e87308 */ /* 0x000be20000000800 */
[----:B------:R-:W-:Y:S02]  /*8fd0*/  FMUL.FTZ R55, R3, R55 ;  /* 0x0000003703377220 */ /* 0x000fe40000410000 */
[----:B------:R-:W-:Y:S02]  /*8fe0*/  FMUL.FTZ R64, R100, R64 ;  /* 0x0000004064407220 */ /* 0x000fe40000410000 */
[----:B-1----:R-:W-:Y:S02]  /*8ff0*/  FFMA.FTZ R0, R7, c[0x0][0x2d0], -R102 ;  /* 0x0000b40007007a23 */ /* 0x002fe40000010866 */
[C---:B------:R-:W-:Y:S02]  /*9000*/  FMUL.FTZ R7, R3.reuse, R115 ;  /* 0x0000007303077220 */ /* 0x040fe40000410000 */
[C---:B--2---:R-:W-:Y:S01]  /*9010*/  FMUL.FTZ R8, R2.reuse, R116 ;  /* 0x0000007402087220 */ /* 0x044fe20000410000 */
[----:B------:R1:W-:Y:S01]  /*9020*/  MUFU.EX2 R230, R0 ;  /* 0x0000000000e67308 */ /* 0x0003e20000000800 */
[C---:B------:R-:W-:Y:S02]  /*9030*/  FMUL.FTZ R9, R2.reuse, R117 ;  /* 0x0000007502097220 */ /* 0x040fe40000410000 */
[----:B------:R-:W-:Y:S02]  /*9040*/  FMUL.FTZ R13, R2, R121 ;  /* 0x00000079020d7220 */ /* 0x000fe40000410000 */
[----:B----4-:R-:W-:Y:S02]  /*9050*/  FFMA.FTZ R103, R170, c[0x0][0x2d0], -R164 ;  /* 0x0000b400aa677a23 */ /* 0x010fe400000108a4 */
[C---:B------:R-:W-:Y:S02]  /*9060*/  FMUL.FTZ R24, R2.reuse, R132 ;  /* 0x0000008402187220 */ /* 0x040fe40000410000 */
[C---:B------:R-:W-:Y:S01]  /*9070*/  FMUL.FTZ R25, R2.reuse, R133 ;  /* 0x0000008502197220 */ /* 0x040fe20000410000 */
[----:B------:R2:W-:Y:S01]  /*9080*/  MUFU.EX2 R201, R103 ;  /* 0x0000006700c97308 */ /* 0x0005e20000000800 */
[C---:B------:R-:W-:Y:S02]  /*9090*/  FMUL.FTZ R28, R2.reuse, R136 ;  /* 0x00000088021c7220 */ /* 0x040fe40000410000 */
[----:B------:R-:W-:Y:S02]  /*90a0*/  FMUL.FTZ R29, R2, R137 ;  /* 0x00000089021d7220 */ /* 0x000fe40000410000 */
[--C-:B-----5:R-:W-:Y:S02]  /*90b0*/  FFMA.FTZ R4, R10, c[0x0][0x2d0], -R102.reuse ;  /* 0x0000b4000a047a23 */ /* 0x120fe40000010866 */
[C---:B------:R-:W-:Y:S02]  /*90c0*/  FMUL.FTZ R44, R2.reuse, R152 ;  /* 0x00000098022c7220 */ /* 0x040fe40000410000 */
[C---:B------:R-:W-:Y:S01]  /*90d0*/  FMUL.FTZ R45, R2.reuse, R153 ;  /* 0x00000099022d7220 */ /* 0x040fe20000410000 */
[----:B------:R-:W4:Y:S01]  /*90e0*/  MUFU.EX2 R233, R4 ;  /* 0x0000000400e97308 */ /* 0x000f220000000800 */
[C---:B------:R-:W-:Y:S02]  /*90f0*/  FMUL.FTZ R56, R2.reuse, R56 ;  /* 0x0000003802387220 */ /* 0x040fe40000410000 */
[----:B------:R-:W-:Y:S02]  /*9100*/  FMUL.FTZ R57, R2, R57 ;  /* 0x0000003902397220 */ /* 0x000fe40000410000 */
[----:B-1----:R-:W-:Y:S02]  /*9110*/  FFMA.FTZ R0, R12, c[0x0][0x2d0], -R102 ;  /* 0x0000b4000c007a23 */ /* 0x002fe40000010866 */
[C---:B------:R-:W-:Y:S02]  /*9120*/  FMUL.FTZ R12, R2.reuse, R120 ;  /* 0x00000078020c7220 */ /* 0x040fe40000410000 */
[C---:B------:R-:W-:Y:S01]  /*9130*/  FMUL.FTZ R60, R2.reuse, R60 ;  /* 0x0000003c023c7220 */ /* 0x040fe20000410000 */
[----:B------:R1:W5:Y:S01]  /*9140*/  MUFU.EX2 R231, R0 ;  /* 0x0000000000e77308 */ /* 0x0003620000000800 */
[----:B------:R-:W-:Y:S02]  /*9150*/  FMUL.FTZ R61, R2, R61 ;  /* 0x0000003d023d7220 */ /* 0x000fe40000410000 */
[----:B------:R-:W-:Y:S02]  /*9160*/  FMUL.FTZ R65, R100, R65 ;  /* 0x0000004164417220 */ /* 0x000fe40000410000 */
[----:B--2---:R-:W-:Y:S02]  /*9170*/  FFMA.FTZ R103, R172, c[0x0][0x2d0], -R164 ;  /* 0x0000b400ac677a23 */ /* 0x004fe400000108a4 */
[C---:B------:R-:W-:Y:S02]  /*9180*/  FMUL.FTZ R66, R3.reuse, R66 ;  /* 0x0000004203427220 */ /* 0x040fe40000410000 */
[----:B------:R-:W-:Y:S01]  /*9190*/  FMUL.FTZ R67, R3, R67 ;  /* 0x0000004303437220 */ /* 0x000fe20000410000 */
[----:B------:R2:W-:Y:S01]  /*91a0*/  MUFU.EX2 R200, R103 ;  /* 0x0000006700c87308 */ /* 0x0005e20000000800 */
[C---:B------:R-:W-:Y:S02]  /*91b0*/  FMUL.FTZ R68, R100.reuse, R68 ;  /* 0x0000004464447220 */ /* 0x040fe40000410000 */
[C---:B------:R-:W-:Y:S01]  /*91c0*/  FMUL.FTZ R69, R100.reuse, R69 ;  /* 0x0000004564457220 */ /* 0x040fe20000410000 */
[----:B----4-:R-:W-:Y:S01]  /*91d0*/  F2FP.PACK_AB R115, R233, R232 ;  /* 0x000000e8e973723e */ /* 0x010fe200000000ff */
[----:B------:R-:W-:Y:S01]  /*91e0*/  FMUL.FTZ R4, R100, R112 ;  /* 0x0000007064047220 */ /* 0x000fe20000410000 */
[----:B------:R-:W-:Y:S01]  /*91f0*/  F2FP.PACK_AB R112, R236, R235 ;  /* 0x000000ebec70723e */ /* 0x000fe200000000ff */
[C---:B------:R-:W-:Y:S02]  /*9200*/  FMUL.FTZ R70, R3.reuse, R70 ;  /* 0x0000004603467220 */ /* 0x040fe40000410000 */
[----:B------:R-:W-:Y:S02]  /*9210*/  FMUL.FTZ R71, R3, R71 ;  /* 0x0000004703477220 */ /* 0x000fe40000410000 */
[C---:B------:R-:W-:Y:S01]  /*9220*/  FMUL.FTZ R72, R2.reuse, R72 ;  /* 0x0000004802487220 */ /* 0x040fe20000410000 */
[-C--:B---3--:R-:W-:Y:S01]  /*9230*/  HMMA.16816.F32 R4, R160, R20.reuse, R4 ;  /* 0x00000014a004723c */ /* 0x088fe20000001804 */
[C---:B------:R-:W-:Y:S01]  /*9240*/  FMUL.FTZ R73, R2.reuse, R73 ;  /* 0x0000004902497220 */ /* 0x040fe20000410000 */
[----:B-1----:R-:W-:Y:S01]  /*9250*/  FSEL R0, R101, RZ, P0 ;  /* 0x000000ff65007208 */ /* 0x002fe20000000000 */
[C---:B------:R-:W-:Y:S01]  /*9260*/  FMUL.FTZ R76, R2.reuse, R76 ;  /* 0x0000004c024c7220 */ /* 0x040fe20000410000 */
[----:B-----5:R-:W-:Y:S01]  /*9270*/  F2FP.PACK_AB R113, R231, R230 ;  /* 0x000000e6e771723e */ /* 0x020fe200000000ff */
[----:B------:R-:W-:Y:S02]  /*9280*/  FMUL.FTZ R77, R2, R77 ;  /* 0x0000004d024d7220 */ /* 0x000fe40000410000 */
[----:B------:R-:W-:Y:S02]  /*9290*/  FADD.FTZ R0, -R0, R108 ;  /* 0x0000006c00007221 */ /* 0x000fe40000010100 */
[----:B------:R-:W-:Y:S03]  /*92a0*/  FMUL.FTZ R80, R100, R80 ;  /* 0x0000005064507220 */ /* 0x000fe60000410000 */
[----:B--2---:R-:W-:Y:S02]  /*92b0*/  FFMA.FTZ R103, R174, c[0x0][0x2d0], -R164 ;  /* 0x0000b400ae677a23 */ /* 0x004fe400000108a4 */
[----:B------:R-:W-:Y:S02]  /*92c0*/  FMUL.FTZ R0, R0, c[0x0][0x2d0] ;  /* 0x0000b40000007a20 */ /* 0x000fe40000410000 */
[----:B------:R1:W-:Y:S01]  /*92d0*/  MUFU.EX2 R199, R103 ;  /* 0x0000006700c77308 */ /* 0x0003e20000000800 */
[C---:B------:R-:W-:Y:S02]  /*92e0*/  FMUL.FTZ R81, R100.reuse, R81 ;  /* 0x0000005164517220 */ /* 0x040fe40000410000 */
[C---:B------:R-:W-:Y:S02]  /*92f0*/  FMUL.FTZ R82, R3.reuse, R82 ;  /* 0x0000005203527220 */ /* 0x040fe40000410000 */
[C---:B------:R-:W-:Y:S02]  /*9300*/  FMUL.FTZ R83, R3.reuse, R83 ;  /* 0x0000005303537220 */ /* 0x040fe40000410000 */
[C---:B------:R-:W-:Y:S02]  /*9310*/  FMUL.FTZ R96, R100.reuse, R96 ;  /* 0x0000006064607220 */ /* 0x040fe40000410000 */
[C---:B------:R-:W-:Y:S01]  /*9320*/  FMUL.FTZ R97, R100.reuse, R97 ;  /* 0x0000006164617220 */ /* 0x040fe20000410000 */
[----:B------:R-:W2:Y:S01]  /*9330*/  MUFU.EX2 R0, R0 ;  /* 0x0000000000007308 */ /* 0x000ea20000000800 */
[C---:B------:R-:W-:Y:S02]  /*9340*/  FMUL.FTZ R98, R3.reuse, R98 ;  /* 0x0000006203627220 */ /* 0x040fe40000410000 */
[C---:B------:R-:W-:Y:S02]  /*9350*/  FMUL.FTZ R99, R3.reuse, R99 ;  /* 0x0000006303637220 */ /* 0x040fe40000410000 */
[C---:B------:R-:W-:Y:S02]  /*9360*/  FMUL.FTZ R84, R100.reuse, R84 ;  /* 0x0000005464547220 */ /* 0x040fe40000410000 */
[----:B------:R-:W-:Y:S02]  /*9370*/  FMUL.FTZ R85, R100, R85 ;  /* 0x0000005564557220 */ /* 0x000fe40000410000 */
[C---:B------:R-:W-:Y:S02]  /*9380*/  FMUL.FTZ R86, R3.reuse, R86 ;  /* 0x0000005603567220 */ /* 0x040fe40000410000 */
[----:B------:R-:W-:Y:S02]  /*9390*/  FMUL.FTZ R87, R3, R87 ;  /* 0x0000005703577220 */ /* 0x000fe40000410000 */
[C---:B------:R-:W-:Y:S02]  /*93a0*/  FMUL.FTZ R88, R2.reuse, R88 ;  /* 0x0000005802587220 */ /* 0x040fe40000410000 */
[--C-:B-1----:R-:W-:Y:S02]  /*93b0*/  FFMA.FTZ R103, R171, c[0x0][0x2d0], -R102.reuse ;  /* 0x0000b400ab677a23 */ /* 0x102fe40000010866 */
[----:B------:R-:W-:Y:S01]  /*93c0*/  LDSM.16.MT88.4 R168, [R209+0x3880] ;  /* 0x00388000d1a8783b */ /* 0x000fe20000004200 */
[C---:B------:R-:W-:Y:S01]  /*93d0*/  FMUL.FTZ R89, R2.reuse, R89 ;  /* 0x0000005902597220 */ /* 0x040fe20000410000 */
[----:B------:R1:W-:Y:S01]  /*93e0*/  MUFU.EX2 R176, R103 ;  /* 0x0000006700b07308 */ /* 0x0003e20000000800 */
[C---:B------:R-:W-:Y:S02]  /*93f0*/  FMUL.FTZ R92, R2.reuse, R92 ;  /* 0x0000005c025c7220 */ /* 0x040fe40000410000 */
[----:B------:R-:W-:Y:S02]  /*9400*/  FMUL.FTZ R93, R2, R93 ;  /* 0x0000005d025d7220 */ /* 0x000fe40000410000 */
[C---:B--2---:R-:W-:Y:S02]  /*9410*/  FMUL.FTZ R10, R0.reuse, R118 ;  /* 0x00000076000a7220 */ /* 0x044fe40000410000 */
[C---:B------:R-:W-:Y:S02]  /*9420*/  FMUL.FTZ R11, R0.reuse, R119 ;  /* 0x00000077000b7220 */ /* 0x040fe40000410000 */
[----:B------:R-:W2:Y:S01]  /*9430*/  LDSM.16.MT88.4 R116, [R209+0x2480] ;  /* 0x00248000d174783b */ /* 0x000ea20000004200 */
[C---:B------:R-:W-:Y:S02]  /*9440*/  FMUL.FTZ R14, R0.reuse, R122 ;  /* 0x0000007a000e7220 */ /* 0x040fe40000410000 */
[C---:B------:R-:W-:Y:S02]  /*9450*/  FMUL.FTZ R15, R0.reuse, R123 ;  /* 0x0000007b000f7220 */ /* 0x040fe40000410000 */
[C---:B------:R-:W-:Y:S01]  /*9460*/  HMMA.16816.F32 R8, R112.reuse, R20, R8 ;  /* 0x000000147008723c */ /* 0x040fe20000001808 */
[C---:B------:R-:W-:Y:S02]  /*9470*/  FMUL.FTZ R26, R0.reuse, R134 ;  /* 0x00000086001a7220 */ /* 0x040fe40000410000 */
[----:B------:R-:W3:Y:S01]  /*9480*/  LDSM.16.MT88.4 R120, [R210+0x2480] ;  /* 0x00248000d278783b */ /* 0x000ee20000004200 */
[C---:B------:R-:W-:Y:S02]  /*9490*/  FMUL.FTZ R27, R0.reuse, R135 ;  /* 0x00000087001b7220 */ /* 0x040fe40000410000 */
[----:B------:R-:W-:Y:S02]  /*94a0*/  FMUL.FTZ R42, R0, R150 ;  /* 0x00000096002a7220 */ /* 0x000fe40000410000 */
[-C--:B------:R-:W-:Y:S01]  /*94b0*/  HMMA.16816.F32 R12, R112, R22.reuse, R12 ;  /* 0x00000016700c723c */ /* 0x080fe2000000180c */
[C---:B------:R-:W-:Y:S02]  /*94c0*/  FMUL.FTZ R20, R100.reuse, R128 ;  /* 0x0000008064147220 */ /* 0x040fe40000410000 */
[----:B------:R-:W-:Y:S01]  /*94d0*/  LDSM.16.MT88.4 R132, [R209+0x2080] ;  /* 0x00208000d184783b */ /* 0x000fe20000004200 */
[--C-:B-1----:R-:W-:Y:S02]  /*94e0*/  FFMA.FTZ R103, R173, c[0x0][0x2d0], -R102.reuse ;  /* 0x0000b400ad677a23 */ /* 0x102fe40000010866 */
[----:B------:R-:W-:Y:S02]  /*94f0*/  FMUL.FTZ R21, R100, R129 ;  /* 0x0000008164157220 */ /* 0x000fe40000410000 */
[C---:B------:R-:W-:Y:S01]  /*9500*/  HMMA.16816.F32 R16, R160.reuse, R22, R16 ;  /* 0x00000016a010723c */ /* 0x040fe20000001810 */
[----:B------:R1:W-:Y:S03]  /*9510*/  MUFU.EX2 R175, R103 ;  /* 0x0000006700af7308 */ /* 0x0003e60000000800 */
[C---:B------:R-:W-:Y:S02]  /*9520*/  FMUL.FTZ R30, R0.reuse, R138 ;  /* 0x0000008a001e7220 */ /* 0x040fe40000410000 */
[C---:B------:R-:W-:Y:S02]  /*9530*/  FMUL.FTZ R31, R0.reuse, R139 ;  /* 0x0000008b001f7220 */ /* 0x040fe40000410000 */
[C---:B------:R-:W-:Y:S04]  /*9540*/  FMUL.FTZ R22, R3.reuse, R130 ;  /* 0x0000008203167220 */ /* 0x040fe80000410000 */
[----:B------:R-:W-:Y:S02]  /*9550*/  FMUL.FTZ R23, R3, R131 ;  /* 0x0000008303177220 */ /* 0x000fe40000410000 */
[----:B------:R-:W-:Y:S01]  /*9560*/  LDSM.16.MT88.4 R128, [R209+0x2880] ;  /* 0x00288000d180783b */ /* 0x000fe20000004200 */
[C---:B------:R-:W-:Y:S02]  /*9570*/  FMUL.FTZ R43, R0.reuse, R151 ;  /* 0x00000097002b7220 */ /* 0x040fe40000410000 */
[C---:B------:R-:W-:Y:S02]  /*9580*/  FMUL.FTZ R46, R0.reuse, R154 ;  /* 0x0000009a002e7220 */ /* 0x040fe40000410000 */
[-C--:B------:R-:W-:Y:S01]  /*9590*/  HMMA.16816.F32 R20, R160, R36.reuse, R20 ;  /* 0x00000024a014723c */ /* 0x080fe20000001814 */
[C---:B------:R-:W-:Y:S02]  /*95a0*/  FMUL.FTZ R47, R0.reuse, R155 ;  /* 0x0000009b002f7220 */ /* 0x040fe40000410000 */
[C---:B------:R-:W-:Y:S02]  /*95b0*/  FMUL.FTZ R58, R0.reuse, R58 ;  /* 0x0000003a003a7220 */ /* 0x040fe40000410000 */
[C---:B------:R-:W-:Y:S02]  /*95c0*/  FMUL.FTZ R59, R0.reuse, R59 ;  /* 0x0000003b003b7220 */ /* 0x040fe40000410000 */
[----:B-1----:R-:W-:Y:S01]  /*95d0*/  FFMA.FTZ R103, R177, c[0x0][0x2d0], -R102 ;  /* 0x0000b400b1677a23 */ /* 0x002fe20000010866 */
[C---:B------:R-:W-:Y:S01]  /*95e0*/  HMMA.16816.F32 R24, R112.reuse, R36, R24 ;  /* 0x000000247018723c */ /* 0x040fe20000001818 */
[C---:B------:R-:W-:Y:S02]  /*95f0*/  FMUL.FTZ R62, R0.reuse, R62 ;  /* 0x0000003e003e7220 */ /* 0x040fe40000410000 */
[----:B------:R1:W-:Y:S01]  /*9600*/  MUFU.EX2 R173, R103 ;  /* 0x0000006700ad7308 */ /* 0x0003e20000000800 */
[C---:B------:R-:W-:Y:S02]  /*9610*/  FMUL.FTZ R63, R0.reuse, R63 ;  /* 0x0000003f003f7220 */ /* 0x040fe40000410000 */
[----:B------:R-:W-:Y:S02]  /*9620*/  FMUL.FTZ R74, R0, R74 ;  /* 0x0000004a004a7220 */ /* 0x000fe40000410000 */
[-C--:B------:R-:W-:Y:S01]  /*9630*/  HMMA.16816.F32 R28, R112, R38.reuse, R28 ;  /* 0x00000026701c723c */ /* 0x080fe2000000181c */
[--C-:B------:R-:W-:Y:S03]  /*9640*/  FFMA.FTZ R36, R40, c[0x0][0x2d0], -R110.reuse ;  /* 0x0000b40028247a23 */ /* 0x100fe6000001086e */
[----:B------:R-:W-:Y:S01]  /*9650*/  FFMA.FTZ R40, R41, c[0x0][0x2d0], -R110 ;  /* 0x0000b40029287a23 */ /* 0x000fe2000001086e */
[----:B------:R4:W-:Y:S01]  /*9660*/  MUFU.EX2 R226, R36 ;  /* 0x0000002400e27308 */ /* 0x0009e20000000800 */
[----:B------:R-:W-:Y:S02]  /*9670*/  FMUL.FTZ R37, R100, R145 ;  /* 0x0000009164257220 */ /* 0x000fe40000410000 */
[C---:B------:R-:W-:Y:S01]  /*9680*/  HMMA.16816.F32 R32, R160.reuse, R38, R32 ;  /* 0x00000026a020723c */ /* 0x040fe20000001820 */
[----:B------:R-:W-:Y:S03]  /*9690*/  FMUL.FTZ R41, R2, R149 ;  /* 0x0000009502297220 */ /* 0x000fe60000410000 */
[C---:B------:R-:W-:Y:S02]  /*96a0*/  FMUL.FTZ R75, R0.reuse, R75 ;  /* 0x0000004b004b7220 */ /* 0x040fe40000410000 */
[----:B------:R-:W-:Y:S01]  /*96b0*/  FMUL.FTZ R78, R0, R78 ;  /* 0x0000004e004e7220 */ /* 0x000fe20000410000 */
[----:B------:R5:W-:Y:S01]  /*96c0*/  MUFU.EX2 R225, R40 ;  /* 0x0000002800e17308 */ /* 0x000be20000000800 */
[C---:B------:R-:W-:Y:S04]  /*96d0*/  FMUL.FTZ R38, R3.reuse, R146 ;  /* 0x0000009203267220 */ /* 0x040fe80000410000 */
[----:B-1----:R-:W-:Y:S02]  /*96e0*/  FFMA.FTZ R103, R178, c[0x0][0x2d0], -R102 ;  /* 0x0000b400b2677a23 */ /* 0x002fe40000010866 */
[----:B------:R-:W-:Y:S02]  /*96f0*/  FMUL.FTZ R39, R3, R147 ;  /* 0x0000009303277220 */ /* 0x000fe40000410000 */
[C---:B------:R-:W-:Y:S01]  /*9700*/  FMUL.FTZ R79, R0.reuse, R79 ;  /* 0x0000004f004f7220 */ /* 0x040fe20000410000 */
[----:B------:R1:W-:Y:S01]  /*9710*/  MUFU.EX2 R174, R103 ;  /* 0x0000006700ae7308 */ /* 0x0003e20000000800 */
[C---:B------:R-:W-:Y:S02]  /*9720*/  FMUL.FTZ R90, R0.reuse, R90 ;  /* 0x0000005a005a7220 */ /* 0x040fe40000410000 */
[----:B------:R-:W-:Y:S02]  /*9730*/  FMUL.FTZ R91, R0, R91 ;  /* 0x0000005b005b7220 */ /* 0x000fe40000410000 */
[----:B----4-:R-:W-:Y:S02]  /*9740*/  FMUL.FTZ R36, R100, R144 ;  /* 0x0000009064247220 */ /* 0x010fe40000410000 */
[C---:B------:R-:W-:Y:S02]  /*9750*/  FMUL.FTZ R94, R0.reuse, R94 ;  /* 0x0000005e005e7220 */ /* 0x040fe40000410000 */
[----:B------:R-:W-:Y:S03]  /*9760*/  FMUL.FTZ R95, R0, R95 ;  /* 0x0000005f005f7220 */ /* 0x000fe60000410000 */
[-C--:B--2---:R-:W-:Y:S01]  /*9770*/  HMMA.16816.F32 R36, R160, R116.reuse, R36 ;  /* 0x00000074a024723c */ /* 0x084fe20000001824 */
[----:B-----5:R-:W-:Y:S07]  /*9780*/  FMUL.FTZ R40, R2, R148 ;  /* 0x0000009402287220 */ /* 0x020fee0000410000 */
[C---:B------:R-:W-:Y:S01]  /*9790*/  HMMA.16816.F32 R40, R112.reuse, R116, R40 ;  /* 0x000000747028723c */ /* 0x040fe20000001828 */
[--C-:B-1----:R-:W-:Y:S04]  /*97a0*/  FFMA.FTZ R103, R181, c[0x0][0x2d0], -R110.reuse ;  /* 0x0000b400b5677a23 */ /* 0x102fe8000001086e */
[----:B------:R1:W-:Y:S03]  /*97b0*/  MUFU.EX2 R197, R103 ;  /* 0x0000006700c57308 */ /* 0x0003e60000000800 */
[-C--:B------:R-:W-:Y:S08]  /*97c0*/  HMMA.16816.F32 R44, R112, R118.reuse, R44 ;  /* 0x00000076702c723c */ /* 0x080ff0000000182c */
[C---:B------:R-:W-:Y:S01]  /*97d0*/  HMMA.16816.F32 R48, R160.reuse, R118, R48 ;  /* 0x00000076a030723c */ /* 0x040fe20000001830 */
[----:B------:R-:W2:Y:S07]  /*97e0*/  LDSM.16.MT88.4 R116, [R209+0x3080] ;  /* 0x00308000d174783b */ /* 0x000eae0000004200 */
[-C--:B---3--:R-:W-:Y:S01]  /*97f0*/  HMMA.16816.F32 R52, R160, R120.reuse, R52 ;  /* 0x00000078a034723c */ /* 0x088fe20000001834 */
[--C-:B-1----:R-:W-:Y:S07]  /*9800*/  FFMA.FTZ R103, R183, c[0x0][0x2d0], -R110.reuse ;  /* 0x0000b400b7677a23 */ /* 0x102fee000001086e */
[C---:B------:R-:W-:Y:S01]  /*9810*/  HMMA.16816.F32 R56, R112.reuse, R120, R56 ;  /* 0x000000787038723c */ /* 0x040fe20000001838 */
[----:B------:R1:W3:Y:S07]  /*9820*/  MUFU.EX2 R198, R103 ;  /* 0x0000006700c67308 */ /* 0x0002ee0000000800 */
[-C--:B------:R-:W-:Y:S08]  /*9830*/  HMMA.16816.F32 R60, R112, R122.reuse, R60 ;  /* 0x0000007a703c723c */ /* 0x080ff0000000183c */
[C---:B------:R-:W-:Y:S01]  /*9840*/  HMMA.16816.F32 R64, R160.reuse, R122, R64 ;  /* 0x0000007aa040723c */ /* 0x040fe20000001840 */
[----:B------:R-:W4:Y:S07]  /*9850*/  LDSM.16.MT88.4 R120, [R210+0x3080] ;  /* 0x00308000d278783b */ /* 0x000f2e0000004200 */
[-C--:B--2---:R-:W-:Y:S01]  /*9860*/  HMMA.16816.F32 R68, R160, R116.reuse, R68 ;  /* 0x00000074a044723c */ /* 0x084fe20000001844 */
[--C-:B-1----:R-:W-:Y:S03]  /*9870*/  FFMA.FTZ R103, R179, c[0x0][0x2d0], -R111.reuse ;  /* 0x0000b400b3677a23 */ /* 0x102fe6000001086f */
[----:B---3--:R-:W-:Y:S01]  /*9880*/  F2FP.PACK_AB R108, R198, R197 ;  /* 0x000000c5c66c723e */ /* 0x008fe200000000ff */
[----:B------:R1:W-:Y:S03]  /*9890*/  MUFU.EX2 R196, R103 ;  /* 0x0000006700c47308 */ /* 0x0003e60000000800 */
[C---:B------:R-:W-:Y:S08]  /*98a0*/  HMMA.16816.F32 R72, R112.reuse, R116, R72 ;  /* 0x000000747048723c */ /* 0x040ff00000001848 */
[-C--:B------:R-:W-:Y:S08]  /*98b0*/  HMMA.16816.F32 R76, R112, R118.reuse, R76 ;  /* 0x00000076704c723c */ /* 0x080ff0000000184c */
[C---:B------:R-:W-:Y:S01]  /*98c0*/  HMMA.16816.F32 R80, R160.reuse, R118, R80 ;  /* 0x00000076a050723c */ /* 0x040fe20000001850 */
[----:B------:R-:W2:Y:S03]  /*98d0*/  LDSM.16.MT88.4 R116, [R209+0x1c80] ;  /* 0x001c8000d174783b */ /* 0x000ea60000004200 */
[--C-:B-1----:R-:W-:Y:S04]  /*98e0*/  FFMA.FTZ R103, R180, c[0x0][0x2d0], -R111.reuse ;  /* 0x0000b400b4677a23 */ /* 0x102fe8000001086f */
[-C--:B----4-:R-:W-:Y:S01]  /*98f0*/  HMMA.16816.F32 R84, R160, R120.reuse, R84 ;  /* 0x00000078a054723c */ /* 0x090fe20000001854 */
[----:B------:R1:W-:Y:S07]  /*9900*/  MUFU.EX2 R195, R103 ;  /* 0x0000006700c37308 */ /* 0x0003ee0000000800 */
[C---:B------:R-:W-:Y:S07]  /*9910*/  HMMA.16816.F32 R88, R112.reuse, R120, R88 ;  /* 0x000000787058723c */ /* 0x040fee0000001858 */
[----:B------:R-:W-:Y:S01]  /*9920*/  F2FP.PACK_AB R120, R201, R202 ;  /* 0x000000cac978723e */ /* 0x000fe200000000ff */
[-C--:B------:R-:W-:Y:S01]  /*9930*/  HMMA.16816.F32 R92, R112, R122.reuse, R92 ;  /* 0x0000007a705c723c */ /* 0x080fe2000000185c */
[----:B------:R-:W-:Y:S06]  /*9940*/  F2FP.PACK_AB R121, R175, R176 ;  /* 0x000000b0af79723e */ /* 0x000fec00000000ff */
[----:B------:R-:W-:Y:S01]  /*9950*/  F2FP.PACK_AB R112, R225, R226 ;  /* 0x000000e2e170723e */ /* 0x000fe200000000ff */
[----:B------:R-:W-:Y:S01]  /*9960*/  HMMA.16816.F32 R96, R160, R122, R96 ;  /* 0x0000007aa060723c */ /* 0x000fe20000001860 */
[----:B------:R-:W-:Y:S03]  /*9970*/  F2FP.PACK_AB R113, R207, R224 ;  /* 0x000000e0cf71723e */ /* 0x000fe600000000ff */
[--C-:B-1----:R-:W-:Y:S01]  /*9980*/  FFMA.FTZ R103, R192, c[0x0][0x2d0], -R110.reuse ;  /* 0x0000b400c0677a23 */ /* 0x102fe2000001086e */
[----:B------:R-:W-:Y:S01]  /*9990*/  F2FP.PACK_AB R114, R205, R206 ;  /* 0x000000cecd72723e */ /* 0x000fe200000000ff */
[----:B------:R-:W-:Y:S01]  /*99a0*/  FFMA.FTZ R110, R193, c[0x0][0x2d0], -R110 ;  /* 0x0000b400c16e7a23 */ /* 0x000fe2000001086e */
[----:B------:R-:W-:Y:S01]  /*99b0*/  F2FP.PACK_AB R115, R203, R204 ;  /* 0x000000cccb73723e */ /* 0x000fe200000000ff */
[----:B------:R1:W-:Y:S01]  /*99c0*/  MUFU.EX2 R194, R103 ;  /* 0x0000006700c27308 */ /* 0x0003e20000000800 */
[----:B------:R-:W3:Y:S03]  /*99d0*/  LDL.LU R193, [R1+0x14] ;  /* 0x0000140001c17983 */ /* 0x000ee60000300800 */
[----:B------:R-:W-:Y:S02]  /*99e0*/  F2FP.PACK_AB R122, R199, R200 ;  /* 0x000000c8c77a723e */ /* 0x000fe400000000ff */
[-C--:B--2---:R-:W-:Y:S01]  /*99f0*/  HMMA.16816.F32 R4, R112, R116.reuse, R4 ;  /* 0x000000747004723c */ /* 0x084fe20000001804 */
[----:B------:R-:W-:Y:S03]  /*9a00*/  F2FP.PACK_AB R123, R174, R173 ;  /* 0x000000adae7b723e */ /* 0x000fe600000000ff */
[----:B------:R-:W2:Y:S04]  /*9a10*/  MUFU.EX2 R192, R110 ;  /* 0x0000006e00c07308 */ /* 0x000ea80000000800 */
[C---:B------:R-:W-:Y:S08]  /*9a20*/  HMMA.16816.F32 R8, R120.reuse, R116, R8 ;  /* 0x000000747808723c */ /* 0x040ff00000001808 */
[-C--:B------:R-:W-:Y:S01]  /*9a30*/  HMMA.16816.F32 R12, R120, R118.reuse, R12 ;  /* 0x00000076780c723c */ /* 0x080fe2000000180c */
[--C-:B-1----:R-:W-:Y:S02]  /*9a40*/  FFMA.FTZ R103, R188, c[0x0][0x2d0], -R111.reuse ;  /* 0x0000b400bc677a23 */ /* 0x102fe4000001086f */
[----:B------:R-:W4:Y:S01]  /*9a50*/  LDL.LU R188, [R1+0x10] ;  /* 0x0000100001bc7983 */ /* 0x000f220000300800 */
[----:B------:R-:W-:Y:S04]  /*9a60*/  FFMA.FTZ R111, R189, c[0x0][0x2d0], -R111 ;  /* 0x0000b400bd6f7a23 */ /* 0x000fe8000001086f */
[C---:B------:R-:W-:Y:S01]  /*9a70*/  HMMA.16816.F32 R16, R112.reuse, R118, R16 ;  /* 0x000000767010723c */ /* 0x040fe20000001810 */
[----:B------:R1:W-:Y:S01]  /*9a80*/  MUFU.EX2 R183, R103 ;  /* 0x0000006700b77308 */ /* 0x0003e20000000800 */
[----:B------:R-:W5:Y:S02]  /*9a90*/  LDSM.16.MT88.4 R116, [R210+0x2880] ;  /* 0x00288000d274783b */ /* 0x000f640000004200 */
[----:B--2---:R-:W-:Y:S04]  /*9aa0*/  F2FP.PACK_AB R110, R192, R194 ;  /* 0x000000c2c06e723e */ /* 0x004fe800000000ff */
[-C--:B------:R-:W-:Y:S02]  /*9ab0*/  HMMA.16816.F32 R20, R112, R124.reuse, R20 ;  /* 0x0000007c7014723c */ /* 0x080fe40000001814 */
[----:B------:R-:W2:Y:S01]  /*9ac0*/  LDL.LU R189, [R1+0x8] ;  /* 0x0000080001bd7983 */ /* 0x000ea20000300800 */
[----:B------:R-:W5:Y:S05]  /*9ad0*/  MUFU.EX2 R181, R111 ;  /* 0x0000006f00b57308 */ /* 0x000f6a0000000800 */
[C---:B------:R-:W-:Y:S08]  /*9ae0*/  HMMA.16816.F32 R24, R120.reuse, R124, R24 ;  /* 0x0000007c7818723c */ /* 0x040ff00000001818 */
[-C--:B------:R-:W-:Y:S01]  /*9af0*/  HMMA.16816.F32 R28, R120, R126.reuse, R28 ;  /* 0x0000007e781c723c */ /* 0x080fe2000000181c */
[--C-:B-1----:R-:W-:Y:S02]  /*9b00*/  FFMA.FTZ R103, R185, c[0x0][0x2d0], -R164.reuse ;  /* 0x0000b400b9677a23 */ /* 0x102fe400000108a4 */
[----:B------:R-:W3:Y:S02]  /*9b10*/  LDL.LU R185, [R1+0xc] ;  /* 0x00000c0001b97983 */ /* 0x000ee40000300800 */
[----:B------:R1:W-:Y:S03]  /*9b20*/  MUFU.EX2 R180, R103 ;  /* 0x0000006700b47308 */ /* 0x0003e60000000800 */
[C---:B------:R-:W-:Y:S01]  /*9b30*/  HMMA.16816.F32 R32, R112.reuse, R126, R32 ;  /* 0x0000007e7020723c */ /* 0x040fe20000001820 */
[----:B------:R-:W1:Y:S03]  /*9b40*/  LDSM.16.MT88.4 R124, [R209+0x3480] ;  /* 0x00348000d17c783b */ /* 0x000e660000004200 */
[----:B-----5:R-:W-:Y:S04]  /*9b50*/  F2FP.PACK_AB R111, R181, R183 ;  /* 0x000000b7b56f723e */ /* 0x020fe800000000ff */
[-C--:B------:R-:W-:Y:S08]  /*9b60*/  HMMA.16816.F32 R36, R112, R128.reuse, R36 ;  /* 0x000000807024723c */ /* 0x080ff00000001824 */
[C---:B------:R-:W-:Y:S01]  /*9b70*/  HMMA.16816.F32 R40, R120.reuse, R128, R40 ;  /* 0x000000807828723c */ /* 0x040fe20000001828 */
[--C-:B-1----:R-:W-:Y:S07]  /*9b80*/  FFMA.FTZ R103, R187, c[0x0][0x2d0], -R164.reuse ;  /* 0x0000b400bb677a23 */ /* 0x102fee00000108a4 */
[-C--:B------:R-:W-:Y:S01]  /*9b90*/  HMMA.16816.F32 R44, R120, R130.reuse, R44 ;  /* 0x00000082782c723c */ /* 0x080fe2000000182c */
[----:B------:R1:W5:Y:S07]  /*9ba0*/  MUFU.EX2 R178, R103 ;  /* 0x0000006700b27308 */ /* 0x00036e0000000800 */
[C---:B------:R-:W-:Y:S01]  /*9bb0*/  HMMA.16816.F32 R48, R112.reuse, R130, R48 ;  /* 0x000000827030723c */ /* 0x040fe20000001830 */
[----:B------:R-:W5:Y:S07]  /*9bc0*/  LDSM.16.MT88.4 R128, [R210+0x3480] ;  /* 0x00348000d280783b */ /* 0x000f6e0000004200 */
[-C--:B------:R-:W-:Y:S08]  /*9bd0*/  HMMA.16816.F32 R52, R112, R116.reuse, R52 ;  /* 0x000000747034723c */ /* 0x080ff00000001834 */
[C---:B------:R-:W-:Y:S01]  /*9be0*/  HMMA.16816.F32 R56, R120.reuse, R116, R56 ;  /* 0x000000747838723c */ /* 0x040fe20000001838 */
[--C-:B-1----:R-:W-:Y:S03]  /*9bf0*/  FFMA.FTZ R103, R190, c[0x0][0x2d0], -R164.reuse ;  /* 0x0000b400be677a23 */ /* 0x102fe600000108a4 */
[----:B------:R-:W-:Y:S01]  /*9c00*/  FFMA.FTZ R164, R191, c[0x0][0x2d0], -R164 ;  /* 0x0000b400bfa47a23 */ /* 0x000fe200000108a4 */
[----:B------:R1:W-:Y:S01]  /*9c10*/  MUFU.EX2 R179, R103 ;  /* 0x0000006700b37308 */ /* 0x0003e20000000800 */
[----:B-----5:R-:W-:Y:S02]  /*9c20*/  F2FP.PACK_AB R160, R178, R180 ;  /* 0x000000b4b2a0723e */ /* 0x020fe400000000ff */
[-C--:B------:R-:W-:Y:S07]  /*9c30*/  HMMA.16816.F32 R60, R120, R118.reuse, R60 ;  /* 0x00000076783c723c */ /* 0x080fee000000183c */
[----:B------:R5:W5:Y:S01]  /*9c40*/  MUFU.EX2 R177, R164 ;  /* 0x000000a400b17308 */ /* 0x000b620000000800 */
[C---:B------:R-:W-:Y:S08]  /*9c50*/  HMMA.16816.F32 R64, R112.reuse, R118, R64 ;  /* 0x000000767040723c */ /* 0x040ff00000001840 */
[-C--:B------:R-:W-:Y:S01]  /*9c60*/  HMMA.16816.F32 R68, R112, R124.reuse, R68 ;  /* 0x0000007c7044723c */ /* 0x080fe20000001844 */
[--C-:B-1----:R-:W-:Y:S07]  /*9c70*/  FFMA.FTZ R103, R182, c[0x0][0x2d0], -R102.reuse ;  /* 0x0000b400b6677a23 */ /* 0x102fee0000010866 */
[C---:B------:R-:W-:Y:S01]  /*9c80*/  HMMA.16816.F32 R72, R120.reuse, R124, R72 ;  /* 0x0000007c7848723c */ /* 0x040fe20000001848 */
[----:B------:R1:W-:Y:S01]  /*9c90*/  MUFU.EX2 R172, R103 ;  /* 0x0000006700ac7308 */ /* 0x0003e20000000800 */
[----:B-----5:R-:W5:Y:S06]  /*9ca0*/  LDSM.16.MT88.4 R164, [R210+0x2c80] ;  /* 0x002c8000d2a4783b */ /* 0x020f6c0000004200 */
[-C--:B------:R-:W-:Y:S01]  /*9cb0*/  HMMA.16816.F32 R76, R120, R126.reuse, R76 ;  /* 0x0000007e784c723c */ /* 0x080fe2000000184c */
[----:B------:R-:W-:Y:S07]  /*9cc0*/  F2FP.PACK_AB R162, R177, R179 ;  /* 0x000000b3b1a2723e */ /* 0x000fee00000000ff */
[C---:B------:R-:W-:Y:S08]  /*9cd0*/  HMMA.16816.F32 R80, R112.reuse, R126, R80 ;  /* 0x0000007e7050723c */ /* 0x040ff00000001850 */
[-C--:B------:R-:W-:Y:S01]  /*9ce0*/  HMMA.16816.F32 R84, R112, R128.reuse, R84 ;  /* 0x000000807054723c */ /* 0x080fe20000001854 */
[--C-:B-1----:R-:W-:Y:S04]  /*9cf0*/  FFMA.FTZ R103, R184, c[0x0][0x2d0], -R102.reuse ;  /* 0x0000b400b8677a23 */ /* 0x102fe80000010866 */
[----:B------:R1:W1:Y:S03]  /*9d00*/  MUFU.EX2 R107, R103 ;  /* 0x00000067006b7308 */ /* 0x0002660000000800 */
[C---:B------:R-:W-:Y:S08]  /*9d10*/  HMMA.16816.F32 R88, R120.reuse, R128, R88 ;  /* 0x000000807858723c */ /* 0x040ff00000001858 */
[-C--:B------:R-:W-:Y:S08]  /*9d20*/  HMMA.16816.F32 R92, R120, R130.reuse, R92 ;  /* 0x00000082785c723c */ /* 0x080ff0000000185c */
[----:B------:R-:W-:Y:S01]  /*9d30*/  HMMA.16816.F32 R96, R112, R130, R96 ;  /* 0x000000827060723c */ /* 0x000fe20000001860 */
[--C-:B-1----:R-:W-:Y:S03]  /*9d40*/  FFMA.FTZ R103, R186, c[0x0][0x2d0], -R102.reuse ;  /* 0x0000b400ba677a23 */ /* 0x102fe60000010866 */
[----:B------:R-:W-:Y:S01]  /*9d50*/  F2FP.PACK_AB R161, R107, R172 ;  /* 0x000000ac6ba1723e */ /* 0x000fe200000000ff */
[----:B------:R-:W-:Y:S01]  /*9d60*/  FFMA.FTZ R102, R109, c[0x0][0x2d0], -R102 ;  /* 0x0000b4006d667a23 */ /* 0x000fe20000010866 */
[----:B------:R-:W-:Y:S01]  /*9d70*/  F2FP.PACK_AB R109, R195, R196 ;  /* 0x000000c4c36d723e */ /* 0x000fe200000000ff */
[----:B------:R-:W-:Y:S06]  /*9d80*/  MUFU.EX2 R103, R103 ;  /* 0x0000006700677308 */ /* 0x000fec0000000800 */
[-C--:B------:R-:W-:Y:S01]  /*9d90*/  HMMA.16816.F32 R112, R108, R132.reuse, R4 ;  /* 0x000000846c70723c */ /* 0x080fe20000001804 */
[----:B------:R-:W1:Y:S03]  /*9da0*/  LDSM.16.MT88.4 R4, [R210+0x3880] ;  /* 0x00388000d204783b */ /* 0x000e660000004200 */
[----:B------:R-:W5:Y:S02]  /*9db0*/  MUFU.EX2 R102, R102 ;  /* 0x0000006600667308 */ /* 0x000f640000000800 */
[----:B-----5:R-:W-:Y:S07]  /*9dc0*/  F2FP.PACK_AB R163, R102, R103 ;  /* 0x0000006766a3723e */ /* 0x020fee00000000ff */
[C---:B------:R-:W-:Y:S01]  /*9dd0*/  HMMA.16816.F32 R116, R160.reuse, R132, R8 ;  /* 0x00000084a074723c */ /* 0x040fe20000001808 */
[----:B------:R-:W5:Y:S07]  /*9de0*/  LDL R11, [R1+0x18] ;  /* 0x00001800010b7983 */ /* 0x000f6e0000100800 */
        /* <DEDUP_REMOVED lines=9> */
[C---:B------:R-:W-:Y:S01]  /*9e80*/  HMMA.16816.F32 R156, R108.reuse, R158, R48 ;  /* 0x0000009e6c9c723c */ /* 0x040fe20000001830 */
[----:B----4-:R-:W-:Y:S07]  /*9e90*/  FFMA.FTZ R9, R2, R188, R235 ;  /* 0x000000bc02097223 */ /* 0x010fee00000100eb */
[-C--:B------:R-:W-:Y:S08]  /*9ea0*/  HMMA.16816.F32 R52, R108, R164.reuse, R52 ;  /* 0x000000a46c34723c */ /* 0x080ff00000001834 */
[C---:B------:R-:W-:Y:S01]  /*9eb0*/  HMMA.16816.F32 R56, R160.reuse, R164, R56 ;  /* 0x000000a4a038723c */ /* 0x040fe20000001838 */
[----:B--2---:R-:W-:Y:S04]  /*9ec0*/  FFMA.FTZ R3, R3, R189, R241 ;  /* 0x000000bd03037223 */ /* 0x004fe800000100f1 */
[----:B------:R-:W-:Y:S03]  /*9ed0*/  FADD.FTZ R8, R240, R3 ;  /* 0x00000003f0087221 */ /* 0x000fe60000010000 */
[-C--:B------:R-:W-:Y:S01]  /*9ee0*/  HMMA.16816.F32 R60, R160, R166.reuse, R60 ;  /* 0x000000a6a03c723c */ /* 0x080fe2000000183c */
[----:B------:R-:W-:Y:S03]  /*9ef0*/  FADD.FTZ R3, R236, R9 ;  /* 0x00000009ec037221 */ /* 0x000fe60000010000 */
[----:B------:R-:W-:Y:S02]  /*9f00*/  FADD.FTZ R8, R238, R8 ;  /* 0x00000008ee087221 */ /* 0x000fe40000010000 */
[----:B------:R-:W-:Y:S02]  /*9f10*/  FADD.FTZ R10, R234, R3 ;  /* 0x00000003ea0a7221 */ /* 0x000fe40000010000 */
[C---:B------:R-:W-:Y:S01]  /*9f20*/  HMMA.16816.F32 R64, R108.reuse, R166, R64 ;  /* 0x000000a66c40723c */ /* 0x040fe20000001840 */
[----:B---3--:R-:W-:Y:S03]  /*9f30*/  FFMA.FTZ R3, R0, R193, R230 ;  /* 0x000000c100037223 */ /* 0x008fe600000100e6 */
[----:B------:R-:W-:Y:S02]  /*9f40*/  FFMA.FTZ R100, R100, R185, R245 ;  /* 0x000000b964647223 */ /* 0x000fe400000100f5 */
[----:B------:R-:W-:Y:S02]  /*9f50*/  FADD.FTZ R3, R231, R3 ;  /* 0x00000003e7037221 */ /* 0x000fe40000010000 */
[----:B------:R-:W-:Y:S01]  /*9f60*/  FADD.FTZ R2, R244, R100 ;  /* 0x00000064f4027221 */ /* 0x000fe20000010000 */
[-C--:B------:R-:W-:Y:S03]  /*9f70*/  HMMA.16816.F32 R68, R108, R168.reuse, R68 ;  /* 0x000000a86c44723c */ /* 0x080fe60000001844 */
[----:B------:R-:W-:Y:S01]  /*9f80*/  FADD.FTZ R2, R243, R2 ;  /* 0x00000002f3027221 */ /* 0x000fe20000010000 */
[-C--:B------:R-:W-:Y:S01]  /*9f90*/  MOV R100, R101.reuse ;  /* 0x0000006500647202 */ /* 0x080fe20000000f00 */
[----:B------:R-:W-:Y:S02]  /*9fa0*/  FADD.FTZ R0, R237, R10 ;  /* 0x0000000aed007221 */ /* 0x000fe40000010000 */
[----:B------:R-:W-:Y:S01]  /*9fb0*/  FADD.FTZ R9, R242, R2 ;  /* 0x00000002f2097221 */ /* 0x000fe20000010000 */
[C---:B------:R-:W-:Y:S01]  /*9fc0*/  HMMA.16816.F32 R72, R160.reuse, R168, R72 ;  /* 0x000000a8a048723c */ /* 0x040fe20000001848 */
[----:B------:R-:W-:Y:S03]  /*9fd0*/  FADD.FTZ R2, R239, R8 ;  /* 0x00000008ef027221 */ /* 0x000fe60000010000 */
[----:B------:R-:W-:Y:S02]  /*9fe0*/  FADD.FTZ R9, R226, R9 ;  /* 0x00000009e2097221 */ /* 0x000fe40000010000 */
[----:B------:R-:W-:Y:S02]  /*9ff0*/  FADD.FTZ R3, R232, R3 ;  /* 0x00000003e8037221 */ /* 0x000fe40000010000 */
[----:B------:R-:W-:Y:S01]  /*a000*/  FADD.FTZ R10, R224, R2 ;  /* 0x00000002e00a7221 */ /* 0x000fe20000010000 */
[-C--:B------:R-:W-:Y:S03]  /*a010*/  HMMA.16816.F32 R76, R160, R170.reuse, R76 ;  /* 0x000000aaa04c723c */ /* 0x080fe6000000184c */
[----:B------:R-:W-:Y:S02]  /*a020*/  FADD.FTZ R8, R202, R0 ;  /* 0x00000000ca087221 */ /* 0x000fe40000010000 */
[----:B------:R-:W-:Y:S02]  /*a030*/  FADD.FTZ R2, R225, R9 ;  /* 0x00000009e1027221 */ /* 0x000fe40000010000 */
[----:B------:R-:W-:Y:S01]  /*a040*/  FADD.FTZ R3, R233, R3 ;  /* 0x00000003e9037221 */ /* 0x000fe20000010000 */
[C---:B------:R-:W-:Y:S01]  /*a050*/  HMMA.16816.F32 R80, R108.reuse, R170, R80 ;  /* 0x000000aa6c50723c */ /* 0x040fe20000001850 */
[----:B------:R-:W-:Y:S03]  /*a060*/  FADD.FTZ R0, R207, R10 ;  /* 0x0000000acf007221 */ /* 0x000fe60000010000 */
[----:B------:R-:W-:Y:S02]  /*a070*/  FADD.FTZ R9, R201, R8 ;  /* 0x00000008c9097221 */ /* 0x000fe40000010000 */
[----:B------:R-:W-:Y:S02]  /*a080*/  FADD.FTZ R10, R206, R2 ;  /* 0x00000002ce0a7221 */ /* 0x000fe40000010000 */
[----:B------:R-:W-:Y:S01]  /*a090*/  FADD.FTZ R3, R176, R3 ;  /* 0x00000003b0037221 */ /* 0x000fe20000010000 */
[-C--:B-1----:R-:W-:Y:S03]  /*a0a0*/  HMMA.16816.F32 R84, R108, R4.reuse, R84 ;  /* 0x000000046c54723c */ /* 0x082fe60000001854 */
[----:B------:R-:W-:Y:S02]  /*a0b0*/  FADD.FTZ R8, R204, R0 ;  /* 0x00000000cc087221 */ /* 0x000fe40000010000 */
[----:B------:R-:W-:Y:S02]  /*a0c0*/  FADD.FTZ R2, R200, R9 ;  /* 0x00000009c8027221 */ /* 0x000fe40000010000 */
[----:B------:R-:W-:Y:S01]  /*a0d0*/  FADD.FTZ R3, R175, R3 ;  /* 0x00000003af037221 */ /* 0x000fe20000010000 */
[C---:B------:R-:W-:Y:S01]  /*a0e0*/  HMMA.16816.F32 R88, R160.reuse, R4, R88 ;  /* 0x00000004a058723c */ /* 0x040fe20000001858 */
[----:B------:R-:W-:Y:S03]  /*a0f0*/  FADD.FTZ R0, R205, R10 ;  /* 0x0000000acd007221 */ /* 0x000fe60000010000 */
[----:B------:R-:W-:Y:S03]  /*a100*/  FADD.FTZ R3, R173, R3 ;  /* 0x00000003ad037221 */ /* 0x000fe60000010000 */
[----:B------:R-:W-:Y:S01]  /*a110*/  FADD.FTZ R5, R203, R8 ;  /* 0x00000008cb057221 */ /* 0x000fe20000010000 */
[-C--:B------:R-:W-:Y:S01]  /*a120*/  HMMA.16816.F32 R92, R160, R6.reuse, R92 ;  /* 0x00000006a05c723c */ /* 0x080fe2000000185c */
[----:B------:R-:W-:Y:S03]  /*a130*/  FADD.FTZ R8, R199, R2 ;  /* 0x00000002c7087221 */ /* 0x000fe60000010000 */
[----:B------:R-:W-:Y:S02]  /*a140*/  FADD.FTZ R4, R197, R0 ;  /* 0x00000000c5047221 */ /* 0x000fe40000010000 */
[----:B------:R-:W-:Y:S02]  /*a150*/  FADD.FTZ R2, R196, R5 ;  /* 0x00000005c4027221 */ /* 0x000fe40000010000 */
[----:B------:R-:W-:Y:S01]  /*a160*/  FADD.FTZ R3, R174, R3 ;  /* 0x00000003ae037221 */ /* 0x000fe20000010000 */
[----:B------:R-:W-:Y:S03]  /*a170*/  HMMA.16816.F32 R96, R108, R6, R96 ;  /* 0x000000066c60723c */ /* 0x000fe60000001860 */
[----:B------:R-:W-:Y:S02]  /*a180*/  FADD.FTZ R0, R180, R8 ;  /* 0x00000008b4007221 */ /* 0x000fe40000010000 */
[----:B------:R-:W-:Y:S02]  /*a190*/  FADD.FTZ R4, R198, R4 ;  /* 0x00000004c6047221 */ /* 0x000fe40000010000 */
[----:B------:R-:W-:Y:S01]  /*a1a0*/  FADD.FTZ R5, R195, R2 ;  /* 0x00000002c3057221 */ /* 0x000fe20000010000 */
[----:B------:R-:W-:Y:S01]  /*a1b0*/  MOV R108, R101 ;  /* 0x00000065006c7202 */ /* 0x000fe20000000f00 */
[----:B------:R-:W-:Y:S03]  /*a1c0*/  FADD.FTZ R2, R172, R3 ;  /* 0x00000003ac027221 */ /* 0x000fe60000010000 */
[----:B------:R-:W-:Y:S02]  /*a1d0*/  FADD.FTZ R3, R178, R0 ;  /* 0x00000000b2037221 */ /* 0x000fe40000010000 */
[----:B------:R-:W-:Y:S02]  /*a1e0*/  FADD.FTZ R0, R194, R4 ;  /* 0x00000004c2007221 */ /* 0x000fe40000010000 */
[----:B------:R-:W-:Y:S02]  /*a1f0*/  FADD.FTZ R4, R183, R5 ;  /* 0x00000005b7047221 */ /* 0x000fe40000010000 */
[----:B------:R-:W-:Y:S02]  /*a200*/  FADD.FTZ R5, R192, R0 ;  /* 0x00000000c0057221 */ /* 0x000fe40000010000 */
[----:B------:R-:W-:Y:S02]  /*a210*/  FADD.FTZ R4, R181, R4 ;  /* 0x00000004b5047221 */ /* 0x000fe40000010000 */
[----:B------:R-:W-:Y:S01]  /*a220*/  FADD.FTZ R2, R107, R2 ;  /* 0x000000026b027221 */ /* 0x000fe20000010000 */
[----:B------:R1:W-:Y:S01]  /*a230*/  STL [R1+0xc], R5 ;  /* 0x00000c0501007387 */ /* 0x0003e20000100800 */
[----:B------:R-:W-:Y:S01]  /*a240*/  FADD.FTZ R3, R179, R3 ;  /* 0x00000003b3037221 */ /* 0x000fe20000010000 */
[----:B------:R-:W-:Y:S01]  /*a250*/  MOV R107, R104 ;  /* 0x00000068006b7202 */ /* 0x000fe20000000f00 */
[----:B------:R-:W-:Y:S01]  /*a260*/  FADD.FTZ R0, R103, R2 ;  /* 0x0000000267007221 */ /* 0x000fe20000010000 */
[----:B------:R1:W-:Y:S01]  /*a270*/  STL [R1+0x8], R4 ;  /* 0x0000080401007387 */ /* 0x0003e20000100800 */
[----:B------:R-:W-:Y:S01]  /*a280*/  FADD.FTZ R2, R177, R3 ;  /* 0x00000003b1027221 */ /* 0x000fe20000010000 */
[----:B------:R-:W-:Y:S01]  /*a290*/  MOV R103, R105 ;  /* 0x0000006900677202 */ /* 0x000fe20000000f00 */
[----:B------:R-:W-:Y:S01]  /*a2a0*/  FADD.FTZ R0, R102, R0 ;  /* 0x0000000066007221 */ /* 0x000fe20000010000 */
[----:B------:R-:W-:Y:S02]  /*a2b0*/  MOV R102, R106 ;  /* 0x0000006a00667202 */ /* 0x000fe40000000f00 */
[----:B------:R1:W-:Y:S04]  /*a2c0*/  STL [R1+0x10], R2 ;  /* 0x0000100201007387 */ /* 0x0003e80000100800 */
[----:B------:R1:W-:Y:S01]  /*a2d0*/  STL [R1+0x14], R0 ;  /* 0x0000140001007387 */ /* 0x0003e20000100800 */
[C---:B-----5:R-:W-:Y:S02]  /*a2e0*/  ISETP.GT.AND P0, PT, R222.reuse, R11, PT ;  /* 0x0000000bde00720c */ /* 0x060fe40003f04270 */
[----:B------:R-:W-:Y:S11]  /*a2f0*/  IADD3 R222, R222, -0x1, RZ ;  /* 0xffffffffdede7810 */ /* 0x000ff60007ffe0ff */
[----:B-1----:R-:W-:-:S05]  /*a300*/  @P0 BRA `(.L_x_304) ;  /* 0xffffbba000000947 */ /* 0x002fca000383ffff */
.L_x_285:
[----:B------:R-:W-:Y:S01]  /*a310*/  IMAD.MOV.U32 R0, RZ, RZ, c[0x0][0x2c4] ;  /* 0x0000b100ff007624 */ /* 0x000fe200078e00ff */
[----:B------:R-:W-:Y:S01]  /*a320*/  IADD3 R2, R227, 0x1, -R229 ;  /* 0x00000001e3027810 */ /* 0x000fe20007ffe8e5 */
[----:B------:R-:W-:-:S03]  /*a330*/  IMAD.MOV.U32 R4, RZ, RZ, c[0x0][0x32c] ;  /* 0x0000cb00ff047624 */ /* 0x000fc600078e00ff */
[----:B------:R-:W-:Y:S02]  /*a340*/  ISETP.NE.AND P1, PT, R0, 0x1, PT ;  /* 0x000000010000780c */ /* 0x000fe40003f25270 */
[----:B------:R-:W2:Y:S01]  /*a350*/  S2R R0, SR_CTAID.X ;  /* 0x0000000000007919 */ /* 0x000ea20000002500 */
[----:B------:R-:W-:Y:S02]  /*a360*/  ISETP.GE.AND P0, PT, R4, 0x1, PT ;  /* 0x000000010400780c */ /* 0x000fe40003f06270 */
[----:B--2---:R-:W-:-:S08]  /*a370*/  LEA R0, R0, 0x7f, 0x7 ;  /* 0x0000007f00007811 */ /* 0x004fd000078e38ff */
[----:B-1----:R-:W-:-:S05]  /*a380*/  @P1 IMAD.HI.U32 R3, R0, c[0x0][0x2c8], RZ ;  /* 0x0000b20000031a27 */ /* 0x002fca00078e00ff */
[----:B------:R-:W-:-:S05]  /*a390*/  @P1 SHF.R.U32.HI R0, RZ, c[0x0][0x2cc], R3 ;  /* 0x0000b300ff001a19 */ /* 0x000fca0000011603 */
[----:B------:R-:W-:-:S05]  /*a3a0*/  IMAD.IADD R0, R2, 0x1, R0 ;  /* 0x0000000102007824 */ /* 0x000fca00078e0200 */
[----:B------:R-:W-:Y:S01]  /*a3b0*/  IADD3 R2, R0, -c[0x0][0x324], RZ ;  /* 0x8000c90000027a10 */ /* 0x000fe20007ffe0ff */
[----:B------:R-:W-:Y:S05]  /*a3c0*/  @!P0 BRA `(.L_x_305) ;  /* 0x000000f000008947 */ /* 0x000fea0003800000 */
        /* <DEDUP_REMOVED lines=9> */
.L_x_306:
[----:B------:R-:W-:-:S04]  /*a460*/  MOV R3, c[0x0][0x32c] ;  /* 0x0000cb0000037a02 */ /* 0x000fc80000000f00 */
[----:B------:R-:W-:-:S13]  /*a470*/  ISETP.NE.AND P0, PT, R3, 0x1, PT ;  /* 0x000000010300780c */ /* 0x000fda0003f05270 */
[----:B------:R-:W-:-:S05]  /*a480*/  @P0 IMAD.HI.U32 R3, R0, c[0x0][0x330], RZ ;  /* 0x0000cc0000030a27 */ /* 0x000fca00078e00ff */
[----:B------:R-:W-:-:S05]  /*a490*/  @P0 SHF.R.U32.HI R0, RZ, c[0x0][0x334], R3 ;  /* 0x0000cd00ff000a19 */ /* 0x000fca0000011603 */
.L_x_307:
[----:B------:R-:W-:-:S05]  /*a4a0*/  IMAD R0, R0, c[0x0][0x32c], RZ ;  /* 0x0000cb0000007a24 */ /* 0x000fca00078e02ff */
[----:B------:R-:W-:-:S03]  /*a4b0*/  IMNMX R2, R2, R0, !PT ;  /* 0x0000000002027217 */ /* 0x000fc60007800200 */
.L_x_305:
[----:B------:R-:W2:Y:S01]  /*a4c0*/  LDL R3, [R1+0x48] ;  /* 0x0000480001037983 */ /* 0x000ea20000100800 */
[----:B------:R-:W-:-:S05]  /*a4d0*/  IADD3 R2, R2, 0x2f, RZ ;  /* 0x0000002f02027810 */ /* 0x000fca0007ffe0ff */
[----:B------:R-:W-:-:S05]  /*a4e0*/  IMAD.HI R2, R2, 0x2aaaaaab, RZ ;  /* 0x2aaaaaab02027827 */ /* 0x000fca00078e02ff */
[----:B------:R-:W-:-:S04]  /*a4f0*/  SHF.R.U32.HI R0, RZ, 0x1f, R2 ;  /* 0x0000001fff007819 */ /* 0x000fc80000011602 */
[----:B------:R-:W-:-:S04]  /*a500*/  LEA.HI.SX32 R0, R2, R0, 0x1d ;  /* 0x0000000002007211 */ /* 0x000fc800078feaff */
[----:B--2---:R-:W-:-:S04]  /*a510*/  IMNMX R3, R3, R0, !PT ;  /* 0x0000000003037217 */ /* 0x004fc80007800200 */
[----:B------:R-:W-:Y:S01]  /*a520*/  ISETP.GE.AND P0, PT, R222, R3, PT ;  /* 0x00000003de00720c */ /* 0x000fe20003f06270 */
[----:B------:R1:W-:-:S12]  /*a530*/  STL [R1+0x58], R3 ;  /* 0x0000580301007387 */ /* 0x0003d80000100800 */
[----:B------:R-:W-:Y:S05]  /*a540*/  @!P0 BRA `(.L_x_308) ;  /* 0x0000325000008947 */ /* 0x000fea0003800000 */
[----:B------:R-:W2:Y:S04]  /*a550*/  LDL.64 R10, [R1+0x40] ;  /* 0x00004000010a7983 */ /* 0x000ea80000100a00 */
[----:B------:R-:W3:Y:S04]  /*a560*/  LDL.64 R8, [R1+0x38] ;  /* 0x0000380001087983 */ /* 0x000ee80000100a00 */
[----:B------:R-:W4:Y:S04]  /*a570*/  LDL.64 R6, [R1+0x30] ;  /* 0x0000300001067983 */ /* 0x000f280000100a00 */
[----:B------:R-:W5:Y:S01]  /*a580*/  LDL.64 R4, [R1+0x28] ;  /* 0x0000280001047983 */ /* 0x000f620000100a00 */
[----:B--2---:R-:W-:-:S05]  /*a590*/  IADD3 R2, P0, R10, 0x20, RZ ;  /* 0x000000200a027810 */ /* 0x004fca0007f1e0ff */
[--C-:B---3--:R-:W-:Y:S01]  /*a5a0*/  IMAD.X R0, RZ, RZ, R9.reuse, P0 ;  /* 0x000000ffff007224 */ /* 0x108fe200000e0609 */
[----:B-1----:R-:W-:Y:S01]  /*a5b0*/  IADD3 R3, P0, R10, 0x40, RZ ;  /* 0x000000400a037810 */ /* 0x002fe20007f1e0ff */
[----:B------:R1:W-:Y:S04]  /*a5c0*/  STL [R1+0x24], R2 ;  /* 0x0000240201007387 */ /* 0x0003e80000100800 */
[----:B------:R4:W-:Y:S04]  /*a5d0*/  STL [R1+0x20], R0 ;  /* 0x0000200001007387 */ /* 0x0009e80000100800 */
[----:B------:R5:W-:Y:S01]  /*a5e0*/  STL [R1+0x1c], R3 ;  /* 0x00001c0301007387 */ /* 0x000be20000100800 */
[----:B-1----:R-:W-:Y:S01]  /*a5f0*/  IMAD.X R2, RZ, RZ, R9, P0 ;  /* 0x000000ffff027224 */ /* 0x002fe200000e0609 */
[----:B----4-:R-:W-:-:S04]  /*a600*/  IADD3 R0, P0, R6, 0x20, RZ ;  /* 0x0000002006007810 */ /* 0x010fc80007f1e0ff */
[----:B------:R1:W-:Y:S01]  /*a610*/  STL [R1+0x18], R2 ;  /* 0x0000180201007387 */ /* 0x0003e20000100800 */
[----:B-----5:R-:W-:-:S03]  /*a620*/  IMAD.X R3, RZ, RZ, R5, P0 ;  /* 0x000000ffff037224 */ /* 0x020fc600000e0605 */
[----:B------:R2:W-:Y:S04]  /*a630*/  STL [R1+0x68], R0 ;  /* 0x0000680001007387 */ /* 0x0005e80000100800 */
[----:B------:R3:W-:Y:S01]  /*a640*/  STL [R1+0x64], R3 ;  /* 0x0000640301007387 */ /* 0x0007e20000100800 */
[----:B-1----:R-:W-:-:S05]  /*a650*/  IADD3 R2, P0, R6, 0x40, RZ ;  /* 0x0000004006027810 */ /* 0x002fca0007f1e0ff */
[----:B--2---:R-:W-:-:S05]  /*a660*/  IMAD.X R0, RZ, RZ, R5, P0 ;  /* 0x000000ffff007224 */ /* 0x004fca00000e0605 */
[----:B------:R3:W-:Y:S04]  /*a670*/  STL [R1+0x5c], R0 ;  /* 0x00005c0001007387 */ /* 0x0007e80000100800 */
[----:B------:R3:W-:Y:S02]  /*a680*/  STL [R1+0x60], R2 ;  /* 0x0000600201007387 */ /* 0x0007e40000100800 */
.L_x_311:
[----:B------:R-:W2:Y:S01]  /*a690*/  LDL R103, [R1+0x48] ;  /* 0x0000480001677983 */ /* 0x000ea20000100800 */
[----:B------:R-:W-:Y:S04]  /*a6a0*/  DEPBAR.LE SB0, 0x0 ;  /* 0x000080000000791a */ /* 0x000fe80000000000 */
[----:B------:R-:W-:Y:S01]  /*a6b0*/  BAR.SYNC.DEFER_BLOCKING 0x0 ;  /* 0x0000000000007b1d */ /* 0x000fe20000010000 */
[C---:B------:R-:W-:Y:S01]  /*a6c0*/  LOP3.LUT P5, RZ, R228.reuse, 0x200, RZ, 0xc0, !PT ;  /* 0x00000200e4ff7812 */ /* 0x040fe200078ac0ff */
[----:B---3--:R-:W-:Y:S01]  /*a6d0*/  IMAD.MOV.U32 R2, RZ, RZ, R106 ;  /* 0x000000ffff027224 */ /* 0x008fe200078e006a */
[C---:B------:R-:W-:Y:S01]  /*a6e0*/  LOP3.LUT P4, RZ, R228.reuse, 0x80, RZ, 0xc0, !PT ;  /* 0x00000080e4ff7812 */ /* 0x040fe2000788c0ff */
[----:B------:R-:W-:Y:S01]  /*a6f0*/  IMAD.MOV.U32 R3, RZ, RZ, R105 ;  /* 0x000000ffff037224 */ /* 0x000fe200078e0069 */
[----:B------:R-:W-:Y:S01]  /*a700*/  LOP3.LUT P3, RZ, R228, 0x100, RZ, 0xc0, !PT ;  /* 0x00000100e4ff7812 */ /* 0x000fe2000786c0ff */
[----:B------:R-:W1:Y:S01]  /*a710*/  S2R R102, SR_TID.X ;  /* 0x0000000000667919 */ /* 0x000e620000002100 */
[----:B------:R-:W-:Y:S03]  /*a720*/  IMAD.MOV.U32 R101, RZ, RZ, R104 ;  /* 0x000000ffff657224 */ /* 0x000fe600078e0068 */
[----:B------:R3:W4:Y:S04]  /*a730*/  LDSM.16.M88.4 R48, [R211+0x6080] ;  /* 0x00608000d330783b */ /* 0x0007280000000200 */
        /* <DEDUP_REMOVED lines=12> */
[----:B-1-34-:R-:W2:Y:S01]  /*a800*/  LDL.64 R26, [R1+0x40] ;  /* 0x00004000011a7983 */ /* 0x01aea20000100a00 */
[----:B------:R-:W-:Y:S01]  /*a810*/  ISETP.GT.AND P1, PT, R102, 0x3f, PT ;  /* 0x0000003f6600780c */ /* 0x000fe20003f24270 */
[----:B------:R-:W-:Y:S01]  /*a820*/  IMAD.WIDE.U32 R4, R222, c[0x0][0x208], RZ ;  /* 0x00008200de047a25 */ /* 0x000fe200078e00ff */
[----:B------:R-:W-:Y:S01]  /*a830*/  SHF.R.S32.HI R0, RZ, 0x1f, R222 ;  /* 0x0000001fff007819 */ /* 0x000fe200000114de */
[----:B------:R-:W3:Y:S02]  /*a840*/  LDL.64 R24, [R1+0x38] ;  /* 0x0000380001187983 */ /* 0x000ee40000100a00 */
[----:B------:R-:W-:Y:S02]  /*a850*/  IMAD.MOV.U32 R30, RZ, RZ, c[0x0][0x208] ;  /* 0x00008200ff1e7624 */ /* 0x000fe400078e00ff */
[----:B------:R-:W4:Y:S01]  /*a860*/  LDL R23, [R1+0x24] ;  /* 0x0000240001177983 */ /* 0x000f220000100800 */
[----:B------:R-:W-:Y:S02]  /*a870*/  IMAD R0, R0, c[0x0][0x208], RZ ;  /* 0x0000820000007a24 */ /* 0x000fe400078e02ff */
[----:B------:R-:W-:Y:S01]  /*a880*/  IMAD.SHL.U32 R30, R30, 0x20, RZ ;  /* 0x000000201e1e7824 */ /* 0x000fe200078e00ff */
[----:B------:R-:W5:Y:S01]  /*a890*/  LDL R22, [R1+0x20] ;  /* 0x0000200001167983 */ /* 0x000f620000100800 */
[----:B------:R-:W-:Y:S02]  /*a8a0*/  IMAD R0, R222, c[0x0][0x20c], R0 ;  /* 0x00008300de007a24 */ /* 0x000fe400078e0200 */
[----:B------:R-:W-:Y:S01]  /*a8b0*/  IMAD.MOV.U32 R29, RZ, RZ, 0x5 ;  /* 0x00000005ff1d7424 */ /* 0x000fe200078e00ff */
[----:B------:R-:W5:Y:S01]  /*a8c0*/  LDL R21, [R1+0x1c] ;  /* 0x00001c0001157983 */ /* 0x000f620000100800 */
[----:B------:R-:W-:Y:S02]  /*a8d0*/  IMAD.IADD R0, R5, 0x1, R0 ;  /* 0x0000000105007824 */ /* 0x000fe400078e0200 */
[----:B------:R-:W-:Y:S01]  /*a8e0*/  IMAD.WIDE.U32 R4, R4, 0x30, RZ ;  /* 0x0000003004047825 */ /* 0x000fe200078e00ff */
[----:B------:R-:W5:Y:S03]  /*a8f0*/  LDL R20, [R1+0x18] ;  /* 0x0000180001147983 */ /* 0x000f660000100800 */
[----:B------:R-:W-:Y:S02]  /*a900*/  IMAD R0, R0, 0x30, RZ ;  /* 0x0000003000007824 */ /* 0x000fe400078e02ff */
[----:B------:R-:W-:Y:S02]  /*a910*/  IMAD.MOV.U32 R28, RZ, RZ, c[0x0][0x208] ;  /* 0x00008200ff1c7624 */ /* 0x000fe400078e00ff */
[----:B------:R-:W-:Y:S03]  /*a920*/  IMAD.IADD R0, R5, 0x1, R0 ;  /* 0x0000000105007824 */ /* 0x000fe600078e0200 */
[----:B------:R-:W-:Y:S02]  /*a930*/  SHF.L.U64.HI R28, R28, R29, c[0x0][0x20c] ;  /* 0x000083001c1c7619 */ /* 0x000fe4000001021d */
[-C--:B--2---:R-:W-:Y:S05]  /*a940*/  IADD3 R6, P0, R26, R4.reuse, RZ ;  /* 0x000000041a067210 */ /* 0x084fea0007f1e0ff */
[C---:B---3--:R-:W-:Y:S01]  /*a950*/  IMAD.X R8, R0.reuse, 0x1, R25, P0 ;  /* 0x0000000100087824 */ /* 0x048fe200000e0619 */
[-C--:B----4-:R-:W-:Y:S05]  /*a960*/  IADD3 R5, P0, R23, R4.reuse, RZ ;  /* 0x0000000417057210 */ /* 0x090fea0007f1e0ff */
[C---:B-----5:R-:W-:Y:S01]  /*a970*/  IMAD.X R9, R0.reuse, 0x1, R22, P0 ;  /* 0x0000000100097824 */ /* 0x060fe200000e0616 */
        /* <DEDUP_REMOVED lines=31> */
.L_x_309:
        /* <DEDUP_REMOVED lines=109> */
[----:B------:R1:W1:Y:S10]  /*b240*/  MUFU.TANH R164, R12 ;  /* 0x0000000c00a47308 */ /* 0x0002740000002400 */
[----:B------:R1:W1:Y:S01]  /*b250*/  MUFU.TANH R111, R13 ;  /* 0x0000000d006f7308 */ /* 0x0002620000002400 */
[----:B-----5:R-:W5:Y:S01]  /*b260*/  LDSM.16.M88.4 R8, [R214] ;  /* 0x00000000d608783b */ /* 0x020f620000000200 */
[----:B------:R-:W-:Y:S04]  /*b270*/  DEPBAR.LE SB0, 0x0 ;  /* 0x000080000000791a */ /* 0x000fe80000000000 */
[-C--:B----4-:R-:W-:Y:S04]  /*b280*/  HMMA.16816.F32 R20, R188, R4.reuse, R20 ;  /* 0x00000004bc14723c */ /* 0x090fe80000001814 */
[----:B------:R4:W1:Y:S01]  /*b290*/  MUFU.TANH R171, R14 ;  /* 0x0000000e00ab7308 */ /* 0x0008620000002400 */
[----:B------:R-:W-:Y:S03]  /*b2a0*/  BAR.SYNC.DEFER_BLOCKING 0x0 ;  /* 0x0000000000007b1d */ /* 0x000fe60000010000 */
[C---:B------:R-:W-:Y:S06]  /*b2b0*/  HMMA.16816.F32 R24, R160.reuse, R4, R24 ;  /* 0x00000004a018723c */ /* 0x040fec0000001818 */
[----:B------:R4:W1:Y:S02]  /*b2c0*/  MUFU.TANH R170, R15 ;  /* 0x0000000f00aa7308 */ /* 0x0008640000002400 */
[-C--:B------:R-:W-:Y:S08]  /*b2d0*/  HMMA.16816.F32 R28, R160, R6.reuse, R28 ;  /* 0x00000006a01c723c */ /* 0x080ff0000000181c */
[----:B------:R4:W1:Y:S01]  /*b2e0*/  MUFU.TANH R110, R16 ;  /* 0x00000010006e7308 */ /* 0x0008620000002400 */
[C---:B------:R-:W-:Y:S04]  /*b2f0*/  HMMA.16816.F32 R32, R188.reuse, R6, R32 ;  /* 0x00000006bc20723c */ /* 0x040fe80000001820 */
[----:B------:R-:W-:Y:S02]  /*b300*/  FMUL.FTZ R20, R20, c[0x0][0x320] ;  /* 0x0000c80014147a20 */ /* 0x000fe40000410000 */
[----:B------:R-:W-:Y:S03]  /*b310*/  FMUL.FTZ R21, R21, c[0x0][0x320] ;  /* 0x0000c80015157a20 */ /* 0x000fe60000410000 */
[----:B------:R4:W1:Y:S03]  /*b320*/  MUFU.TANH R109, R17 ;  /* 0x00000011006d7308 */ /* 0x0008660000002400 */
        /* <DEDUP_REMOVED lines=18> */
[----:B------:R-:W-:Y:S03]  /*b450*/  FMUL.FTZ R33, R33, c[0x0][0x320] ;  /* 0x0000c80021217a20 */ /* 0x000fe60000410000 */
        /* <DEDUP_REMOVED lines=21> */
[----:B------:R-:W-:Y:S05]  /*b5b0*/  FMUL.FTZ R51, R51, c[0x0][0x320] ;  /* 0x0000c80033337a20 */ /* 0x000fea0000410000 */
[----:B------:R4:W1:Y:S10]  /*b5c0*/  MUFU.TANH R183, R25 ;  /* 0x0000001900b77308 */ /* 0x0008740000002400 */
        /* <DEDUP_REMOVED lines=25> */
[----:B------:R4:W1:Y:S01]  /*b760*/  MUFU.TANH R189, R51 ;  /* 0x0000003300bd7308 */ /* 0x0008620000002400 */
[----:B------:R-:W-:-:S05]  /*b770*/  @!P0 BRA `(.L_x_310) ;  /* 0x0000041000008947 */ /* 0x000fca0003800000 */
[----:B--23--:R-:W-:Y:S01]  /*b780*/  SHF.R.S32.HI R206, RZ, 0x1f, R102 ;  /* 0x0000001fffce7819 */ /* 0x00cfe20000011466 */
[----:B------:R-:W2:Y:S03]  /*b790*/  LDL.64 R204, [R1+0x30] ;  /* 0x0000300001cc7983 */ /* 0x000ea60000100a00 */
[----:B------:R-:W-:Y:S01]  /*b7a0*/  LEA.HI R206, R206, R102, RZ, 0x2 ;  /* 0x00000066cece7211 */ /* 0x000fe200078f10ff */
[----:B-1----:R-:W3:Y:S03]  /*b7b0*/  LDL.64 R12, [R1+0x50] ;  /* 0x00005000010c7983 */ /* 0x002ee60000100a00 */
[----:B------:R-:W-:Y:S01]  /*b7c0*/  SHF.R.S32.HI R206, RZ, 0x2, R206 ;  /* 0x00000002ffce7819 */ /* 0x000fe200000114ce */
[----:B------:R-:W5:Y:S03]  /*b7d0*/  LDL.64 R102, [R1+0x28] ;  /* 0x0000280001667983 */ /* 0x000f660000100a00 */
[----:B----4-:R-:W-:Y:S01]  /*b7e0*/  IADD3 R0, -R206, 0x30, RZ ;  /* 0x00000030ce007810 */ /* 0x010fe20007ffe1ff */
[----:B------:R-:W4:Y:S03]  /*b7f0*/  LDL R11, [R1+0x68] ;  /* 0x00006800010b7983 */ /* 0x000f260000100800 */
[----:B------:R-:W-:Y:S01]  /*b800*/  ISETP.GE.AND P1, PT, R0, 0x1, PT ;  /* 0x000000010000780c */ /* 0x000fe20003f26270 */
[----:B------:R-:W3:Y:S04]  /*b810*/  LDL R10, [R1+0x64] ;  /* 0x00006400010a7983 */ /* 0x000ee80000100800 */
[----:B------:R-:W3:Y:S04]  /*b820*/  LDL R20, [R1+0x60] ;  /* 0x0000600001147983 */ /* 0x000ee80000100800 */
[----:B------:R-:W3:Y:S04]  /*b830*/  LDL R9, [R1+0x5c] ;  /* 0x00005c0001097983 */ /* 0x000ee80000100800 */
[----:B------:R-:W-:Y:S04]  /*b840*/  @P1 IADD3 R4, R222, -0x1, RZ ;  /* 0xffffffffde041810 */ /* 0x000fe80007ffe0ff */
[----:B------:R-:W-:Y:S01]  /*b850*/  @P1 SHF.R.S32.HI R5, RZ, 0x1f, R4 ;  /* 0x0000001fff051819 */ /* 0x000fe20000011404 */
[C---:B------:R-:W-:Y:S04]  /*b860*/  @P1 IMAD.WIDE.U32 R6, R4.reuse, c[0x0][0x1e0], RZ ;  /* 0x0000780004061a25 */ /* 0x040fe800078e00ff */
[----:B------:R-:W-:Y:S04]  /*b870*/  @P1 IMAD R5, R5, c[0x0][0x1e0], RZ ;  /* 0x0000780005051a24 */ /* 0x000fe800078e02ff */
[----:B------:R-:W-:Y:S04]  /*b880*/  @P1 IMAD R4, R4, c[0x0][0x1e4], R5 ;  /* 0x0000790004041a24 */ /* 0x000fe800078e0205 */
[----:B------:R-:W-:Y:S02]  /*b890*/  @P1 IMAD.IADD R7, R7, 0x1, R4 ;  /* 0x0000000107071824 */ /* 0x000fe400078e0204 */
[----:B--2---:R-:W-:Y:S02]  /*b8a0*/  @P1 IMAD.MOV.U32 R4, RZ, RZ, R204 ;  /* 0x000000ffff041224 */ /* 0x004fe400078e00cc */
[----:B-----5:R-:W-:Y:S04]  /*b8b0*/  @P1 IMAD.MOV.U32 R5, RZ, RZ, R103 ;  /* 0x000000ffff051224 */ /* 0x020fe800078e0067 */
[----:B------:R-:W-:Y:S04]  /*b8c0*/  @P1 IMAD.WIDE.U32 R4, R6, 0x30, R4 ;  /* 0x0000003006041825 */ /* 0x000fe800078e0004 */
[----:B------:R-:W-:Y:S02]  /*b8d0*/  @P1 IMAD R6, R7, 0x30, RZ ;  /* 0x0000003007061824 */ /* 0x000fe400078e02ff */
[C---:B------:R-:W-:Y:S02]  /*b8e0*/  @P1 IMAD.SHL.U32 R7, R4.reuse, 0x2, RZ ;  /* 0x0000000204071824 */ /* 0x040fe400078e00ff */
[----:B------:R-:W-:Y:S03]  /*b8f0*/  @P1 IMAD.IADD R6, R5, 0x1, R6 ;  /* 0x0000000105061824 */ /* 0x000fe600078e0206 */
[C---:B------:R-:W-:Y:S02]  /*b900*/  @P1 IADD3 R16, P2, R7.reuse, 0x40, RZ ;  /* 0x0000004007101810 */ /* 0x040fe40007f5e0ff */
[----:B------:R-:W-:Y:S02]  /*b910*/  @P1 SHF.L.U64.HI R6, R4, 0x1, R6 ;  /* 0x0000000104061819 */ /* 0x000fe40000010206 */
[----:B------:R-:W-:Y:S04]  /*b920*/  @P1 IADD3 R16, P0, R16, c[0x0][0x1c8], RZ ;  /* 0x0000720010101a10 */ /* 0x000fe80007f1e0ff */
[--C-:B------:R-:W-:Y:S02]  /*b930*/  @P1 IADD3.X R17, RZ, c[0x0][0x1cc], R6.reuse, P0, P2 ;  /* 0x00007300ff111a10 */ /* 0x100fe400007e4406 */
[----:B------:R-:W-:Y:S04]  /*b940*/  @P1 IADD3 R14, P2, R7, 0x80, RZ ;  /* 0x00000080070e1810 */ /* 0x000fe80007f5e0ff */
[----:B------:R-:W-:Y:S04]  /*b950*/  @P1 IADD3 R14, P0, R14, c[0x0][0x1c8], RZ ;  /* 0x000072000e0e1a10 */ /* 0x000fe80007f1e0ff */
[----:B------:R-:W-:Y:S02]  /*b960*/  @P1 IADD3.X R15, RZ, c[0x0][0x1cc], R6, P0, P2 ;  /* 0x00007300ff0f1a10 */ /* 0x000fe400007e4406 */
[----:B------:R-:W-:Y:S11]  /*b970*/  ISETP.GE.AND P0, PT, R0, 0x21, PT ;  /* 0x000000210000780c */ /* 0x000ff60003f06270 */
[----:B------:R-:W-:Y:S02]  /*b980*/  @!UPT UIADD3 URZ, URZ, URZ, URZ ;  /* 0x0000003f3f3ff290 */ /* 0x000fe4000fffe03f */
[----:B------:R-:W-:Y:S04]  /*b990*/  @P0 IADD3 R0, R222, -0x1, RZ ;  /* 0xffffffffde000810 */ /* 0x000fe80007ffe0ff */
[----:B------:R-:W-:Y:S05]  /*b9a0*/  @P0 SHF.R.S32.HI R4, RZ, 0x1f, R0 ;  /* 0x0000001fff040819 */ /* 0x000fea0000011400 */
[----:B------:R-:W-:Y:S04]  /*b9b0*/  @P0 IMAD R4, R4, c[0x0][0x1e0], RZ ;  /* 0x0000780004040a24 */ /* 0x000fe800078e02ff */
[C---:B------:R-:W-:Y:S02]  /*b9c0*/  @P0 IMAD R8, R0.reuse, c[0x0][0x1e4], R4 ;  /* 0x0000790000080a24 */ /* 0x040fe400078e0204 */
[----:B------:R-:W-:Y:S04]  /*b9d0*/  @P0 IMAD.WIDE.U32 R4, R0, c[0x0][0x1e0], RZ ;  /* 0x0000780000040a25 */ /* 0x000fe800078e00ff */
[----:B------:R-:W-:Y:S02]  /*b9e0*/  @P0 IMAD.IADD R0, R5, 0x1, R8 ;  /* 0x0000000105000824 */ /* 0x000fe400078e0208 */
[----:B---3--:R-:W-:Y:S04]  /*b9f0*/  @P0 IMAD.WIDE.U32 R4, R4, 0x30, R12 ;  /* 0x0000003004040825 */ /* 0x008fe800078e000c */
[----:B------:R-:W-:Y:S04]  /*ba00*/  @P0 IMAD R0, R0, 0x30, RZ ;  /* 0x0000003000000824 */ /* 0x000fe800078e02ff */
[----:B------:R-:W-:Y:S01]  /*ba10*/  @P0 IMAD.IADD R0, R0, 0x1, R5 ;  /* 0x0000000100000824 */ /* 0x000fe200078e0205 */
[-C--:B------:R-:W-:Y:S05]  /*ba20*/  @P0 IADD3 R5, P2, R204, R4.reuse, RZ ;  /* 0x00000004cc050210 */ /* 0x080fea0007f5e0ff */
[C---:B------:R-:W-:Y:S01]  /*ba30*/  @P0 IMAD.X R8, R0.reuse, 0x1, R103, P2 ;  /* 0x0000000100080824 */ /* 0x040fe200010e0667 */
[C---:B------:R-:W-:Y:S04]  /*ba40*/  @P0 LEA R12, P2, R5.reuse, c[0x0][0x1c8], 0x1 ;  /* 0x00007200050c0a11 */ /* 0x040fe800078408ff */
[----:B------:R-:W-:Y:S02]  /*ba50*/  @P0 LEA.HI.X R13, R5, c[0x0][0x1cc], R8, 0x1, P2 ;  /* 0x00007300050d0a11 */ /* 0x000fe400010f0c08 */
[-C--:B----4-:R-:W-:Y:S05]  /*ba60*/  @P0 IADD3 R5, P2, R11, R4.reuse, RZ ;  /* 0x000000040b050210 */ /* 0x090fea0007f5e0ff */
        /* <DEDUP_REMOVED lines=12> */
[----:B------:R-:W-:Y:S03]  /*bb30*/  @P0 LEA.HI.X R5, R5, c[0x0][0x1cc], R0, 0x1, P2 ;  /* 0x0000730005050a11 */ /* 0x000fe600010f0c00 */
[----:B------:R1:W-:Y:S04]  /*bb40*/  @P1 LDGSTS.E.BYPASS.LTC128B.128 [R223+0x4880], [R16.64], !P4 ;  /* 0x0488000010df1fae */ /* 0x0003e8000e101d48 */
[----:B------:R1:W-:Y:S04]  /*bb50*/  @P1 LDGSTS.E.BYPASS.LTC128B.128 [R223+0x5480], [R14.64], !P3 ;  /* 0x054800000edf1fae */ /* 0x0003e8000d901d48 */
[----:B------:R1:W-:Y:S04]  /*bb60*/  @P0 LDGSTS.E.BYPASS.LTC128B.128 [R223+0x4480], [R12.64], !P5 ;  /* 0x044800000cdf0fae */ /* 0x0003e8000e901d48 */
[----:B------:R1:W-:Y:S04]  /*bb70*/  @P0 LDGSTS.E.BYPASS.LTC128B.128 [R223+0x5080], [R10.64], !P4 ;  /* 0x050800000adf0fae */ /* 0x0003e8000e101d48 */
[----:B------:R1:W-:Y:S02]  /*bb80*/  @P0 LDGSTS.E.BYPASS.LTC128B.128 [R223+0x5c80], [R4.64], !P3 ;  /* 0x05c8000004df0fae */ /* 0x0003e4000d901d48 */
.L_x_310:
[----:B-1234-:R-:W-:Y:S01]  /*bb90*/  FMNMX.FTZ R0, R166, R106, !PT ;  /* 0x0000006aa6007209 */ /* 0x01efe20007810000 */
[----:B------:R-:W-:Y:S01]  /*bba0*/  LDSM.16.MT88.4 R20, [R209+0x1880] ;  /* 0x00188000d114783b */ /* 0x000fe20000004200 */
[----:B------:R-:W-:Y:S02]  /*bbb0*/  FMNMX.FTZ R4, R173, R104, !PT ;  /* 0x00000068ad047209 */ /* 0x000fe40007810000 */
[----:B------:R-:W-:Y:S02]  /*bbc0*/  FMNMX.FTZ R106, R165, R0, !PT ;  /* 0x00000000a56a7209 */ /* 0x000fe40007810000 */
[----:B------:R-:W-:Y:S02]  /*bbd0*/  FMNMX.FTZ R0, R167, R105, !PT ;  /* 0x00000069a7007209 */ /* 0x000fe40007810000 */
[----:B------:R-:W-:Y:S01]  /*bbe0*/  FMNMX.FTZ R106, R110, R106, !PT ;  /* 0x0000006a6e6a7209 */ /* 0x000fe20007810000 */
        /* <DEDUP_REMOVED lines=22> */
[----:B------:R-:W1:Y:S01]  /*bd50*/  SHFL.BFLY PT, R5, R106, 0x2, 0x1f ;  /* 0x0c401f006a057f89 */ /* 0x000e6200000e0000 */
[----:B------:R-:W-:Y:S02]  /*bd60*/  FMNMX.FTZ R0, R189, R0, !PT ;  /* 0x00000000bd007209 */ /* 0x000fe40007810000 */
[----:B------:R-:W-:Y:S04]  /*bd70*/  FMNMX.FTZ R4, R164, R4, !PT ;  /* 0x00000004a4047209 */ /* 0x000fe80007810000 */
[----:B------:R-:W-:Y:S01]  /*bd80*/  FMNMX.FTZ R4, R111, R4, !PT ;  /* 0x000000046f047209 */ /* 0x000fe20007810000 */
[----:B------:R-:W2:Y:S03]  /*bd90*/  SHFL.BFLY PT, R105, R0, 0x2, 0x1f ;  /* 0x0c401f0000697f89 */ /* 0x000ea600000e0000 */
[----:B------:R-:W-:Y:S04]  /*bda0*/  FMNMX.FTZ R4, R184, R4, !PT ;  /* 0x00000004b8047209 */ /* 0x000fe80007810000 */
[----:B------:R-:W-:Y:S04]  /*bdb0*/  FMNMX.FTZ R4, R183, R4, !PT ;  /* 0x00000004b7047209 */ /* 0x000fe80007810000 */
[----:B------:R-:W-:Y:S04]  /*bdc0*/  FMNMX.FTZ R4, R192, R4, !PT ;  /* 0x00000004c0047209 */ /* 0x000fe80007810000 */
[----:B------:R-:W-:Y:S04]  /*bdd0*/  FMNMX.FTZ R4, R187, R4, !PT ;  /* 0x00000004bb047209 */ /* 0x000fe80007810000 */
[----:B------:R-:W-:Y:S04]  /*bde0*/  FMNMX.FTZ R4, R199, R4, !PT ;  /* 0x00000004c7047209 */ /* 0x000fe80007810000 */
[----:B------:R-:W-:Y:S02]  /*bdf0*/  FMNMX.FTZ R4, R200, R4, !PT ;  /* 0x00000004c8047209 */ /* 0x000fe40007810000 */
[----:B-1----:R-:W-:Y:S02]  /*be00*/  FMNMX.FTZ R106, R106, R5, !PT ;  /* 0x000000056a6a7209 */ /* 0x002fe40007810000 */
[----:B------:R-:W-:Y:S02]  /*be10*/  FMNMX.FTZ R5, R168, R100, !PT ;  /* 0x00000064a8057209 */ /* 0x000fe40007810000 */
[----:B--2---:R-:W-:Y:S01]  /*be20*/  FMNMX.FTZ R105, R0, R105, !PT ;  /* 0x0000006900697209 */ /* 0x004fe20007810000 */
[----:B------:R-:W1:Y:S01]  /*be30*/  SHFL.BFLY PT, R7, R106, 0x1, 0x1f ;  /* 0x0c201f006a077f89 */ /* 0x000e6200000e0000 */
[----:B------:R-:W-:Y:S02]  /*be40*/  FMNMX.FTZ R0, R174, R5, !PT ;  /* 0x00000005ae007209 */ /* 0x000fe40007810000 */
[----:B------:R-:W-:Y:S02]  /*be50*/  FMNMX.FTZ R4, R203, R4, !PT ;  /* 0x00000004cb047209 */ /* 0x000fe40007810000 */
[----:B------:R-:W-:Y:S02]  /*be60*/  FMNMX.FTZ R0, R171, R0, !PT ;  /* 0x00000000ab007209 */ /* 0x000fe40007810000 */
[----:B------:R-:W-:Y:S01]  /*be70*/  FMNMX.FTZ R4, R190, R4, !PT ;  /* 0x00000004be047209 */ /* 0x000fe20007810000 */
[----:B------:R-:W2:Y:S01]  /*be80*/  SHFL.BFLY PT, R8, R105, 0x1, 0x1f ;  /* 0x0c201f0069087f89 */ /* 0x000ea200000e0000 */
[----:B------:R-:W-:Y:S04]  /*be90*/  FMNMX.FTZ R0, R170, R0, !PT ;  /* 0x00000000aa007209 */ /* 0x000fe80007810000 */
[----:B------:R-:W-:Y:S03]  /*bea0*/  FMNMX.FTZ R0, R185, R0, !PT ;  /* 0x00000000b9007209 */ /* 0x000fe60007810000 */
[----:B------:R-:W3:Y:S01]  /*beb0*/  SHFL.BFLY PT, R6, R4, 0x2, 0x1f ;  /* 0x0c401f0004067f89 */ /* 0x000ee200000e0000 */
[----:B------:R-:W-:Y:S04]  /*bec0*/  FMNMX.FTZ R0, R186, R0, !PT ;  /* 0x00000000ba007209 */ /* 0x000fe80007810000 */
[----:B------:R-:W-:Y:S02]  /*bed0*/  FMNMX.FTZ R0, R193, R0, !PT ;  /* 0x00000000c1007209 */ /* 0x000fe40007810000 */
        /* <DEDUP_REMOVED lines=8> */
[--C-:B------:R-:W-:Y:S02]  /*bf60*/  FFMA.FTZ R40, R176, c[0x0][0x2d0], -R160.reuse ;  /* 0x0000b400b0287a23 */ /* 0x100fe400000108a0 */
[----:B------:R1:W2:Y:S01]  /*bf70*/  MUFU.EX2 R103, R2 ;  /* 0x0000000200677308 */ /* 0x0002a20000000800 */
[----:B------:R-:W-:Y:S01]  /*bf80*/  FMNMX.FTZ R0, R107, R0, !PT ;  /* 0x000000006b007209 */ /* 0x000fe20007810000 */
[----:B------:R-:W-:Y:S01]  /*bf90*/  FMUL.FTZ R161, R105, c[0x0][0x2d0] ;  /* 0x0000b40069a17a20 */ /* 0x000fe20000410000 */
[----:B---3--:R-:W-:Y:S02]  /*bfa0*/  FMNMX.FTZ R4, R4, R6, !PT ;  /* 0x0000000604047209 */ /* 0x008fe40007810000 */
[----:B------:R-:W-:Y:S01]  /*bfb0*/  FMNMX.FTZ R0, R108, R0, !PT ;  /* 0x000000006c007209 */ /* 0x000fe20007810000 */
[--C-:B------:R-:W-:Y:S02]  /*bfc0*/  FFMA.FTZ R48, R181, c[0x0][0x2d0], -R161.reuse ;  /* 0x0000b400b5307a23 */ /* 0x100fe400000108a1 */
[----:B------:R-:W3:Y:S01]  /*bfd0*/  SHFL.BFLY PT, R104, R4, 0x1, 0x1f ;  /* 0x0c201f0004687f89 */ /* 0x000ee200000e0000 */
[----:B------:R-:W-:Y:S01]  /*bfe0*/  FFMA.FTZ R44, R179, c[0x0][0x2d0], -R161 ;  /* 0x0000b400b32c7a23 */ /* 0x000fe200000108a1 */
[----:B------:R4:W-:Y:S10]  /*bff0*/  MUFU.EX2 R234, R48 ;  /* 0x0000003000ea7308 */ /* 0x0009f40000000800 */
[----:B------:R-:W-:Y:S01]  /*c000*/  MUFU.EX2 R236, R40 ;  /* 0x0000002800ec7308 */ /* 0x000fe20000000800 */
[----:B-1----:R-:W-:Y:S02]  /*c010*/  FADD.FTZ R2, -R105, R3 ;  /* 0x0000000369027221 */ /* 0x002fe40000010100 */
[----:B------:R-:W1:Y:S01]  /*c020*/  SHFL.BFLY PT, R3, R0, 0x2, 0x1f ;  /* 0x0c401f0000037f89 */ /* 0x000e6200000e0000 */
[C---:B--2---:R-:W-:Y:S02]  /*c030*/  FMUL.FTZ R5, R103.reuse, R113 ;  /* 0x0000007167057220 */ /* 0x044fe40000410000 */
[----:B------:R-:W-:Y:S04]  /*c040*/  FMUL.FTZ R2, R2, c[0x0][0x2d0] ;  /* 0x0000b40002027a20 */ /* 0x000fe80000410000 */
[----:B------:R-:W-:Y:S01]  /*c050*/  MUFU.EX2 R235, R44 ;  /* 0x0000002c00eb7308 */ /* 0x000fe20000000800 */
[C---:B------:R-:W-:Y:S01]  /*c060*/  FMUL.FTZ R16, R103.reuse, R124 ;  /* 0x0000007c67107220 */ /* 0x040fe20000410000 */
[----:B---3--:R-:W-:Y:S01]  /*c070*/  FMNMX.FTZ R104, R4, R104, !PT ;  /* 0x0000006804687209 */ /* 0x008fe20007810000 */
[--C-:B------:R-:W-:Y:S02]  /*c080*/  FFMA.FTZ R4, R166, c[0x0][0x2d0], -R160.reuse ;  /* 0x0000b400a6047a23 */ /* 0x100fe400000108a0 */
[C---:B------:R-:W-:Y:S02]  /*c090*/  FMUL.FTZ R17, R103.reuse, R125 ;  /* 0x0000007d67117220 */ /* 0x040fe40000410000 */
[C---:B------:R-:W-:Y:S02]  /*c0a0*/  FMUL.FTZ R32, R103.reuse, R140 ;  /* 0x0000008c67207220 */ /* 0x040fe40000410000 */
[C---:B------:R-:W-:Y:S01]  /*c0b0*/  FMUL.FTZ R33, R103.reuse, R141 ;  /* 0x0000008d67217220 */ /* 0x040fe20000410000 */
[----:B------:R2:W3:Y:S01]  /*c0c0*/  MUFU.EX2 R102, R2 ;  /* 0x0000000200667308 */ /* 0x0004e20000000800 */
[C---:B----4-:R-:W-:Y:S02]  /*c0d0*/  FMUL.FTZ R48, R103.reuse, R156 ;  /* 0x0000009c67307220 */ /* 0x050fe40000410000 */
[C---:B------:R-:W-:Y:S02]  /*c0e0*/  FMUL.FTZ R49, R103.reuse, R157 ;  /* 0x0000009d67317220 */ /* 0x040fe40000410000 */
[C---:B------:R-:W-:Y:S02]  /*c0f0*/  FMUL.FTZ R52, R103.reuse, R52 ;  /* 0x0000003467347220 */ /* 0x040fe40000410000 */
[C---:B------:R-:W-:Y:S02]  /*c100*/  FMUL.FTZ R53, R103.reuse, R53 ;  /* 0x0000003567357220 */ /* 0x040fe40000410000 */
[----:B------:R-:W-:Y:S01]  /*c110*/  FMUL.FTZ R64, R103, R64 ;  /* 0x0000004067407220 */ /* 0x000fe20000410000 */
[----:B-1----:R-:W-:Y:S01]  /*c120*/  FMNMX.FTZ R0, R0, R3, !PT ;  /* 0x0000000300007209 */ /* 0x002fe20007810000 */
[----:B------:R-:W-:Y:S01]  /*c130*/  FFMA.FTZ R3, R169, c[0x0][0x2d0], -R161 ;  /* 0x0000b400a9037a23 */ /* 0x000fe200000108a1 */
[----:B------:R-:W-:Y:S01]  /*c140*/  MUFU.EX2 R252, R4 ;  /* 0x0000000400fc7308 */ /* 0x000fe20000000800 */
[C---:B------:R-:W-:Y:S02]  /*c150*/  FMUL.FTZ R65, R103.reuse, R65 ;  /* 0x0000004167417220 */ /* 0x040fe40000410000 */
[C---:B------:R-:W-:Y:S02]  /*c160*/  FMUL.FTZ R68, R103.reuse, R68 ;  /* 0x0000004467447220 */ /* 0x040fe40000410000 */
[C---:B------:R-:W-:Y:S02]  /*c170*/  FMUL.FTZ R69, R103.reuse, R69 ;  /* 0x0000004567457220 */ /* 0x040fe40000410000 */
[C---:B------:R-:W-:Y:S02]  /*c180*/  FMUL.FTZ R80, R103.reuse, R80 ;  /* 0x0000005067507220 */ /* 0x040fe40000410000 */
[C---:B------:R-:W-:Y:S01]  /*c190*/  FMUL.FTZ R81, R103.reuse, R81 ;  /* 0x0000005167517220 */ /* 0x040fe20000410000 */
[----:B------:R1:W-:Y:S01]  /*c1a0*/  MUFU.EX2 R249, R3 ;  /* 0x0000000300f97308 */ /* 0x0003e20000000800 */
[----:B------:R-:W-:Y:S02]  /*c1b0*/  FMUL.FTZ R84, R103, R84 ;  /* 0x0000005467547220 */ /* 0x000fe40000410000 */
[----:B--2---:R-:W-:Y:S02]  /*c1c0*/  FADD.FTZ R2, -R104, R101 ;  /* 0x0000006568027221 */ /* 0x004fe40000010100 */
[----:B---3--:R-:W-:Y:S02]  /*c1d0*/  FMUL.FTZ R6, R102, R114 ;  /* 0x0000007266067220 */ /* 0x008fe40000410000 */
[----:B------:R-:W-:Y:S02]  /*c1e0*/  FMUL.FTZ R2, R2, c[0x0][0x2d0] ;  /* 0x0000b40002027a20 */ /* 0x000fe40000410000 */
[C---:B------:R-:W-:Y:S02]  /*c1f0*/  FMUL.FTZ R7, R102.reuse, R115 ;  /* 0x0000007366077220 */ /* 0x040fe40000410000 */
[----:B------:R2:W3:Y:S01]  /*c200*/  MUFU.EX2 R101, R2 ;  /* 0x0000000200657308 */ /* 0x0004e20000000800 */
[C---:B------:R-:W-:Y:S02]  /*c210*/  FMUL.FTZ R34, R102.reuse, R142 ;  /* 0x0000008e66227220 */ /* 0x040fe40000410000 */
[C---:B------:R-:W-:Y:S02]  /*c220*/  FMUL.FTZ R35, R102.reuse, R143 ;  /* 0x0000008f66237220 */ /* 0x040fe40000410000 */
[----:B------:R-:W-:Y:S01]  /*c230*/  LDSM.16.MT88.4 R140, [R210+0x2080] ;  /* 0x00208000d28c783b */ /* 0x000fe20000004200 */
[C---:B------:R-:W-:Y:S02]  /*c240*/  FMUL.FTZ R50, R102.reuse, R158 ;  /* 0x0000009e66327220 */ /* 0x040fe40000410000 */
[C---:B------:R-:W-:Y:S02]  /*c250*/  FMUL.FTZ R51, R102.reuse, R159 ;  /* 0x0000009f66337220 */ /* 0x040fe40000410000 */
[C---:B------:R-:W-:Y:S02]  /*c260*/  FMUL.FTZ R54, R102.reuse, R54 ;  /* 0x0000003666367220 */ /* 0x040fe40000410000 */
[----:B------:R-:W-:Y:S01]  /*c270*/  FMUL.FTZ R55, R102, R55 ;  /* 0x0000003766377220 */ /* 0x000fe20000410000 */
[----:B------:R-:W-:Y:S01]  /*c280*/  LDSM.16.MT88.4 R156, [R209+0x2c80] ;  /* 0x002c8000d19c783b */ /* 0x000fe20000004200 */
[--C-:B-1----:R-:W-:Y:S02]  /*c290*/  FFMA.FTZ R3, R110, c[0x0][0x2d0], -R160.reuse ;  /* 0x0000b4006e037a23 */ /* 0x102fe400000108a0 */
[----:B------:R-:W-:Y:S02]  /*c2a0*/  FMUL.FTZ R110, R104, c[0x0][0x2d0] ;  /* 0x0000b400686e7a20 */ /* 0x000fe40000410000 */
[----:B------:R1:W-:Y:S01]  /*c2b0*/  MUFU.EX2 R250, R3 ;  /* 0x0000000300fa7308 */ /* 0x0003e20000000800 */
[C---:B------:R-:W-:Y:S02]  /*c2c0*/  FMUL.FTZ R66, R102.reuse, R66 ;  /* 0x0000004266427220 */ /* 0x040fe40000410000 */
[C---:B------:R-:W-:Y:S02]  /*c2d0*/  FMUL.FTZ R67, R102.reuse, R67 ;  /* 0x0000004366437220 */ /* 0x040fe40000410000 */
[C---:B------:R-:W-:Y:S02]  /*c2e0*/  FMUL.FTZ R70, R102.reuse, R70 ;  /* 0x0000004666467220 */ /* 0x040fe40000410000 */
[--C-:B--2---:R-:W-:Y:S02]  /*c2f0*/  FFMA.FTZ R2, R165, c[0x0][0x2d0], -R160.reuse ;  /* 0x0000b400a5027a23 */ /* 0x104fe400000108a0 */
[C---:B---3--:R-:W-:Y:S02]  /*c300*/  FMUL.FTZ R8, R101.reuse, R116 ;  /* 0x0000007465087220 */ /* 0x048fe40000410000 */
[----:B------:R2:W-:Y:S01]  /*c310*/  MUFU.EX2 R191, R2 ;  /* 0x0000000200bf7308 */ /* 0x0005e20000000800 */
[C---:B------:R-:W-:Y:S02]  /*c320*/  FMUL.FTZ R9, R101.reuse, R117 ;  /* 0x0000007565097220 */ /* 0x040fe40000410000 */
[C---:B------:R-:W-:Y:S02]  /*c330*/  FMUL.FTZ R12, R101.reuse, R120 ;  /* 0x00000078650c7220 */ /* 0x040fe40000410000 */
[C---:B------:R-:W-:Y:S02]  /*c340*/  FMUL.FTZ R13, R101.reuse, R121 ;  /* 0x00000079650d7220 */ /* 0x040fe40000410000 */
[C---:B------:R-:W-:Y:S02]  /*c350*/  FMUL.FTZ R24, R101.reuse, R132 ;  /* 0x0000008465187220 */ /* 0x040fe40000410000 */
[C---:B------:R-:W-:Y:S02]  /*c360*/  FMUL.FTZ R25, R101.reuse, R133 ;  /* 0x0000008565197220 */ /* 0x040fe40000410000 */
[----:B------:R-:W-:Y:S02]  /*c370*/  FMUL.FTZ R40, R101, R148 ;  /* 0x0000009465287220 */ /* 0x000fe40000410000 */
[----:B-1----:R-:W-:Y:S02]  /*c380*/  FFMA.FTZ R3, R109, c[0x0][0x2d0], -R160 ;  /* 0x0000b4006d037a23 */ /* 0x002fe400000108a0 */
[C---:B------:R-:W-:Y:S02]  /*c390*/  FMUL.FTZ R41, R101.reuse, R149 ;  /* 0x0000009565297220 */ /* 0x040fe40000410000 */
[----:B------:R1:W3:Y:S01]  /*c3a0*/  MUFU.EX2 R251, R3 ;  /* 0x0000000300fb7308 */ /* 0x0002e20000000800 */
[C---:B------:R-:W-:Y:S02]  /*c3b0*/  FMUL.FTZ R44, R101.reuse, R152 ;  /* 0x00000098652c7220 */ /* 0x040fe40000410000 */
[C---:B------:R-:W-:Y:S02]  /*c3c0*/  FMUL.FTZ R45, R101.reuse, R153 ;  /* 0x00000099652d7220 */ /* 0x040fe40000410000 */
[----:B------:R-:W-:Y:S02]  /*c3d0*/  FMUL.FTZ R56, R101, R56 ;  /* 0x0000003865387220 */ /* 0x000fe40000410000 */
[--C-:B--2---:R-:W-:Y:S02]  /*c3e0*/  FFMA.FTZ R2, R167, c[0x0][0x2d0], -R161.reuse ;  /* 0x0000b400a7027a23 */ /* 0x104fe400000108a1 */
[C---:B------:R-:W-:Y:S02]  /*c3f0*/  FMUL.FTZ R57, R101.reuse, R57 ;  /* 0x0000003965397220 */ /* 0x040fe40000410000 */
[----:B------:R2:W4:Y:S01]  /*c400*/  MUFU.EX2 R248, R2 ;  /* 0x0000000200f87308 */ /* 0x0005220000000800 */
[C---:B------:R-:W-:Y:S02]  /*c410*/  FMUL.FTZ R60, R101.reuse, R60 ;  /* 0x0000003c653c7220 */ /* 0x040fe40000410000 */
[C---:B------:R-:W-:Y:S02]  /*c420*/  FMUL.FTZ R61, R101.reuse, R61 ;  /* 0x0000003d653d7220 */ /* 0x040fe40000410000 */
[----:B------:R-:W-:Y:S02]  /*c430*/  FMUL.FTZ R71, R102, R71 ;  /* 0x0000004766477220 */ /* 0x000fe40000410000 */
[C---:B------:R-:W-:Y:S02]  /*c440*/  FMUL.FTZ R72, R101.reuse, R72 ;  /* 0x0000004865487220 */ /* 0x040fe40000410000 */
[C---:B------:R-:W-:Y:S02]  /*c450*/  FMUL.FTZ R73, R101.reuse, R73 ;  /* 0x0000004965497220 */ /* 0x040fe40000410000 */
[----:B------:R-:W-:Y:S02]  /*c460*/  FMUL.FTZ R76, R101, R76 ;  /* 0x0000004c654c7220 */ /* 0x000fe40000410000 */
[--C-:B-1----:R-:W-:Y:S01]  /*c470*/  FFMA.FTZ R3, R18, c[0x0][0x2d0], -R161.reuse ;  /* 0x0000b40012037a23 */ /* 0x102fe200000108a1 */
[----:B---3--:R-:W-:Y:S01]  /*c480*/  F2FP.PACK_AB R114, R251, R250 ;  /* 0x000000fafb72723e */ /* 0x008fe200000000ff */
[C---:B------:R-:W-:Y:S02]  /*c490*/  FMUL.FTZ R18, R102.reuse, R126 ;  /* 0x0000007e66127220 */ /* 0x040fe40000410000 */
[----:B------:R1:W-:Y:S01]  /*c4a0*/  MUFU.EX2 R247, R3 ;  /* 0x0000000300f77308 */ /* 0x0003e20000000800 */
[----:B------:R-:W-:Y:S02]  /*c4b0*/  FMUL.FTZ R77, R101, R77 ;  /* 0x0000004d654d7220 */ /* 0x000fe40000410000 */
[C---:B------:R-:W-:Y:S02]  /*c4c0*/  FMUL.FTZ R82, R102.reuse, R82 ;  /* 0x0000005266527220 */ /* 0x040fe40000410000 */
[C---:B------:R-:W-:Y:S01]  /*c4d0*/  FMUL.FTZ R83, R102.reuse, R83 ;  /* 0x0000005366537220 */ /* 0x040fe20000410000 */
[----:B--2---:R-:W2:Y:S01]  /*c4e0*/  SHFL.BFLY PT, R2, R0, 0x1, 0x1f ;  /* 0x0c201f0000027f89 */ /* 0x004ea200000e0000 */
[----:B----4-:R-:W-:Y:S01]  /*c4f0*/  F2FP.PACK_AB R113, R249, R248 ;  /* 0x000000f8f971723e */ /* 0x010fe200000000ff */
[----:B------:R-:W-:Y:S02]  /*c500*/  FMUL.FTZ R85, R103, R85 ;  /* 0x0000005567557220 */ /* 0x000fe40000410000 */
[C---:B------:R-:W-:Y:S02]  /*c510*/  FMUL.FTZ R86, R102.reuse, R86 ;  /* 0x0000005666567220 */ /* 0x040fe40000410000 */
[C---:B------:R-:W-:Y:S02]  /*c520*/  FMUL.FTZ R87, R102.reuse, R87 ;  /* 0x0000005766577220 */ /* 0x040fe40000410000 */
[C---:B------:R-:W-:Y:S02]  /*c530*/  FMUL.FTZ R88, R101.reuse, R88 ;  /* 0x0000005865587220 */ /* 0x040fe40000410000 */
[C---:B------:R-:W-:Y:S02]  /*c540*/  FMUL.FTZ R89, R101.reuse, R89 ;  /* 0x0000005965597220 */ /* 0x040fe40000410000 */
[C---:B------:R-:W-:Y:S02]  /*c550*/  FMUL.FTZ R92, R101.reuse, R92 ;  /* 0x0000005c655c7220 */ /* 0x040fe40000410000 */
[----:B------:R-:W-:Y:S02]  /*c560*/  FMUL.FTZ R93, R101, R93 ;  /* 0x0000005d655d7220 */ /* 0x000fe40000410000 */
[----:B------:R-:W-:Y:S02]  /*c570*/  FMUL.FTZ R96, R103, R96 ;  /* 0x0000006067607220 */ /* 0x000fe40000410000 */
[--C-:B-1----:R-:W-:Y:S02]  /*c580*/  FFMA.FTZ R3, R173, c[0x0][0x2d0], -R110.reuse ;  /* 0x0000b400ad037a23 */ /* 0x102fe4000001086e */
[----:B------:R-:W-:Y:S02]  /*c590*/  FMUL.FTZ R97, R103, R97 ;  /* 0x0000006167617220 */ /* 0x000fe40000410000 */
[----:B------:R1:W-:Y:S01]  /*c5a0*/  MUFU.EX2 R242, R3 ;  /* 0x0000000300f27308 */ /* 0x0003e20000000800 */
[----:B------:R-:W-:Y:S01]  /*c5b0*/  FMUL.FTZ R98, R102, R98 ;  /* 0x0000006266627220 */ /* 0x000fe20000410000 */
[----:B--2---:R-:W-:Y:S01]  /*c5c0*/  FMNMX.FTZ R2, R0, R2, !PT ;  /* 0x0000000200027209 */ /* 0x004fe20007810000 */
[--C-:B------:R-:W-:Y:S02]  /*c5d0*/  FFMA.FTZ R0, R19, c[0x0][0x2d0], -R161.reuse ;  /* 0x0000b40013007a23 */ /* 0x100fe400000108a1 */
[C---:B------:R-:W-:Y:S02]  /*c5e0*/  FMUL.FTZ R19, R102.reuse, R127 ;  /* 0x0000007f66137220 */ /* 0x040fe40000410000 */
[----:B------:R-:W-:Y:S01]  /*c5f0*/  LDSM.16.MT88.4 R124, [R210+0x2480] ;  /* 0x00248000d27c783b */ /* 0x000fe20000004200 */
[----:B------:R-:W-:Y:S02]  /*c600*/  FMUL.FTZ R99, R102, R99 ;  /* 0x0000006366637220 */ /* 0x000fe40000410000 */
[----:B------:R2:W3:Y:S01]  /*c610*/  MUFU.EX2 R246, R0 ;  /* 0x0000000000f67308 */ /* 0x0004e20000000800 */
[C---:B------:R-:W-:Y:S02]  /*c620*/  FMUL.FTZ R28, R101.reuse, R136 ;  /* 0x00000088651c7220 */ /* 0x040fe40000410000 */
[----:B------:R-:W-:Y:S02]  /*c630*/  FMUL.FTZ R29, R101, R137 ;  /* 0x00000089651d7220 */ /* 0x000fe40000410000 */
[--C-:B------:R-:W-:Y:S05]  /*c640*/  FFMA.FTZ R109, R199, c[0x0][0x2d0], -R110.reuse ;  /* 0x0000b400c76d7a23 */ /* 0x100fea000001086e */
[----:B------:R-:W-:Y:S01]  /*c650*/  MUFU.EX2 R181, R109 ;  /* 0x0000006d00b57308 */ /* 0x000fe20000000800 */
[----:B-1----:R-:W-:Y:S09]  /*c660*/  FFMA.FTZ R3, R172, c[0x0][0x2d0], -R110 ;  /* 0x0000b400ac037a23 */ /* 0x002ff2000001086e */
[----:B------:R1:W4:Y:S01]  /*c670*/  MUFU.EX2 R243, R3 ;  /* 0x0000000300f37308 */ /* 0x0003220000000800 */
[----:B--2---:R-:W-:Y:S01]  /*c680*/  FADD.FTZ R0, -R2, R100 ;  /* 0x0000006402007221 */ /* 0x004fe20000010100 */
[----:B---3--:R-:W-:Y:S01]  /*c690*/  F2FP.PACK_AB R115, R246, R247 ;  /* 0x000000f7f673723e */ /* 0x008fe200000000ff */
[----:B------:R-:W-:Y:S02]  /*c6a0*/  FFMA.FTZ R100, R177, c[0x0][0x2d0], -R160 ;  /* 0x0000b400b1647a23 */ /* 0x000fe400000108a0 */
[----:B------:R-:W-:Y:S05]  /*c6b0*/  FMUL.FTZ R0, R0, c[0x0][0x2d0] ;  /* 0x0000b40000007a20 */ /* 0x000fea0000410000 */
[----:B------:R2:W-:Y:S10]  /*c6c0*/  MUFU.EX2 R233, R100 ;  /* 0x0000006400e97308 */ /* 0x0005f40000000800 */
[----:B------:R-:W3:Y:S01]  /*c6d0*/  MUFU.EX2 R0, R0 ;  /* 0x0000000000007308 */ /* 0x000ee20000000800 */
[----:B-1----:R-:W-:Y:S01]  /*c6e0*/  FFMA.FTZ R3, R164, c[0x0][0x2d0], -R110 ;  /* 0x0000b400a4037a23 */ /* 0x002fe2000001086e */
[----:B----4-:R-:W-:Y:S01]  /*c6f0*/  F2FP.PACK_AB R116, R243, R242 ;  /* 0x000000f2f374723e */ /* 0x010fe200000000ff */
[----:B------:R-:W-:Y:S07]  /*c700*/  LDSM.16.MT88.4 R164, [R210+0x2c80] ;  /* 0x002c8000d2a4783b */ /* 0x000fee0000004200 */
[----:B------:R1:W-:Y:S01]  /*c710*/  MUFU.EX2 R244, R3 ;  /* 0x0000000300f47308 */ /* 0x0003e20000000800 */
[----:B--2---:R-:W-:Y:S09]  /*c720*/  FFMA.FTZ R100, R178, c[0x0][0x2d0], -R160 ;  /* 0x0000b400b2647a23 */ /* 0x004ff200000108a0 */
[----:B------:R2:W-:Y:S01]  /*c730*/  MUFU.EX2 R232, R100 ;  /* 0x0000006400e87308 */ /* 0x0005e20000000800 */
[C---:B---3--:R-:W-:Y:S02]  /*c740*/  FMUL.FTZ R10, R0.reuse, R118 ;  /* 0x00000076000a7220 */ /* 0x048fe40000410000 */
[C---:B------:R-:W-:Y:S02]  /*c750*/  FMUL.FTZ R11, R0.reuse, R119 ;  /* 0x00000077000b7220 */ /* 0x040fe40000410000 */
[C---:B------:R-:W-:Y:S02]  /*c760*/  FMUL.FTZ R14, R0.reuse, R122 ;  /* 0x0000007a000e7220 */ /* 0x040fe40000410000 */
[C---:B------:R-:W-:Y:S02]  /*c770*/  FMUL.FTZ R15, R0.reuse, R123 ;  /* 0x0000007b000f7220 */ /* 0x040fe40000410000 */
[C---:B------:R-:W-:Y:S01]  /*c780*/  FMUL.FTZ R26, R0.reuse, R134 ;  /* 0x00000086001a7220 */ /* 0x040fe20000410000 */
[----:B------:R-:W3:Y:S01]  /*c790*/  LDSM.16.MT88.4 R120, [R209+0x2480] ;  /* 0x00248000d178783b */ /* 0x000ee20000004200 */
[--C-:B-1----:R-:W-:Y:S02]  /*c7a0*/  FFMA.FTZ R3, R111, c[0x0][0x2d0], -R110.reuse ;  /* 0x0000b4006f037a23 */ /* 0x102fe4000001086e */
[C---:B------:R-:W-:Y:S02]  /*c7b0*/  FMUL.FTZ R27, R0.reuse, R135 ;  /* 0x00000087001b7220 */ /* 0x040fe40000410000 */
[----:B------:R-:W1:Y:S01]  /*c7c0*/  MUFU.EX2 R245, R3 ;  /* 0x0000000300f57308 */ /* 0x000e620000000800 */
[C---:B------:R-:W-:Y:S02]  /*c7d0*/  FMUL.FTZ R42, R0.reuse, R150 ;  /* 0x00000096002a7220 */ /* 0x040fe40000410000 */
[----:B------:R-:W-:Y:S01]  /*c7e0*/  LDSM.16.MT88.4 R132, [R209+0x2080] ;  /* 0x00208000d184783b */ /* 0x000fe20000004200 */
[----:B------:R-:W-:Y:S02]  /*c7f0*/  FMUL.FTZ R43, R0, R151 ;  /* 0x00000097002b7220 */ /* 0x000fe40000410000 */
[----:B--2---:R-:W-:Y:S02]  /*c800*/  FFMA.FTZ R100, R180, c[0x0][0x2d0], -R161 ;  /* 0x0000b400b4647a23 */ /* 0x004fe400000108a1 */
[C---:B------:R-:W-:Y:S02]  /*c810*/  FMUL.FTZ R46, R0.reuse, R154 ;  /* 0x0000009a002e7220 */ /* 0x040fe40000410000 */
[----:B------:R2:W-:Y:S01]  /*c820*/  MUFU.EX2 R231, R100 ;  /* 0x0000006400e77308 */ /* 0x0005e20000000800 */
[C---:B------:R-:W-:Y:S02]  /*c830*/  FMUL.FTZ R47, R0.reuse, R155 ;  /* 0x0000009b002f7220 */ /* 0x040fe40000410000 */
[C---:B------:R-:W-:Y:S02]  /*c840*/  FMUL.FTZ R58, R0.reuse, R58 ;  /* 0x0000003a003a7220 */ /* 0x040fe40000410000 */
[C---:B------:R-:W-:Y:S02]  /*c850*/  FMUL.FTZ R59, R0.reuse, R59 ;  /* 0x0000003b003b7220 */ /* 0x040fe40000410000 */
[C---:B------:R-:W-:Y:S02]  /*c860*/  FMUL.FTZ R62, R0.reuse, R62 ;  /* 0x0000003e003e7220 */ /* 0x040fe40000410000 */
[C---:B------:R-:W-:Y:S02]  /*c870*/  FMUL.FTZ R63, R0.reuse, R63 ;  /* 0x0000003f003f7220 */ /* 0x040fe40000410000 */
[C---:B------:R-:W-:Y:S02]  /*c880*/  FMUL.FTZ R74, R0.reuse, R74 ;  /* 0x0000004a004a7220 */ /* 0x040fe40000410000 */
[----:B------:R-:W-:Y:S01]  /*c890*/  FMUL.FTZ R75, R0, R75 ;  /* 0x0000004b004b7220 */ /* 0x000fe20000410000 */
[----:B-1----:R-:W-:Y:S01]  /*c8a0*/  F2FP.PACK_AB R118, R245, R244 ;  /* 0x000000f4f576723e */ /* 0x002fe200000000ff */
[----:B------:R-:W-:Y:S02]  /*c8b0*/  FMUL.FTZ R3, R2, c[0x0][0x2d0] ;  /* 0x0000b40002037a20 */ /* 0x000fe40000410000 */
[----:B------:R-:W-:Y:S02]  /*c8c0*/  FMUL.FTZ R78, R0, R78 ;  /* 0x0000004e004e7220 */ /* 0x000fe40000410000 */
[----:B------:R-:W-:Y:S02]  /*c8d0*/  FFMA.FTZ R4, R168, c[0x0][0x2d0], -R3 ;  /* 0x0000b400a8047a23 */ /* 0x000fe40000010803 */
[----:B------:R-:W-:Y:S02]  /*c8e0*/  FMUL.FTZ R79, R0, R79 ;  /* 0x0000004f004f7220 */ /* 0x000fe40000410000 */
[----:B------:R1:W-:Y:S01]  /*c8f0*/  MUFU.EX2 R238, R4 ;  /* 0x0000000400ee7308 */ /* 0x0003e20000000800 */
[----:B--2---:R-:W-:Y:S02]  /*c900*/  FFMA.FTZ R100, R182, c[0x0][0x2d0], -R161 ;  /* 0x0000b400b6647a23 */ /* 0x004fe400000108a1 */
[C---:B------:R-:W-:Y:S02]  /*c910*/  FMUL.FTZ R90, R0.reuse, R90 ;  /* 0x0000005a005a7220 */ /* 0x040fe40000410000 */
[C---:B------:R-:W-:Y:S02]  /*c920*/  FMUL.FTZ R91, R0.reuse, R91 ;  /* 0x0000005b005b7220 */ /* 0x040fe40000410000 */
[C---:B------:R-:W-:Y:S02]  /*c930*/  FMUL.FTZ R94, R0.reuse, R94 ;  /* 0x0000005e005e7220 */ /* 0x040fe40000410000 */
[C---:B------:R-:W-:Y:S01]  /*c940*/  FMUL.FTZ R95, R0.reuse, R95 ;  /* 0x0000005f005f7220 */ /* 0x040fe20000410000 */
[----:B------:R2:W-:Y:S01]  /*c950*/  MUFU.EX2 R230, R100 ;  /* 0x0000006400e67308 */ /* 0x0005e20000000800 */
[C---:B------:R-:W-:Y:S02]  /*c960*/  FMUL.FTZ R30, R0.reuse, R138 ;  /* 0x0000008a001e7220 */ /* 0x040fe40000410000 */
[----:B------:R-:W-:Y:S02]  /*c970*/  FMUL.FTZ R31, R0, R139 ;  /* 0x0000008b001f7220 */ /* 0x000fe40000410000 */
[--C-:B------:R-:W-:Y:S06]  /*c980*/  FFMA.FTZ R107, R107, c[0x0][0x2d0], -R3.reuse ;  /* 0x0000b4006b6b7a23 */ /* 0x100fec0000010803 */
[----:B------:R-:W-:Y:S01]  /*c990*/  MUFU.EX2 R107, R107 ;  /* 0x0000006b006b7308 */ /* 0x000fe20000000800 */
[--C-:B-1----:R-:W-:Y:S09]  /*c9a0*/  FFMA.FTZ R4, R174, c[0x0][0x2d0], -R3.reuse ;  /* 0x0000b400ae047a23 */ /* 0x102ff20000010803 */
[----:B------:R1:W4:Y:S01]  /*c9b0*/  MUFU.EX2 R239, R4 ;  /* 0x0000000400ef7308 */ /* 0x0003220000000800 */
[--C-:B--2---:R-:W-:Y:S09]  /*c9c0*/  FFMA.FTZ R100, R184, c[0x0][0x2d0], -R110.reuse ;  /* 0x0000b400b8647a23 */ /* 0x104ff2000001086e */
[----:B------:R2:W-:Y:S01]  /*c9d0*/  MUFU.EX2 R226, R100 ;  /* 0x0000006400e27308 */ /* 0x0005e20000000800 */
[--C-:B-1----:R-:W-:Y:S01]  /*c9e0*/  FFMA.FTZ R4, R171, c[0x0][0x2d0], -R3.reuse ;  /* 0x0000b400ab047a23 */ /* 0x102fe20000010803 */
[----:B----4-:R-:W-:Y:S08]  /*c9f0*/  F2FP.PACK_AB R117, R239, R238 ;  /* 0x000000eeef75723e */ /* 0x010ff000000000ff */
[----:B------:R1:W-:Y:S01]  /*ca00*/  MUFU.EX2 R240, R4 ;  /* 0x0000000400f07308 */ /* 0x0003e20000000800 */
[--C-:B--2---:R-:W-:Y:S09]  /*ca10*/  FFMA.FTZ R100, R183, c[0x0][0x2d0], -R110.reuse ;  /* 0x0000b400b7647a23 */ /* 0x104ff2000001086e */
[----:B------:R2:W-:Y:S01]  /*ca20*/  MUFU.EX2 R225, R100 ;  /* 0x0000006400e17308 */ /* 0x0005e20000000800 */
[--C-:B-1----:R-:W-:Y:S02]  /*ca30*/  FFMA.FTZ R4, R170, c[0x0][0x2d0], -R3.reuse ;  /* 0x0000b400aa047a23 */ /* 0x102fe40000010803 */
[----:B------:R-:W-:Y:S07]  /*ca40*/  LDSM.16.MT88.4 R168, [R209+0x3880] ;  /* 0x00388000d1a8783b */ /* 0x000fee0000004200 */
[----:B------:R1:W4:Y:S01]  /*ca50*/  MUFU.EX2 R241, R4 ;  /* 0x0000000400f17308 */ /* 0x0003220000000800 */
[--C-:B--2---:R-:W-:Y:S09]  /*ca60*/  FFMA.FTZ R100, R185, c[0x0][0x2d0], -R3.reuse ;  /* 0x0000b400b9647a23 */ /* 0x104ff20000010803 */
[----:B------:R2:W-:Y:S01]  /*ca70*/  MUFU.EX2 R224, R100 ;  /* 0x0000006400e07308 */ /* 0x0005e20000000800 */
[----:B-1----:R-:W-:Y:S01]  /*ca80*/  FMUL.FTZ R4, R103, R112 ;  /* 0x0000007067047220 */ /* 0x002fe20000410000 */
[----:B------:R-:W-:Y:S02]  /*ca90*/  F2FP.PACK_AB R112, R191, R252 ;  /* 0x000000fcbf70723e */ /* 0x000fe400000000ff */
[----:B----4-:R-:W-:Y:S05]  /*caa0*/  F2FP.PACK_AB R119, R241, R240 ;  /* 0x000000f0f177723e */ /* 0x010fea00000000ff */
[-C--:B------:R-:W-:Y:S05]  /*cab0*/  HMMA.16816.F32 R4, R112, R20.reuse, R4 ;  /* 0x000000147004723c */ /* 0x080fea0000001804 */
[--C-:B--2---:R-:W-:Y:S03]  /*cac0*/  FFMA.FTZ R100, R186, c[0x0][0x2d0], -R3.reuse ;  /* 0x0000b400ba647a23 */ /* 0x104fe60000010803 */
[C---:B------:R-:W-:Y:S01]  /*cad0*/  HMMA.16816.F32 R8, R116.reuse, R20, R8 ;  /* 0x000000147408723c */ /* 0x040fe20000001808 */
[----:B------:R1:W2:Y:S06]  /*cae0*/  MUFU.EX2 R207, R100 ;  /* 0x0000006400cf7308 */ /* 0x0002ac0000000800 */
[C---:B------:R-:W-:Y:S01]  /*caf0*/  FMUL.FTZ R20, R103.reuse, R128 ;  /* 0x0000008067147220 */ /* 0x040fe20000410000 */
[-C--:B------:R-:W-:Y:S04]  /*cb00*/  HMMA.16816.F32 R12, R116, R22.reuse, R12 ;  /* 0x00000016740c723c */ /* 0x080fe8000000180c */
[----:B------:R-:W-:Y:S04]  /*cb10*/  FMUL.FTZ R21, R103, R129 ;  /* 0x0000008167157220 */ /* 0x000fe80000410000 */
[C---:B------:R-:W-:Y:S07]  /*cb20*/  HMMA.16816.F32 R16, R112.reuse, R22, R16 ;  /* 0x000000167010723c */ /* 0x040fee0000001810 */
[----:B------:R-:W-:Y:S02]  /*cb30*/  FMUL.FTZ R22, R102, R130 ;  /* 0x0000008266167220 */ /* 0x000fe40000410000 */
[----:B-1----:R-:W-:Y:S03]  /*cb40*/  FFMA.FTZ R100, R192, c[0x0][0x2d0], -R110 ;  /* 0x0000b400c0647a23 */ /* 0x002fe6000001086e */
[C---:B------:R-:W-:Y:S01]  /*cb50*/  FMUL.FTZ R23, R102.reuse, R131 ;  /* 0x0000008366177220 */ /* 0x040fe20000410000 */
[----:B------:R1:W-:Y:S01]  /*cb60*/  MUFU.EX2 R206, R100 ;  /* 0x0000006400ce7308 */ /* 0x0003e20000000800 */
[----:B------:R-:W-:Y:S05]  /*cb70*/  LDSM.16.MT88.4 R128, [R210+0x1c80] ;  /* 0x001c8000d280783b */ /* 0x000fea0000004200 */
[-C--:B------:R-:W-:Y:S08]  /*cb80*/  HMMA.16816.F32 R20, R112, R36.reuse, R20 ;  /* 0x000000247014723c */ /* 0x080ff00000001814 */
[C---:B------:R-:W-:Y:S07]  /*cb90*/  HMMA.16816.F32 R24, R116.reuse, R36, R24 ;  /* 0x000000247418723c */ /* 0x040fee0000001818 */
[----:B------:R-:W-:Y:S01]  /*cba0*/  FFMA.FTZ R36, R175, c[0x0][0x2d0], -R160 ;  /* 0x0000b400af247a23 */ /* 0x000fe200000108a0 */
[-C--:B------:R-:W-:Y:S01]  /*cbb0*/  HMMA.16816.F32 R28, R116, R38.reuse, R28 ;  /* 0x00000026741c723c */ /* 0x080fe2000000181c */
[----:B------:R-:W-:Y:S02]  /*cbc0*/  LDSM.16.MT88.4 R172, [R210+0x3880] ;  /* 0x00388000d2ac783b */ /* 0x000fe40000004200 */
[----:B------:R4:W-:Y:S01]  /*cbd0*/  MUFU.EX2 R237, R36 ;  /* 0x0000002400ed7308 */ /* 0x0009e20000000800 */
[----:B-1----:R-:W-:Y:S02]  /*cbe0*/  FFMA.FTZ R100, R187, c[0x0][0x2d0], -R110 ;  /* 0x0000b400bb647a23 */ /* 0x002fe4000001086e */
[C---:B------:R-:W-:Y:S02]  /*cbf0*/  FMUL.FTZ R37, R103.reuse, R145 ;  /* 0x0000009167257220 */ /* 0x040fe40000410000 */
[C---:B------:R-:W-:Y:S05]  /*cc00*/  HMMA.16816.F32 R32, R112.reuse, R38, R32 ;  /* 0x000000267020723c */ /* 0x040fea0000001820 */
[----:B------:R1:W5:Y:S02]  /*cc10*/  MUFU.EX2 R205, R100 ;  /* 0x0000006400cd7308 */ /* 0x0003640000000800 */
[C---:B------:R-:W-:Y:S02]  /*cc20*/  FMUL.FTZ R38, R102.reuse, R146 ;  /* 0x0000009266267220 */ /* 0x040fe40000410000 */
[----:B------:R-:W-:Y:S03]  /*cc30*/  FMUL.FTZ R39, R102, R147 ;  /* 0x0000009366277220 */ /* 0x000fe60000410000 */
[----:B----4-:R-:W-:Y:S07]  /*cc40*/  FMUL.FTZ R36, R103, R144 ;  /* 0x0000009067247220 */ /* 0x010fee0000410000 */
[-C--:B---3--:R-:W-:Y:S03]  /*cc50*/  HMMA.16816.F32 R36, R112, R120.reuse, R36 ;  /* 0x000000787024723c */ /* 0x088fe60000001824 */
[--C-:B-1----:R-:W-:Y:S04]  /*cc60*/  FFMA.FTZ R100, R193, c[0x0][0x2d0], -R3.reuse ;  /* 0x0000b400c1647a23 */ /* 0x102fe80000010803 */
[----:B------:R1:W-:Y:S01]  /*cc70*/  MUFU.EX2 R204, R100 ;  /* 0x0000006400cc7308 */ /* 0x0003e20000000800 */
[C---:B------:R-:W-:Y:S08]  /*cc80*/  HMMA.16816.F32 R40, R116.reuse, R120, R40 ;  /* 0x000000787428723c */ /* 0x040ff00000001828 */
[-C--:B------:R-:W-:Y:S08]  /*cc90*/  HMMA.16816.F32 R44, R116, R122.reuse, R44 ;  /* 0x0000007a742c723c */ /* 0x080ff0000000182c */
[C---:B------:R-:W-:Y:S01]  /*cca0*/  HMMA.16816.F32 R48, R112.reuse, R122, R48 ;  /* 0x0000007a7030723c */ /* 0x040fe20000001830 */
[----:B------:R-:W3:Y:S03]  /*ccb0*/  LDSM.16.MT88.4 R120, [R209+0x3080] ;  /* 0x00308000d178783b */ /* 0x000ee60000004200 */
[----:B-1----:R-:W-:Y:S04]  /*ccc0*/  FFMA.FTZ R100, R194, c[0x0][0x2d0], -R3 ;  /* 0x0000b400c2647a23 */ /* 0x002fe80000010803 */
[-C--:B------:R-:W-:Y:S01]  /*ccd0*/  HMMA.16816.F32 R52, R112, R124.reuse, R52 ;  /* 0x0000007c7034723c */ /* 0x080fe20000001834 */
[----:B------:R1:W4:Y:S03]  /*cce0*/  MUFU.EX2 R193, R100 ;  /* 0x0000006400c17308 */ /* 0x0003260000000800 */
[----:B------:R-:W-:Y:S04]  /*ccf0*/  MOV R194, R191 ;  /* 0x000000bf00c27202 */ /* 0x000fe80000000f00 */
[C---:B------:R-:W-:Y:S08]  /*cd00*/  HMMA.16816.F32 R56, R116.reuse, R124, R56 ;  /* 0x0000007c7438723c */ /* 0x040ff00000001838 */
[-C--:B------:R-:W-:Y:S08]  /*cd10*/  HMMA.16816.F32 R60, R116, R126.reuse, R60 ;  /* 0x0000007e743c723c */ /* 0x080ff0000000183c */
[C---:B------:R-:W-:Y:S01]  /*cd20*/  HMMA.16816.F32 R64, R112.reuse, R126, R64 ;  /* 0x0000007e7040723c */ /* 0x040fe20000001840 */
[----:B------:R-:W2:Y:S03]  /*cd30*/  LDSM.16.MT88.4 R124, [R210+0x3080] ;  /* 0x00308000d27c783b */ /* 0x000ea60000004200 */
[--C-:B-1----:R-:W-:Y:S04]  /*cd40*/  FFMA.FTZ R100, R195, c[0x0][0x2d0], -R160.reuse ;  /* 0x0000b400c3647a23 */ /* 0x102fe800000108a0 */
[----:B------:R1:W-:Y:S01]  /*cd50*/  MUFU.EX2 R191, R100 ;  /* 0x0000006400bf7308 */ /* 0x0003e20000000800 */
[-C--:B---3--:R-:W-:Y:S01]  /*cd60*/  HMMA.16816.F32 R68, R112, R120.reuse, R68 ;  /* 0x000000787044723c */ /* 0x088fe20000001844 */
[----:B------:R-:W3:Y:S07]  /*cd70*/  LDL.LU R195, [R1+0x14] ;  /* 0x0000140001c37983 */ /* 0x000eee0000300800 */
[C---:B------:R-:W-:Y:S08]  /*cd80*/  HMMA.16816.F32 R72, R116.reuse, R120, R72 ;  /* 0x000000787448723c */ /* 0x040ff00000001848 */
[-C--:B------:R-:W-:Y:S04]  /*cd90*/  HMMA.16816.F32 R76, R116, R122.reuse, R76 ;  /* 0x0000007a744c723c */ /* 0x080fe8000000184c */
[--C-:B-1----:R-:W-:Y:S04]  /*cda0*/  FFMA.FTZ R100, R196, c[0x0][0x2d0], -R160.reuse ;  /* 0x0000b400c4647a23 */ /* 0x102fe800000108a0 */
[C---:B------:R-:W-:Y:S01]  /*cdb0*/  HMMA.16816.F32 R80, R112.reuse, R122, R80 ;  /* 0x0000007a7050723c */ /* 0x040fe20000001850 */
[----:B------:R-:W1:Y:S01]  /*cdc0*/  LDSM.16.MT88.4 R120, [R209+0x1c80] ;  /* 0x001c8000d178783b */ /* 0x000e620000004200 */
[----:B------:R4:W-:Y:S06]  /*cdd0*/  MUFU.EX2 R192, R100 ;  /* 0x0000006400c07308 */ /* 0x0009ec0000000800 */
[-C--:B--2---:R-:W-:Y:S01]  /*cde0*/  HMMA.16816.F32 R84, R112, R124.reuse, R84 ;  /* 0x0000007c7054723c */ /* 0x084fe20000001854 */
[----:B------:R-:W2:Y:S07]  /*cdf0*/  LDL.LU R196, [R1+0x10] ;  /* 0x0000100001c47983 */ /* 0x000eae0000300800 */
[C---:B------:R-:W-:Y:S08]  /*ce00*/  HMMA.16816.F32 R88, R116.reuse, R124, R88 ;  /* 0x0000007c7458723c */ /* 0x040ff00000001858 */
[-C--:B------:R-:W-:Y:S04]  /*ce10*/  HMMA.16816.F32 R92, R116, R126.reuse, R92 ;  /* 0x0000007e745c723c */ /* 0x080fe8000000185c */
[--C-:B----4-:R-:W-:Y:S02]  /*ce20*/  FFMA.FTZ R100, R197, c[0x0][0x2d0], -R161.reuse ;  /* 0x0000b400c5647a23 */ /* 0x110fe400000108a1 */
[----:B------:R-:W4:Y:S01]  /*ce30*/  LDL.LU R197, [R1+0x8] ;  /* 0x0000080001c57983 */ /* 0x000f220000300800 */
[----:B------:R-:W-:Y:S01]  /*ce40*/  F2FP.PACK_AB R116, R225, R226 ;  /* 0x000000e2e174723e */ /* 0x000fe200000000ff */
[----:B------:R-:W-:Y:S01]  /*ce50*/  HMMA.16816.F32 R96, R112, R126, R96 ;  /* 0x0000007e7060723c */ /* 0x000fe20000001860 */
[----:B------:R1:W-:Y:S01]  /*ce60*/  MUFU.EX2 R187, R100 ;  /* 0x0000006400bb7308 */ /* 0x0003e20000000800 */
[----:B------:R-:W1:Y:S02]  /*ce70*/  LDSM.16.MT88.4 R124, [R209+0x2880] ;  /* 0x00288000d17c783b */ /* 0x000e640000004200 */
[----:B------:R-:W-:Y:S02]  /*ce80*/  F2FP.PACK_AB R117, R207, R224 ;  /* 0x000000e0cf75723e */ /* 0x000fe400000000ff */
[----:B-----5:R-:W-:Y:S02]  /*ce90*/  F2FP.PACK_AB R118, R205, R206 ;  /* 0x000000cecd76723e */ /* 0x020fe400000000ff */
[----:B------:R-:W-:Y:S04]  /*cea0*/  F2FP.PACK_AB R112, R236, R237 ;  /* 0x000000edec70723e */ /* 0x000fe800000000ff */
[----:B------:R-:W-:Y:S02]  /*ceb0*/  F2FP.PACK_AB R113, R234, R235 ;  /* 0x000000ebea71723e */ /* 0x000fe400000000ff */
[----:B------:R-:W-:Y:S02]  /*cec0*/  F2FP.PACK_AB R114, R232, R233 ;  /* 0x000000e9e872723e */ /* 0x000fe400000000ff */
[----:B------:R-:W-:Y:S02]  /*ced0*/  F2FP.PACK_AB R115, R230, R231 ;  /* 0x000000e7e673723e */ /* 0x000fe400000000ff */
[----:B------:R-:W-:Y:S05]  /*cee0*/  F2FP.PACK_AB R119, R193, R204 ;  /* 0x000000ccc177723e */ /* 0x000fea00000000ff */
[-C--:B-1----:R-:W-:Y:S03]  /*cef0*/  HMMA.16816.F32 R4, R112, R120.reuse, R4 ;  /* 0x000000787004723c */ /* 0x082fe60000001804 */
[--C-:B------:R-:W-:Y:S02]  /*cf00*/  FFMA.FTZ R100, R198, c[0x0][0x2d0], -R161.reuse ;  /* 0x0000b400c6647a23 */ /* 0x100fe400000108a1 */
[----:B------:R-:W5:Y:S02]  /*cf10*/  LDL.LU R198, [R1+0xc] ;  /* 0x00000c0001c67983 */ /* 0x000f640000300800 */
[----:B------:R1:W1:Y:S01]  /*cf20*/  MUFU.EX2 R186, R100 ;  /* 0x0000006400ba7308 */ /* 0x0002620000000800 */
[C---:B------:R-:W-:Y:S08]  /*cf30*/  HMMA.16816.F32 R8, R116.reuse, R120, R8 ;  /* 0x000000787408723c */ /* 0x040ff00000001808 */
[-C--:B------:R-:W-:Y:S08]  /*cf40*/  HMMA.16816.F32 R12, R116, R122.reuse, R12 ;  /* 0x0000007a740c723c */ /* 0x080ff0000000180c */
[C---:B------:R-:W-:Y:S01]  /*cf50*/  HMMA.16816.F32 R16, R112.reuse, R122, R16 ;  /* 0x0000007a7010723c */ /* 0x040fe20000001810 */
[----:B------:R-:W1:Y:S03]  /*cf60*/  LDSM.16.MT88.4 R120, [R210+0x2880] ;  /* 0x00288000d278783b */ /* 0x000e660000004200 */
[--C-:B-1----:R-:W-:Y:S04]  /*cf70*/  FFMA.FTZ R100, R162, c[0x0][0x2d0], -R160.reuse ;  /* 0x0000b400a2647a23 */ /* 0x102fe800000108a0 */
[-C--:B------:R-:W-:Y:S01]  /*cf80*/  HMMA.16816.F32 R20, R112, R128.reuse, R20 ;  /* 0x000000807014723c */ /* 0x080fe20000001814 */
[----:B------:R1:W-:Y:S03]  /*cf90*/  MUFU.EX2 R185, R100 ;  /* 0x0000006400b97308 */ /* 0x0003e60000000800 */
[----:B------:R-:W-:Y:S04]  /*cfa0*/  F2FP.PACK_AB R109, R186, R187 ;  /* 0x000000bbba6d723e */ /* 0x000fe800000000ff */
[C---:B------:R-:W-:Y:S08]  /*cfb0*/  HMMA.16816.F32 R24, R116.reuse, R128, R24 ;  /* 0x000000807418723c */ /* 0x040ff00000001818 */
[-C--:B------:R-:W-:Y:S08]  /*cfc0*/  HMMA.16816.F32 R28, R116, R130.reuse, R28 ;  /* 0x00000082741c723c */ /* 0x080ff0000000181c */
[C---:B------:R-:W-:Y:S01]  /*cfd0*/  HMMA.16816.F32 R32, R112.reuse, R130, R32 ;  /* 0x000000827020723c */ /* 0x040fe20000001820 */
[----:B------:R-:W1:Y:S03]  /*cfe0*/  LDSM.16.MT88.4 R128, [R209+0x3480] ;  /* 0x00348000d180783b */ /* 0x000e660000004200 */
[----:B-1----:R-:W-:Y:S04]  /*cff0*/  FFMA.FTZ R100, R163, c[0x0][0x2d0], -R160 ;  /* 0x0000b400a3647a23 */ /* 0x002fe800000108a0 */
[-C--:B------:R-:W-:Y:S01]  /*d000*/  HMMA.16816.F32 R36, R112, R124.reuse, R36 ;  /* 0x0000007c7024723c */ /* 0x080fe20000001824 */
[----:B------:R1:W-:Y:S07]  /*d010*/  MUFU.EX2 R184, R100 ;  /* 0x0000006400b87308 */ /* 0x0003ee0000000800 */
[C---:B------:R-:W-:Y:S08]  /*d020*/  HMMA.16816.F32 R40, R116.reuse, R124, R40 ;  /* 0x0000007c7428723c */ /* 0x040ff00000001828 */
[-C--:B------:R-:W-:Y:S08]  /*d030*/  HMMA.16816.F32 R44, R116, R126.reuse, R44 ;  /* 0x0000007e742c723c */ /* 0x080ff0000000182c */
[C---:B------:R-:W-:Y:S01]  /*d040*/  HMMA.16816.F32 R48, R112.reuse, R126, R48 ;  /* 0x0000007e7030723c */ /* 0x040fe20000001830 */
[----:B------:R-:W1:Y:S03]  /*d050*/  LDSM.16.MT88.4 R124, [R210+0x3480] ;  /* 0x00348000d27c783b */ /* 0x000e660000004200 */
[--C-:B-1----:R-:W-:Y:S04]  /*d060*/  FFMA.FTZ R100, R188, c[0x0][0x2d0], -R161.reuse ;  /* 0x0000b400bc647a23 */ /* 0x102fe800000108a1 */
[-C--:B------:R-:W-:Y:S01]  /*d070*/  HMMA.16816.F32 R52, R112, R120.reuse, R52 ;  /* 0x000000787034723c */ /* 0x080fe20000001834 */
[----:B------:R1:W-:Y:S01]  /*d080*/  MUFU.EX2 R183, R100 ;  /* 0x0000006400b77308 */ /* 0x0003e20000000800 */
[----:B------:R-:W5:Y:S06]  /*d090*/  LDL R188, [R1+0x58] ;  /* 0x0000580001bc7983 */ /* 0x000f6c0000100800 */
[C---:B------:R-:W-:Y:S08]  /*d0a0*/  HMMA.16816.F32 R56, R116.reuse, R120, R56 ;  /* 0x000000787438723c */ /* 0x040ff00000001838 */
[-C--:B------:R-:W-:Y:S08]  /*d0b0*/  HMMA.16816.F32 R60, R116, R122.reuse, R60 ;  /* 0x0000007a743c723c */ /* 0x080ff0000000183c */
[C---:B------:R-:W-:Y:S04]  /*d0c0*/  HMMA.16816.F32 R64, R112.reuse, R122, R64 ;  /* 0x0000007a7040723c */ /* 0x040fe80000001840 */
[----:B-1----:R-:W-:Y:S04]  /*d0d0*/  FFMA.FTZ R100, R189, c[0x0][0x2d0], -R161 ;  /* 0x0000b400bd647a23 */ /* 0x002fe800000108a1 */
[-C--:B------:R-:W-:Y:S01]  /*d0e0*/  HMMA.16816.F32 R68, R112, R128.reuse, R68 ;  /* 0x000000807044723c */ /* 0x080fe20000001844 */
[----:B------:R1:W1:Y:S07]  /*d0f0*/  MUFU.EX2 R182, R100 ;  /* 0x0000006400b67308 */ /* 0x00026e0000000800 */
[C---:B------:R-:W-:Y:S08]  /*d100*/  HMMA.16816.F32 R72, R116.reuse, R128, R72 ;  /* 0x000000807448723c */ /* 0x040ff00000001848 */
[-C--:B------:R-:W-:Y:S08]  /*d110*/  HMMA.16816.F32 R76, R116, R130.reuse, R76 ;  /* 0x00000082744c723c */ /* 0x080ff0000000184c */
[C---:B------:R-:W-:Y:S04]  /*d120*/  HMMA.16816.F32 R80, R112.reuse, R130, R80 ;  /* 0x000000827050723c */ /* 0x040fe80000001850 */
[----:B-1----:R-:W-:Y:S01]  /*d130*/  FFMA.FTZ R100, R200, c[0x0][0x2d0], -R110 ;  /* 0x0000b400c8647a23 */ /* 0x002fe2000001086e */
[----:B------:R-:W-:Y:S03]  /*d140*/  F2FP.PACK_AB R111, R182, R183 ;  /* 0x000000b7b66f723e */ /* 0x000fe600000000ff */
[-C--:B------:R-:W-:Y:S01]  /*d150*/  HMMA.16816.F32 R84, R112, R124.reuse, R84 ;  /* 0x0000007c7054723c */ /* 0x080fe20000001854 */
[----:B------:R1:W1:Y:S07]  /*d160*/  MUFU.EX2 R180, R100 ;  /* 0x0000006400b47308 */ /* 0x00026e0000000800 */
[C---:B------:R-:W-:Y:S08]  /*d170*/  HMMA.16816.F32 R88, R116.reuse, R124, R88 ;  /* 0x0000007c7458723c */ /* 0x040ff00000001858 */
[-C--:B------:R-:W-:Y:S08]  /*d180*/  HMMA.16816.F32 R92, R116, R126.reuse, R92 ;  /* 0x0000007e745c723c */ /* 0x080ff0000000185c */
[----:B------:R-:W-:Y:S04]  /*d190*/  HMMA.16816.F32 R96, R112, R126, R96 ;  /* 0x0000007e7060723c */ /* 0x000fe80000001860 */
[--C-:B-1----:R-:W-:Y:S01]  /*d1a0*/  FFMA.FTZ R100, R201, c[0x0][0x2d0], -R3.reuse ;  /* 0x0000b400c9647a23 */ /* 0x102fe20000010803 */
[----:B------:R-:W-:Y:S03]  /*d1b0*/  F2FP.PACK_AB R160, R180, R181 ;  /* 0x000000b5b4a0723e */ /* 0x000fe600000000ff */
[----:B------:R1:W-:Y:S04]  /*d1c0*/  MUFU.EX2 R179, R100 ;  /* 0x0000006400b37308 */ /* 0x0003e80000000800 */
[--C-:B-1----:R-:W-:Y:S02]  /*d1d0*/  FFMA.FTZ R100, R202, c[0x0][0x2d0], -R3.reuse ;  /* 0x0000b400ca647a23 */ /* 0x102fe40000010803 */
[----:B------:R-:W-:Y:S01]  /*d1e0*/  FFMA.FTZ R3, R108, c[0x0][0x2d0], -R3 ;  /* 0x0000b4006c037a23 */ /* 0x000fe20000010803 */
[----:B------:R-:W-:Y:S03]  /*d1f0*/  F2FP.PACK_AB R108, R192, R191 ;  /* 0x000000bfc06c723e */ /* 0x000fe600000000ff */
[----:B------:R1:W1:Y:S01]  /*d200*/  MUFU.EX2 R178, R100 ;  /* 0x0000006400b27308 */ /* 0x0002620000000800 */
[----:B---3--:R-:W-:Y:S04]  /*d210*/  FFMA.FTZ R0, R0, R195, R238 ;  /* 0x000000c300007223 */ /* 0x008fe800000100ee */
[----:B------:R-:W-:Y:S04]  /*d220*/  FADD.FTZ R0, R239, R0 ;  /* 0x00000000ef007221 */ /* 0x000fe80000010000 */
[----:B------:R-:W-:Y:S02]  /*d230*/  FADD.FTZ R0, R240, R0 ;  /* 0x00000000f0007221 */ /* 0x000fe40000010000 */
[----:B-1----:R-:W-:Y:S01]  /*d240*/  FFMA.FTZ R100, R203, c[0x0][0x2d0], -R110 ;  /* 0x0000b400cb647a23 */ /* 0x002fe2000001086e */
[----:B------:R-:W-:Y:S03]  /*d250*/  F2FP.PACK_AB R161, R178, R179 ;  /* 0x000000b3b2a1723e */ /* 0x000fe600000000ff */
[----:B------:R1:W-:Y:S01]  /*d260*/  MUFU.EX2 R177, R100 ;  /* 0x0000006400b17308 */ /* 0x0003e20000000800 */
[----:B--2---:R-:W-:Y:S02]  /*d270*/  FFMA.FTZ R101, R101, R196, R242 ;  /* 0x000000c465657223 */ /* 0x004fe400000100f2 */
[----:B-1----:R-:W-:Y:S01]  /*d280*/  FFMA.FTZ R100, R190, c[0x0][0x2d0], -R110 ;  /* 0x0000b400be647a23 */ /* 0x002fe2000001086e */
[----:B------:R-:W-:Y:S01]  /*d290*/  F2FP.PACK_AB R110, R184, R185 ;  /* 0x000000b9b86e723e */ /* 0x000fe200000000ff */
[----:B----4-:R-:W-:Y:S05]  /*d2a0*/  FFMA.FTZ R102, R102, R197, R248 ;  /* 0x000000c566667223 */ /* 0x010fea00000100f8 */
[----:B------:R-:W1:Y:S01]  /*d2b0*/  MUFU.EX2 R176, R100 ;  /* 0x0000006400b07308 */ /* 0x000e620000000800 */
[-C--:B------:R-:W-:Y:S09]  /*d2c0*/  HMMA.16816.F32 R112, R108, R132.reuse, R4 ;  /* 0x000000846c70723c */ /* 0x080ff20000001804 */
[----:B------:R-:W2:Y:S03]  /*d2d0*/  MUFU.EX2 R100, R3 ;  /* 0x0000000300647308 */ /* 0x000ea60000000800 */
[----:B------:R-:W-:Y:S02]  /*d2e0*/  FADD.FTZ R4, R241, R0 ;  /* 0x00000000f1047221 */ /* 0x000fe40000010000 */
[----:B------:R-:W-:Y:S02]  /*d2f0*/  FADD.FTZ R5, R249, R102 ;  /* 0x00000066f9057221 */ /* 0x000fe40000010000 */
[----:B------:R-:W-:Y:S02]  /*d300*/  FADD.FTZ R4, R224, R4 ;  /* 0x00000004e0047221 */ /* 0x000fe40000010000 */
[----:B------:R-:W-:Y:S02]  /*d310*/  FADD.FTZ R5, R247, R5 ;  /* 0x00000005f7057221 */ /* 0x000fe40000010000 */
[----:B------:R-:W-:Y:S02]  /*d320*/  FADD.FTZ R7, R207, R4 ;  /* 0x00000004cf077221 */ /* 0x000fe40000010000 */
[----:B------:R-:W-:Y:S01]  /*d330*/  FADD.FTZ R5, R246, R5 ;  /* 0x00000005f6057221 */ /* 0x000fe20000010000 */
[----:B-1----:R-:W-:Y:S03]  /*d340*/  F2FP.PACK_AB R162, R176, R177 ;  /* 0x000000b1b0a2723e */ /* 0x002fe600000000ff */
[----:B------:R-:W-:Y:S02]  /*d350*/  FADD.FTZ R0, R235, R5 ;  /* 0x00000005eb007221 */ /* 0x000fe40000010000 */
[----:B-----5:R-:W-:Y:S02]  /*d360*/  FFMA.FTZ R103, R103, R198, R252 ;  /* 0x000000c667677223 */ /* 0x020fe400000100fc */
[----:B------:R-:W-:Y:S01]  /*d370*/  FADD.FTZ R0, R234, R0 ;  /* 0x00000000ea007221 */ /* 0x000fe20000010000 */
[----:B--2---:R-:W-:Y:S03]  /*d380*/  F2FP.PACK_AB R163, R100, R107 ;  /* 0x0000006b64a3723e */ /* 0x004fe600000000ff */
[----:B------:R-:W-:Y:S02]  /*d390*/  FADD.FTZ R5, R231, R0 ;  /* 0x00000000e7057221 */ /* 0x000fe40000010000 */
[----:B------:R-:W-:Y:S02]  /*d3a0*/  FADD.FTZ R3, R194, R103 ;  /* 0x00000067c2037221 */ /* 0x000fe40000010000 */
[----:B------:R-:W-:Y:S01]  /*d3b0*/  FADD.FTZ R5, R230, R5 ;  /* 0x00000005e6057221 */ /* 0x000fe20000010000 */
[C---:B------:R-:W-:Y:S04]  /*d3c0*/  HMMA.16816.F32 R116, R160.reuse, R132, R8 ;  /* 0x00000084a074723c */ /* 0x040fe80000001808 */
[----:B------:R-:W-:Y:S03]  /*d3d0*/  FADD.FTZ R3, R250, R3 ;  /* 0x00000003fa037221 */ /* 0x000fe60000010000 */
        /* <DEDUP_REMOVED lines=29> */
[----:B------:R-:W-:Y:S01]  /*d5b0*/  FADD.FTZ R4, R206, R8 ;  /* 0x00000008ce047221 */ /* 0x000fe20000010000 */
[C---:B------:R-:W-:Y:S02]  /*d5c0*/  ISETP.GT.AND P0, PT, R222.reuse, R188, PT ;  /* 0x000000bcde00720c */ /* 0x040fe40003f04270 */
[----:B------:R-:W-:Y:S01]  /*d5d0*/  IADD3 R222, R222, -0x1, RZ ;  /* 0xffffffffdede7810 */ /* 0x000fe20007ffe0ff */
[-C--:B------:R-:W-:Y:S04]  /*d5e0*/  HMMA.16816.F32 R52, R108, R164.reuse, R52 ;  /* 0x000000a46c34723c */ /* 0x080fe80000001834 */
[----:B------:R-:W-:Y:S04]  /*d5f0*/  FADD.FTZ R4, R205, R4 ;  /* 0x00000004cd047221 */ /* 0x000fe80000010000 */
[C---:B------:R-:W-:Y:S04]  /*d600*/  HMMA.16816.F32 R56, R160.reuse, R164, R56 ;  /* 0x000000a4a038723c */ /* 0x040fe80000001838 */
[----:B------:R-:W-:Y:S04]  /*d610*/  FADD.FTZ R4, R181, R4 ;  /* 0x00000004b5047221 */ /* 0x000fe80000010000 */
        /* <DEDUP_REMOVED lines=11> */
[----:B------:R-:W-:Y:S01]  /*d6d0*/  FADD.FTZ R0, R100, R0 ;  /* 0x0000000064007221 */ /* 0x000fe20000010000 */
[----:B------:R-:W-:Y:S01]  /*d6e0*/  MOV R100, R2 ;  /* 0x0000000200647202 */ /* 0x000fe20000000f00 */
[-C--:B------:R-:W-:Y:S01]  /*d6f0*/  HMMA.16816.F32 R76, R160, R170.reuse, R76 ;  /* 0x000000aaa04c723c */ /* 0x080fe2000000184c */
[----:B------:R1:W-:Y:S04]  /*d700*/  STL [R1+0xc], R5 ;  /* 0x00000c0501007387 */ /* 0x0003e80000100800 */
[----:B------:R1:W-:Y:S03]  /*d710*/  STL [R1+0x8], R4 ;  /* 0x0000080401007387 */ /* 0x0003e60000100800 */
[C---:B------:R-:W-:Y:S01]  /*d720*/  HMMA.16816.F32 R80, R108.reuse, R170, R80 ;  /* 0x000000aa6c50723c */ /* 0x040fe20000001850 */
[----:B------:R1:W-:Y:S04]  /*d730*/  STL [R1+0x10], R3 ;  /* 0x0000100301007387 */ /* 0x0003e80000100800 */
[----:B------:R1:W-:Y:S03]  /*d740*/  STL [R1+0x14], R0 ;  /* 0x0000140001007387 */ /* 0x0003e60000100800 */
[-C--:B------:R-:W-:Y:S08]  /*d750*/  HMMA.16816.F32 R84, R108, R172.reuse, R84 ;  /* 0x000000ac6c54723c */ /* 0x080ff00000001854 */
[C---:B------:R-:W-:Y:S08]  /*d760*/  HMMA.16816.F32 R88, R160.reuse, R172, R88 ;  /* 0x000000aca058723c */ /* 0x040ff00000001858 */
[-C--:B------:R-:W-:Y:S08]  /*d770*/  HMMA.16816.F32 R92, R160, R174.reuse, R92 ;  /* 0x000000aea05c723c */ /* 0x080ff0000000185c */
[----:B------:R-:W-:Y:S01]  /*d780*/  HMMA.16816.F32 R96, R108, R174, R96 ;  /* 0x000000ae6c60723c */ /* 0x000fe20000001860 */
[----:B-1----:R-:W-:-:S07]  /*d790*/  @P0 BRA `(.L_x_311) ;  /* 0xffffcef000000947 */ /* 0x002fce000383ffff */
.L_x_308:
[----:B------:R-:W2:Y:S02]  /*d7a0*/  LDL R0, [R1+0x48] ;  /* 0x0000480001007983 */ /* 0x000ea40000100800 */
[----:B--2---:R-:W-:-:S13]  /*d7b0*/  ISETP.GE.AND P0, PT, R222, R0, PT ;  /* 0x00000000de00720c */ /* 0x004fda0003f06270 */
[----:B------:R-:W-:Y:S05]  /*d7c0*/  @!P0 BRA `(.L_x_312) ;  /* 0x0000454000008947 */ /* 0x000fea0003800000 */
[----:B------:R-:W2:Y:S01]  /*d7d0*/  LDL.64 R10, [R1+0x40] ;  /* 0x00004000010a7983 */ /* 0x000ea20000100a00 */
[----:B------:R-:W-:-:S03]  /*d7e0*/  ULDC.64 UR4, c[0x0][0x208] ;  /* 0x0000820000047ab9 */ /* 0x000fc60000000a00 */
[----:B------:R-:W3:Y:S04]  /*d7f0*/  LDL.64 R8, [R1+0x38] ;  /* 0x0000380001087983 */ /* 0x000ee80000100a00 */
[----:B------:R-:W4:Y:S04]  /*d800*/  LDL.64 R4, [R1+0x30] ;  /* 0x0000300001047983 */ /* 0x000f280000100a00 */
[----:B-1----:R-:W5:Y:S01]  /*d810*/  LDL.64 R2, [R1+0x28] ;  /* 0x0000280001027983 */ /* 0x002f620000100a00 */
[----:B------:R-:W-:Y:S01]  /*d820*/  UIMAD.WIDE.U32 UR10, UR4, 0x30, URZ ;  /* 0x00000030040a78a5 */ /* 0x000fe2000f8e003f */
[----:B------:R-:W-:Y:S01]  /*d830*/  IMAD.MOV.U32 R103, RZ, RZ, R105 ;  /* 0x000000ffff677224 */ /* 0x000fe200078e0069 */
[----:B------:R-:W-:Y:S01]  /*d840*/  UIMAD UR5, UR5, 0x30, URZ ;  /* 0x00000030050578a4 */ /* 0x000fe2000f8e023f */
[----:B------:R-:W1:Y:S01]  /*d850*/  S2R R6, SR_TID.X ;  /* 0x0000000000067919 */ /* 0x000e620000002100 */
[----:B------:R-:W-:-:S02]  /*d860*/  IMAD.MOV.U32 R102, RZ, RZ, R106 ;  /* 0x000000ffff667224 */ /* 0x000fc400078e006a */
[----:B------:R-:W-:Y:S01]  /*d870*/  IMAD.MOV.U32 R108, RZ, RZ, R100 ;  /* 0x000000ffff6c7224 */ /* 0x000fe200078e0064 */
[----:B------:R-:W-:Y:S01]  /*d880*/  UIADD3 UR5, UR11, UR5, URZ ;  /* 0x000000050b057290 */ /* 0x000fe2000fffe03f */
[----:B------:R-:W-:Y:S01]  /*d890*/  IMAD.MOV.U32 R107, RZ, RZ, R104 ;  /* 0x000000ffff6b7224 */ /* 0x000fe200078e0068 */
[----:B--2---:R-:W-:-:S05]  /*d8a0*/  IADD3 R0, P0, R10, 0x20, RZ ;  /* 0x000000200a007810 */ /* 0x004fca0007f1e0ff */
[--C-:B---3--:R-:W-:Y:S01]  /*d8b0*/  IMAD.X R252, RZ, RZ, R9.reuse, P0 ;  /* 0x000000fffffc7224 */ /* 0x108fe200000e0609 */
[----:B------:R-:W-:Y:S01]  /*d8c0*/  IADD3 R251, P0, R10, 0x40, RZ ;  /* 0x000000400afb7810 */ /* 0x000fe20007f1e0ff */
[----:B------:R1:W-:Y:S04]  /*d8d0*/  STL [R1], R0 ;  /* 0x0000000001007387 */ /* 0x0003e80000100800 */
[----:B------:R-:W-:Y:S01]  /*d8e0*/  IMAD.X R250, RZ, RZ, R9, P0 ;  /* 0x000000fffffa7224 */ /* 0x000fe200000e0609 */
[----:B----4-:R-:W-:-:S05]  /*d8f0*/  IADD3 R249, P0, R4, 0x20, RZ ;  /* 0x0000002004f97810 */ /* 0x010fca0007f1e0ff */
[----:B-----5:R-:W-:Y:S01]  /*d900*/  IMAD.X R248, RZ, RZ, R3, P0 ;  /* 0x000000fffff87224 */ /* 0x020fe200000e0603 */
[----:B------:R-:W-:-:S05]  /*d910*/  IADD3 R247, P0, R4, 0x40, RZ ;  /* 0x0000004004f77810 */ /* 0x000fca0007f1e0ff */
[----:B------:R-:W-:Y:S01]  /*d920*/  IMAD.X R246, RZ, RZ, R3, P0 ;  /* 0x000000fffff67224 */ /* 0x000fe200000e0603 */
[----:B-1----:R-:W-:-:S04]  /*d930*/  SHF.R.S32.HI R0, RZ, 0x1f, R6 ;  /* 0x0000001fff007819 */ /* 0x002fc80000011406 */
[----:B------:R-:W-:-:S04]  /*d940*/  LEA.HI R0, R0, R6, RZ, 0x2 ;  /* 0x0000000600007211 */ /* 0x000fc800078f10ff */
[----:B------:R-:W-:-:S04]  /*d950*/  SHF.R.S32.HI R0, RZ, 0x2, R0 ;  /* 0x00000002ff007819 */ /* 0x000fc80000011400 */
[----:B------:R-:W-:Y:S02]  /*d960*/  IADD3 R224, -R0, 0x30, RZ ;  /* 0x0000003000e07810 */ /* 0x000fe40007ffe1ff */
.L_x_330:
[----:B--2---:R-:W2:Y:S01]  /*d970*/  LDL.64 R8, [R1+0x40] ;  /* 0x0000400001087983 */ /* 0x004ea20000100a00 */
[----:B------:R-:W-:Y:S04]  /*d980*/  DEPBAR.LE SB0, 0x0 ;  /* 0x000080000000791a */ /* 0x000fe80000000000 */
[----:B------:R-:W-:Y:S01]  /*d990*/  SHF.R.S32.HI R2, RZ, 0x1f, R222 ;  /* 0x0000001fff027819 */ /* 0x000fe200000114de */
[----:B------:R-:W3:Y:S01]  /*d9a0*/  LDL.64 R12, [R1+0x38] ;  /* 0x00003800010c7983 */ /* 0x000ee20000100a00 */
[----:B------:R-:W-:Y:S01]  /*d9b0*/  IMAD R0, R222, UR5, RZ ;  /* 0x00000005de007c24 */ /* 0x000fe2000f8e02ff */
[----:B------:R-:W-:Y:S01]  /*d9c0*/  LOP3.LUT P5, RZ, R228, 0x200, RZ, 0xc0, !PT ;  /* 0x00000200e4ff7812 */ /* 0x000fe200078ac0ff */
[----:B------:R-:W-:Y:S01]  /*d9d0*/  IMAD.WIDE.U32 R4, R222, UR10, RZ ;  /* 0x0000000ade047c25 */ /* 0x000fe2000f8e00ff */
[----:B------:R-:W-:Y:S02]  /*d9e0*/  LOP3.LUT P4, RZ, R228, 0x80, RZ, 0xc0, !PT ;  /* 0x00000080e4ff7812 */ /* 0x000fe4000788c0ff */
[----:B------:R-:W3:Y:S01]  /*d9f0*/  LDL R20, [R1] ;  /* 0x0000000001147983 */ /* 0x000ee20000100800 */
[----:B------:R-:W-:Y:S01]  /*da00*/  IMAD R0, R2, UR10, R0 ;  /* 0x0000000a02007c24 */ /* 0x000fe2000f8e0200 */
[----:B------:R-:W-:Y:S02]  /*da10*/  MOV R11, 0x5 ;  /* 0x00000005000b7802 */ /* 0x000fe40000000f00 */
[----:B------:R-:W-:Y:S01]  /*da20*/  BAR.SYNC.DEFER_BLOCKING 0x0 ;  /* 0x0000000000007b1d */ /* 0x000fe20000010000 */
[----:B------:R-:W-:Y:S02]  /*da30*/  MOV R10, c[0x0][0x208] ;  /* 0x00008200000a7a02 */ /* 0x000fe40000000f00 */
[----:B------:R-:W-:Y:S02]  /*da40*/  IADD3 R0, R5, R0, RZ ;  /* 0x0000000005007210 */ /* 0x000fe40007ffe0ff */
[----:B------:R-:W-:Y:S02]  /*da50*/  SHF.L.U64.HI R10, R10, R11, c[0x0][0x20c] ;  /* 0x000083000a0a7619 */ /* 0x000fe4000001020b */
[----:B------:R-:W-:Y:S01]  /*da60*/  LOP3.LUT P3, RZ, R228, 0x100, RZ, 0xc0, !PT ;  /* 0x00000100e4ff7812 */ /* 0x000fe2000786c0ff */
[----:B------:R-:W-:Y:S08]  /*da70*/  LDSM.16.M88.4 R48, [R211+0x6080] ;  /* 0x00608000d330783b */ /* 0x000ff00000000200 */
[----:B------:R-:W1:Y:S08]  /*da80*/  LDSM.16.M88.4 R16, [R208+0x3c80] ;  /* 0x003c8000d010783b */ /* 0x000e700000000200 */
[----:B------:R-:W5:Y:S08]  /*da90*/  S2R R6, SR_TID.X ;  /* 0x0000000000067919 */ /* 0x000f700000002100 */
[----:B------:R-:W1:Y:S08]  /*daa0*/  LDSM.16.M88.4 R44, [R211+0x7080] ;  /* 0x00708000d32c783b */ /* 0x000e700000000200 */
[----:B------:R-:W1:Y:S08]  /*dab0*/  LDSM.16.M88.4 R32, [R208+0x4080] ;  /* 0x00408000d020783b */ /* 0x000e700000000200 */
[----:B------:R-:W1:Y:S08]  /*dac0*/  LDSM.16.M88.4 R160, [R208+0x4480] ;  /* 0x00448000d0a0783b */ /* 0x000e700000000200 */
[----:B------:R-:W-:Y:S08]  /*dad0*/  LDSM.16.M88.4 R164, [R212+0x6080] ;  /* 0x00608000d4a4783b */ /* 0x000ff00000000200 */
[----:B------:R-:W1:Y:S08]  /*dae0*/  LDSM.16.M88.4 R168, [R213] ;  /* 0x00000000d5a8783b */ /* 0x000e700000000200 */
[----:B------:R-:W1:Y:S08]  /*daf0*/  LDSM.16.M88.4 R172, [R212+0x7080] ;  /* 0x00708000d4ac783b */ /* 0x000e700000000200 */
[----:B------:R-:W1:Y:S08]  /*db00*/  LDSM.16.M88.4 R176, [R221] ;  /* 0x00000000ddb0783b */ /* 0x000e700000000200 */
[----:B------:R-:W1:Y:S08]  /*db10*/  LDSM.16.M88.4 R180, [R220] ;  /* 0x00000000dcb4783b */ /* 0x000e700000000200 */
[----:B------:R-:W4:Y:S01]  /*db20*/  LDL R225, [R1+0x48] ;  /* 0x0000480001e17983 */ /* 0x000f220000100800 */
[----:B-----5:R-:W-:Y:S02]  /*db30*/  ISETP.GT.AND P1, PT, R6, 0x3f, PT ;  /* 0x0000003f0600780c */ /* 0x020fe40003f24270 */
[----:B------:R-:W-:Y:S04]  /*db40*/  MOV R6, c[0x0][0x208] ;  /* 0x0000820000067a02 */ /* 0x000fe80000000f00 */
[----:B------:R-:W-:Y:S02]  /*db50*/  SHF.L.U32 R6, R6, 0x5, RZ ;  /* 0x0000000506067819 */ /* 0x000fe400000006ff */
[-C--:B--2---:R-:W-:Y:S04]  /*db60*/  IADD3 R2, P0, R8, R4.reuse, RZ ;  /* 0x0000000408027210 */ /* 0x084fe80007f1e0ff */
[-C--:B---3--:R-:W-:Y:S02]  /*db70*/  IADD3.X R3, R0, R13.reuse, RZ, P0, !PT ;  /* 0x0000000d00037210 */ /* 0x088fe400007fe4ff */
[C---:B------:R-:W-:Y:S04]  /*db80*/  LEA R28, P0, R2.reuse, c[0x0][0x1f8], 0x1 ;  /* 0x00007e00021c7a11 */ /* 0x040fe800078008ff */
[----:B------:R-:W-:Y:S02]  /*db90*/  LEA.HI.X R29, R2, c[0x0][0x1fc], R3, 0x1, P0 ;  /* 0x00007f00021d7a11 */ /* 0x000fe400000f0c03 */
[----:B------:R-:W-:Y:S03]  /*dba0*/  IADD3 R2, P0, R20, R4, RZ ;  /* 0x0000000414027210 */ /* 0x000fe60007f1e0ff */
[----:B------:R-:W-:Y:S01]  /*dbb0*/  @!PT LDS RZ, [RZ] ;  /* 0x00000000fffff984 */ /* 0x000fe20000000800 */
[----:B------:R-:W-:Y:S01]  /*dbc0*/  @!PT LDS RZ, [RZ] ;  /* 0x00000000fffff984 */ /* 0x000fe20000000800 */
[----:B------:R-:W-:Y:S01]  /*dbd0*/  @!PT LDS RZ, [RZ] ;  /* 0x00000000fffff984 */ /* 0x000fe20000000800 */
[----:B------:R2:W-:Y:S01]  /*dbe0*/  LDGSTS.E.BYPASS.LTC128B.128 [R223+0x1880], [R28.64], !P5 ;  /* 0x018800001cdf7fae */ /* 0x0005e2000e901d48 */
[----:B------:R-:W-:Y:S02]  /*dbf0*/  IADD3.X R3, R0, R252, RZ, P0, !PT ;  /* 0x000000fc00037210 */ /* 0x000fe400007fe4ff */
[C---:B------:R-:W-:Y:S04]  /*dc00*/  LEA R100, P0, R2.reuse, c[0x0][0x1f8], 0x1 ;  /* 0x00007e0002647a11 */ /* 0x040fe800078008ff */
[----:B------:R-:W-:Y:S02]  /*dc10*/  LEA.HI.X R101, R2, c[0x0][0x1fc], R3, 0x1, P0 ;  /* 0x00007f0002657a11 */ /* 0x000fe400000f0c03 */
[----:B------:R-:W-:Y:S03]  /*dc20*/  IADD3 R2, P0, R251, R4, RZ ;  /* 0x00000004fb027210 */ /* 0x000fe60007f1e0ff */
[----:B------:R3:W-:Y:S01]  /*dc30*/  LDGSTS.E.BYPASS.LTC128B.128 [R223+0x2480], [R100.64], !P4 ;  /* 0x0248000064df7fae */ /* 0x0007e2000e101d48 */
[----:B------:R-:W-:Y:S02]  /*dc40*/  IADD3.X R3, R0, R250, RZ, P0, !PT ;  /* 0x000000fa00037210 */ /* 0x000fe400007fe4ff */
[C---:B------:R-:W-:Y:S04]  /*dc50*/  LEA R42, P0, R2.reuse, c[0x0][0x1f8], 0x1 ;  /* 0x00007e00022a7a11 */ /* 0x040fe800078008ff */
[----:B------:R-:W-:Y:S02]  /*dc60*/  LEA.HI.X R43, R2, c[0x0][0x1fc], R3, 0x1, P0 ;  /* 0x00007f00022b7a11 */ /* 0x000fe400000f0c03 */
[----:B------:R-:W-:Y:S02]  /*dc70*/  @!P1 IADD3 R2, P0, R6, R4, RZ ;  /* 0x0000000406029210 */ /* 0x000fe40007f1e0ff */
[-C--:B-1----:R-:W-:Y:S01]  /*dc80*/  HMMA.16816.F32 R4, R48, R16.reuse, RZ ;  /* 0x000000103004723c */ /* 0x082fe200000018ff */
[----:B------:R1:W-:Y:S02]  /*dc90*/  LDGSTS.E.BYPASS.LTC128B.128 [R223+0x3080], [R42.64], !P3 ;  /* 0x030800002adf7fae */ /* 0x0003e4000d901d48 */
[----:B------:R-:W-:Y:S02]  /*dca0*/  @!P1 IADD3.X R0, R0, R10, RZ, P0, !PT ;  /* 0x0000000a00009210 */ /* 0x000fe400007fe4ff */
[----:B------:R-:W-:Y:S03]  /*dcb0*/  @!P1 IADD3 R3, P0, R2, R8, RZ ;  /* 0x0000000802039210 */ /* 0x000fe60007f1e0ff */
[C---:B------:R-:W-:Y:S07]  /*dcc0*/  HMMA.16816.F32 R8, R44.reuse, R16, RZ ;  /* 0x000000102c08723c */ /* 0x040fee00000018ff */
[----:B------:R-:W-:Y:S02]  /*dcd0*/  @!P1 IADD3.X R16, R0, R13, RZ, P0, !PT ;  /* 0x0000000d00109210 */ /* 0x000fe400007fe4ff */
[-C--:B------:R-:W-:Y:S03]  /*dce0*/  HMMA.16816.F32 R12, R44, R18.reuse, RZ ;  /* 0x000000122c0c723c */ /* 0x080fe600000018ff */
[C---:B------:R-:W-:Y:S04]  /*dcf0*/  @!P1 LEA R38, P0, R3.reuse, c[0x0][0x1f8], 0x1 ;  /* 0x00007e0003269a11 */ /* 0x040fe800078008ff */
[----:B------:R-:W-:Y:S02]  /*dd00*/  @!P1 LEA.HI.X R39, R3, c[0x0][0x1fc], R16, 0x1, P0 ;  /* 0x00007f0003279a11 */ /* 0x000fe400000f0c10 */
[C---:B------:R-:W-:Y:S03]  /*dd10*/  HMMA.16816.F32 R16, R48.reuse, R18, RZ ;  /* 0x000000123010723c */ /* 0x040fe600000018ff */
[----:B------:R-:W-:Y:S01]  /*dd20*/  @!P1 IADD3 R3, P0, R2, R20, RZ ;  /* 0x0000001402039210 */ /* 0x000fe20007f1e0ff */
[----:B------:R5:W-:Y:S03]  /*dd30*/  @!P1 LDGSTS.E.BYPASS.LTC128B.128 [R223+0x2080], [R38.64], !P5 ;  /* 0x0208000026df9fae */ /* 0x000be6000e901d48 */
[----:B------:R-:W-:Y:S02]  /*dd40*/  @!P1 IADD3.X R20, R0, R252, RZ, P0, !PT ;  /* 0x000000fc00149210 */ /* 0x000fe400007fe4ff */
[C---:B------:R-:W-:Y:S04]  /*dd50*/  @!P1 LEA R40, P0, R3.reuse, c[0x0][0x1f8], 0x1 ;  /* 0x00007e0003289a11 */ /* 0x040fe800078008ff */
[----:B------:R-:W-:Y:S02]  /*dd60*/  @!P1 LEA.HI.X R41, R3, c[0x0][0x1fc], R20, 0x1, P0 ;  /* 0x00007f0003299a11 */ /* 0x000fe400000f0c14 */
[-C--:B------:R-:W-:Y:S01]  /*dd70*/  HMMA.16816.F32 R20, R48, R32.reuse, RZ ;  /* 0x000000203014723c */ /* 0x080fe200000018ff */
[----:B------:R-:W-:Y:S02]  /*dd80*/  @!P1 IADD3 R2, P0, R2, R251, RZ ;  /* 0x000000fb02029210 */ /* 0x000fe40007f1e0ff */
[----:B------:R1:W-:Y:S02]  /*dd90*/  @!P1 LDGSTS.E.BYPASS.LTC128B.128 [R223+0x2c80], [R40.64], !P4 ;  /* 0x02c8000028df9fae */ /* 0x0003e4000e101d48 */
[----:B------:R-:W-:Y:S02]  /*dda0*/  @!P1 IADD3.X R0, R0, R250, RZ, P0, !PT ;  /* 0x000000fa00009210 */ /* 0x000fe400007fe4ff */
[C---:B------:R-:W-:Y:S01]  /*ddb0*/  @!P1 LEA R36, P0, R2.reuse, c[0x0][0x1f8], 0x1 ;  /* 0x00007e0002249a11 */ /* 0x040fe200078008ff */
[C---:B------:R-:W-:Y:S04]  /*ddc0*/  HMMA.16816.F32 R24, R44.reuse, R32, RZ ;  /* 0x000000202c18723c */ /* 0x040fe800000018ff */
[----:B------:R-:W-:Y:S04]  /*ddd0*/  @!P1 LEA.HI.X R37, R2, c[0x0][0x1fc], R0, 0x1, P0 ;  /* 0x00007f0002259a11 */ /* 0x000fe800000f0c00 */
[-C--:B--2---:R-:W-:Y:S01]  /*dde0*/  HMMA.16816.F32 R28, R44, R34.reuse, RZ ;  /* 0x000000222c1c723c */ /* 0x084fe200000018ff */
[----:B------:R5:W-:Y:S07]  /*ddf0*/  @!P1 LDGSTS.E.BYPASS.LTC128B.128 [R223+0x3880], [R36.64], !P3 ;  /* 0x0388000024df9fae */ /* 0x000bee000d901d48 */
[C---:B------:R-:W-:Y:S01]  /*de00*/  HMMA.16816.F32 R32, R48.reuse, R34, RZ ;  /* 0x000000223020723c */ /* 0x040fe200000018ff */
[----:B------:R-:W-:Y:S08]  /*de10*/  LDSM.16.M88.4 R184, [R211+0x8080] ;  /* 0x00808000d3b8783b */ /* 0x000ff00000000200 */
[----:B------:R-:W0:Y:S08]  /*de20*/  LDGDEPBAR ;  /* 0x00000000000079af */ /* 0x000e300000000000 */
[----:B------:R-:W2:Y:S01]  /*de30*/  LDSM.16.M88.4 R188, [R208+0x4880] ;  /* 0x00488000d0bc783b */ /* 0x000ea20000000200 */
[-C--:B-----5:R-:W-:Y:S01]  /*de40*/  HMMA.16816.F32 R36, R48, R160.reuse, RZ ;  /* 0x000000a03024723c */ /* 0x0a0fe200000018ff */
[----:B----4-:R-:W-:Y:S06]  /*de50*/  ISETP.GT.AND P0, PT, R222, R225, PT ;  /* 0x000000e1de00720c */ /* 0x010fec0003f04270 */
[----:B------:R-:W4:Y:S01]  /*de60*/  LDSM.16.M88.4 R192, [R211+0x9080] ;  /* 0x00908000d3c0783b */ /* 0x000f220000000200 */
[C---:B-1----:R-:W-:Y:S07]  /*de70*/  HMMA.16816.F32 R40, R44.reuse, R160, RZ ;  /* 0x000000a02c28723c */ /* 0x042fee00000018ff */
[----:B------:R-:W1:Y:S01]  /*de80*/  LDSM.16.M88.4 R196, [R208+0x4c80] ;  /* 0x004c8000d0c4783b */ /* 0x000e620000000200 */
[-C--:B------:R-:W-:Y:S07]  /*de90*/  HMMA.16816.F32 R44, R44, R162.reuse, RZ ;  /* 0x000000a22c2c723c */ /* 0x080fee00000018ff */
[----:B------:R-:W-:Y:S01]  /*dea0*/  LDSM.16.M88.4 R200, [R219] ;  /* 0x00000000dbc8783b */ /* 0x000fe20000000200 */
[----:B------:R-:W-:Y:S07]  /*deb0*/  HMMA.16816.F32 R48, R48, R162, RZ ;  /* 0x000000a23030723c */ /* 0x000fee00000018ff */
[----:B------:R-:W5:Y:S01]  /*dec0*/  LDSM.16.M88.4 R160, [R208+0x5080] ;  /* 0x00508000d0a0783b */ /* 0x000f620000000200 */
[-C--:B------:R-:W-:Y:S07]  /*ded0*/  HMMA.16816.F32 R4, R164, R168.reuse, R4 ;  /* 0x000000a8a404723c */ /* 0x080fee0000001804 */
[----:B------:R-:W-:Y:S01]  /*dee0*/  LDSM.16.M88.4 R204, [R212+0x9080] ;  /* 0x00908000d4cc783b */ /* 0x000fe20000000200 */
[C---:B------:R-:W-:Y:S08]  /*def0*/  HMMA.16816.F32 R8, R172.reuse, R168, R8 ;  /* 0x000000a8ac08723c */ /* 0x040ff00000001808 */
[-C--:B------:R-:W-:Y:S08]  /*df00*/  HMMA.16816.F32 R12, R172, R170.reuse, R12 ;  /* 0x000000aaac0c723c */ /* 0x080ff0000000180c */
[C---:B------:R-:W-:Y:S01]  /*df10*/  HMMA.16816.F32 R16, R164.reuse, R170, R16 ;  /* 0x000000aaa410723c */ /* 0x040fe20000001810 */
[----:B------:R-:W1:Y:S07]  /*df20*/  LDSM.16.M88.4 R168, [R212+0x8080] ;  /* 0x00808000d4a8783b */ /* 0x000e6e0000000200 */
        /* <DEDUP_REMOVED lines=10> */
[----:B------:R-:W3:Y:S07]  /*dfd0*/  LDSM.16.M88.4 R164, [R218] ;  /* 0x00000000daa4783b */ /* 0x000eee0000000200 */
[-C--:B--2---:R-:W-:Y:S01]  /*dfe0*/  HMMA.16816.F32 R4, R184, R188.reuse, R4 ;  /* 0x000000bcb804723c */ /* 0x084fe20000001804 */
[----:B------:R-:W2:Y:S07]  /*dff0*/  LDSM.16.M88.4 R180, [R208+0x5480] ;  /* 0x00548000d0b4783b */ /* 0x000eae0000000200 */
        /* <DEDUP_REMOVED lines=9> */
[-C--:B-----5:R-:W-:Y:S08]  /*e090*/  HMMA.16816.F32 R36, R184, R160.reuse, R36 ;  /* 0x000000a0b824723c */ /* 0x0a0ff00000001824 */
[C---:B------:R-:W-:Y:S08]  /*e0a0*/  HMMA.16816.F32 R40, R192.reuse, R160, R40 ;  /* 0x000000a0c028723c */ /* 0x040ff00000001828 */
[-C--:B------:R-:W-:Y:S01]  /*e0b0*/  HMMA.16816.F32 R44, R192, R162.reuse, R44 ;  /* 0x000000a2c02c723c */ /* 0x080fe2000000182c */
[----:B------:R-:W-:Y:S07]  /*e0c0*/  LDSM.16.M88.4 R192, [R212+0xa080] ;  /* 0x00a08000d4c0783b */ /* 0x000fee0000000200 */
[----:B------:R-:W-:Y:S01]  /*e0d0*/  HMMA.16816.F32 R48, R184, R162, R48 ;  /* 0x000000a2b830723c */ /* 0x000fe20000001830 */
[----:B------:R-:W1:Y:S07]  /*e0e0*/  LDSM.16.M88.4 R160, [R211+0xb080] ;  /* 0x00b08000d3a0783b */ /* 0x000e6e0000000200 */
[-C--:B------:R-:W-:Y:S01]  /*e0f0*/  HMMA.16816.F32 R4, R168, R200.reuse, R4 ;  /* 0x000000c8a804723c */ /* 0x080fe20000001804 */
[----:B------:R-:W4:Y:S07]  /*e100*/  LDSM.16.M88.4 R184, [R208+0x5880] ;  /* 0x00588000d0b8783b */ /* 0x000f2e0000000200 */
[C---:B------:R-:W-:Y:S08]  /*e110*/  HMMA.16816.F32 R8, R204.reuse, R200, R8 ;  /* 0x000000c8cc08723c */ /* 0x040ff00000001808 */
[-C--:B------:R-:W-:Y:S08]  /*e120*/  HMMA.16816.F32 R12, R204, R202.reuse, R12 ;  /* 0x000000cacc0c723c */ /* 0x080ff0000000180c */
[C---:B------:R-:W-:Y:S08]  /*e130*/  HMMA.16816.F32 R16, R168.reuse, R202, R16 ;  /* 0x000000caa810723c */ /* 0x040ff00000001810 */
[-C--:B---3--:R-:W-:Y:S08]  /*e140*/  HMMA.16816.F32 R20, R168, R164.reuse, R20 ;  /* 0x000000a4a814723c */ /* 0x088ff00000001814 */
        /* <DEDUP_REMOVED lines=54> */
[----:B------:R-:W4:Y:S01]  /*e4b0*/  MUFU.TANH R106, R16 ;  /* 0x00000010006a7308 */ /* 0x000f220000002400 */
[----:B------:R-:W-:Y:S03]  /*e4c0*/  BAR.SYNC.DEFER_BLOCKING 0x0 ;  /* 0x0000000000007b1d */ /* 0x000fe60000010000 */
[C---:B------:R-:W-:Y:S06]  /*e4d0*/  HMMA.16816.F32 R24, R164.reuse, R4, R24 ;  /* 0x00000004a418723c */ /* 0x040fec0000001818 */
[----:B------:R1:W1:Y:S02]  /*e4e0*/  MUFU.TANH R111, R19 ;  /* 0x00000013006f7308 */ /* 0x0002640000002400 */
        /* <DEDUP_REMOVED lines=15> */
[----:B------:R5:W2:Y:S01]  /*e5e0*/  MUFU.TANH R100, R21 ;  /* 0x0000001500647308 */ /* 0x000aa20000002400 */
[-C--:B------:R-:W-:Y:S03]  /*e5f0*/  HMMA.16816.F32 R44, R164, R10.reuse, R44 ;  /* 0x0000000aa42c723c */ /* 0x080fe6000000182c */
[----:B------:R-:W-:Y:S02]  /*e600*/  FMUL.FTZ R30, R30, c[0x0][0x320] ;  /* 0x0000c8001e1e7a20 */ /* 0x000fe40000410000 */
[----:B------:R-:W-:Y:S02]  /*e610*/  FMUL.FTZ R31, R31, c[0x0][0x320] ;  /* 0x0000c8001f1f7a20 */ /* 0x000fe40000410000 */
[----:B------:R-:W-:Y:S01]  /*e620*/  FMUL.FTZ R34, R34, c[0x0][0x320] ;  /* 0x0000c80022227a20 */ /* 0x000fe20000410000 */
[----:B------:R-:W-:Y:S01]  /*e630*/  HMMA.16816.F32 R48, R192, R10, R48 ;  /* 0x0000000ac030723c */ /* 0x000fe20000001830 */
[----:B------:R2:W2:Y:S03]  /*e640*/  MUFU.TANH R105, R23 ;  /* 0x0000001700697308 */ /* 0x0004a60000002400 */
[----:B------:R-:W-:Y:S02]  /*e650*/  FMUL.FTZ R35, R35, c[0x0][0x320] ;  /* 0x0000c80023237a20 */ /* 0x000fe40000410000 */
[----:B-1----:R-:W-:Y:S02]  /*e660*/  FMUL.FTZ R19, R36, c[0x0][0x320] ;  /* 0x0000c80024137a20 */ /* 0x002fe40000410000 */
[----:B------:R-:W-:Y:S03]  /*e670*/  FMUL.FTZ R15, R37, c[0x0][0x320] ;  /* 0x0000c800250f7a20 */ /* 0x000fe60000410000 */
[----:B------:R1:W1:Y:S01]  /*e680*/  MUFU.TANH R168, R24 ;  /* 0x0000001800a87308 */ /* 0x0002620000002400 */
[----:B------:R-:W-:Y:S02]  /*e690*/  FMUL.FTZ R41, R41, c[0x0][0x320] ;  /* 0x0000c80029297a20 */ /* 0x000fe40000410000 */
[----:B------:R-:W-:Y:S02]  /*e6a0*/  FMUL.FTZ R43, R43, c[0x0][0x320] ;  /* 0x0000c8002b2b7a20 */ /* 0x000fe40000410000 */
[----:B-----5:R-:W-:Y:S02]  /*e6b0*/  FMUL.FTZ R21, R33, c[0x0][0x320] ;  /* 0x0000c80021157a20 */ /* 0x020fe40000410000 */
[----:B------:R-:W-:Y:S02]  /*e6c0*/  FMUL.FTZ R44, R44, c[0x0][0x320] ;  /* 0x0000c8002c2c7a20 */ /* 0x000fe40000410000 */
[----:B------:R-:W-:Y:S01]  /*e6d0*/  FMUL.FTZ R45, R45, c[0x0][0x320] ;  /* 0x0000c8002d2d7a20 */ /* 0x000fe20000410000 */
[----:B------:R5:W3:Y:S01]  /*e6e0*/  MUFU.TANH R171, R26 ;  /* 0x0000001a00ab7308 */ /* 0x000ae20000002400 */
[----:B------:R-:W-:Y:S02]  /*e6f0*/  FMUL.FTZ R46, R46, c[0x0][0x320] ;  /* 0x0000c8002e2e7a20 */ /* 0x000fe40000410000 */
[----:B------:R-:W-:Y:S02]  /*e700*/  FMUL.FTZ R14, R48, c[0x0][0x320] ;  /* 0x0000c800300e7a20 */ /* 0x000fe40000410000 */
[----:B------:R-:W-:Y:S02]  /*e710*/  FMUL.FTZ R16, R49, c[0x0][0x320] ;  /* 0x0000c80031107a20 */ /* 0x000fe40000410000 */
[----:B--2---:R-:W-:Y:S02]  /*e720*/  FMUL.FTZ R23, R50, c[0x0][0x320] ;  /* 0x0000c80032177a20 */ /* 0x004fe40000410000 */
[----:B------:R-:W-:Y:S01]  /*e730*/  FMUL.FTZ R20, R51, c[0x0][0x320] ;  /* 0x0000c80033147a20 */ /* 0x000fe20000410000 */
[----:B------:R2:W2:Y:S01]  /*e740*/  MUFU.TANH R174, R27 ;  /* 0x0000001b00ae7308 */ /* 0x0004a20000002400 */
[----:B------:R-:W-:Y:S02]  /*e750*/  FMUL.FTZ R22, R22, c[0x0][0x320] ;  /* 0x0000c80016167a20 */ /* 0x000fe40000410000 */
[----:B------:R-:W-:Y:S02]  /*e760*/  FMUL.FTZ R25, R25, c[0x0][0x320] ;  /* 0x0000c80019197a20 */ /* 0x000fe40000410000 */
[----:B-1----:R-:W-:Y:S02]  /*e770*/  FMUL.FTZ R24, R32, c[0x0][0x320] ;  /* 0x0000c80020187a20 */ /* 0x002fe40000410000 */
[----:B------:R-:W-:Y:S02]  /*e780*/  FMUL.FTZ R40, R40, c[0x0][0x320] ;  /* 0x0000c80028287a20 */ /* 0x000fe40000410000 */
[----:B------:R-:W-:Y:S01]  /*e790*/  FMUL.FTZ R42, R42, c[0x0][0x320] ;  /* 0x0000c8002a2a7a20 */ /* 0x000fe20000410000 */
[----:B------:R1:W1:Y:S01]  /*e7a0*/  MUFU.TANH R104, R17 ;  /* 0x0000001100687308 */ /* 0x0002620000002400 */
[----:B------:R-:W-:Y:S02]  /*e7b0*/  FMUL.FTZ R47, R47, c[0x0][0x320] ;  /* 0x0000c8002f2f7a20 */ /* 0x000fe40000410000 */
[----:B-----5:R-:W-:Y:S07]  /*e7c0*/  FMUL.FTZ R26, R39, c[0x0][0x320] ;  /* 0x0000c800271a7a20 */ /* 0x020fee0000410000 */
[----:B------:R1:W1:Y:S01]  /*e7d0*/  MUFU.TANH R160, R18 ;  /* 0x0000001200a07308 */ /* 0x0002620000002400 */
[----:B--2---:R-:W-:Y:S09]  /*e7e0*/  FMUL.FTZ R27, R38, c[0x0][0x320] ;  /* 0x0000c800261b7a20 */ /* 0x004ff20000410000 */
[----:B------:R2:W1:Y:S10]  /*e7f0*/  MUFU.TANH R110, R22 ;  /* 0x00000016006e7308 */ /* 0x0004740000002400 */
        /* <DEDUP_REMOVED lines=15> */
[----:B------:R2:W1:Y:S10]  /*e8f0*/  MUFU.TANH R29, R42 ;  /* 0x0000002a001d7308 */ /* 0x0004740000002400 */
        /* <DEDUP_REMOVED lines=10> */
[----:B--234-:R-:W-:Y:S01]  /*e9a0*/  IADD3 R0, R222, -0x1, RZ ;  /* 0xffffffffde007810 */ /* 0x01cfe20007ffe0ff */
[----:B------:R-:W2:Y:S01]  /*e9b0*/  LDL.64 R232, [R1+0x30] ;  /* 0x0000300001e87983 */ /* 0x000ea20000100a00 */
[----:B------:R-:W-:Y:S02]  /*e9c0*/  ISETP.GE.AND P1, PT, R224, 0x1, PT ;  /* 0x00000001e000780c */ /* 0x000fe40003f26270 */
[----:B------:R-:W-:Y:S01]  /*e9d0*/  SHF.R.S32.HI R4, RZ, 0x1f, R0 ;  /* 0x0000001fff047819 */ /* 0x000fe20000011400 */
[----:B------:R-:W3:Y:S01]  /*e9e0*/  LDL.64 R230, [R1+0x28] ;  /* 0x0000280001e67983 */ /* 0x000ee20000100a00 */
[----:B------:R-:W-:Y:S03]  /*e9f0*/  IMAD.WIDE.U32 R2, R0, c[0x0][0x1e0], RZ ;  /* 0x0000780000027a25 */ /* 0x000fe600078e00ff */
[----:B------:R-:W4:Y:S01]  /*ea00*/  LDL.64 R234, [R1+0x50] ;  /* 0x0000500001ea7983 */ /* 0x000f220000100a00 */
[----:B------:R-:W-:Y:S04]  /*ea10*/  IMAD R4, R4, c[0x0][0x1e0], RZ ;  /* 0x0000780004047a24 */ /* 0x000fe800078e02ff */
        /* <DEDUP_REMOVED lines=41> */
.L_x_313:
        /* <DEDUP_REMOVED lines=12> */
[C---:B---3--:R-:W-:Y:S02]  /*ed70*/  IADD3 R7, -R3.reuse, 0x1, R2 ;  /* 0x0000000103077810 */ /* 0x048fe40007ffe102 */
[----:B------:R-:W-:Y:S02]  /*ed80*/  IADD3 R8, -R3, R2, RZ ;  /* 0x0000000203087210 */ /* 0x000fe40007ffe1ff */
[----:B------:R-:W-:Y:S04]  /*ed90*/  IADD3 R7, -R229, R7, R227 ;  /* 0x00000007e5077210 */ /* 0x000fe80007ffe1e3 */
[C---:B------:R-:W-:Y:S02]  /*eda0*/  IADD3 R6, R7.reuse, c[0x0][0x328], RZ ;  /* 0x0000ca0007067a10 */ /* 0x040fe40007ffe0ff */
[----:B------:R-:W-:Y:S04]  /*edb0*/  IADD3 R7, R7, UR6, RZ ;  /* 0x0000000607077c10 */ /* 0x000fe8000fffe0ff */
[----:B--2---:R-:W-:Y:S01]  /*edc0*/  IADD3 R0, R7, R4, RZ ;  /* 0x0000000407007210 */ /* 0x004fe20007ffe0ff */
        /* <DEDUP_REMOVED lines=15> */
.L_x_316:
[----:B------:R-:W-:Y:S04]  /*eec0*/  MOV R9, c[0x0][0x32c] ;  /* 0x0000cb0000097a02 */ /* 0x000fe80000000f00 */
[----:B------:R-:W-:Y:S11]  /*eed0*/  ISETP.NE.AND P0, PT, R9, 0x1, PT ;  /* 0x000000010900780c */ /* 0x000ff60003f05270 */
[----:B------:R-:W-:Y:S02]  /*eee0*/  @!UPT UIADD3 URZ, URZ, URZ, URZ ;  /* 0x0000003f3f3ff290 */ /* 0x000fe4000fffe03f */
[----:B------:R-:W-:Y:S05]  /*eef0*/  @P0 IMAD.HI.U32 R9, R4, c[0x0][0x330], RZ ;  /* 0x0000cc0004090a27 */ /* 0x000fea00078e00ff */
[----:B------:R-:W-:Y:S02]  /*ef00*/  @P0 SHF.R.U32.HI R4, RZ, c[0x0][0x334], R9 ;  /* 0x0000cd00ff040a19 */ /* 0x000fe40000011609 */
.L_x_317:
[----:B------:R-:W-:Y:S05]  /*ef10*/  BSYNC B0 ;  /* 0x0000000000007941 */ /* 0x000fea0003800000 */
.L_x_315:
[----:B------:R-:W-:Y:S05]  /*ef20*/  IMAD R4, R4, c[0x0][0x32c], R8 ;  /* 0x0000cb0004047a24 */ /* 0x000fea00078e0208 */
[----:B------:R-:W-:Y:S02]  /*ef30*/  IADD3 R9, R4, c[0x0][0x32c], RZ ;  /* 0x0000cb0004097a10 */ /* 0x000fe40007ffe0ff */
[----:B------:R-:W-:Y:S02]  /*ef40*/  IMNMX R0, R0, R4, !PT ;  /* 0x0000000400007217 */ /* 0x000fe40007800200 */
[----:B------:R-:W-:Y:S02]  /*ef50*/  IMNMX R3, R3, R9, PT ;  /* 0x0000000903037217 */ /* 0x000fe40003800200 */
.L_x_314:
[C---:B------:R-:W-:Y:S02]  /*ef60*/  ISETP.GE.AND P0, PT, R2.reuse, 0x2, PT ;  /* 0x000000020200780c */ /* 0x040fe40003f06270 */
[----:B------:R-:W-:Y:S02]  /*ef70*/  ISETP.GE.AND P1, PT, R2, 0x9, PT ;  /* 0x000000090200780c */ /* 0x000fe40003f26270 */
[----:B------:R-:W-:Y:S02]  /*ef80*/  P2R R13, PR, RZ, 0x1 ;  /* 0x00000001ff0d7803 */ /* 0x000fe40000000000 */
[----:B------:R-:W-:Y:S02]  /*ef90*/  ISETP.GT.AND P0, PT, R0, 0x1, !P0 ;  /* 0x000000010000780c */ /* 0x000fe40004704270 */
[----:B------:R-:W-:Y:S02]  /*efa0*/  P2R R12, PR, RZ, 0x2 ;  /* 0x00000002ff0c7803 */ /* 0x000fe40000000000 */
[----:B------:R-:W-:Y:S02]  /*efb0*/  ISETP.LT.OR P0, PT, R3, 0x2, P0 ;  /* 0x000000020300780c */ /* 0x000fe40000701670 */
[----:B------:R-:W-:Y:S02]  /*efc0*/  ISETP.GE.AND P6, PT, R2, 0x19, PT ;  /* 0x000000190200780c */ /* 0x000fe40003fc6270 */
[----:B-1----:R-:W-:Y:S02]  /*efd0*/  FSEL R17, R161, -INF , !P0 ;  /* 0xff800000a1117808 */ /* 0x002fe40004000000 */
[----:B------:R-:W-:Y:S02]  /*efe0*/  ISETP.GT.AND P0, PT, R0, 0x8, !P1 ;  /* 0x000000080000780c */ /* 0x000fe40004f04270 */
[----:B------:R-:W-:Y:S02]  /*eff0*/  ISETP.GE.AND P1, PT, R2, 0xa, PT ;  /* 0x0000000a0200780c */ /* 0x000fe40003f26270 */
[C---:B------:R-:W-:Y:S02]  /*f000*/  ISETP.LT.OR P0, PT, R3.reuse, 0x9, P0 ;  /* 0x000000090300780c */ /* 0x040fe40000701670 */
        /* <DEDUP_REMOVED lines=9> */
[----:B------:R-:W-:Y:S02]  /*f0a0*/  ISETP.LT.OR P0, PT, R3, 0x11, P0 ;  /* 0x000000110300780c */ /* 0x000fe40000701670 */
[----:B------:R-:W-:Y:S02]  /*f0b0*/  ISETP.GE.AND P5, PT, R2, 0x1a, PT ;  /* 0x0000001a0200780c */ /* 0x000fe40003fa6270 */
[----:B------:R-:W-:Y:S02]  /*f0c0*/  FSEL R40, R101, -INF , !P0 ;  /* 0xff80000065287808 */ /* 0x000fe40004000000 */
[----:B------:R-:W-:Y:S02]  /*f0d0*/  ISETP.GT.AND P0, PT, R0, 0x11, !P1 ;  /* 0x000000110000780c */ /* 0x000fe40004f04270 */
[C---:B------:R-:W-:Y:S02]  /*f0e0*/  ISETP.GE.AND P4, PT, R2.reuse, 0x21, PT ;  /* 0x000000210200780c */ /* 0x040fe40003f86270 */
[C---:B------:R-:W-:Y:S02]  /*f0f0*/  ISETP.LT.OR P0, PT, R3.reuse, 0x12, P0 ;  /* 0x000000120300780c */ /* 0x040fe40000701670 */
        /* <DEDUP_REMOVED lines=10> */
[----:B------:R-:W-:Y:S02]  /*f1a0*/  FSEL R166, R21, -INF , !P0 ;  /* 0xff80000015a67808 */ /* 0x000fe40004000000 */
[C---:B------:R-:W-:Y:S04]  /*f1b0*/  ISETP.GT.AND P0, PT, R0.reuse, 0x20, !P4 ;  /* 0x000000200000780c */ /* 0x040fe80006704270 */
[----:B------:R-:W-:Y:S04]  /*f1c0*/  ISETP.LT.OR P0, PT, R3, 0x21, P0 ;  /* 0x000000210300780c */ /* 0x000fe80000701670 */
[----:B------:R-:W-:Y:S02]  /*f1d0*/  FSEL R182, R19, -INF , !P0 ;  /* 0xff80000013b67808 */ /* 0x000fe40004000000 */
[C---:B------:R-:W-:Y:S04]  /*f1e0*/  ISETP.GT.AND P0, PT, R0.reuse, 0x21, !P3 ;  /* 0x000000210000780c */ /* 0x040fe80005f04270 */
[----:B------:R-:W-:Y:S04]  /*f1f0*/  ISETP.LT.OR P0, PT, R3, 0x22, P0 ;  /* 0x000000220300780c */ /* 0x000fe80000701670 */
[----:B------:R-:W-:Y:S02]  /*f200*/  FSEL R185, R15, -INF , !P0 ;  /* 0xff8000000fb97808 */ /* 0x000fe40004000000 */
[----:B------:R-:W-:Y:S04]  /*f210*/  ISETP.GT.AND P0, PT, R0, 0x28, !P2 ;  /* 0x000000280000780c */ /* 0x000fe80005704270 */
[C---:B------:R-:W-:Y:S04]  /*f220*/  ISETP.LT.OR P0, PT, R3.reuse, 0x29, P0 ;  /* 0x000000290300780c */ /* 0x040fe80000701670 */
[----:B------:R-:W-:Y:S02]  /*f230*/  FSEL R194, R14, -INF , !P0 ;  /* 0xff8000000ec27808 */ /* 0x000fe40004000000 */
[----:B------:R-:W-:Y:S04]  /*f240*/  ISETP.GT.AND P0, PT, R0, RZ, !P1 ;  /* 0x000000ff0000720c */ /* 0x000fe80004f04270 */
[C---:B------:R-:W-:Y:S04]  /*f250*/  ISETP.LT.OR P0, PT, R3.reuse, 0x1, P0 ;  /* 0x000000010300780c */ /* 0x040fe80000701670 */
[----:B------:R-:W-:Y:S02]  /*f260*/  FSEL R15, R162, -INF , !P0 ;  /* 0xff800000a20f7808 */ /* 0x000fe40004000000 */
[----:B------:R-:W-:Y:S04]  /*f270*/  ISETP.GE.AND P0, PT, R2, 0x2a, PT ;  /* 0x0000002a0200780c */ /* 0x000fe80003f06270 */
[----:B------:R-:W-:Y:S02]  /*f280*/  P2R R4, PR, RZ, 0x1 ;  /* 0x00000001ff047803 */ /* 0x000fe40000000000 */
[----:B------:R-:W-:Y:S04]  /*f290*/  ISETP.GT.AND P0, PT, R0, 0x29, !P0 ;  /* 0x000000290000780c */ /* 0x000fe80004704270 */
[----:B------:R-:W-:Y:S02]  /*f2a0*/  ISETP.LT.OR P0, PT, R3, 0x2a, P0 ;  /* 0x0000002a0300780c */ /* 0x000fe40000701670 */
[----:B------:R-:W1:Y:S02]  /*f2b0*/  SHFL.IDX PT, R3, R5, 0x1, 0x1c1f ;  /* 0x003c1f0005037f89 */ /* 0x000e6400000e0000 */
[----:B------:R-:W-:Y:S02]  /*f2c0*/  FSEL R193, R16, -INF , !P0 ;  /* 0xff80000010c17808 */ /* 0x000fe40004000000 */
[----:B------:R-:W-:Y:S01]  /*f2d0*/  ISETP.GE.AND P0, PT, R32, 0x1, PT ;  /* 0x000000012000780c */ /* 0x000fe20003f06270 */
[--C-:B-1----:R-:W-:Y:S02]  /*f2e0*/  IMAD.IADD R2, R6, 0x1, R3.reuse ;  /* 0x0000000106027824 */ /* 0x102fe400078e0203 */
[----:B------:R-:W-:Y:S10]  /*f2f0*/  IMAD.IADD R0, R7, 0x1, R3 ;  /* 0x0000000107007824 */ /* 0x000ff400078e0203 */
        /* <DEDUP_REMOVED lines=14> */
.L_x_320:
[----:B------:R-:W-:Y:S04]  /*f3e0*/  MOV R14, c[0x0][0x32c] ;  /* 0x0000cb00000e7a02 */ /* 0x000fe80000000f00 */
[----:B------:R-:W-:Y:S11]  /*f3f0*/  ISETP.NE.AND P0, PT, R14, 0x1, PT ;  /* 0x000000010e00780c */ /* 0x000ff60003f05270 */
[----:B------:R-:W-:Y:S02]  /*f400*/  @!UPT UIADD3 URZ, URZ, URZ, URZ ;  /* 0x0000003f3f3ff290 */ /* 0x000fe4000fffe03f */
[----:B------:R-:W-:Y:S05]  /*f410*/  @P0 IMAD.HI.U32 R14, R3, c[0x0][0x330], RZ ;  /* 0x0000cc00030e0a27 */ /* 0x000fea00078e00ff */
[----:B------:R-:W-:Y:S02]  /*f420*/  @P0 SHF.R.U32.HI R3, RZ, c[0x0][0x334], R14 ;  /* 0x0000cd00ff030a19 */ /* 0x000fe4000001160e */
.L_x_321:
[----:B------:R-:W-:Y:S05]  /*f430*/  BSYNC B0 ;  /* 0x0000000000007941 */ /* 0x000fea0003800000 */
.L_x_319:
[----:B------:R-:W-:Y:S05]  /*f440*/  IMAD R3, R3, c[0x0][0x32c], R8 ;  /* 0x0000cb0003037a24 */ /* 0x000fea00078e0208 */
[----:B------:R-:W-:Y:S02]  /*f450*/  IADD3 R14, R3, c[0x0][0x32c], RZ ;  /* 0x0000cb00030e7a10 */ /* 0x000fe40007ffe0ff */
[----:B------:R-:W-:Y:S02]  /*f460*/  IMNMX R0, R0, R3, !PT ;  /* 0x0000000300007217 */ /* 0x000fe40007800200 */
[----:B------:R-:W-:Y:S02]  /*f470*/  IMNMX R2, R2, R14, PT ;  /* 0x0000000e02027217 */ /* 0x000fe40003800200 */
.L_x_318:
[----:B------:R-:W-:Y:S01]  /*f480*/  ISETP.NE.AND P0, PT, R13, RZ, PT ;  /* 0x000000ff0d00720c */ /* 0x000fe20003f05270 */
[----:B------:R-:W1:Y:S03]  /*f490*/  SHFL.IDX PT, R3, R5, 0x2, 0x1c1f ;  /* 0x005c1f0005037f89 */ /* 0x000e6600000e0000 */
        /* <DEDUP_REMOVED lines=59> */
.L_x_324:
[----:B------:R-:W-:Y:S04]  /*f850*/  MOV R14, c[0x0][0x32c] ;  /* 0x0000cb00000e7a02 */ /* 0x000fe80000000f00 */
[----:B------:R-:W-:Y:S11]  /*f860*/  ISETP.NE.AND P0, PT, R14, 0x1, PT ;  /* 0x000000010e00780c */ /* 0x000ff60003f05270 */
[----:B------:R-:W-:Y:S02]  /*f870*/  @!UPT UIADD3 URZ, URZ, URZ, URZ ;  /* 0x0000003f3f3ff290 */ /* 0x000fe4000fffe03f */
[----:B------:R-:W-:Y:S05]  /*f880*/  @P0 IMAD.HI.U32 R14, R3, c[0x0][0x330], RZ ;  /* 0x0000cc00030e0a27 */ /* 0x000fea00078e00ff */
[----:B------:R-:W-:Y:S02]  /*f890*/  @P0 SHF.R.U32.HI R3, RZ, c[0x0][0x334], R14 ;  /* 0x0000cd00ff030a19 */ /* 0x000fe4000001160e */
.L_x_325:
[----:B------:R-:W-:Y:S05]  /*f8a0*/  BSYNC B0 ;  /* 0x0000000000007941 */ /* 0x000fea0003800000 */
.L_x_323:
[----:B------:R-:W-:Y:S05]  /*f8b0*/  IMAD R3, R3, c[0x0][0x32c], R8 ;  /* 0x0000cb0003037a24 */ /* 0x000fea00078e0208 */
[----:B------:R-:W-:Y:S02]  /*f8c0*/  IADD3 R14, R3, c[0x0][0x32c], RZ ;  /* 0x0000cb00030e7a10 */ /* 0x000fe40007ffe0ff */
[----:B------:R-:W-:Y:S02]  /*f8d0*/  IMNMX R0, R0, R3, !PT ;  /* 0x0000000300007217 */ /* 0x000fe40007800200 */
[----:B------:R-:W-:Y:S02]  /*f8e0*/  IMNMX R2, R2, R14, PT ;  /* 0x0000000e02027217 */ /* 0x000fe40003800200 */
.L_x_322:
        /* <DEDUP_REMOVED lines=61> */
.L_x_328:
[----:B------:R-:W-:Y:S04]  /*fcc0*/  MOV R5, c[0x0][0x32c] ;  /* 0x0000cb0000057a02 */ /* 0x000fe80000000f00 */
[----:B------:R-:W-:Y:S11]  /*fcd0*/  ISETP.NE.AND P0, PT, R5, 0x1, PT ;  /* 0x000000010500780c */ /* 0x000ff60003f05270 */
[----:B------:R-:W-:Y:S02]  /*fce0*/  @!UPT UIADD3 URZ, URZ, URZ, URZ ;  /* 0x0000003f3f3ff290 */ /* 0x000fe4000fffe03f */
[----:B------:R-:W-:Y:S05]  /*fcf0*/  @P0 IMAD.HI.U32 R5, R3, c[0x0][0x330], RZ ;  /* 0x0000cc0003050a27 */ /* 0x000fea00078e00ff */
[----:B------:R-:W-:Y:S02]  /*fd00*/  @P0 SHF.R.U32.HI R3, RZ, c[0x0][0x334], R5 ;  /* 0x0000cd00ff030a19 */ /* 0x000fe40000011605 */
.L_x_329:
[----:B------:R-:W-:Y:S05]  /*fd10*/  BSYNC B0 ;  /* 0x0000000000007941 */ /* 0x000fea0003800000 */
.L_x_327:
[----:B------:R-:W-:Y:S05]  /*fd20*/  IMAD R8, R3, c[0x0][0x32c], R8 ;  /* 0x0000cb0003087a24 */ /* 0x000fea00078e0208 */
[----:B------:R-:W-:Y:S02]  /*fd30*/  IADD3 R3, R8, c[0x0][0x32c], RZ ;  /* 0x0000cb0008037a10 */ /* 0x000fe40007ffe0ff */
[----:B------:R-:W-:Y:S02]  /*fd40*/  IMNMX R0, R0, R8, !PT ;  /* 0x0000000800007217 */ /* 0x000fe40007800200 */
[----:B------:R-:W-:Y:S02]  /*fd50*/  IMNMX R2, R2, R3, PT ;  /* 0x0000000302027217 */ /* 0x000fe40003800200 */
.L_x_326:
[----:B------:R-:W-:Y:S01]  /*fd60*/  ISETP.GT.AND P0, PT, R0, RZ, !P1 ;  /* 0x000000ff0000720c */ /* 0x000fe20004f04270 */
[----:B------:R-:W-:Y:S01]  /*fd70*/  LDSM.16.MT88.4 R36, [R210+0x1880] ;  /* 0x00188000d224783b */ /* 0x000fe20000004200 */
        /* <DEDUP_REMOVED lines=17> */
[----:B------:R-:W-:Y:S02]  /*fe90*/  ISETP.NE.AND P1, PT, R9, RZ, PT ;  /* 0x000000ff0900720c */ /* 0x000fe40003f25270 */
        /* <DEDUP_REMOVED lines=11> */
[----:B------:R-:W-:Y:S01]  /*ff50*/  FMNMX.FTZ R3, R16, R103, !PT ;  /* 0x0000006710037209 */ /* 0x000fe20007810000 */
[----:B------:R-:W1:Y:S01]  /*ff60*/  SHFL.BFLY PT, R5, R106, 0x2, 0x1f ;  /* 0x0c401f006a057f89 */ /* 0x000e6200000e0000 */
        /* <DEDUP_REMOVED lines=14> */
[----:B-1----:R-:W-:Y:S02]  /*10050*/  FMNMX.FTZ R106, R106, R5, !PT ;  /* 0x000000056a6a7209 */ /* 0x002fe40007810000 */
[----:B------:R-:W-:Y:S02]  /*10060*/  ISETP.LT.OR P0, PT, R2, 0x1a, P0 ;  /* 0x0000001a0200780c */ /* 0x000fe40000701670 */
[----:B------:R-:W-:Y:S01]  /*10070*/  FMNMX.FTZ R3, R167, R3, !PT ;  /* 0x00000003a7037209 */ /* 0x000fe20007810000 */
[----:B------:R-:W1:Y:S01]  /*10080*/  SHFL.BFLY PT, R5, R106, 0x1, 0x1f ;  /* 0x0c201f006a057f89 */ /* 0x000e6200000e0000 */
[----:B------:R-:W-:Y:S02]  /*10090*/  FSEL R178, R31, -INF , !P0 ;  /* 0xff8000001fb27808 */ /* 0x000fe40004000000 */
[----:B------:R-:W-:Y:S02]  /*100a0*/  ISETP.GT.AND P0, PT, R0, 0x20, !P4 ;  /* 0x000000200000780c */ /* 0x000fe40006704270 */
[----:B------:R-:W-:Y:S02]  /*100b0*/  FMNMX.FTZ R3, R169, R3, !PT ;  /* 0x00000003a9037209 */ /* 0x000fe40007810000 */
[----:B------:R-:W-:Y:S02]  /*100c0*/  ISETP.LT.OR P0, PT, R2, 0x21, P0 ;  /* 0x000000210200780c */ /* 0x000fe40000701670 */
[----:B------:R-:W-:Y:S02]  /*100d0*/  ISETP.NE.AND P1, PT, R4, RZ, PT ;  /* 0x000000ff0400720c */ /* 0x000fe40003f25270 */
[----:B------:R-:W-:Y:S02]  /*100e0*/  FMNMX.FTZ R4, R14, R107, !PT ;  /* 0x0000006b0e047209 */ /* 0x000fe40007810000 */
[----:B------:R-:W-:Y:S02]  /*100f0*/  FSEL R183, R29, -INF , !P0 ;  /* 0xff8000001db77808 */ /* 0x000fe40004000000 */
[----:B------:R-:W-:Y:S02]  /*10100*/  ISETP.GT.AND P0, PT, R0, 0x21, !P3 ;  /* 0x000000210000780c */ /* 0x000fe40005f04270 */
[----:B------:R-:W-:Y:S02]  /*10110*/  FMNMX.FTZ R4, R20, R4, !PT ;  /* 0x0000000414047209 */ /* 0x000fe40007810000 */
        /* <DEDUP_REMOVED lines=34> */
[----:B-1----:R-:W-:Y:S02]  /*10340*/  FMNMX.FTZ R2, R7, R108, !PT ;  /* 0x0000006c07027209 */ /* 0x002fe40007810000 */
[----:B--2---:R-:W-:Y:S02]  /*10350*/  FMNMX.FTZ R105, R105, R4, !PT ;  /* 0x0000000469697209 */ /* 0x004fe40007810000 */
[----:B------:R-:W-:Y:S03]  /*10360*/  FMNMX.FTZ R2, R8, R2, !PT ;  /* 0x0000000208027209 */ /* 0x000fe60007810000 */
[----:B------:R-:W-:Y:S01]  /*10370*/  FMUL.FTZ R111, R105, c[0x0][0x2d0] ;  /* 0x0000b400696f7a20 */ /* 0x000fe20000410000 */
[----:B------:R-:W-:Y:S01]  /*10380*/  FMNMX.FTZ R2, R9, R2, !PT ;  /* 0x0000000209027209 */ /* 0x000fe20007810000 */
[--C-:B---3--:R-:W-:Y:S01]  /*10390*/  FFMA.FTZ R3, R18, c[0x0][0x2d0], -R110.reuse ;  /* 0x0000b40012037a23 */ /* 0x108fe2000001086e */
[----:B-----5:R-:W-:Y:S01]  /*103a0*/  FMNMX.FTZ R104, R0, R104, !PT ;  /* 0x0000006800687209 */ /* 0x020fe20007810000 */
[----:B------:R-:W-:Y:S01]  /*103b0*/  FFMA.FTZ R0, R22, c[0x0][0x2d0], -R110 ;  /* 0x0000b40016007a23 */ /* 0x000fe2000001086e */
[----:B------:R-:W-:Y:S01]  /*103c0*/  FMNMX.FTZ R2, R11, R2, !PT ;  /* 0x000000020b027209 */ /* 0x000fe20007810000 */
[----:B------:R1:W-:Y:S01]  /*103d0*/  MUFU.EX2 R243, R3 ;  /* 0x0000000300f37308 */ /* 0x0003e20000000800 */
[----:B----4-:R-:W-:Y:S01]  /*103e0*/  F2FP.PACK_AB R160, R244, R245 ;  /* 0x000000f5f4a0723e */ /* 0x010fe200000000ff */
[----:B------:R-:W2:Y:S01]  /*103f0*/  SHFL.BFLY PT, R4, R104, 0x1, 0x1f ;  /* 0x0c201f0068047f89 */ /* 0x000ea200000e0000 */
[----:B------:R-:W-:Y:S04]  /*10400*/  FMNMX.FTZ R2, R171, R2, !PT ;  /* 0x00000002ab027209 */ /* 0x000fe80007810000 */
[----:B------:R-:W-:Y:S03]  /*10410*/  FMNMX.FTZ R2, R174, R2, !PT ;  /* 0x00000002ae027209 */ /* 0x000fe60007810000 */
[----:B------:R3:W4:Y:S01]  /*10420*/  MUFU.EX2 R242, R0 ;  /* 0x0000000000f27308 */ /* 0x0007220000000800 */
[----:B------:R-:W-:Y:S04]  /*10430*/  FMNMX.FTZ R2, R177, R2, !PT ;  /* 0x00000002b1027209 */ /* 0x000fe80007810000 */
[----:B------:R-:W-:Y:S02]  /*10440*/  FMNMX.FTZ R2, R178, R2, !PT ;  /* 0x00000002b2027209 */ /* 0x000fe40007810000 */
[----:B-1----:R-:W-:Y:S02]  /*10450*/  FSEL R3, R106, RZ, P0 ;  /* 0x000000ff6a037208 */ /* 0x002fe40000000000 */
[----:B------:R-:W-:Y:S02]  /*10460*/  FSETP.NEU.FTZ.AND P0, PT, R105, -INF , PT ;  /* 0xff8000006900780b */ /* 0x000fe40003f1d000 */
[----:B--2---:R-:W-:Y:S02]  /*10470*/  FMNMX.FTZ R104, R104, R4, !PT ;  /* 0x0000000468687209 */ /* 0x004fe40007810000 */
[----:B------:R-:W-:Y:S02]  /*10480*/  FSEL R111, R111, RZ, P0 ;  /* 0x000000ff6f6f7208 */ /* 0x000fe40000000000 */
[----:B------:R-:W-:Y:S01]  /*10490*/  FSEL R5, R105, RZ, P0 ;  /* 0x000000ff69057208 */ /* 0x000fe20000000000 */
[C---:B------:R-:W-:Y:S01]  /*104a0*/  FMUL.FTZ R164, R104.reuse, c[0x0][0x2d0] ;  /* 0x0000b40068a47a20 */ /* 0x040fe20000410000 */
[----:B------:R-:W-:Y:S01]  /*104b0*/  FSETP.NEU.FTZ.AND P0, PT, R104, -INF , PT ;  /* 0xff8000006800780b */ /* 0x000fe20003f1d000 */
[--C-:B---3--:R-:W-:Y:S01]  /*104c0*/  FFMA.FTZ R0, R16, c[0x0][0x2d0], -R111.reuse ;  /* 0x0000b40010007a23 */ /* 0x108fe2000001086f */
[----:B----4-:R-:W-:Y:S01]  /*104d0*/  F2FP.PACK_AB R162, R242, R243 ;  /* 0x000000f3f2a2723e */ /* 0x010fe200000000ff */
[--C-:B------:R-:W-:Y:S01]  /*104e0*/  FFMA.FTZ R4, R25, c[0x0][0x2d0], -R111.reuse ;  /* 0x0000b40019047a23 */ /* 0x100fe2000001086f */
[----:B------:R-:W-:Y:S01]  /*104f0*/  FSEL R164, R164, RZ, P0 ;  /* 0x000000ffa4a47208 */ /* 0x000fe20000000000 */
[----:B------:R1:W-:Y:S01]  /*10500*/  MUFU.EX2 R241, R0 ;  /* 0x0000000000f17308 */ /* 0x0003e20000000800 */
[--C-:B------:R-:W-:Y:S02]  /*10510*/  FFMA.FTZ R44, R47, c[0x0][0x2d0], -R111.reuse ;  /* 0x0000b4002f2c7a23 */ /* 0x100fe4000001086f */
[--C-:B------:R-:W-:Y:S07]  /*10520*/  FFMA.FTZ R48, R48, c[0x0][0x2d0], -R111.reuse ;  /* 0x0000b40030307a23 */ /* 0x100fee000001086f */
        /* <DEDUP_REMOVED lines=52> */
[----:B------:R-:W-:Y:S01]  /*10870*/  FMUL.FTZ R17, R100, R125 ;  /* 0x0000007d64117220 */ /* 0x000fe20000410000 */
[----:B------:R-:W-:Y:S01]  /*10880*/  MOV R107, R225 ;  /* 0x000000e1006b7202 */ /* 0x000fe20000000f00 */
[----:B------:R-:W-:Y:S01]  /*10890*/  FMUL.FTZ R0, R0, c[0x0][0x2d0] ;  /* 0x0000b40000007a20 */ /* 0x000fe20000410000 */
[----:B------:R-:W-:Y:S01]  /*108a0*/  LDSM.16.MT88.4 R124, [R210+0x1c80] ;  /* 0x001c8000d27c783b */ /* 0x000fe20000004200 */
[----:B-1----:R-:W-:Y:S01]  /*108b0*/  FFMA.FTZ R103, R168, c[0x0][0x2d0], -R164 ;  /* 0x0000b400a8677a23 */ /* 0x002fe200000108a4 */
[----:B------:R-:W-:Y:S01]  /*108c0*/  MUFU.EX2 R225, R44 ;  /* 0x0000002c00e17308 */ /* 0x000fe20000000800 */
[----:B------:R-:W-:Y:S02]  /*108d0*/  FFMA.FTZ R4, R9, c[0x0][0x2d0], -R102 ;  /* 0x0000b40009047a23 */ /* 0x000fe40000010866 */
[C---:B------:R-:W-:Y:S02]  /*108e0*/  FMUL.FTZ R32, R100.reuse, R140 ;  /* 0x0000008c64207220 */ /* 0x040fe40000410000 */
[C---:B------:R-:W-:Y:S02]  /*108f0*/  FMUL.FTZ R33, R100.reuse, R141 ;  /* 0x0000008d64217220 */ /* 0x040fe40000410000 */
[----:B------:R-:W-:Y:S01]  /*10900*/  LDSM.16.MT88.4 R140, [R210+0x2080] ;  /* 0x00208000d28c783b */ /* 0x000fe20000004200 */
[C---:B------:R-:W-:Y:S02]  /*10910*/  FMUL.FTZ R48, R100.reuse, R156 ;  /* 0x0000009c64307220 */ /* 0x040fe40000410000 */
[----:B------:R1:W-:Y:S01]  /*10920*/  MUFU.EX2 R202, R103 ;  /* 0x0000006700ca7308 */ /* 0x0003e20000000800 */
[C---:B------:R-:W-:Y:S02]  /*10930*/  FMUL.FTZ R49, R100.reuse, R157 ;  /* 0x0000009d64317220 */ /* 0x040fe40000410000 */
[C---:B------:R-:W-:Y:S02]  /*10940*/  FMUL.FTZ R50, R3.reuse, R158 ;  /* 0x0000009e03327220 */ /* 0x040fe40000410000 */
[C---:B------:R-:W-:Y:S02]  /*10950*/  FMUL.FTZ R51, R3.reuse, R159 ;  /* 0x0000009f03337220 */ /* 0x040fe40000410000 */
[----:B------:R-:W-:Y:S01]  /*10960*/  LDSM.16.MT88.4 R156, [R209+0x2c80] ;  /* 0x002c8000d19c783b */ /* 0x000fe20000004200 */
[C---:B------:R-:W-:Y:S02]  /*10970*/  FMUL.FTZ R52, R100.reuse, R52 ;  /* 0x0000003464347220 */ /* 0x040fe40000410000 */
[----:B------:R2:W4:Y:S01]  /*10980*/  MUFU.EX2 R2, R0 ;  /* 0x0000000000027308 */ /* 0x0005220000000800 */
[C---:B------:R-:W-:Y:S02]  /*10990*/  FMUL.FTZ R53, R100.reuse, R53 ;  /* 0x0000003564357220 */ /* 0x040fe40000410000 */
[C---:B------:R-:W-:Y:S02]  /*109a0*/  FMUL.FTZ R54, R3.reuse, R54 ;  /* 0x0000003603367220 */ /* 0x040fe40000410000 */
[C---:B------:R-:W-:Y:S02]  /*109b0*/  FMUL.FTZ R55, R3.reuse, R55 ;  /* 0x0000003703377220 */ /* 0x040fe40000410000 */
[C---:B------:R-:W-:Y:S02]  /*109c0*/  FMUL.FTZ R64, R100.reuse, R64 ;  /* 0x0000004064407220 */ /* 0x040fe40000410000 */
[----:B------:R-:W-:Y:S01]  /*109d0*/  FMUL.FTZ R65, R100, R65 ;  /* 0x0000004164417220 */ /* 0x000fe20000410000 */
[----:B------:R5:W-:Y:S01]  /*109e0*/  MUFU.EX2 R232, R4 ;  /* 0x0000000400e87308 */ /* 0x000be20000000800 */
[C---:B------:R-:W-:Y:S02]  /*109f0*/  FMUL.FTZ R66, R3.reuse, R66 ;  /* 0x0000004203427220 */ /* 0x040fe40000410000 */
[C---:B------:R-:W-:Y:S02]  /*10a00*/  FMUL.FTZ R67, R3.reuse, R67 ;  /* 0x0000004303437220 */ /* 0x040fe40000410000 */
[----:B-1----:R-:W-:Y:S02]  /*10a10*/  FFMA.FTZ R103, R170, c[0x0][0x2d0], -R164 ;  /* 0x0000b400aa677a23 */ /* 0x002fe400000108a4 */
[C---:B------:R-:W-:Y:S02]  /*10a20*/  FMUL.FTZ R68, R100.reuse, R68 ;  /* 0x0000004464447220 */ /* 0x040fe40000410000 */
[----:B------:R-:W-:Y:S01]  /*10a30*/  FMUL.FTZ R69, R100, R69 ;  /* 0x0000004564457220 */ /* 0x000fe20000410000 */
[----:B------:R1:W-:Y:S01]  /*10a40*/  MUFU.EX2 R201, R103 ;  /* 0x0000006700c97308 */ /* 0x0003e20000000800 */
[C---:B------:R-:W-:Y:S02]  /*10a50*/  FMUL.FTZ R70, R3.reuse, R70 ;  /* 0x0000004603467220 */ /* 0x040fe40000410000 */
[----:B------:R-:W-:Y:S02]  /*10a60*/  FMUL.FTZ R71, R3, R71 ;  /* 0x0000004703477220 */ /* 0x000fe40000410000 */
[--C-:B--2---:R-:W-:Y:S02]  /*10a70*/  FFMA.FTZ R0, R7, c[0x0][0x2d0], -R102.reuse ;  /* 0x0000b40007007a23 */ /* 0x104fe40000010866 */
[----:B------:R-:W-:Y:S02]  /*10a80*/  FMUL.FTZ R7, R3, R115 ;  /* 0x0000007303077220 */ /* 0x000fe40000410000 */
[C---:B----4-:R-:W-:Y:S01]  /*10a90*/  FMUL.FTZ R9, R2.reuse, R117 ;  /* 0x0000007502097220 */ /* 0x050fe20000410000 */
[----:B------:R2:W-:Y:S01]  /*10aa0*/  MUFU.EX2 R179, R0 ;  /* 0x0000000000b37308 */ /* 0x0005e20000000800 */
[C---:B------:R-:W-:Y:S02]  /*10ab0*/  FMUL.FTZ R12, R2.reuse, R120 ;  /* 0x00000078020c7220 */ /* 0x040fe40000410000 */
[C---:B------:R-:W-:Y:S02]  /*10ac0*/  FMUL.FTZ R13, R2.reuse, R121 ;  /* 0x00000079020d7220 */ /* 0x040fe40000410000 */
[----:B-----5:R-:W-:Y:S02]  /*10ad0*/  FFMA.FTZ R4, R11, c[0x0][0x2d0], -R102 ;  /* 0x0000b4000b047a23 */ /* 0x020fe40000010866 */
        /* <DEDUP_REMOVED lines=8> */
[----:B------:R1:W-:Y:S01]  /*10b60*/  MUFU.EX2 R200, R103 ;  /* 0x0000006700c87308 */ /* 0x0003e20000000800 */
[C---:B------:R-:W-:Y:S02]  /*10b70*/  FMUL.FTZ R45, R2.reuse, R153 ;  /* 0x00000099022d7220 */ /* 0x040fe40000410000 */
[----:B------:R-:W-:Y:S02]  /*10b80*/  FMUL.FTZ R56, R2, R56 ;  /* 0x0000003802387220 */ /* 0x000fe40000410000 */
[----:B--2---:R-:W-:Y:S02]  /*10b90*/  FFMA.FTZ R0, R8, c[0x0][0x2d0], -R102 ;  /* 0x0000b40008007a23 */ /* 0x004fe40000010866 */
[C---:B------:R-:W-:Y:S02]  /*10ba0*/  FMUL.FTZ R8, R2.reuse, R116 ;  /* 0x0000007402087220 */ /* 0x040fe40000410000 */
[C---:B------:R-:W-:Y:S01]  /*10bb0*/  FMUL.FTZ R57, R2.reuse, R57 ;  /* 0x0000003902397220 */ /* 0x040fe20000410000 */
[----:B------:R2:W5:Y:S01]  /*10bc0*/  MUFU.EX2 R231, R0 ;  /* 0x0000000000e77308 */ /* 0x0005620000000800 */
[C---:B------:R-:W-:Y:S02]  /*10bd0*/  FMUL.FTZ R60, R2.reuse, R60 ;  /* 0x0000003c023c7220 */ /* 0x040fe40000410000 */
[----:B------:R-:W-:Y:S01]  /*10be0*/  FMUL.FTZ R61, R2, R61 ;  /* 0x0000003d023d7220 */ /* 0x000fe20000410000 */
[----:B----4-:R-:W-:Y:S01]  /*10bf0*/  F2FP.PACK_AB R115, R233, R232 ;  /* 0x000000e8e973723e */ /* 0x010fe200000000ff */
[----:B------:R-:W-:Y:S01]  /*10c00*/  FMUL.FTZ R4, R100, R112 ;  /* 0x0000007064047220 */ /* 0x000fe20000410000 */
[----:B------:R-:W-:Y:S01]  /*10c10*/  F2FP.PACK_AB R112, R236, R235 ;  /* 0x000000ebec70723e */ /* 0x000fe200000000ff */
[C---:B------:R-:W-:Y:S02]  /*10c20*/  FMUL.FTZ R72, R2.reuse, R72 ;  /* 0x0000004802487220 */ /* 0x040fe40000410000 */
[C---:B------:R-:W-:Y:S02]  /*10c30*/  FMUL.FTZ R73, R2.reuse, R73 ;  /* 0x0000004902497220 */ /* 0x040fe40000410000 */
[C---:B------:R-:W-:Y:S01]  /*10c40*/  FMUL.FTZ R76, R2.reuse, R76 ;  /* 0x0000004c024c7220 */ /* 0x040fe20000410000 */
[-C--:B---3--:R-:W-:Y:S01]  /*10c50*/  HMMA.16816.F32 R4, R160, R20.reuse, R4 ;  /* 0x00000014a004723c */ /* 0x088fe20000001804 */
[----:B------:R-:W-:Y:S02]  /*10c60*/  FMUL.FTZ R77, R2, R77 ;  /* 0x0000004d024d7220 */ /* 0x000fe40000410000 */
[----:B-1----:R-:W-:Y:S02]  /*10c70*/  FFMA.FTZ R103, R173, c[0x0][0x2d0], -R164 ;  /* 0x0000b400ad677a23 */ /* 0x002fe400000108a4 */
[C---:B------:R-:W-:Y:S02]  /*10c80*/  FMUL.FTZ R80, R100.reuse, R80 ;  /* 0x0000005064507220 */ /* 0x040fe40000410000 */
[----:B------:R1:W-:Y:S01]  /*10c90*/  MUFU.EX2 R199, R103 ;  /* 0x0000006700c77308 */ /* 0x0003e20000000800 */
[----:B------:R-:W-:Y:S01]  /*10ca0*/  FMUL.FTZ R81, R100, R81 ;  /* 0x0000005164517220 */ /* 0x000fe20000410000 */
[----:B--2---:R-:W-:Y:S03]  /*10cb0*/  FSEL R0, R101, RZ, P0 ;  /* 0x000000ff65007208 */ /* 0x004fe60000000000 */
[----:B------:R-:W-:Y:S01]  /*10cc0*/  FMUL.FTZ R82, R3, R82 ;  /* 0x0000005203527220 */ /* 0x000fe20000410000 */
[----:B-----5:R-:W-:Y:S01]  /*10cd0*/  F2FP.PACK_AB R113, R231, R179 ;  /* 0x000000b3e771723e */ /* 0x020fe200000000ff */
[C---:B------:R-:W-:Y:S02]  /*10ce0*/  FMUL.FTZ R83, R3.reuse, R83 ;  /* 0x0000005303537220 */ /* 0x040fe40000410000 */
[----:B------:R-:W-:Y:S02]  /*10cf0*/  FADD.FTZ R0, -R0, R108 ;  /* 0x0000006c00007221 */ /* 0x000fe40000010100 */
[----:B------:R-:W-:Y:S02]  /*10d00*/  FMUL.FTZ R96, R100, R96 ;  /* 0x0000006064607220 */ /* 0x000fe40000410000 */
[----:B------:R-:W-:Y:S02]  /*10d10*/  FMUL.FTZ R0, R0, c[0x0][0x2d0] ;  /* 0x0000b40000007a20 */ /* 0x000fe40000410000 */
[C---:B------:R-:W-:Y:S02]  /*10d20*/  FMUL.FTZ R97, R100.reuse, R97 ;  /* 0x0000006164617220 */ /* 0x040fe40000410000 */
[C---:B------:R-:W-:Y:S02]  /*10d30*/  FMUL.FTZ R98, R3.reuse, R98 ;  /* 0x0000006203627220 */ /* 0x040fe40000410000 */
[----:B------:R-:W2:Y:S01]  /*10d40*/  MUFU.EX2 R0, R0 ;  /* 0x0000000000007308 */ /* 0x000ea20000000800 */
[----:B------:R-:W-:Y:S02]  /*10d50*/  FMUL.FTZ R99, R3, R99 ;  /* 0x0000006303637220 */ /* 0x000fe40000410000 */
[C---:B------:R-:W-:Y:S02]  /*10d60*/  FMUL.FTZ R84, R100.reuse, R84 ;  /* 0x0000005464547220 */ /* 0x040fe40000410000 */
[--C-:B-1----:R-:W-:Y:S02]  /*10d70*/  FFMA.FTZ R103, R171, c[0x0][0x2d0], -R102.reuse ;  /* 0x0000b400ab677a23 */ /* 0x102fe40000010866 */
[----:B------:R-:W-:Y:S01]  /*10d80*/  LDSM.16.MT88.4 R168, [R209+0x3880] ;  /* 0x00388000d1a8783b */ /* 0x000fe20000004200 */
[----:B------:R-:W-:Y:S02]  /*10d90*/  FMUL.FTZ R85, R100, R85 ;  /* 0x0000005564557220 */ /* 0x000fe40000410000 */
[----:B------:R1:W-:Y:S01]  /*10da0*/  MUFU.EX2 R176, R103 ;  /* 0x0000006700b07308 */ /* 0x0003e20000000800 */
[C---:B------:R-:W-:Y:S02]  /*10db0*/  FMUL.FTZ R86, R3.reuse, R86 ;  /* 0x0000005603567220 */ /* 0x040fe40000410000 */
[C---:B------:R-:W-:Y:S02]  /*10dc0*/  FMUL.FTZ R87, R3.reuse, R87 ;  /* 0x0000005703577220 */ /* 0x040fe40000410000 */
[C---:B------:R-:W-:Y:S02]  /*10dd0*/  FMUL.FTZ R88, R2.reuse, R88 ;  /* 0x0000005802587220 */ /* 0x040fe40000410000 */
[C---:B------:R-:W-:Y:S02]  /*10de0*/  FMUL.FTZ R89, R2.reuse, R89 ;  /* 0x0000005902597220 */ /* 0x040fe40000410000 */
[C---:B------:R-:W-:Y:S02]  /*10df0*/  FMUL.FTZ R92, R2.reuse, R92 ;  /* 0x0000005c025c7220 */ /* 0x040fe40000410000 */
[----:B------:R-:W-:Y:S02]  /*10e00*/  FMUL.FTZ R93, R2, R93 ;  /* 0x0000005d025d7220 */ /* 0x000fe40000410000 */
[C---:B--2---:R-:W-:Y:S02]  /*10e10*/  FMUL.FTZ R10, R0.reuse, R118 ;  /* 0x00000076000a7220 */ /* 0x044fe40000410000 */
[C---:B------:R-:W-:Y:S02]  /*10e20*/  FMUL.FTZ R11, R0.reuse, R119 ;  /* 0x00000077000b7220 */ /* 0x040fe40000410000 */
[----:B------:R-:W2:Y:S01]  /*10e30*/  LDSM.16.MT88.4 R116, [R209+0x2480] ;  /* 0x00248000d174783b */ /* 0x000ea20000004200 */
[C---:B------:R-:W-:Y:S02]  /*10e40*/  FMUL.FTZ R14, R0.reuse, R122 ;  /* 0x0000007a000e7220 */ /* 0x040fe40000410000 */
[----:B------:R-:W-:Y:S02]  /*10e50*/  FMUL.FTZ R15, R0, R123 ;  /* 0x0000007b000f7220 */ /* 0x000fe40000410000 */
[C---:B------:R-:W-:Y:S01]  /*10e60*/  HMMA.16816.F32 R8, R112.reuse, R20, R8 ;  /* 0x000000147008723c */ /* 0x040fe20000001808 */
[--C-:B-1----:R-:W-:Y:S02]  /*10e70*/  FFMA.FTZ R103, R174, c[0x0][0x2d0], -R102.reuse ;  /* 0x0000b400ae677a23 */ /* 0x102fe40000010866 */
[----:B------:R-:W1:Y:S01]  /*10e80*/  LDSM.16.MT88.4 R120, [R210+0x2480] ;  /* 0x00248000d278783b */ /* 0x000e620000004200 */
[C---:B------:R-:W-:Y:S01]  /*10e90*/  FMUL.FTZ R26, R0.reuse, R134 ;  /* 0x00000086001a7220 */ /* 0x040fe20000410000 */
[----:B------:R3:W-:Y:S01]  /*10ea0*/  MUFU.EX2 R175, R103 ;  /* 0x0000006700af7308 */ /* 0x0007e20000000800 */
[----:B------:R-:W-:Y:S02]  /*10eb0*/  FMUL.FTZ R27, R0, R135 ;  /* 0x00000087001b7220 */ /* 0x000fe40000410000 */
[-C--:B------:R-:W-:Y:S01]  /*10ec0*/  HMMA.16816.F32 R12, R112, R22.reuse, R12 ;  /* 0x00000016700c723c */ /* 0x080fe2000000180c */
[C---:B------:R-:W-:Y:S02]  /*10ed0*/  FMUL.FTZ R20, R100.reuse, R128 ;  /* 0x0000008064147220 */ /* 0x040fe40000410000 */
[----:B------:R-:W-:Y:S01]  /*10ee0*/  LDSM.16.MT88.4 R132, [R209+0x2080] ;  /* 0x00208000d184783b */ /* 0x000fe20000004200 */
[----:B------:R-:W-:Y:S02]  /*10ef0*/  FMUL.FTZ R21, R100, R129 ;  /* 0x0000008164157220 */ /* 0x000fe40000410000 */
[C---:B------:R-:W-:Y:S02]  /*10f00*/  FMUL.FTZ R43, R0.reuse, R151 ;  /* 0x00000097002b7220 */ /* 0x040fe40000410000 */
[C---:B------:R-:W-:Y:S01]  /*10f10*/  HMMA.16816.F32 R16, R160.reuse, R22, R16 ;  /* 0x00000016a010723c */ /* 0x040fe20000001810 */
[C---:B------:R-:W-:Y:S03]  /*10f20*/  FMUL.FTZ R30, R0.reuse, R138 ;  /* 0x0000008a001e7220 */ /* 0x040fe60000410000 */
[C---:B------:R-:W-:Y:S02]  /*10f30*/  FMUL.FTZ R31, R0.reuse, R139 ;  /* 0x0000008b001f7220 */ /* 0x040fe40000410000 */
[C---:B------:R-:W-:Y:S02]  /*10f40*/  FMUL.FTZ R46, R0.reuse, R154 ;  /* 0x0000009a002e7220 */ /* 0x040fe40000410000 */
[C---:B------:R-:W-:Y:S04]  /*10f50*/  FMUL.FTZ R22, R3.reuse, R130 ;  /* 0x0000008203167220 */ /* 0x040fe80000410000 */
[----:B------:R-:W-:Y:S02]  /*10f60*/  FMUL.FTZ R23, R3, R131 ;  /* 0x0000008303177220 */ /* 0x000fe40000410000 */
[----:B---3--:R-:W-:Y:S01]  /*10f70*/  FFMA.FTZ R103, R177, c[0x0][0x2d0], -R102 ;  /* 0x0000b400b1677a23 */ /* 0x008fe20000010866 */
[----:B------:R-:W-:Y:S01]  /*10f80*/  LDSM.16.MT88.4 R128, [R209+0x2880] ;  /* 0x00288000d180783b */ /* 0x000fe20000004200 */
[C---:B------:R-:W-:Y:S02]  /*10f90*/  FMUL.FTZ R47, R0.reuse, R155 ;  /* 0x0000009b002f7220 */ /* 0x040fe40000410000 */
[----:B------:R3:W-:Y:S01]  /*10fa0*/  MUFU.EX2 R173, R103 ;  /* 0x0000006700ad7308 */ /* 0x0007e20000000800 */
[-C--:B------:R-:W-:Y:S01]  /*10fb0*/  HMMA.16816.F32 R20, R160, R36.reuse, R20 ;  /* 0x00000024a014723c */ /* 0x080fe20000001814 */
[C---:B------:R-:W-:Y:S02]  /*10fc0*/  FMUL.FTZ R58, R0.reuse, R58 ;  /* 0x0000003a003a7220 */ /* 0x040fe40000410000 */
[C---:B------:R-:W-:Y:S02]  /*10fd0*/  FMUL.FTZ R59, R0.reuse, R59 ;  /* 0x0000003b003b7220 */ /* 0x040fe40000410000 */
[C---:B------:R-:W-:Y:S02]  /*10fe0*/  FMUL.FTZ R62, R0.reuse, R62 ;  /* 0x0000003e003e7220 */ /* 0x040fe40000410000 */
[C---:B------:R-:W-:Y:S01]  /*10ff0*/  FMUL.FTZ R63, R0.reuse, R63 ;  /* 0x0000003f003f7220 */ /* 0x040fe20000410000 */
[C---:B------:R-:W-:Y:S01]  /*11000*/  HMMA.16816.F32 R24, R112.reuse, R36, R24 ;  /* 0x000000247018723c */ /* 0x040fe20000001818 */
[C---:B------:R-:W-:Y:S03]  /*11010*/  FMUL.FTZ R74, R0.reuse, R74 ;  /* 0x0000004a004a7220 */ /* 0x040fe60000410000 */
        /* <DEDUP_REMOVED lines=8> */
[----:B---3--:R-:W-:Y:S03]  /*110a0*/  FFMA.FTZ R103, R178, c[0x0][0x2d0], -R102 ;  /* 0x0000b400b2677a23 */ /* 0x008fe60000010866 */
[C---:B------:R-:W-:Y:S02]  /*110b0*/  FMUL.FTZ R42, R0.reuse, R150 ;  /* 0x00000096002a7220 */ /* 0x040fe40000410000 */
[C---:B------:R-:W-:Y:S01]  /*110c0*/  FMUL.FTZ R79, R0.reuse, R79 ;  /* 0x0000004f004f7220 */ /* 0x040fe20000410000 */
[----:B------:R3:W-:Y:S01]  /*110d0*/  MUFU.EX2 R174, R103 ;  /* 0x0000006700ae7308 */ /* 0x0007e20000000800 */
[C---:B------:R-:W-:Y:S04]  /*110e0*/  FMUL.FTZ R38, R3.reuse, R146 ;  /* 0x0000009203267220 */ /* 0x040fe80000410000 */
[----:B------:R-:W-:Y:S02]  /*110f0*/  FMUL.FTZ R39, R3, R147 ;  /* 0x0000009303277220 */ /* 0x000fe40000410000 */
[C---:B------:R-:W-:Y:S02]  /*11100*/  FMUL.FTZ R90, R0.reuse, R90 ;  /* 0x0000005a005a7220 */ /* 0x040fe40000410000 */
[C---:B------:R-:W-:Y:S01]  /*11110*/  FMUL.FTZ R91, R0.reuse, R91 ;  /* 0x0000005b005b7220 */ /* 0x040fe20000410000 */
[----:B------:R5:W-:Y:S01]  /*11120*/  MUFU.EX2 R226, R40 ;  /* 0x0000002800e27308 */ /* 0x000be20000000800 */
[C---:B------:R-:W-:Y:S02]  /*11130*/  FMUL.FTZ R94, R0.reuse, R94 ;  /* 0x0000005e005e7220 */ /* 0x040fe40000410000 */
[----:B------:R-:W-:Y:S02]  /*11140*/  FMUL.FTZ R95, R0, R95 ;  /* 0x0000005f005f7220 */ /* 0x000fe40000410000 */
[----:B----4-:R-:W-:Y:S07]  /*11150*/  FMUL.FTZ R36, R100, R144 ;  /* 0x0000009064247220 */ /* 0x010fee0000410000 */
[-C--:B--2---:R-:W-:Y:S01]  /*11160*/  HMMA.16816.F32 R36, R160, R116.reuse, R36 ;  /* 0x00000074a024723c */ /* 0x084fe20000001824 */
[--C-:B---3--:R-:W-:Y:S04]  /*11170*/  FFMA.FTZ R103, R182, c[0x0][0x2d0], -R110.reuse ;  /* 0x0000b400b6677a23 */ /* 0x108fe8000001086e */
[----:B------:R2:W-:Y:S01]  /*11180*/  MUFU.EX2 R197, R103 ;  /* 0x0000006700c57308 */ /* 0x0005e20000000800 */
[----:B-----5:R-:W-:Y:S07]  /*11190*/  FMUL.FTZ R40, R2, R148 ;  /* 0x0000009402287220 */ /* 0x020fee0000410000 */
[C---:B------:R-:W-:Y:S08]  /*111a0*/  HMMA.16816.F32 R40, R112.reuse, R116, R40 ;  /* 0x000000747028723c */ /* 0x040ff00000001828 */
[-C--:B------:R-:W-:Y:S01]  /*111b0*/  HMMA.16816.F32 R44, R112, R118.reuse, R44 ;  /* 0x00000076702c723c */ /* 0x080fe2000000182c */
[--C-:B--2---:R-:W-:Y:S07]  /*111c0*/  FFMA.FTZ R103, R185, c[0x0][0x2d0], -R110.reuse ;  /* 0x0000b400b9677a23 */ /* 0x104fee000001086e */
[C---:B------:R-:W-:Y:S01]  /*111d0*/  HMMA.16816.F32 R48, R160.reuse, R118, R48 ;  /* 0x00000076a030723c */ /* 0x040fe20000001830 */
[----:B------:R2:W3:Y:S01]  /*111e0*/  MUFU.EX2 R198, R103 ;  /* 0x0000006700c67308 */ /* 0x0004e20000000800 */
[----:B------:R-:W4:Y:S06]  /*111f0*/  LDSM.16.MT88.4 R116, [R209+0x3080] ;  /* 0x00308000d174783b */ /* 0x000f2c0000004200 */
[-C--:B-1----:R-:W-:Y:S08]  /*11200*/  HMMA.16816.F32 R52, R160, R120.reuse, R52 ;  /* 0x00000078a034723c */ /* 0x082ff00000001834 */
[C---:B------:R-:W-:Y:S08]  /*11210*/  HMMA.16816.F32 R56, R112.reuse, R120, R56 ;  /* 0x000000787038723c */ /* 0x040ff00000001838 */
[-C--:B------:R-:W-:Y:S01]  /*11220*/  HMMA.16816.F32 R60, R112, R122.reuse, R60 ;  /* 0x0000007a703c723c */ /* 0x080fe2000000183c */
[--C-:B--2---:R-:W-:Y:S03]  /*11230*/  FFMA.FTZ R103, R180, c[0x0][0x2d0], -R111.reuse ;  /* 0x0000b400b4677a23 */ /* 0x104fe6000001086f */
[----:B---3--:R-:W-:Y:S01]  /*11240*/  F2FP.PACK_AB R108, R198, R197 ;  /* 0x000000c5c66c723e */ /* 0x008fe200000000ff */
[----:B------:R1:W-:Y:S03]  /*11250*/  MUFU.EX2 R196, R103 ;  /* 0x0000006700c47308 */ /* 0x0003e60000000800 */
[C---:B------:R-:W-:Y:S01]  /*11260*/  HMMA.16816.F32 R64, R160.reuse, R122, R64 ;  /* 0x0000007aa040723c */ /* 0x040fe20000001840 */
[----:B------:R-:W2:Y:S07]  /*11270*/  LDSM.16.MT88.4 R120, [R210+0x3080] ;  /* 0x00308000d278783b */ /* 0x000eae0000004200 */
[-C--:B----4-:R-:W-:Y:S08]  /*11280*/  HMMA.16816.F32 R68, R160, R116.reuse, R68 ;  /* 0x00000074a044723c */ /* 0x090ff00000001844 */
[C---:B------:R-:W-:Y:S01]  /*11290*/  HMMA.16816.F32 R72, R112.reuse, R116, R72 ;  /* 0x000000747048723c */ /* 0x040fe20000001848 */
[--C-:B-1----:R-:W-:Y:S07]  /*112a0*/  FFMA.FTZ R103, R181, c[0x0][0x2d0], -R111.reuse ;  /* 0x0000b400b5677a23 */ /* 0x102fee000001086f */
[-C--:B------:R-:W-:Y:S01]  /*112b0*/  HMMA.16816.F32 R76, R112, R118.reuse, R76 ;  /* 0x00000076704c723c */ /* 0x080fe2000000184c */
[----:B------:R1:W-:Y:S07]  /*112c0*/  MUFU.EX2 R195, R103 ;  /* 0x0000006700c37308 */ /* 0x0003ee0000000800 */
[C---:B------:R-:W-:Y:S01]  /*112d0*/  HMMA.16816.F32 R80, R160.reuse, R118, R80 ;  /* 0x00000076a050723c */ /* 0x040fe20000001850 */
[----:B------:R-:W3:Y:S07]  /*112e0*/  LDSM.16.MT88.4 R116, [R209+0x1c80] ;  /* 0x001c8000d174783b */ /* 0x000eee0000004200 */
[-C--:B--2---:R-:W-:Y:S08]  /*112f0*/  HMMA.16816.F32 R84, R160, R120.reuse, R84 ;  /* 0x00000078a054723c */ /* 0x084ff00000001854 */
[C---:B------:R-:W-:Y:S01]  /*11300*/  HMMA.16816.F32 R88, R112.reuse, R120, R88 ;  /* 0x000000787058723c */ /* 0x040fe20000001858 */
[--C-:B-1----:R-:W-:Y:S03]  /*11310*/  FFMA.FTZ R103, R194, c[0x0][0x2d0], -R110.reuse ;  /* 0x0000b400c2677a23 */ /* 0x102fe6000001086e */
[----:B------:R-:W-:Y:S01]  /*11320*/  FFMA.FTZ R110, R193, c[0x0][0x2d0], -R110 ;  /* 0x0000b400c16e7a23 */ /* 0x000fe2000001086e */
[----:B------:R1:W-:Y:S02]  /*11330*/  MUFU.EX2 R194, R103 ;  /* 0x0000006700c27308 */ /* 0x0003e40000000800 */
[----:B------:R-:W-:Y:S01]  /*11340*/  F2FP.PACK_AB R120, R201, R202 ;  /* 0x000000cac978723e */ /* 0x000fe200000000ff */
[-C--:B------:R-:W-:Y:S01]  /*11350*/  HMMA.16816.F32 R92, R112, R122.reuse, R92 ;  /* 0x0000007a705c723c */ /* 0x080fe2000000185c */
[----:B------:R-:W-:Y:S06]  /*11360*/  F2FP.PACK_AB R121, R175, R176 ;  /* 0x000000b0af79723e */ /* 0x000fec00000000ff */
[----:B------:R-:W-:Y:S01]  /*11370*/  F2FP.PACK_AB R112, R226, R230 ;  /* 0x000000e6e270723e */ /* 0x000fe200000000ff */
[----:B------:R-:W-:Y:S01]  /*11380*/  HMMA.16816.F32 R96, R160, R122, R96 ;  /* 0x0000007aa060723c */ /* 0x000fe20000001860 */
[----:B------:R-:W-:Y:S01]  /*11390*/  F2FP.PACK_AB R113, R207, R225 ;  /* 0x000000e1cf71723e */ /* 0x000fe200000000ff */
[----:B------:R-:W2:Y:S02]  /*113a0*/  MUFU.EX2 R193, R110 ;  /* 0x0000006e00c17308 */ /* 0x000ea40000000800 */
[----:B------:R-:W-:Y:S02]  /*113b0*/  F2FP.PACK_AB R114, R205, R206 ;  /* 0x000000cecd72723e */ /* 0x000fe400000000ff */
[----:B------:R-:W-:Y:S02]  /*113c0*/  F2FP.PACK_AB R115, R203, R204 ;  /* 0x000000cccb73723e */ /* 0x000fe400000000ff */
[----:B------:R-:W-:Y:S04]  /*113d0*/  F2FP.PACK_AB R122, R199, R200 ;  /* 0x000000c8c77a723e */ /* 0x000fe800000000ff */
[----:B------:R-:W-:Y:S01]  /*113e0*/  F2FP.PACK_AB R123, R174, R173 ;  /* 0x000000adae7b723e */ /* 0x000fe200000000ff */
[-C--:B---3--:R-:W-:Y:S01]  /*113f0*/  HMMA.16816.F32 R4, R112, R116.reuse, R4 ;  /* 0x000000747004723c */ /* 0x088fe20000001804 */
[--C-:B-1----:R-:W-:Y:S01]  /*11400*/  FFMA.FTZ R103, R189, c[0x0][0x2d0], -R111.reuse ;  /* 0x0000b400bd677a23 */ /* 0x102fe2000001086f */
[----:B------:R-:W-:Y:S01]  /*11410*/  MOV R189, R107 ;  /* 0x0000006b00bd7202 */ /* 0x000fe20000000f00 */
[----:B------:R-:W-:Y:S02]  /*11420*/  FFMA.FTZ R111, R190, c[0x0][0x2d0], -R111 ;  /* 0x0000b400be6f7a23 */ /* 0x000fe4000001086f */
[----:B------:R1:W-:Y:S01]  /*11430*/  MUFU.EX2 R185, R103 ;  /* 0x0000006700b97308 */ /* 0x0003e20000000800 */
[----:B------:R-:W3:Y:S01]  /*11440*/  LDL.LU R190, [R1+0x14] ;  /* 0x0000140001be7983 */ /* 0x000ee20000300800 */
[----:B------:R-:W-:Y:S01]  /*11450*/  ISETP.GT.AND P0, PT, R222, R189, PT ;  /* 0x000000bdde00720c */ /* 0x000fe20003f04270 */
[C---:B------:R-:W-:Y:S01]  /*11460*/  HMMA.16816.F32 R8, R120.reuse, R116, R8 ;  /* 0x000000747808723c */ /* 0x040fe20000001808 */
[----:B--2---:R-:W-:Y:S06]  /*11470*/  F2FP.PACK_AB R110, R193, R194 ;  /* 0x000000c2c16e723e */ /* 0x004fec00000000ff */
[----:B------:R-:W2:Y:S01]  /*11480*/  MUFU.EX2 R182, R111 ;  /* 0x0000006f00b67308 */ /* 0x000ea20000000800 */
[-C--:B------:R-:W-:Y:S08]  /*11490*/  HMMA.16816.F32 R12, R120, R118.reuse, R12 ;  /* 0x00000076780c723c */ /* 0x080ff0000000180c */
[C---:B------:R-:W-:Y:S01]  /*114a0*/  HMMA.16816.F32 R16, R112.reuse, R118, R16 ;  /* 0x000000767010723c */ /* 0x040fe20000001810 */
[----:B------:R-:W4:Y:S03]  /*114b0*/  LDSM.16.MT88.4 R116, [R210+0x2880] ;  /* 0x00288000d274783b */ /* 0x000f260000004200 */
[--C-:B-1----:R-:W-:Y:S04]  /*114c0*/  FFMA.FTZ R103, R187, c[0x0][0x2d0], -R164.reuse ;  /* 0x0000b400bb677a23 */ /* 0x102fe800000108a4 */
[-C--:B------:R-:W-:Y:S01]  /*114d0*/  HMMA.16816.F32 R20, R112, R124.reuse, R20 ;  /* 0x0000007c7014723c */ /* 0x080fe20000001814 */
[----:B------:R1:W-:Y:S01]  /*114e0*/  MUFU.EX2 R181, R103 ;  /* 0x0000006700b57308 */ /* 0x0003e20000000800 */
[----:B------:R-:W5:Y:S02]  /*114f0*/  LDL.LU R187, [R1+0x10] ;  /* 0x0000100001bb7983 */ /* 0x000f640000300800 */
[----:B--2---:R-:W-:Y:S04]  /*11500*/  F2FP.PACK_AB R111, R182, R185 ;  /* 0x000000b9b66f723e */ /* 0x004fe800000000ff */
[C---:B------:R-:W-:Y:S08]  /*11510*/  HMMA.16816.F32 R24, R120.reuse, R124, R24 ;  /* 0x0000007c7818723c */ /* 0x040ff00000001818 */
[-C--:B------:R-:W-:Y:S08]  /*11520*/  HMMA.16816.F32 R28, R120, R126.reuse, R28 ;  /* 0x0000007e781c723c */ /* 0x080ff0000000181c */
[C---:B------:R-:W-:Y:S01]  /*11530*/  HMMA.16816.F32 R32, R112.reuse, R126, R32 ;  /* 0x0000007e7020723c */ /* 0x040fe20000001820 */
[--C-:B-1----:R-:W-:Y:S01]  /*11540*/  FFMA.FTZ R103, R188, c[0x0][0x2d0], -R164.reuse ;  /* 0x0000b400bc677a23 */ /* 0x102fe200000108a4 */
[----:B------:R-:W1:Y:S03]  /*11550*/  LDSM.16.MT88.4 R124, [R209+0x3480] ;  /* 0x00348000d17c783b */ /* 0x000e660000004200 */
[----:B------:R2:W2:Y:S03]  /*11560*/  MUFU.EX2 R178, R103 ;  /* 0x0000006700b27308 */ /* 0x0004a60000000800 */
[-C--:B------:R-:W-:Y:S02]  /*11570*/  HMMA.16816.F32 R36, R112, R128.reuse, R36 ;  /* 0x000000807024723c */ /* 0x080fe40000001824 */
[----:B------:R-:W3:Y:S06]  /*11580*/  LDL.LU R188, [R1+0x8] ;  /* 0x0000080001bc7983 */ /* 0x000eec0000300800 */
[C---:B------:R-:W-:Y:S08]  /*11590*/  HMMA.16816.F32 R40, R120.reuse, R128, R40 ;  /* 0x000000807828723c */ /* 0x040ff00000001828 */
[-C--:B------:R-:W-:Y:S01]  /*115a0*/  HMMA.16816.F32 R44, R120, R130.reuse, R44 ;  /* 0x00000082782c723c */ /* 0x080fe2000000182c */
[--C-:B--2---:R-:W-:Y:S03]  /*115b0*/  FFMA.FTZ R103, R191, c[0x0][0x2d0], -R164.reuse ;  /* 0x0000b400bf677a23 */ /* 0x104fe600000108a4 */
[----:B------:R-:W-:Y:S01]  /*115c0*/  F2FP.PACK_AB R160, R178, R181 ;  /* 0x000000b5b2a0723e */ /* 0x000fe200000000ff */
[----:B------:R-:W2:Y:S03]  /*115d0*/  LDL.LU R191, [R1+0xc] ;  /* 0x00000c0001bf7983 */ /* 0x000ea60000300800 */
[C---:B------:R-:W-:Y:S01]  /*115e0*/  HMMA.16816.F32 R48, R112.reuse, R130, R48 ;  /* 0x000000827030723c */ /* 0x040fe20000001830 */
[----:B------:R1:W-:Y:S01]  /*115f0*/  MUFU.EX2 R180, R103 ;  /* 0x0000006700b47308 */ /* 0x0003e20000000800 */
[----:B------:R-:W1:Y:S02]  /*11600*/  LDSM.16.MT88.4 R128, [R210+0x3480] ;  /* 0x00348000d280783b */ /* 0x000e640000004200 */
[----:B------:R-:W-:Y:S04]  /*11610*/  FFMA.FTZ R164, R192, c[0x0][0x2d0], -R164 ;  /* 0x0000b400c0a47a23 */ /* 0x000fe800000108a4 */
[-C--:B----4-:R-:W-:Y:S03]  /*11620*/  HMMA.16816.F32 R52, R112, R116.reuse, R52 ;  /* 0x000000747034723c */ /* 0x090fe60000001834 */
[----:B------:R4:W1:Y:S05]  /*11630*/  MUFU.EX2 R177, R164 ;  /* 0x000000a400b17308 */ /* 0x00086a0000000800 */
[C---:B------:R-:W-:Y:S08]  /*11640*/  HMMA.16816.F32 R56, R120.reuse, R116, R56 ;  /* 0x000000747838723c */ /* 0x040ff00000001838 */
[-C--:B------:R-:W-:Y:S01]  /*11650*/  HMMA.16816.F32 R60, R120, R118.reuse, R60 ;  /* 0x00000076783c723c */ /* 0x080fe2000000183c */
[--C-:B-1----:R-:W-:Y:S04]  /*11660*/  FFMA.FTZ R103, R183, c[0x0][0x2d0], -R102.reuse ;  /* 0x0000b400b7677a23 */ /* 0x102fe80000010866 */
[----:B------:R1:W-:Y:S03]  /*11670*/  MUFU.EX2 R172, R103 ;  /* 0x0000006700ac7308 */ /* 0x0003e60000000800 */
[C---:B------:R-:W-:Y:S01]  /*11680*/  HMMA.16816.F32 R64, R112.reuse, R118, R64 ;  /* 0x000000767040723c */ /* 0x040fe20000001840 */
[----:B----4-:R-:W4:Y:S03]  /*11690*/  LDSM.16.MT88.4 R164, [R210+0x2c80] ;  /* 0x002c8000d2a4783b */ /* 0x010f260000004200 */
[----:B------:R-:W-:Y:S04]  /*116a0*/  F2FP.PACK_AB R162, R177, R180 ;  /* 0x000000b4b1a2723e */ /* 0x000fe800000000ff */
[-C--:B------:R-:W-:Y:S08]  /*116b0*/  HMMA.16816.F32 R68, R112, R124.reuse, R68 ;  /* 0x0000007c7044723c */ /* 0x080ff00000001844 */
[C---:B------:R-:W-:Y:S01]  /*116c0*/  HMMA.16816.F32 R72, R120.reuse, R124, R72 ;  /* 0x0000007c7848723c */ /* 0x040fe20000001848 */
[--C-:B-1----:R-:W-:Y:S07]  /*116d0*/  FFMA.FTZ R103, R184, c[0x0][0x2d0], -R102.reuse ;  /* 0x0000b400b8677a23 */ /* 0x102fee0000010866 */
[-C--:B------:R-:W-:Y:S01]  /*116e0*/  HMMA.16816.F32 R76, R120, R126.reuse, R76 ;  /* 0x0000007e784c723c */ /* 0x080fe2000000184c */
[----:B------:R1:W1:Y:S07]  /*116f0*/  MUFU.EX2 R107, R103 ;  /* 0x00000067006b7308 */ /* 0x00026e0000000800 */
[C---:B------:R-:W-:Y:S08]  /*11700*/  HMMA.16816.F32 R80, R112.reuse, R126, R80 ;  /* 0x0000007e7050723c */ /* 0x040ff00000001850 */
[-C--:B------:R-:W-:Y:S08]  /*11710*/  HMMA.16816.F32 R84, R112, R128.reuse, R84 ;  /* 0x000000807054723c */ /* 0x080ff00000001854 */
[C---:B------:R-:W-:Y:S01]  /*11720*/  HMMA.16816.F32 R88, R120.reuse, R128, R88 ;  /* 0x000000807858723c */ /* 0x040fe20000001858 */
[--C-:B-1----:R-:W-:Y:S03]  /*11730*/  FFMA.FTZ R103, R186, c[0x0][0x2d0], -R102.reuse ;  /* 0x0000b400ba677a23 */ /* 0x102fe60000010866 */
[----:B------:R-:W-:Y:S01]  /*11740*/  FFMA.FTZ R102, R109, c[0x0][0x2d0], -R102 ;  /* 0x0000b4006d667a23 */ /* 0x000fe20000010866 */
[----:B------:R-:W-:Y:S02]  /*11750*/  F2FP.PACK_AB R109, R195, R196 ;  /* 0x000000c4c36d723e */ /* 0x000fe400000000ff */
[----:B------:R-:W-:Y:S01]  /*11760*/  MUFU.EX2 R103, R103 ;  /* 0x0000006700677308 */ /* 0x000fe20000000800 */
[-C--:B------:R-:W-:Y:S01]  /*11770*/  HMMA.16816.F32 R92, R120, R130.reuse, R92 ;  /* 0x00000082785c723c */ /* 0x080fe2000000185c */
[----:B------:R-:W-:Y:S07]  /*11780*/  F2FP.PACK_AB R161, R107, R172 ;  /* 0x000000ac6ba1723e */ /* 0x000fee00000000ff */
[----:B------:R-:W-:Y:S01]  /*11790*/  HMMA.16816.F32 R96, R112, R130, R96 ;  /* 0x000000827060723c */ /* 0x000fe20000001860 */
[----:B------:R-:W1:Y:S07]  /*117a0*/  MUFU.EX2 R102, R102 ;  /* 0x0000006600667308 */ /* 0x000e6e0000000800 */
[-C--:B------:R-:W-:Y:S01]  /*117b0*/  HMMA.16816.F32 R112, R108, R132.reuse, R4 ;  /* 0x000000846c70723c */ /* 0x080fe20000001804 */
[----:B------:R-:W3:Y:S03]  /*117c0*/  LDSM.16.MT88.4 R4, [R210+0x3880] ;  /* 0x00388000d204783b */ /* 0x000ee60000004200 */
[----:B-1----:R-:W-:Y:S07]  /*117d0*/  F2FP.PACK_AB R163, R102, R103 ;  /* 0x0000006766a3723e */ /* 0x002fee00000000ff */
        /* <DEDUP_REMOVED lines=11> */
[-C--:B----4-:R-:W-:Y:S08]  /*11890*/  HMMA.16816.F32 R52, R108, R164.reuse, R52 ;  /* 0x000000a46c34723c */ /* 0x090ff00000001834 */
[C---:B------:R-:W-:Y:S08]  /*118a0*/  HMMA.16816.F32 R56, R160.reuse, R164, R56 ;  /* 0x000000a4a038723c */ /* 0x040ff00000001838 */
[-C--:B------:R-:W-:Y:S08]  /*118b0*/  HMMA.16816.F32 R60, R160, R166.reuse, R60 ;  /* 0x000000a6a03c723c */ /* 0x080ff0000000183c */
[C---:B------:R-:W-:Y:S01]  /*118c0*/  HMMA.16816.F32 R64, R108.reuse, R166, R64 ;  /* 0x000000a66c40723c */ /* 0x040fe20000001840 */
[----:B-----5:R-:W-:Y:S07]  /*118d0*/  FFMA.FTZ R9, R2, R187, R235 ;  /* 0x000000bb02097223 */ /* 0x020fee00000100eb */
[-C--:B------:R-:W-:Y:S08]  /*118e0*/  HMMA.16816.F32 R68, R108, R168.reuse, R68 ;  /* 0x000000a86c44723c */ /* 0x080ff00000001844 */
[C---:B------:R-:W-:Y:S08]  /*118f0*/  HMMA.16816.F32 R72, R160.reuse, R168, R72 ;  /* 0x000000a8a048723c */ /* 0x040ff00000001848 */
[-C--:B------:R-:W-:Y:S08]  /*11900*/  HMMA.16816.F32 R76, R160, R170.reuse, R76 ;  /* 0x000000aaa04c723c */ /* 0x080ff0000000184c */
[C---:B------:R-:W-:Y:S01]  /*11910*/  HMMA.16816.F32 R80, R108.reuse, R170, R80 ;  /* 0x000000aa6c50723c */ /* 0x040fe20000001850 */
[----:B---3--:R-:W-:Y:S07]  /*11920*/  FFMA.FTZ R3, R3, R188, R241 ;  /* 0x000000bc03037223 */ /* 0x008fee00000100f1 */
[-C--:B------:R-:W-:Y:S01]  /*11930*/  HMMA.16816.F32 R84, R108, R4.reuse, R84 ;  /* 0x000000046c54723c */ /* 0x080fe20000001854 */
[----:B------:R-:W-:Y:S03]  /*11940*/  FADD.FTZ R8, R240, R3 ;  /* 0x00000003f0087221 */ /* 0x000fe60000010000 */
[----:B------:R-:W-:Y:S02]  /*11950*/  FADD.FTZ R3, R236, R9 ;  /* 0x00000009ec037221 */ /* 0x000fe40000010000 */
[----:B------:R-:W-:Y:S02]  /*11960*/  FADD.FTZ R8, R238, R8 ;  /* 0x00000008ee087221 */ /* 0x000fe40000010000 */
[C---:B------:R-:W-:Y:S01]  /*11970*/  HMMA.16816.F32 R88, R160.reuse, R4, R88 ;  /* 0x00000004a058723c */ /* 0x040fe20000001858 */
[----:B------:R-:W-:Y:S03]  /*11980*/  FADD.FTZ R10, R234, R3 ;  /* 0x00000003ea0a7221 */ /* 0x000fe60000010000 */
[----:B------:R-:W-:Y:S02]  /*11990*/  FFMA.FTZ R3, R0, R190, R179 ;  /* 0x000000be00037223 */ /* 0x000fe400000100b3 */
[----:B------:R-:W-:Y:S02]  /*119a0*/  FADD.FTZ R0, R237, R10 ;  /* 0x0000000aed007221 */ /* 0x000fe40000010000 */
[-C--:B------:R-:W-:Y:S01]  /*119b0*/  HMMA.16816.F32 R92, R160, R6.reuse, R92 ;  /* 0x00000006a05c723c */ /* 0x080fe2000000185c */
[----:B------:R-:W-:Y:S03]  /*119c0*/  FADD.FTZ R3, R231, R3 ;  /* 0x00000003e7037221 */ /* 0x000fe60000010000 */
[----:B--2---:R-:W-:Y:S02]  /*119d0*/  FFMA.FTZ R100, R100, R191, R245 ;  /* 0x000000bf64647223 */ /* 0x004fe400000100f5 */
[----:B------:R-:W-:Y:S02]  /*119e0*/  FADD.FTZ R3, R232, R3 ;  /* 0x00000003e8037221 */ /* 0x000fe40000010000 */
[----:B------:R-:W-:Y:S01]  /*119f0*/  FADD.FTZ R2, R244, R100 ;  /* 0x00000064f4027221 */ /* 0x000fe20000010000 */
[----:B------:R-:W-:Y:S03]  /*11a00*/  HMMA.16816.F32 R96, R108, R6, R96 ;  /* 0x000000066c60723c */ /* 0x000fe60000001860 */
[----:B------:R-:W-:Y:S01]  /*11a10*/  FADD.FTZ R2, R243, R2 ;  /* 0x00000002f3027221 */ /* 0x000fe20000010000 */
[-C--:B------:R-:W-:Y:S01]  /*11a20*/  MOV R100, R101.reuse ;  /* 0x0000006500647202 */ /* 0x080fe20000000f00 */
        /* <DEDUP_REMOVED lines=38> */
[----:B------:R-:W-:Y:S02]  /*11c90*/  MOV R103, R105 ;  /* 0x0000006900677202 */ /* 0x000fe40000000f00 */
[----:B------:R2:W-:Y:S01]  /*11ca0*/  STL [R1+0x10], R3 ;  /* 0x0000100301007387 */ /* 0x0005e20000100800 */
[----:B------:R-:W-:Y:S01]  /*11cb0*/  FADD.FTZ R2, R102, R2 ;  /* 0x0000000266027221 */ /* 0x000fe20000010000 */
[----:B------:R-:W-:Y:S04]  /*11cc0*/  MOV R102, R106 ;  /* 0x0000006a00667202 */ /* 0x000fe80000000f00 */
[----:B------:R2:W-:Y:S01]  /*11cd0*/  STL [R1+0x14], R2 ;  /* 0x0000140201007387 */ /* 0x0005e20000100800 */
[----:B-1----:R-:W-:Y:S04]  /*11ce0*/  IADD3 R0, R222, -0x1, RZ ;  /* 0xffffffffde007810 */ /* 0x002fe80007ffe0ff */
[----:B------:R-:W-:Y:S01]  /*11cf0*/  MOV R222, R0 ;  /* 0x0000000000de7202 */ /* 0x000fe20000000f00 */
[----:B------:R-:W-:-:S05]  /*11d00*/  @P0 BRA `(.L_x_330) ;  /* 0xffffbc6000000947 */ /* 0x000fca000383ffff */
.L_x_312:
[----:B------:R-:W3:Y:S04]  /*11d10*/  LDL.LU R0, [R1+0xc] ;  /* 0x00000c0001007983 */ /* 0x000ee80000300800 */
[----:B-12---:R-:W2:Y:S04]  /*11d20*/  LDL.LU R3, [R1+0x8] ;  /* 0x0000080001037983 */ /* 0x006ea80000300800 */
[----:B------:R-:W4:Y:S04]  /*11d30*/  LDL.LU R4, [R1+0x10] ;  /* 0x0000100001047983 */ /* 0x000f280000300800 */
[----:B------:R-:W5:Y:S01]  /*11d40*/  LDL.LU R2, [R1+0x14] ;  /* 0x0000140001027983 */ /* 0x000f620000300800 */
[----:B------:R-:W-:-:S02]  /*11d50*/  MOV R50, 0xff800000 ;  /* 0xff80000000327802 */ /* 0x000fc40000000f00 */
[----:B------:R-:W-:Y:S02]  /*11d60*/  MOV R51, 0xff800000 ;  /* 0xff80000000337802 */ /* 0x000fe40000000f00 */
[----:B------:R-:W-:Y:S01]  /*11d70*/  PLOP3.LUT P4, PT, PT, PT, PT, 0x8, 0x0 ;  /* 0x000000000000781c */ /* 0x000fe20003f8e170 */
[----:B---3--:R-:W1:Y:S04]  /*11d80*/  SHFL.BFLY PT, R10, R0, 0x2, 0x1f ;  /* 0x0c401f00000a7f89 */ /* 0x008e6800000e0000 */
[----:B--2---:R-:W2:Y:S04]  /*11d90*/  SHFL.BFLY PT, R8, R3, 0x2, 0x1f ;  /* 0x0c401f0003087f89 */ /* 0x004ea800000e0000 */
        /* <DEDUP_REMOVED lines=19> */
[----:B------:R-:W-:-:S05]  /*11ed0*/  FSETP.NE.FTZ.AND P1, PT, R6, RZ, PT ;  /* 0x000000ff0600720b */ /* 0x000fca0003f35000 */
[----:B------:R-:W1:Y:S01]  /*11ee0*/  @P3 MUFU.RCP R0, R10 ;  /* 0x0000000a00003308 */ /* 0x000e620000001000 */
[----:B------:R-:W-:-:S07]  /*11ef0*/  FSETP.NE.FTZ.AND P0, PT, R5, RZ, PT ;  /* 0x000000ff0500720b */ /* 0x000fce0003f15000 */
[----:B------:R-:W-:Y:S06]  /*11f00*/  @P2 MUFU.RCP R3, R8 ;  /* 0x0000000800032308 */ /* 0x000fec0000001000 */
[----:B------:R-:W-:Y:S01]  /*11f10*/  @P0 MOV R7, 0x3f317218 ;  /* 0x3f31721800070802 */ /* 0x000fe20000000f00 */
[C---:B-1----:R-:W-:Y:S01]  /*11f20*/  FMUL.FTZ R112, R0.reuse, R112 ;  /* 0x0000007000707220 */ /* 0x042fe20000410000 */
[----:B------:R-:W1:Y:S01]  /*11f30*/  @P1 MUFU.RCP R2, R6 ;  /* 0x0000000600021308 */ /* 0x000e620000001000 */
        /* <DEDUP_REMOVED lines=13> */
[C---:B------:R-:W-:Y:S01]  /*12010*/  FMUL.FTZ R17, R0.reuse, R52 ;  /* 0x0000003400117220 */ /* 0x040fe20000410000 */
[----:B------:R-:W-:Y:S01]  /*12020*/  @P1 MUFU.LG2 R6, R6 ;  /* 0x0000000600061308 */ /* 0x000fe20000000c00 */
[C---:B------:R-:W-:Y:S01]  /*12030*/  FMUL.FTZ R28, R0.reuse, R53 ;  /* 0x00000035001c7220 */ /* 0x040fe20000410000 */
[----:B------:R-:W-:Y:S01]  /*12040*/  MOV R53, 0xff800000 ;  /* 0xff80000000357802 */ /* 0x000fe20000000f00 */
        /* <DEDUP_REMOVED lines=10> */
[----:B------:R-:W-:Y:S01]  /*120f0*/  MOV R0, RZ ;  /* 0x000000ff00007202 */ /* 0x000fe20000000f00 */
[C---:B-1----:R-:W-:Y:S02]  /*12100*/  FMUL.FTZ R47, R2.reuse, R116 ;  /* 0x00000074022f7220 */ /* 0x042fe40000410000 */
[C---:B------:R-:W-:Y:S02]  /*12110*/  FMUL.FTZ R117, R2.reuse, R117 ;  /* 0x0000007502757220 */ /* 0x040fe40000410000 */
[C---:B------:R-:W-:Y:S01]  /*12120*/  FMUL.FTZ R120, R2.reuse, R120 ;  /* 0x0000007802787220 */ /* 0x040fe20000410000 */
[----:B------:R-:W1:Y:S01]  /*12130*/  @P0 MUFU.RCP R0, R5 ;  /* 0x0000000500000308 */ /* 0x000e620000001000 */
[----:B------:R-:W-:-:S02]  /*12140*/  FMUL.FTZ R46, R2, R121 ;  /* 0x00000079022e7220 */ /* 0x000fc40000410000 */
[C---:B------:R-:W-:Y:S02]  /*12150*/  FMUL.FTZ R132, R2.reuse, R132 ;  /* 0x0000008402847220 */ /* 0x040fe40000410000 */
[C---:B------:R-:W-:Y:S02]  /*12160*/  FMUL.FTZ R39, R2.reuse, R133 ;  /* 0x0000008502277220 */ /* 0x040fe40000410000 */
[C---:B------:R-:W-:Y:S01]  /*12170*/  FMUL.FTZ R136, R2.reuse, R136 ;  /* 0x0000008802887220 */ /* 0x040fe20000410000 */
[----:B------:R-:W2:Y:S01]  /*12180*/  @P0 MUFU.LG2 R5, R5 ;  /* 0x0000000500050308 */ /* 0x000ea20000000c00 */
        /* <DEDUP_REMOVED lines=17> */
[----:B------:R-:W-:Y:S01]  /*122a0*/  @P2 MOV R2, 0x3f317218 ;  /* 0x3f31721800022802 */ /* 0x000fe20000000f00 */
        /* <DEDUP_REMOVED lines=26> */
[C---:B-1----:R-:W-:Y:S02]  /*12450*/  FMUL.FTZ R118, R0.reuse, R118 ;  /* 0x0000007600767220 */ /* 0x042fe40000410000 */
        /* <DEDUP_REMOVED lines=24> */
[----:B------:R-:W-:Y:S02]  /*125e0*/  @P2 FMUL.FTZ R4, R2, c[0x0][0x2d0] ;  /* 0x0000b40002042a20 */ /* 0x000fe40000410000 */
[----:B------:R-:W-:Y:S02]  /*125f0*/  @P3 FMUL.FTZ R9, R3, c[0x0][0x2d0] ;  /* 0x0000b40003093a20 */ /* 0x000fe40000410000 */
[----:B------:R-:W-:Y:S02]  /*12600*/  @P1 FMUL.FTZ R2, R0, c[0x0][0x2d0] ;  /* 0x0000b40000021a20 */ /* 0x000fe40000410000 */
[----:B------:R-:W-:-:S02]  /*12610*/  @P3 FMUL.FTZ R10, R10, 0.69314718246459960938 ;  /* 0x3f3172180a0a3820 */ /* 0x000fc40000410000 */
[----:B------:R-:W-:Y:S02]  /*12620*/  @P2 FMUL.FTZ R8, R8, 0.69314718246459960938 ;  /* 0x3f31721808082820 */ /* 0x000fe40000410000 */
[----:B------:R-:W-:Y:S02]  /*12630*/  @P1 FMUL.FTZ R6, R6, 0.69314718246459960938 ;  /* 0x3f31721806061820 */ /* 0x000fe40000410000 */
[----:B--2---:R-:W-:Y:S02]  /*12640*/  @P0 FMUL.FTZ R3, R5, 0.69314718246459960938 ;  /* 0x3f31721805030820 */ /* 0x004fe40000410000 */
[----:B------:R-:W-:Y:S02]  /*12650*/  @P0 FMUL.FTZ R0, R7, c[0x0][0x2d0] ;  /* 0x0000b40007000a20 */ /* 0x000fe40000410000 */
[----:B------:R-:W-:Y:S02]  /*12660*/  @P3 FFMA.FTZ R50, R9, R106, R10 ;  /* 0x0000006a09323223 */ /* 0x000fe4000001000a */
[----:B------:R-:W-:-:S02]  /*12670*/  @P2 FFMA.FTZ R51, R4, R105, R8 ;  /* 0x0000006904332223 */ /* 0x000fc40000010008 */
[----:B------:R-:W-:Y:S02]  /*12680*/  @P1 FFMA.FTZ R53, R2, R104, R6 ;  /* 0x0000006802351223 */ /* 0x000fe40000010006 */
[----:B------:R-:W-:Y:S02]  /*12690*/  @P0 FFMA.FTZ R55, R0, R100, R3 ;  /* 0x0000006400370223 */ /* 0x000fe40000010003 */
.L_x_258:
[----:B-1----:R-:W-:Y:S05]  /*126a0*/  @P4 BRA `(.L_x_331) ;  /* 0x0000176000004947 */ /* 0x002fea0003800000 */
[----:B------:R-:W2:Y:S01]  /*126b0*/  LDL R63, [R1+0x6c] ;  /* 0x00006c00013f7983 */ /* 0x000ea20000100800 */
[----:B------:R-:W-:Y:S02]  /*126c0*/  F2FP.PACK_AB R45, R45, R112 ;  /* 0x000000702d2d723e */ /* 0x000fe400000000ff */
[----:B------:R-:W-:Y:S01]  /*126d0*/  F2FP.PACK_AB R44, R44, R114 ;  /* 0x000000722c2c723e */ /* 0x000fe200000000ff */
[----:B------:R-:W1:Y:S01]  /*126e0*/  S2R R57, SR_TID.X ;  /* 0x0000000000397919 */ /* 0x000e620000002100 */
        /* <DEDUP_REMOVED lines=12> */
[----:B-1----:R-:W-:Y:S02]  /*127b0*/  SHF.R.S32.HI R61, RZ, 0x1f, R57 ;  /* 0x0000001fff3d7819 */ /* 0x002fe40000011439 */
[----:B------:R-:W-:Y:S02]  /*127c0*/  F2FP.PACK_AB R36, R36, R136 ;  /* 0x000000882424723e */ /* 0x000fe400000000ff */
[----:B------:R-:W-:-:S02]  /*127d0*/  LEA.HI R3, R61, R57, RZ, 0x2 ;  /* 0x000000393d037211 */ /* 0x000fc400078f10ff */
[----:B------:R-:W-:Y:S02]  /*127e0*/  LEA.HI R48, R61, R57, RZ, 0x5 ;  /* 0x000000393d307211 */ /* 0x000fe400078f28ff */
[--C-:B------:R-:W-:Y:S02]  /*127f0*/  SHF.R.S32.HI R52, RZ, 0x2, R3.reuse ;  /* 0x00000002ff347819 */ /* 0x100fe40000011403 */
[----:B------:R-:W-:Y:S02]  /*12800*/  SHF.R.S32.HI R0, RZ, 0x1f, R3 ;  /* 0x0000001fff007819 */ /* 0x000fe40000011403 */
[----:B------:R-:W-:Y:S02]  /*12810*/  LOP3.LUT R3, R3, 0xfffffffc, RZ, 0xc0, !PT ;  /* 0xfffffffc03037812 */ /* 0x000fe400078ec0ff */
[----:B------:R-:W-:Y:S02]  /*12820*/  LEA.HI R0, R0, R52, RZ, 0x3 ;  /* 0x0000003400007211 */ /* 0x000fe400078f18ff */
[----:B------:R-:W-:Y:S01]  /*12830*/  SHF.R.S32.HI R49, RZ, 0x5, R48 ;  /* 0x00000005ff317819 */ /* 0x000fe20000011430 */
[----:B------:R-:W-:Y:S01]  /*12840*/  IMAD.IADD R29, R57, 0x1, -R3 ;  /* 0x00000001391d7824 */ /* 0x000fe200078e0a03 */
[----:B------:R-:W-:-:S02]  /*12850*/  LOP3.LUT R0, R0, 0xfffffff8, RZ, 0xc0, !PT ;  /* 0xfffffff800007812 */ /* 0x000fc400078ec0ff */
[----:B------:R-:W-:Y:S02]  /*12860*/  F2FP.PACK_AB R138, R139, R138 ;  /* 0x0000008a8b8a723e */ /* 0x000fe400000000ff */
[----:B------:R-:W-:Y:S01]  /*12870*/  F2FP.PACK_AB R35, R35, R144 ;  /* 0x000000902323723e */ /* 0x000fe200000000ff */
[----:B------:R-:W-:Y:S01]  /*12880*/  IMAD.IADD R2, R52, 0x1, -R0 ;  /* 0x0000000134027824 */ /* 0x000fe200078e0a00 */
[----:B------:R-:W-:Y:S02]  /*12890*/  F2FP.PACK_AB R34, R34, R146 ;  /* 0x000000922222723e */ /* 0x000fe400000000ff */
[----:B------:R-:W-:Y:S02]  /*128a0*/  F2FP.PACK_AB R32, R32, R156 ;  /* 0x0000009c2020723e */ /* 0x000fe400000000ff */
[----:B------:R-:W-:Y:S02]  /*128b0*/  LEA.HI R0, R2, R2, RZ, 0x1 ;  /* 0x0000000202007211 */ /* 0x000fe400078f08ff */
[----:B------:R-:W-:-:S02]  /*128c0*/  F2FP.PACK_AB R31, R31, R158 ;  /* 0x0000009e1f1f723e */ /* 0x000fc400000000ff */
        /* <DEDUP_REMOVED lines=116> */
.L_x_332:
[----:B-1----:R-:W-:Y:S01]  /*13010*/  LOP3.LUT R0, R48, 0xffffffe0, RZ, 0xc0, !PT ;  /* 0xffffffe030007812 */ /* 0x002fe200078ec0ff */
[----:B------:R-:W1:Y:S01]  /*13020*/  S2R R21, SR_CTAID.X ;  /* 0x0000000000157919 */ /* 0x000e620000002500 */
[----:B------:R-:W-:Y:S01]  /*13030*/  SHF.R.S32.HI R7, RZ, 0x1f, R49 ;  /* 0x0000001fff077819 */ /* 0x000fe20000011431 */
[----:B------:R-:W-:Y:S01]  /*13040*/  IMAD.MOV.U32 R13, RZ, RZ, c[0x0][0x4e8] ;  /* 0x00013a00ff0d7624 */ /* 0x000fe200078e00ff */
[----:B------:R-:W-:Y:S01]  /*13050*/  LEA.HI R6, R29, R29, RZ, 0x1 ;  /* 0x0000001d1d067211 */ /* 0x000fe200078f08ff */
[----:B------:R-:W-:Y:S01]  /*13060*/  IMAD.IADD R0, R57, 0x1, -R0 ;  /* 0x0000000139007824 */ /* 0x000fe200078e0a00 */
[----:B------:R-:W-:Y:S01]  /*13070*/  LEA.HI R7, R7, R49, RZ, 0x2 ;  /* 0x0000003107077211 */ /* 0x000fe200078f10ff */
[----:B------:R-:W2:Y:S01]  /*13080*/  S2R R14, SR_CTAID.Y ;  /* 0x00000000000e7919 */ /* 0x000ea20000002600 */
[C---:B------:R-:W-:Y:S01]  /*13090*/  LOP3.LUT R8, R6.reuse, 0x1ffffffe, RZ, 0xc0, !PT ;  /* 0x1ffffffe06087812 */ /* 0x040fe200078ec0ff */
[----:B------:R-:W-:Y:S01]  /*130a0*/  IMAD.SHL.U32 R6, R6, 0x20, RZ ;  /* 0x0000002006067824 */ /* 0x000fe200078e00ff */
[----:B------:R-:W-:Y:S01]  /*130b0*/  SHF.R.S32.HI R9, RZ, 0x1f, R0 ;  /* 0x0000001fff097819 */ /* 0x000fe20000011400 */
[----:B------:R-:W-:Y:S01]  /*130c0*/  IMAD R11, R3, c[0x0][0x3a0], RZ ;  /* 0x0000e800030b7a24 */ /* 0x000fe200078e02ff */
[----:B------:R-:W-:Y:S01]  /*130d0*/  LOP3.LUT R7, R7, 0xffffffc, RZ, 0xc0, !PT ;  /* 0x0ffffffc07077812 */ /* 0x000fe200078ec0ff */
[----:B------:R-:W-:Y:S01]  /*130e0*/  IMAD.WIDE.U32 R4, R2, c[0x0][0x3a0], RZ ;  /* 0x0000e80002047a25 */ /* 0x000fe200078e00ff */
[----:B------:R-:W-:Y:S01]  /*130f0*/  LEA.HI R9, R9, R0, RZ, 0x2 ;  /* 0x0000000009097211 */ /* 0x000fe200078f10ff */
[----:B------:R-:W-:Y:S01]  /*13100*/  BSSY B0, `(.L_x_333) ;  /* 0x0000088000007945 */ /* 0x000fe20003800000 */
[----:B------:R-:W-:Y:S01]  /*13110*/  IADD3 R10, R29, -R8, RZ ;  /* 0x800000081d0a7210 */ /* 0x000fe20007ffe0ff */
[----:B-----5:R-:W-:Y:S01]  /*13120*/  IMAD R24, R24, c[0x0][0x4e8], RZ ;  /* 0x00013a0018187a24 */ /* 0x020fe200078e02ff */
[----:B------:R-:W-:Y:S01]  /*13130*/  LOP3.LUT R8, R6, 0xffffffc0, RZ, 0xc0, !PT ;  /* 0xffffffc006087812 */ /* 0x000fe200078ec0ff */
[----:B------:R-:W-:Y:S01]  /*13140*/  IMAD.IADD R6, R49, 0x1, -R7 ;  /* 0x0000000131067824 */ /* 0x000fe200078e0a07 */
[----:B------:R-:W-:Y:S01]  /*13150*/  SHF.R.S32.HI R7, RZ, 0x2, R9 ;  /* 0x00000002ff077819 */ /* 0x000fe20000011409 */
[----:B------:R-:W-:Y:S01]  /*13160*/  IMAD R9, R2, c[0x0][0x3a4], R11 ;  /* 0x0000e90002097a24 */ /* 0x000fe200078e020b */
[----:B------:R-:W-:Y:S01]  /*13170*/  LEA.HI R12, R52, R52, RZ, 0x1 ;  /* 0x00000034340c7211 */ /* 0x000fe200078f08ff */
[----:B------:R-:W-:Y:S01]  /*13180*/  IMAD R8, R10, 0x8, R8 ;  /* 0x000000080a087824 */ /* 0x000fe200078e0208 */
[----:B------:R-:W-:Y:S01]  /*13190*/  LEA R16, R6, R7, 0x4 ;  /* 0x0000000706107211 */ /* 0x000fe200078e20ff */
[----:B------:R-:W-:Y:S01]  /*131a0*/  IMAD.IADD R5, R5, 0x1, R9 ;  /* 0x0000000105057824 */ /* 0x000fe200078e0209 */
[----:B------:R-:W-:-:S02]  /*131b0*/  LOP3.LUT R6, R12, 0x3fffffe, RZ, 0xc0, !PT ;  /* 0x03fffffe0c067812 */ /* 0x000fc400078ec0ff */
[----:B------:R-:W-:Y:S02]  /*131c0*/  ISETP.NE.AND P2, PT, R13, 0x1, PT ;  /* 0x000000010d00780c */ /* 0x000fe40003f45270 */
[----:B------:R-:W-:Y:S01]  /*131d0*/  LOP3.LUT P0, RZ, R0, 0x3, RZ, 0xc0, !PT ;  /* 0x0000000300ff7812 */ /* 0x000fe2000780c0ff */
[----:B------:R-:W-:Y:S01]  /*131e0*/  IMAD.IADD R0, R52, 0x1, -R6 ;  /* 0x0000000134007824 */ /* 0x000fe200078e0a06 */
[----:B------:R-:W-:Y:S01]  /*131f0*/  IADD3 R6, R16, R8, RZ ;  /* 0x0000000810067210 */ /* 0x000fe20007ffe0ff */
[----:B--2---:R-:W-:Y:S01]  /*13200*/  IMAD.WIDE.U32 R12, R14, c[0x0][0x490], R2 ;  /* 0x000124000e0c7a25 */ /* 0x004fe200078e0002 */
[----:B------:R-:W-:Y:S02]  /*13210*/  SHF.R.S32.HI R7, RZ, 0x1f, R14 ;  /* 0x0000001fff077819 */ /* 0x000fe4000001140e */
[----:B------:R-:W-:Y:S01]  /*13220*/  SEL R10, R63, RZ, !P1 ;  /* 0x000000ff3f0a7207 */ /* 0x000fe20004800000 */
[----:B-1----:R-:W-:Y:S01]  /*13230*/  IMAD R6, R21, 0x80, R6 ;  /* 0x0000008015067824 */ /* 0x002fe200078e0206 */
[----:B------:R-:W-:Y:S01]  /*13240*/  LEA.HI R17, R61, R57, RZ, 0x3 ;  /* 0x000000393d117211 */ /* 0x000fe200078f18ff */
[----:B------:R-:W-:-:S02]  /*13250*/  IMAD R20, R49, 0x8, R0 ;  /* 0x0000000831147824 */ /* 0x000fc400078e0200 */
[----:B------:R-:W-:Y:S01]  /*13260*/  @P2 IMAD.HI.U32 R0, R6, c[0x0][0x4ec], RZ ;  /* 0x00013b0006002a27 */ /* 0x000fe200078e00ff */
[----:B------:R-:W-:-:S03]  /*13270*/  MOV R8, R6 ;  /* 0x0000000600087202 */ /* 0x000fc60000000f00 */
[C---:B------:R-:W-:Y:S01]  /*13280*/  IMAD R2, R7.reuse, c[0x0][0x490], RZ ;  /* 0x0001240007027a24 */ /* 0x040fe200078e02ff */
[----:B------:R-:W-:Y:S01]  /*13290*/  @P2 SHF.R.U32.HI R8, RZ, c[0x0][0x4f0], R0 ;  /* 0x00013c00ff082a19 */ /* 0x000fe20000011600 */
[----:B------:R-:W-:Y:S01]  /*132a0*/  IMAD R15, R7, c[0x0][0x3e8], RZ ;  /* 0x0000fa00070f7a24 */ /* 0x000fe200078e02ff */
[----:B------:R-:W-:Y:S01]  /*132b0*/  SHF.R.S32.HI R0, RZ, 0x1f, R63 ;  /* 0x0000001fff007819 */ /* 0x000fe2000001143f */
[----:B------:R-:W-:Y:S01]  /*132c0*/  IMAD R2, R14, c[0x0][0x494], R2 ;  /* 0x000125000e027a24 */ /* 0x000fe200078e0202 */
[----:B------:R-:W-:Y:S01]  /*132d0*/  IADD3 R7, -R8, RZ, RZ ;  /* 0x000000ff08077210 */ /* 0x000fe20007ffe1ff */
[----:B------:R-:W-:Y:S01]  /*132e0*/  IMAD R15, R14, c[0x0][0x3ec], R15 ;  /* 0x0000fb000e0f7a24 */ /* 0x000fe200078e020f */
[----:B------:R-:W-:Y:S01]  /*132f0*/  SEL R0, R0, RZ, !P1 ;  /* 0x000000ff00007207 */ /* 0x000fe20004800000 */
[----:B------:R-:W-:Y:S02]  /*13300*/  IMAD.IADD R3, R13, 0x1, R2 ;  /* 0x000000010d037824 */ /* 0x000fe400078e0202 */
[----:B------:R-:W-:Y:S01]  /*13310*/  IMAD.MOV.U32 R2, RZ, RZ, R12 ;  /* 0x000000ffff027224 */ /* 0x000fe200078e000c */
[----:B------:R-:W-:Y:S01]  /*13320*/  SHF.L.U32 R12, R17, 0x3, RZ ;  /* 0x00000003110c7819 */ /* 0x000fe200000006ff */
[----:B------:R-:W-:-:S04]  /*13330*/  IMAD.WIDE.U32 R4, R14, c[0x0][0x3e8], R4 ;  /* 0x0000fa000e047a25 */ /* 0x000fc800078e0004 */
[----:B------:R-:W-:Y:S02]  /*13340*/  IMAD R14, R29, 0x20, R52 ;  /* 0x000000201d0e7824 */ /* 0x000fe400078e0234 */
[----:B------:R-:W-:Y:S02]  /*13350*/  IMAD R11, R7, c[0x0][0x4e8], R6 ;  /* 0x00013a00070b7a24 */ /* 0x000fe400078e0206 */
[----:B------:R-:W-:Y:S02]  /*13360*/  IMAD R9, R0, c[0x0][0x498], RZ ;  /* 0x0001260000097a24 */ /* 0x000fe400078e02ff */
[----:B------:R-:W-:-:S04]  /*13370*/  IMAD.WIDE.U32 R6, R10, c[0x0][0x498], R2 ;  /* 0x000126000a067a25 */ /* 0x000fc800078e0002 */
[----:B------:R-:W-:Y:S02]  /*13380*/  IMAD R14, R21, 0x80, R14 ;  /* 0x00000080150e7824 */ /* 0x000fe400078e020e */
[----:B------:R-:W-:Y:S01]  /*13390*/  IMAD.IADD R3, R5, 0x1, R15 ;  /* 0x0000000105037824 */ /* 0x000fe200078e020f */
[----:B------:R-:W-:Y:S01]  /*133a0*/  SHF.R.S32.HI R5, RZ, 0x1f, R8 ;  /* 0x0000001fff057819 */ /* 0x000fe20000011408 */
[----:B------:R-:W-:Y:S01]  /*133b0*/  IMAD R9, R10, c[0x0][0x49c], R9 ;  /* 0x000127000a097a24 */ /* 0x000fe200078e0209 */
[----:B------:R-:W-:Y:S01]  /*133c0*/  IADD3 R8, P1, R8, R6, RZ ;  /* 0x0000000608087210 */ /* 0x000fe20007f3e0ff */
[----:B------:R-:W-:Y:S01]  /*133d0*/  @P2 IMAD.HI.U32 R2, R14, c[0x0][0x4ec], RZ ;  /* 0x00013b000e022a27 */ /* 0x000fe200078e00ff */
[----:B------:R-:W-:Y:S02]  /*133e0*/  MOV R18, R14 ;  /* 0x0000000e00127202 */ /* 0x000fe40000000f00 */
[----:B------:R-:W-:Y:S01]  /*133f0*/  IADD3.X R9, R5, R7, R9, P1, !PT ;  /* 0x0000000705097210 */ /* 0x000fe20000ffe409 */
[----:B------:R-:W-:Y:S01]  /*13400*/  IMAD R0, R0, c[0x0][0x3f0], RZ ;  /* 0x0000fc0000007a24 */ /* 0x000fe200078e02ff */
[----:B------:R-:W-:Y:S01]  /*13410*/  SHF.R.S32.HI R7, RZ, 0x1f, R11 ;  /* 0x0000001fff077819 */ /* 0x000fe2000001140b */
[----:B------:R-:W-:Y:S01]  /*13420*/  IMAD.SHL.U32 R6, R29, 0x8, RZ ;  /* 0x000000081d067824 */ /* 0x000fe200078e00ff */
[----:B------:R-:W-:Y:S01]  /*13430*/  @P2 SHF.R.U32.HI R18, RZ, c[0x0][0x4f0], R2 ;  /* 0x00013c00ff122a19 */ /* 0x000fe20000011602 */
[----:B------:R-:W-:-:S02]  /*13440*/  IMAD.MOV.U32 R2, RZ, RZ, R4 ;  /* 0x000000ffff027224 */ /* 0x000fc400078e0004 */
[----:B------:R-:W-:Y:S02]  /*13450*/  IMAD R7, R7, c[0x0][0x488], RZ ;  /* 0x0001220007077a24 */ /* 0x000fe400078e02ff */
[----:B------:R-:W-:Y:S01]  /*13460*/  IMAD R13, R10, c[0x0][0x3f4], R0 ;  /* 0x0000fd000a0d7a24 */ /* 0x000fe200078e0200 */
[----:B------:R-:W-:Y:S01]  /*13470*/  LOP3.LUT R0, R12, 0xc0, RZ, 0xc0, !PT ;  /* 0x000000c00c007812 */ /* 0x000fe200078ec0ff */
[----:B------:R-:W-:-:S03]  /*13480*/  IMAD.WIDE.U32 R4, R10, c[0x0][0x3f0], R2 ;  /* 0x0000fc000a047a25 */ /* 0x000fc600078e0002 */
[----:B------:R-:W-:Y:S01]  /*13490*/  SHF.R.U32.HI R10, RZ, 0x3, R0 ;  /* 0x00000003ff0a7819 */ /* 0x000fe20000011600 */
[----:B------:R-:W-:Y:S01]  /*134a0*/  IMAD.WIDE.U32 R2, R11, c[0x0][0x488], R8 ;  /* 0x000122000b027a25 */ /* 0x000fe200078e0008 */
[----:B------:R-:W-:Y:S02]  /*134b0*/  LOP3.LUT R9, R0, 0x18, R6, 0xf8, !PT ;  /* 0x0000001800097812 */ /* 0x000fe400078ef806 */
[----:B------:R-:W-:Y:S01]  /*134c0*/  IADD3 R5, R5, R13, RZ ;  /* 0x0000000d05057210 */ /* 0x000fe20007ffe0ff */
[----:B------:R-:W-:Y:S01]  /*134d0*/  IMAD R8, R11, c[0x0][0x48c], R7 ;  /* 0x000123000b087a24 */ /* 0x000fe200078e0207 */
[----:B------:R-:W-:Y:S01]  /*134e0*/  LEA R7, P1, R2, c[0x0][0x450], 0x2 ;  /* 0x0001140002077a11 */ /* 0x000fe200078210ff */
[----:B------:R-:W-:Y:S01]  /*134f0*/  IMAD.MOV R0, RZ, RZ, -R18 ;  /* 0x000000ffff007224 */ /* 0x000fe200078e0a12 */
[----:B------:R-:W-:Y:S01]  /*13500*/  LOP3.LUT R19, R9, R10, RZ, 0x3c, !PT ;  /* 0x0000000a09137212 */ /* 0x000fe200078e3cff */
[----:B------:R-:W-:Y:S01]  /*13510*/  IMAD.IADD R3, R3, 0x1, R8 ;  /* 0x0000000103037824 */ /* 0x000fe200078e0208 */
[----:B------:R-:W-:Y:S01]  /*13520*/  SHF.R.S32.HI R8, RZ, 0x1f, R18 ;  /* 0x0000001fff087819 */ /* 0x000fe20000011412 */
[----:B------:R-:W-:Y:S01]  /*13530*/  IMAD R9, R0, c[0x0][0x4e8], R14 ;  /* 0x00013a0000097a24 */ /* 0x000fe200078e020e */
[----:B------:R-:W-:Y:S02]  /*13540*/  SHFL.IDX PT, R12, R7, 0x1, 0x1c1f ;  /* 0x003c1f00070c7f89 */ /* 0x000fe400000e0000 */
[----:B------:R-:W-:Y:S01]  /*13550*/  LEA.HI.X R0, R2, c[0x0][0x454], R3, 0x2, P1 ;  /* 0x0001150002007a11 */ /* 0x000fe200008f1403 */
[----:B------:R-:W-:Y:S01]  /*13560*/  IMAD R2, R8, c[0x0][0x3e0], RZ ;  /* 0x0000f80008027a24 */ /* 0x000fe200078e02ff */
[----:B------:R-:W-:Y:S01]  /*13570*/  SHFL.IDX PT, R14, R7, RZ, 0x1c1f ;  /* 0x001c1fff070e7589 */ /* 0x000fe200000e0000 */
[----:B------:R-:W-:-:S03]  /*13580*/  IMAD R8, R21, 0x80, R16 ;  /* 0x0000008015087824 */ /* 0x000fc600078e0210 */
[----:B------:R-:W1:Y:S02]  /*13590*/  SHFL.IDX PT, R15, R0, RZ, 0x1c1f ;  /* 0x001c1fff000f7589 */ /* 0x000e6400000e0000 */
        /* <DEDUP_REMOVED lines=10> */
[C---:B--2---:R-:W-:Y:S02]  /*13640*/  IADD3 R0, R8.reuse, 0x8, RZ ;  /* 0x0000000808007810 */ /* 0x044fe40007ffe0ff */
[----:B------:R-:W-:Y:S02]  /*13650*/  IADD3 R8, R8, 0x48, RZ ;  /* 0x0000004808087810 */ /* 0x000fe40007ffe0ff */
[-C--:B------:R-:W-:Y:S02]  /*13660*/  ISETP.GE.OR P2, PT, R0, R24.reuse, P0 ;  /* 0x000000180000720c */ /* 0x080fe40000746670 */
[----:B------:R-:W-:Y:S02]  /*13670*/  SHF.R.S32.HI R4, RZ, 0x1f, R9 ;  /* 0x0000001fff047819 */ /* 0x000fe40000011409 */
[-C--:B------:R-:W-:Y:S01]  /*13680*/  ISETP.GE.OR P1, PT, R5, R24.reuse, P0 ;  /* 0x000000180500720c */ /* 0x080fe20000726670 */
[----:B------:R-:W-:Y:S01]  /*13690*/  IMAD.U32 R5, R20, 0x20, R19 ;  /* 0x0000002014057824 */ /* 0x000fe200078e0013 */
[----:B------:R-:W-:Y:S01]  /*136a0*/  ISETP.GE.OR P0, PT, R8, R24, P0 ;  /* 0x000000180800720c */ /* 0x000fe20000706670 */
[----:B------:R-:W-:Y:S01]  /*136b0*/  IMAD R0, R4, c[0x0][0x3d8], RZ ;  /* 0x0000f60004007a24 */ /* 0x000fe200078e02ff */
[----:B------:R-:W-:-:S03]  /*136c0*/  IADD3 R3, R3, R7, RZ ;  /* 0x0000000703037210 */ /* 0x000fc60007ffe0ff */
[----:B------:R-:W-:Y:S02]  /*136d0*/  IMAD R4, R9, c[0x0][0x3dc], R0 ;  /* 0x0000f70009047a24 */ /* 0x000fe400078e0200 */
[----:B------:R-:W-:Y:S01]  /*136e0*/  IMAD.SHL.U32 R0, R5, 0x2, RZ ;  /* 0x0000000205007824 */ /* 0x000fe200078e00ff */
[----:B------:R-:W-:Y:S01]  /*136f0*/  @!P2 ST.E [R12.64], R51 ;  /* 0x000000330c00a985 */ /* 0x000fe2000c101908 */
[----:B------:R-:W-:-:S03]  /*13700*/  IMAD.WIDE.U32 R2, R9, c[0x0][0x3d8], R2 ;  /* 0x0000f60009027a25 */ /* 0x000fc600078e0002 */
[----:B---3--:R-:W-:Y:S02]  /*13710*/  @!P1 ST.E [R16.64], R53 ;  /* 0x0000003510009985 */ /* 0x008fe4000c101908 */
[----:B------:R-:W-:Y:S02]  /*13720*/  IADD3 R3, R3, R4, RZ ;  /* 0x0000000403037210 */ /* 0x000fe40007ffe0ff */
        /* <DEDUP_REMOVED lines=8> */
[----:B-1----:R-:W-:-:S03]  /*137b0*/  IMAD R11, R21, 0x80, R52 ;  /* 0x00000080150b7824 */ /* 0x002fc600078e0234 */
[----:B------:R1:W1:Y:S01]  /*137c0*/  LDS.128 R28, [R0+0x4880] ;  /* 0x00488000001c7984 */ /* 0x0002620000000c00 */
[----:B------:R-:W-:-:S03]  /*137d0*/  LEA.HI.X R10, R2, c[0x0][0x384], R3, 0x1, P0 ;  /* 0x0000e100020a7a11 */ /* 0x000fc600000f0c03 */
[----:B------:R1:W1:Y:S01]  /*137e0*/  LDS.128 R40, [R0+0x5080] ;  /* 0x0050800000287984 */ /* 0x0002620000000c00 */
[----:B------:R-:W-:-:S03]  /*137f0*/  ISETP.GE.AND P0, PT, R11, R24, PT ;  /* 0x000000180b00720c */ /* 0x000fc60003f06270 */
[----:B------:R1:W1:Y:S04]  /*13800*/  LDS.128 R64, [R0+0x5880] ;  /* 0x0058800000407984 */ /* 0x0002680000000c00 */
[----:B------:R1:W1:Y:S04]  /*13810*/  SHFL.IDX PT, R2, R25, RZ, 0x1c1f ;  /* 0x001c1fff19027589 */ /* 0x00026800000e0000 */
[----:B------:R1:W1:Y:S02]  /*13820*/  SHFL.IDX PT, R3, R10, RZ, 0x1c1f ;  /* 0x001c1fff0a037589 */ /* 0x00026400000e0000 */
        /* <DEDUP_REMOVED lines=21> */
.L_x_334:
[----:B---3--:R-:W-:Y:S05]  /*13980*/  BSYNC B0 ;  /* 0x0000000000007941 */ /* 0x008fea0003800000 */
.L_x_333:
        /* <DEDUP_REMOVED lines=23> */
.L_x_336:
[----:B------:R-:W-:Y:S05]  /*13b00*/  BSYNC B0 ;  /* 0x0000000000007941 */ /* 0x000fea0003800000 */
.L_x_335:
        /* <DEDUP_REMOVED lines=23> */
.L_x_338:
[----:B------:R-:W-:Y:S05]  /*13c80*/  BSYNC B0 ;  /* 0x0000000000007941 */ /* 0x000fea0003800000 */
.L_x_337:
        /* <DEDUP_REMOVED lines=24> */
.L_x_331:
        /* <DEDUP_REMOVED lines=19> */
.L_x_339:
[----:B-1----:R-:W1:Y:S01]  /*13f40*/  S2R R11, SR_TID.X ;  /* 0x00000000000b7919 */ /* 0x002e620000002100 */
[----:B------:R-:W-:Y:S01]  /*13f50*/  SHF.R.S32.HI R0, RZ, 0x1f, R8 ;  /* 0x0000001fff007819 */ /* 0x000fe20000011408 */
[----:B------:R-:W-:Y:S01]  /*13f60*/  BSSY B0, `(.L_x_340) ;  /* 0x0000028000007945 */ /* 0x000fe20003800000 */
[----:B------:R-:W-:-:S02]  /*13f70*/  SEL R10, R8, RZ, !P0 ;  /* 0x000000ff080a7207 */ /* 0x000fc40004000000 */
[----:B------:R-:W-:Y:S02]  /*13f80*/  SEL R12, R0, RZ, !P0 ;  /* 0x000000ff000c7207 */ /* 0x000fe40004000000 */
[----:B-1----:R-:W-:-:S13]  /*13f90*/  ISETP.GT.AND P1, PT, R11, 0x7f, PT ;  /* 0x0000007f0b00780c */ /* 0x002fda0003f24270 */
        /* <DEDUP_REMOVED lines=36> */
.L_x_341:
[----:B------:R-:W-:Y:S05]  /*141e0*/  BSYNC B0 ;  /* 0x0000000000007941 */ /* 0x000fea0003800000 */
.L_x_340:
        /* <DEDUP_REMOVED lines=66> */
.L_x_343:
[----:B------:R-:W-:Y:S05]  /*14610*/  BSYNC B0 ;  /* 0x0000000000007941 */ /* 0x000fea0003800000 */
.L_x_342:
        /* <DEDUP_REMOVED lines=21> */
.L_x_345:
[----:B------:R-:W-:Y:S05]  /*14770*/  BSYNC B0 ;  /* 0x0000000000007941 */ /* 0x000fea0003800000 */
.L_x_344:
        /* <DEDUP_REMOVED lines=21> */
.L_x_347:
[----:B------:R-:W-:Y:S05]  /*148d0*/  BSYNC B0 ;  /* 0x0000000000007941 */ /* 0x000fea0003800000 */
.L_x_346:
        /* <DEDUP_REMOVED lines=22> */
.L_x_348:
        /* <DEDUP_REMOVED lines=12> */
.L_x_1512:


//--------------------- .text._ZN7cutlass13device_kernelIN5flash19enable_sm80_to_sm89INS1_16FlashAttnFwdSm80INS1_25CollectiveMainloopFwdSm80ILi4ELi1ELb0EN4cute5tupleIJNS5_1CILi128EEENS7_ILi48EEENS7_ILi96EEEEEELi96ENS_6half_tEfNS_4arch4Sm80ELb0ELb1ELb1ELb1ELb0ELb1ELb1ELb0EEENS1_21CollectiveEpilogueFwdINS6_IJS8_SA_S9_EEENS6_IJNS7_ILi1EEESI_SI_EEESC_SE_Li128ELb1ELb1ELb0ELb0EEENS1_19SingleTileSchedulerILb1ELb0ELb1ELi128EEEEEEEEEvNT_6ParamsE --------------------------
	.section	.text._ZN7cutlass13device_kernelIN5flash19enable_sm80_to_sm89INS1_16FlashAttnFwdSm80INS1_25CollectiveMainloopFwdSm80ILi4ELi1ELb0EN4cute5tupleIJNS5_1CILi128EEENS7_ILi48EEENS7_ILi96EEEEEELi96ENS_6half_tEfNS_4arch4Sm80ELb0ELb1ELb1ELb1ELb0ELb1ELb1ELb0EEENS1_21CollectiveEpilogueFwdINS6_IJS8_SA_S9_EEENS6_IJNS7_ILi1EEESI_SI_EEESC_SE_Li128ELb1ELb1ELb0ELb0EEENS1_19SingleTileSchedulerILb1ELb0ELb1ELi128EEEEEEEEEvNT_6ParamsE,"ax",@progbits
	.sectioninfo	@"SHI_REGISTERS=255"
	.align	128
.text._ZN7cutlass13device_kernelIN5flash19enable_sm80_to_sm89INS1_16FlashAttnFwdSm80INS1_25CollectiveMainloopFwdSm80ILi4ELi1ELb0EN4cute5tupleIJNS5_1CILi128EEENS7_ILi48EEENS7_ILi96EEEEEELi96ENS_6half_tEfNS_4arch4Sm80ELb0ELb1ELb1ELb1ELb0ELb1ELb1ELb0EEENS1_21CollectiveEpilogueFwdINS6_IJS8_SA_S9_EEENS6_IJNS7_ILi1EEESI_SI_EEESC_SE_Li128ELb1ELb1ELb0ELb0EEENS1_19SingleTileSchedulerILb1ELb0ELb1ELi128EEEEEEEEEvNT_6ParamsE:
        .type           _ZN7cutlass13device_kernelIN5flash19enable_sm80_to_sm89INS1_16FlashAttnFwdSm80INS1_25CollectiveMainloopFwdSm80ILi4ELi1ELb0EN4cute5tupleIJNS5_1CILi128EEENS7_ILi48EEENS7_ILi96EEEEEELi96ENS_6half_tEfNS_4arch4Sm80ELb0ELb1ELb1ELb1ELb0ELb1ELb1ELb0EEENS1_21CollectiveEpilogueFwdINS6_IJS8_SA_S9_EEENS6_IJNS7_ILi1EEESI_SI_EEESC_SE_Li128ELb1ELb1ELb0ELb0EEENS1_19SingleTileSchedulerILb1ELb0ELb1ELi128EEEEEEEEEvNT_6ParamsE,@function
        .size           _ZN7cutlass13device_kernelIN5flash19enable_sm80_to_sm89INS1_16FlashAttnFwdSm80INS1_25CollectiveMainloopFwdSm80ILi4ELi1ELb0EN4cute5tupleIJNS5_1CILi128EEENS7_ILi48EEENS7_ILi96EEEEEELi96ENS_6half_tEfNS_4arch4Sm80ELb0ELb1ELb1ELb1ELb0ELb1ELb1ELb0EEENS1_21CollectiveEpilogueFwdINS6_IJS8_SA_S9_EEENS6_IJNS7_ILi1EEESI_SI_EEESC_SE_Li128ELb1ELb1ELb0ELb0EEENS1_19SingleTileSchedulerILb1ELb0ELb1ELi128EEEEEEEEEvNT_6ParamsE,(.L_x_1513 - _ZN7cutlass13device_kernelIN5flash19enable_sm80_to_sm89INS1_16FlashAttnFwdSm80INS1_25CollectiveMainloopFwdSm80ILi4ELi1ELb0EN4cute5tupleIJNS5_1CILi128EEENS7_ILi48EEENS7_ILi96EEEEEELi96ENS_6half_tEfNS_4arch4Sm80ELb0ELb1ELb1ELb1ELb0ELb1ELb1ELb0EEENS1_21CollectiveEpilogueFwdINS6_IJS8_SA_S9_EEENS6_IJNS7_ILi1EEESI_SI_EEESC_SE_Li128ELb1ELb1ELb0ELb0EEENS1_19SingleTileSchedulerILb1ELb0ELb1ELi128EEEEEEEEEvNT_6ParamsE)
        .other          _ZN7cutlass13device_kernelIN5flash19enable_sm80_to_sm89INS1_16FlashAttnFwdSm80INS1_25CollectiveMainloopFwdSm80ILi4ELi1ELb0EN4cute5tupleIJNS5_1CILi128EEENS7_ILi48EEENS7_ILi96EEEEEELi96ENS_6half_tEfNS_4arch4Sm80ELb0ELb1ELb1ELb1ELb0ELb1ELb1ELb0EEENS1_21CollectiveEpilogueFwdINS6_IJS8_SA_S9_EEENS6_IJNS7_ILi1EEESI_SI_EEESC_SE_Li128ELb1ELb1ELb0ELb0EEENS1_19SingleTileSchedulerILb1ELb0ELb1ELi128EEEEEEEEEvNT_6ParamsE,@"STO_CUDA_ENTRY STV_DEFAULT"
_ZN7cutlass13device_kernelIN5flash19enable_sm80_to_sm89INS1_16FlashAttnFwdSm80INS1_25CollectiveMainloopFwdSm80ILi4ELi1ELb0EN4cute5tupleIJNS5_1CILi128EEENS7_ILi48EEENS7_ILi96EEEEEELi96ENS_6half_tEfNS_4arch4Sm80ELb0ELb1ELb1ELb1ELb0ELb1ELb1ELb0EEENS1_21CollectiveEpilogueFwdINS6_IJS8_SA_S9_EEENS6_IJNS7_ILi1EEESI_SI_EEESC_SE_Li128ELb1ELb1ELb0ELb0EEENS1_19SingleTileSchedulerILb1ELb0ELb1ELi128EEEEEEEEEvNT_6ParamsE:
        /* <DEDUP_REMOVED lines=17> */
.L_x_350:
        /* <DEDUP_REMOVED lines=8> */
.L_x_352:
[----:B------:R-:W-:-:S04]  /*0190*/  MOV R0, c[0x0][0x54c] ;  /* 0x0001530000007a02 */ /* 0x000fc80000000f00 */
.L_x_351:
[----:B------:R-:W-:Y:S01]  /*01a0*/  USHF.L.U32 UR4, UR4, 0x7, URZ ;  /* 0x0000000704047899 */ /* 0x000fe2000800063f */
[----:B-----5:R-:W-:-:S05]  /*01b0*/  IMAD R0, R0, c[0x0][0x548], RZ ;  /* 0x0001520000007a24 */ /* 0x020fca00078e02ff */
[----:B------:R-:W-:-:S04]  /*01c0*/  MOV R12, UR4 ;  /* 0x00000004000c7c02 */ /* 0x000fc80008000f00 */
[----:B------:R-:W-:-:S04]  /*01d0*/  ISETP.GE.AND P0, PT, R12, R0, PT ;  /* 0x000000000c00720c */ /* 0x000fc80003f06270 */
[----:B------:R-:W-:-:S05]  /*01e0*/  SEL R0, R5, 0xffffffff, !P0 ;  /* 0xffffffff05007807 */ /* 0x000fca0004000000 */
[----:B------:R2:W-:Y:S01]  /*01f0*/  STL [R1+0x64], R0 ;  /* 0x0000640001007387 */ /* 0x0005e20000100800 */
[----:B------:R-:W-:Y:S05]  /*0200*/  BRA `(.L_x_353) ;  /* 0x0000014000007947 */ /* 0x000fea0003800000 */
.L_x_349:
[----:B------:R-:W-:-:S04]  /*0210*/  ISETP.NE.U32.AND P0, PT, RZ, c[0x0][0x568], PT ;  /* 0x00015a00ff007a0c */ /* 0x000fc80003f05070 */
[----:B------:R-:W-:-:S13]  /*0220*/  ISETP.NE.AND.EX P0, PT, RZ, c[0x0][0x56c], PT, P0 ;  /* 0x00015b00ff007a0c */ /* 0x000fda0003f05300 */
[----:B------:R-:W-:Y:S05]  /*0230*/  @!P0 BRA `(.L_x_354) ;  /* 0x0000002000008947 */ /* 0x000fea0003800000 */
[----:B------:R1:W5:Y:S01]  /*0240*/  LDG.E R0, [R2.64] ;  /* 0x0000000c02007981 */ /* 0x000362000c1e1900 */
[----:B------:R-:W-:Y:S05]  /*0250*/  BRA `(.L_x_355) ;  /* 0x0000009000007947 */ /* 0x000fea0003800000 */
.L_x_354:
        /* <DEDUP_REMOVED lines=8> */
.L_x_356:
[----:B------:R-:W-:-:S04]  /*02e0*/  MOV R0, c[0x0][0x54c] ;  /* 0x0001530000007a02 */ /* 0x000fc80000000f00 */
.L_x_355:
[----:B------:R-:W-:Y:S01]  /*02f0*/  USHF.L.U32 UR4, UR4, 0x7, URZ ;  /* 0x0000000704047899 */ /* 0x000fe2000800063f */
[----:B-----5:R-:W-:-:S05]  /*0300*/  IMAD R0, R0, c[0x0][0x548], RZ ;  /* 0x0001520000007a24 */ /* 0x020fca00078e02ff */
[----:B------:R-:W-:-:S04]  /*0310*/  MOV R12, UR4 ;  /* 0x00000004000c7c02 */ /* 0x000fc80008000f00 */
[----:B------:R-:W-:-:S04]  /*0320*/  ISETP.GE.AND P0, PT, R12, R0, PT ;  /* 0x000000000c00720c */ /* 0x000fc80003f06270 */
[----:B------:R-:W-:-:S05]  /*0330*/  SEL R0, R5, 0xffffffff, !P0 ;  /* 0xffffffff05007807 */ /* 0x000fca0004000000 */
[----:B------:R2:W-:Y:S04]  /*0340*/  STL [R1+0x64], R0 ;  /* 0x0000640001007387 */ /* 0x0005e80000100800 */
.L_x_353:
[----:B------:R-:W3:Y:S02]  /*0350*/  LDL R21, [R1+0x64] ;  /* 0x0000640001157983 */ /* 0x000ee40000100800 */
[----:B---3--:R-:W-:-:S13]  /*0360*/  ISETP.GE.AND P0, PT, R21, RZ, PT ;  /* 0x000000ff1500720c */ /* 0x008fda0003f06270 */
[----:B------:R-:W-:Y:S05]  /*0370*/  @!P0 EXIT ;  /* 0x000000000000894d */ /* 0x000fea0003800000 */
[----:B------:R-:W-:Y:S01]  /*0380*/  ISETP.NE.U32.AND P0, PT, RZ, c[0x0][0x370], PT ;  /* 0x0000dc00ff007a0c */ /* 0x000fe20003f05070 */
[----:B--2---:R-:W-:Y:S01]  /*0390*/  IMAD.MOV.U32 R0, RZ, RZ, c[0x0][0x168] ;  /* 0x00005a00ff007624 */ /* 0x004fe200078e00ff */
[----:B------:R-:W-:Y:S01]  /*03a0*/  ISETP.NE.U32.AND P1, PT, RZ, c[0x0][0x360], PT ;  /* 0x0000d800ff007a0c */ /* 0x000fe20003f25070 */
[----:B------:R-:W-:Y:S01]  /*03b0*/  CS2R R150, SRZ ;  /* 0x0000000000967805 */ /* 0x000fe2000001ff00 */
[----:B------:R-:W-:Y:S01]  /*03c0*/  ISETP.NE.AND.EX P2, PT, RZ, c[0x0][0x374], PT, P0 ;  /* 0x0000dd00ff007a0c */ /* 0x000fe20003f45300 */
[----:B------:R-:W-:Y:S01]  /*03d0*/  IMAD.MOV.U32 R153, RZ, RZ, RZ ;  /* 0x000000ffff997224 */ /* 0x000fe200078e00ff */
[----:B------:R-:W-:Y:S01]  /*03e0*/  ISETP.NE.AND.EX P0, PT, RZ, c[0x0][0x364], PT, P1 ;  /* 0x0000d900ff007a0c */ /* 0x000fe20003f05310 */
[----:B------:R-:W-:Y:S01]  /*03f0*/  IMAD.MOV.U32 R13, RZ, RZ, RZ ;  /* 0x000000ffff0d7224 */ /* 0x000fe200078e00ff */
[----:B------:R-:W-:Y:S01]  /*0400*/  ISETP.NE.U32.AND P1, PT, RZ, c[0x0][0x348], PT ;  /* 0x0000d200ff007a0c */ /* 0x000fe20003f25070 */
[----:B------:R-:W-:Y:S01]  /*0410*/  IMAD.WIDE R6, R21, R14, c[0x0][0x348] ;  /* 0x0000d20015067625 */ /* 0x000fe200078e020e */
[----:B------:R-:W-:-:S02]  /*0420*/  ISETP.NE.U32.AND P3, PT, RZ, c[0x0][0x350], PT ;  /* 0x0000d400ff007a0c */ /* 0x000fc40003f65070 */
[----:B------:R-:W-:Y:S01]  /*0430*/  ISETP.NE.U32.AND P4, PT, RZ, c[0x0][0x358], PT ;  /* 0x0000d600ff007a0c */ /* 0x000fe20003f85070 */
[CC--:B------:R-:W-:Y:S01]  /*0440*/  IMAD.WIDE R4, R21.reuse, R14.reuse, c[0x0][0x350] ;  /* 0x0000d40015047625 */ /* 0x0c0fe200078e020e */
[----:B------:R-:W-:Y:S02]  /*0450*/  ISETP.NE.AND.EX P1, PT, RZ, c[0x0][0x34c], PT, P1 ;  /* 0x0000d300ff007a0c */ /* 0x000fe40003f25310 */
[----:B------:R-:W-:Y:S01]  /*0460*/  ISETP.NE.AND.EX P5, PT, RZ, c[0x0][0x354], PT, P3 ;  /* 0x0000d500ff007a0c */ /* 0x000fe20003fa5330 */
[----:B------:R-:W-:Y:S01]  /*0470*/  @P2 IMAD.WIDE R10, R21, R14, c[0x0][0x370] ;  /* 0x0000dc00150a2625 */ /* 0x000fe200078e020e */
[----:B------:R-:W-:-:S03]  /*0480*/  ISETP.NE.AND.EX P4, PT, RZ, c[0x0][0x35c], PT, P4 ;  /* 0x0000d700ff007a0c */ /* 0x000fc60003f85340 */
[CC--:B-1----:R-:W-:Y:S01]  /*0490*/  IMAD.WIDE R2, R21.reuse, R14.reuse, c[0x0][0x358] ;  /* 0x0000d60015027625 */ /* 0x0c2fe200078e020e */
[----:B------:R1:W5:Y:S01]  /*04a0*/  @P2 LDG.E R151, [R10.64] ;  /* 0x0000000c0a972981 */ /* 0x000362000c1e1900 */
[----:B------:R-:W-:Y:S02]  /*04b0*/  P2R R17, PR, RZ, 0x20 ;  /* 0x00000020ff117803 */ /* 0x000fe40000000000 */
[----:B------:R-:W-:Y:S02]  /*04c0*/  @P0 IMAD.WIDE R8, R21, R14, c[0x0][0x360] ;  /* 0x0000d80015080625 */ /* 0x000fe400078e020e */
[----:B------:R1:W5:Y:S04]  /*04d0*/  @P1 LDG.E R153, [R6.64] ;  /* 0x0000000c06991981 */ /* 0x000368000c1e1900 */
[----:B------:R-:W2:Y:S04]  /*04e0*/  @P0 LDG.E R0, [R8.64] ;  /* 0x0000000c08000981 */ /* 0x000ea8000c1e1900 */
[----:B------:R1:W5:Y:S04]  /*04f0*/  @P5 LDG.E R150, [R4.64] ;  /* 0x0000000c04965981 */ /* 0x000368000c1e1900 */
[----:B------:R1:W5:Y:S04]  /*0500*/  @P4 LDG.E R13, [R2.64] ;  /* 0x0000000c020d4981 */ /* 0x000368000c1e1900 */
[----:B------:R-:W3:Y:S01]  /*0510*/  S2R R19, SR_CTAID.Y ;  /* 0x0000000000137919 */ /* 0x000ee20000002600 */
[----:B------:R-:W-:Y:S01]  /*0520*/  IMAD.MOV.U32 R16, RZ, RZ, c[0x0][0x1d0] ;  /* 0x00007400ff107624 */ /* 0x000fe200078e00ff */
[----:B---3--:R-:W-:-:S02]  /*0530*/  SHF.R.S32.HI R23, RZ, 0x1f, R19 ;  /* 0x0000001fff177819 */ /* 0x008fc40000011413 */
[----:B--2---:R2:W-:Y:S01]  /*0540*/  STL [R1+0x24], R0 ;  /* 0x0000240001007387 */ /* 0x0045e20000100800 */
[----:B------:R-:W-:Y:S02]  /*0550*/  IMAD.MOV.U32 R9, RZ, RZ, R0 ;  /* 0x000000ffff097224 */ /* 0x000fe400078e0000 */
[----:B--2---:R-:W-:Y:S01]  /*0560*/  IMAD.MOV.U32 R0, RZ, RZ, c[0x0][0x228] ;  /* 0x00008a00ff007624 */ /* 0x004fe200078e00ff */
[----:B------:R-:W-:Y:S05]  /*0570*/  @P0 BRA `(.L_x_357) ;  /* 0x0000005000000947 */ /* 0x000fea0003800000 */
[----:B-1----:R-:W-:Y:S05]  /*0580*/  @!P1 BRA `(.L_x_357) ;  /* 0x0000004000009947 */ /* 0x002fea0003800000 */
[----:B------:R1:W2:Y:S04]  /*0590*/  LDG.E R8, [R6.64] ;  /* 0x0000000c06087981 */ /* 0x0002a8000c1e1900 */
[----:B-1----:R-:W2:Y:S02]  /*05a0*/  LDG.E R6, [R6.64+0x4] ;  /* 0x0000040c06067981 */ /* 0x002ea4000c1e1900 */
[----:B--2---:R-:W-:-:S05]  /*05b0*/  IADD3 R9, -R8, R6, RZ ;  /* 0x0000000608097210 */ /* 0x004fca0007ffe1ff */
[----:B------:R1:W-:Y:S02]  /*05c0*/  STL [R1+0x24], R9 ;  /* 0x0000240901007387 */ /* 0x0003e40000100800 */
.L_x_357:
[----:B-1----:R-:W-:-:S04]  /*05d0*/  ISETP.NE.U32.AND P0, PT, RZ, c[0x0][0x368], PT ;  /* 0x0000da00ff007a0c */ /* 0x002fc80003f05070 */
[----:B------:R-:W-:-:S13]  /*05e0*/  ISETP.NE.AND.EX P0, PT, RZ, c[0x0][0x36c], PT, P0 ;  /* 0x0000db00ff007a0c */ /* 0x000fda0003f05300 */
[----:B------:R-:W-:Y:S05]  /*05f0*/  @!P0 BRA `(.L_x_358) ;  /* 0x0000003000008947 */ /* 0x000fea0003800000 */
[----:B------:R-:W-:-:S05]  /*0600*/  IMAD.WIDE R4, R21, R14, c[0x0][0x368] ;  /* 0x0000da0015047625 */ /* 0x000fca00078e020e */
[----:B------:R1:W5:Y:S01]  /*0610*/  LDG.E R16, [R4.64] ;  /* 0x0000000c04107981 */ /* 0x000362000c1e1900 */
[----:B------:R-:W-:Y:S05]  /*0620*/  BRA `(.L_x_359) ;  /* 0x0000004000007947 */ /* 0x000fea0003800000 */
.L_x_358:
[----:B------:R-:W-:Y:S05]  /*0630*/  @!P5 BRA `(.L_x_359) ;  /* 0x000000300000d947 */ /* 0x000fea0003800000 */
[----:B------:R1:W2:Y:S04]  /*0640*/  LDG.E R6, [R4.64] ;  /* 0x0000000c04067981 */ /* 0x0002a8000c1e1900 */
[----:B-1----:R-:W2:Y:S02]  /*0650*/  LDG.E R4, [R4.64+0x4] ;  /* 0x0000040c04047981 */ /* 0x002ea4000c1e1900 */
[----:B--2---:R-:W-:Y:S02]  /*0660*/  IADD3 R16, -R6, R4, RZ ;  /* 0x0000000406107210 */ /* 0x004fe40007ffe1ff */
.L_x_359:
[----:B------:R-:W2:Y:S04]  /*0670*/  LDL.LU R10, [R1+0x20] ;  /* 0x00002000010a7983 */ /* 0x000ea80000300800 */
[----:B-1----:R1:W3:Y:S04]  /*0680*/  @P4 LDG.E R5, [R2.64] ;  /* 0x0000000c02054981 */ /* 0x0022e8000c1e1900 */
[----:B------:R1:W3:Y:S01]  /*0690*/  @P4 LDG.E R4, [R2.64+0x4] ;  /* 0x0000040c02044981 */ /* 0x0002e2000c1e1900 */
[----:B------:R-:W-:Y:S01]  /*06a0*/  IMAD.MOV.U32 R6, RZ, RZ, c[0x0][0x2c4] ;  /* 0x0000b100ff067624 */ /* 0x000fe200078e00ff */
[----:B------:R-:W-:Y:S01]  /*06b0*/  ISETP.NE.U32.AND P0, PT, RZ, c[0x0][0x378], PT ;  /* 0x0000de00ff007a0c */ /* 0x000fe20003f05070 */
[----:B------:R-:W-:-:S02]  /*06c0*/  IMAD.MOV.U32 R7, RZ, RZ, c[0x0][0x32c] ;  /* 0x0000cb00ff077624 */ /* 0x000fc400078e00ff */
[----:B-----5:R-:W-:Y:S01]  /*06d0*/  IMAD.MOV.U32 R149, RZ, RZ, R16 ;  /* 0x000000ffff957224 */ /* 0x020fe200078e0010 */
[----:B------:R-:W-:Y:S02]  /*06e0*/  ISETP.NE.AND P2, PT, R6, 0x1, PT ;  /* 0x000000010600780c */ /* 0x000fe40003f45270 */
[----:B------:R-:W-:Y:S02]  /*06f0*/  ISETP.NE.AND.EX P0, PT, RZ, c[0x0][0x37c], PT, P0 ;  /* 0x0000df00ff007a0c */ /* 0x000fe40003f05300 */
[----:B------:R-:W-:Y:S01]  /*0700*/  ISETP.GE.AND P1, PT, R7, 0x1, PT ;  /* 0x000000010700780c */ /* 0x000fe20003f26270 */
[----:B------:R-:W-:Y:S02]  /*0710*/  IMAD.IADD R6, R16, 0x1, -R151 ;  /* 0x0000000110067824 */ /* 0x000fe400078e0a97 */
[----:B------:R-:W-:-:S08]  /*0720*/  IMAD.MOV.U32 R196, RZ, RZ, R12 ;  /* 0x000000ffffc47224 */ /* 0x000fd000078e000c */
[----:B-1----:R-:W-:-:S05]  /*0730*/  @P0 IMAD.WIDE R2, R21, R14, c[0x0][0x378] ;  /* 0x0000de0015020625 */ /* 0x002fca00078e020e */
[----:B------:R1:W5:Y:S02]  /*0740*/  @P0 LDG.E R149, [R2.64] ;  /* 0x0000000c02950981 */ /* 0x000364000c1e1900 */
[----:B-1----:R-:W-:-:S05]  /*0750*/  @P2 IADD3 R2, R196, 0x7f, RZ ;  /* 0x0000007fc4022810 */ /* 0x002fca0007ffe0ff */
[----:B------:R-:W-:Y:S01]  /*0760*/  @P2 IMAD.HI.U32 R3, R2, c[0x0][0x2c8], RZ ;  /* 0x0000b20002032a27 */ /* 0x000fe200078e00ff */
[----:B------:R-:W-:-:S04]  /*0770*/  IADD3 R2, R12, 0x7f, RZ ;  /* 0x0000007f0c027810 */ /* 0x000fc80007ffe0ff */
[----:B------:R-:W-:Y:S02]  /*0780*/  @P2 SHF.R.U32.HI R2, RZ, c[0x0][0x2cc], R3 ;  /* 0x0000b300ff022a19 */ /* 0x000fe40000011603 */
[----:B--2---:R-:W-:-:S04]  /*0790*/  LOP3.LUT R10, R10, 0xfffff7ff, RZ, 0xc0, !PT ;  /* 0xfffff7ff0a0a7812 */ /* 0x004fc800078ec0ff */
[----:B------:R-:W-:Y:S01]  /*07a0*/  @P2 LOP3.LUT R10, R10, 0x800, RZ, 0xfc, !PT ;  /* 0x000008000a0a2812 */ /* 0x000fe200078efcff */
[----:B---3--:R-:W-:-:S03]  /*07b0*/  @P4 IMAD.IADD R0, R4, 0x1, -R5 ;  /* 0x0000000104004824 */ /* 0x008fc600078e0a05 */
[----:B------:R-:W-:Y:S01]  /*07c0*/  LOP3.LUT R10, R10, 0xfffffbff, RZ, 0xc0, !PT ;  /* 0xfffffbff0a0a7812 */ /* 0x000fe200078ec0ff */
[----:B------:R-:W-:-:S03]  /*07d0*/  IMAD.IADD R8, R6, 0x1, R0 ;  /* 0x0000000106087824 */ /* 0x000fc600078e0200 */
[----:B------:R-:W-:Y:S02]  /*07e0*/  @P1 LOP3.LUT R10, R10, 0x400, RZ, 0xfc, !PT ;  /* 0x000004000a0a1812 */ /* 0x000fe400078efcff */
[----:B------:R1:W-:Y:S01]  /*07f0*/  STL [R1+0x1c], R8 ;  /* 0x00001c0801007387 */ /* 0x0003e20000100800 */
[----:B------:R-:W-:-:S03]  /*0800*/  IADD3 R152, R8, 0x1, -R9 ;  /* 0x0000000108987810 */ /* 0x000fc60007ffe809 */
[----:B------:R1:W-:Y:S02]  /*0810*/  STL [R1+0x20], R10 ;  /* 0x0000200a01007387 */ /* 0x0003e40000100800 */
        /* <DEDUP_REMOVED lines=12> */
.L_x_361:
[----:B------:R-:W-:-:S13]  /*08e0*/  ISETP.NE.AND P0, PT, R7, 0x1, PT ;  /* 0x000000010700780c */ /* 0x000fda0003f05270 */
[----:B------:R-:W-:-:S05]  /*08f0*/  @P0 IMAD.HI.U32 R2, R3, c[0x0][0x330], RZ ;  /* 0x0000cc0003020a27 */ /* 0x000fca00078e00ff */
[----:B------:R-:W-:-:S05]  /*0900*/  @P0 SHF.R.U32.HI R3, RZ, c[0x0][0x334], R2 ;  /* 0x0000cd00ff030a19 */ /* 0x000fca0000011602 */
.L_x_362:
[----:B------:R-:W-:-:S05]  /*0910*/  IMAD R3, R3, R7, c[0x0][0x32c] ;  /* 0x0000cb0003037624 */ /* 0x000fca00078e0207 */
[----:B------:R-:W-:Y:S02]  /*0920*/  IMNMX R5, R5, R3, PT ;  /* 0x0000000305057217 */ /* 0x000fe40003800200 */
.L_x_360:
[----:B------:R-:W-:Y:S01]  /*0930*/  IADD3 R3, R8, 0x2f, RZ ;  /* 0x0000002f08037810 */ /* 0x000fe20007ffe0ff */
[----:B------:R-:W-:-:S04]  /*0940*/  @P2 IMAD.HI.U32 R4, R196, c[0x0][0x2c8], RZ ;  /* 0x0000b200c4042a27 */ /* 0x000fc800078e00ff */
[----:B------:R-:W-:Y:S01]  /*0950*/  IMAD.MOV.U32 R2, RZ, RZ, R196 ;  /* 0x000000ffff027224 */ /* 0x000fe200078e00c4 */
[----:B------:R-:W-:Y:S01]  /*0960*/  @P2 SHF.R.U32.HI R2, RZ, c[0x0][0x2cc], R4 ;  /* 0x0000b300ff022a19 */ /* 0x000fe20000011604 */
[----:B------:R-:W-:-:S04]  /*0970*/  IMAD.HI R3, R3, 0x2aaaaaab, RZ ;  /* 0x2aaaaaab03037827 */ /* 0x000fc800078e02ff */
[----:B------:R-:W-:Y:S01]  /*0980*/  IMAD.IADD R240, R8, 0x1, -R9 ;  /* 0x0000000108f07824 */ /* 0x000fe200078e0a09 */
[----:B------:R-:W-:-:S03]  /*0990*/  SHF.R.U32.HI R4, RZ, 0x1f, R3 ;  /* 0x0000001fff047819 */ /* 0x000fc60000011603 */
[----:B------:R-:W-:Y:S01]  /*09a0*/  IMAD.IADD R2, R240, 0x1, R2 ;  /* 0x00000001f0027824 */ /* 0x000fe200078e0202 */
[----:B------:R-:W-:-:S04]  /*09b0*/  LEA.HI.SX32 R154, R3, R4, 0x1d ;  /* 0x00000004039a7211 */ /* 0x000fc800078feaff */
[----:B------:R-:W-:Y:S01]  /*09c0*/  IADD3 R4, R2, -c[0x0][0x324], RZ ;  /* 0x8000c90002047a10 */ /* 0x000fe20007ffe0ff */
        /* <DEDUP_REMOVED lines=9> */
.L_x_364:
[----:B------:R-:W-:-:S13]  /*0a60*/  ISETP.NE.AND P0, PT, R7, 0x1, PT ;  /* 0x000000010700780c */ /* 0x000fda0003f05270 */
[----:B------:R-:W-:-:S05]  /*0a70*/  @P0 IMAD.HI.U32 R3, R2, c[0x0][0x330], RZ ;  /* 0x0000cc0002030a27 */ /* 0x000fca00078e00ff */
[----:B------:R-:W-:-:S05]  /*0a80*/  @P0 SHF.R.U32.HI R2, RZ, c[0x0][0x334], R3 ;  /* 0x0000cd00ff020a19 */ /* 0x000fca0000011603 */
.L_x_365:
[----:B------:R-:W-:-:S05]  /*0a90*/  IMAD R2, R2, c[0x0][0x32c], RZ ;  /* 0x0000cb0002027a24 */ /* 0x000fca00078e02ff */
[----:B------:R-:W-:-:S04]  /*0aa0*/  IMNMX R4, R4, R2, !PT ;  /* 0x0000000204047217 */ /* 0x000fc80007800200 */
.L_x_363:
[----:B------:R-:W-:Y:S01]  /*0ab0*/  IADD3 R3, R5, 0x2f, RZ ;  /* 0x0000002f05037810 */ /* 0x000fe20007ffe0ff */
[----:B------:R-:W-:-:S04]  /*0ac0*/  IMAD.HI R2, R4, 0x2aaaaaab, RZ ;  /* 0x2aaaaaab04027827 */ /* 0x000fc800078e02ff */
[----:B------:R-:W-:Y:S01]  /*0ad0*/  IMAD.HI R4, R3, 0x2aaaaaab, RZ ;  /* 0x2aaaaaab03047827 */ /* 0x000fe200078e02ff */
[----:B------:R-:W-:-:S04]  /*0ae0*/  SHF.R.U32.HI R3, RZ, 0x1f, R2 ;  /* 0x0000001fff037819 */ /* 0x000fc80000011602 */
[----:B------:R-:W-:Y:S02]  /*0af0*/  SHF.R.U32.HI R5, RZ, 0x1f, R4 ;  /* 0x0000001fff057819 */ /* 0x000fe40000011604 */
[----:B------:R-:W-:Y:S02]  /*0b00*/  LEA.HI.SX32 R2, R2, R3, 0x1d ;  /* 0x0000000302027211 */ /* 0x000fe400078feaff */
[----:B------:R-:W-:Y:S02]  /*0b10*/  LEA.HI.SX32 R4, R4, R5, 0x1d ;  /* 0x0000000504047211 */ /* 0x000fe400078feaff */
[----:B------:R-:W-:Y:S02]  /*0b20*/  IMNMX R3, RZ, R2, !PT ;  /* 0x00000002ff037217 */ /* 0x000fe40007800200 */
[----:B------:R-:W-:-:S03]  /*0b30*/  IMNMX R2, R4, R154, PT ;  /* 0x0000009a04027217 */ /* 0x000fc60003800200 */
[--C-:B------:R-:W-:Y:S02]  /*0b40*/  IMAD R3, R3, 0x30, -R6.reuse ;  /* 0x0000003003037824 */ /* 0x100fe400078e0a06 */
[----:B------:R-:W-:-:S03]  /*0b50*/  IMAD R2, R2, 0x30, -R6 ;  /* 0x0000003002027824 */ /* 0x000fc600078e0a06 */
[----:B------:R-:W-:Y:S02]  /*0b60*/  IMNMX R3, RZ, R3, !PT ;  /* 0x00000003ff037217 */ /* 0x000fe40007800200 */
[----:B------:R-:W-:-:S03]  /*0b70*/  IMNMX R2, R2, R0, PT ;  /* 0x0000000002027217 */ /* 0x000fc60003800200 */
[----:B------:R-:W-:Y:S01]  /*0b80*/  IMAD.WIDE.U32 R4, R3, -0x55555555, RZ ;  /* 0xaaaaaaab03047825 */ /* 0x000fe200078e00ff */
[----:B------:R-:W-:-:S04]  /*0b90*/  ISETP.GT.AND P0, PT, R2, R3, PT ;  /* 0x000000030200720c */ /* 0x000fc80003f04270 */
[----:B------:R-:W-:-:S05]  /*0ba0*/  SHF.R.U32.HI R143, RZ, 0x5, R5 ;  /* 0x00000005ff8f7819 */ /* 0x000fca0000011605 */
[----:B------:R-:W-:-:S04]  /*0bb0*/  IMAD.MOV.U32 R5, RZ, RZ, R143 ;  /* 0x000000ffff057224 */ /* 0x000fc800078e008f */
[----:B------:R-:W-:-:S05]  /*0bc0*/  @P0 IADD3 R2, R2, 0x2f, RZ ;  /* 0x0000002f02020810 */ /* 0x000fca0007ffe0ff */
[----:B------:R-:W-:-:S05]  /*0bd0*/  @P0 IMAD.HI R2, R2, 0x2aaaaaab, RZ ;  /* 0x2aaaaaab02020827 */ /* 0x000fca00078e02ff */
[----:B------:R-:W-:-:S04]  /*0be0*/  @P0 SHF.R.U32.HI R3, RZ, 0x1f, R2 ;  /* 0x0000001fff030819 */ /* 0x000fc80000011602 */
[----:B------:R-:W-:-:S04]  /*0bf0*/  @P0 LEA.HI.SX32 R5, R2, R3, 0x1d ;  /* 0x0000000302050211 */ /* 0x000fc800078feaff */
[----:B------:R-:W-:-:S13]  /*0c00*/  ISETP.GT.AND P0, PT, R5, R143, PT ;  /* 0x0000008f0500720c */ /* 0x000fda0003f04270 */
[----:B------:R-:W-:Y:S05]  /*0c10*/  @!P0 BRA `(.L_x_366) ;  /* 0x000053d000008947 */ /* 0x000fea0003800000 */
[----:B------:R-:W-:Y:S02]  /*0c20*/  ISETP.NE.U32.AND P3, PT, RZ, c[0x0][0x340], PT ;  /* 0x0000d000ff007a0c */ /* 0x000fe40003f65070 */
[----:B------:R-:W-:Y:S01]  /*0c30*/  SHF.R.S32.HI R18, RZ, 0x1f, R20 ;  /* 0x0000001fff127819 */ /* 0x000fe20000011414 */
[----:B------:R-:W-:Y:S01]  /*0c40*/  UMOV UR6, 0x30 ;  /* 0x0000003000067882 */ /* 0x000fe20000000000 */
[----:B------:R-:W-:Y:S01]  /*0c50*/  ISETP.NE.AND.EX P3, PT, RZ, c[0x0][0x344], PT, P3 ;  /* 0x0000d100ff007a0c */ /* 0x000fe20003f65330 */
[----:B------:R-:W-:-:S12]  /*0c60*/  ULDC.64 UR4, c[0x0][0x238] ;  /* 0x00008e0000047ab9 */ /* 0x000fd80000000a00 */
[----:B------:R-:W-:-:S05]  /*0c70*/  @P3 IMAD.WIDE R2, R21, R14, c[0x0][0x340] ;  /* 0x0000d00015023625 */ /* 0x000fca00078e020e */
[----:B------:R2:W3:Y:S01]  /*0c80*/  @P3 LDG.E R15, [R2.64] ;  /* 0x0000000c020f3981 */ /* 0x0004e2000c1e1900 */
[-C--:B------:R-:W-:Y:S01]  /*0c90*/  LEA.HI R9, R18, R20.reuse, RZ, 0x2 ;  /* 0x0000001412097211 */ /* 0x080fe200078f10ff */
[----:B------:R-:W-:Y:S01]  /*0ca0*/  UIMAD.WIDE.U32 UR8, UR6, UR4, URZ ;  /* 0x00000004060872a5 */ /* 0x000fe2000f8e003f */
[----:B------:R-:W-:Y:S01]  /*0cb0*/  IADD3 R41, R5, -0x1, RZ ;  /* 0xffffffff05297810 */ /* 0x000fe20007ffe0ff */
[----:B------:R-:W-:Y:S01]  /*0cc0*/  UIMAD UR7, UR6, UR5, URZ ;  /* 0x00000005060772a4 */ /* 0x000fe2000f8e023f */
[----:B------:R-:W-:Y:S01]  /*0cd0*/  SHF.R.S32.HI R105, RZ, 0x2, R9 ;  /* 0x00000002ff697819 */ /* 0x000fe20000011409 */
[----:B------:R-:W-:Y:S01]  /*0ce0*/  USHF.L.U32 UR11, UR4, 0x5, URZ ;  /* 0x00000005040b7899 */ /* 0x000fe2000800063f */
[----:B------:R-:W-:Y:S01]  /*0cf0*/  SHF.R.S32.HI R14, RZ, 0x1f, R21 ;  /* 0x0000001fff0e7819 */ /* 0x000fe20000011415 */
[----:B------:R-:W-:Y:S01]  /*0d00*/  UIADD3 UR7, UR9, UR7, URZ ;  /* 0x0000000709077290 */ /* 0x000fe2000fffe03f */
[----:B------:R-:W-:Y:S01]  /*0d10*/  IADD3 R142, P0, R105, R13, RZ ;  /* 0x0000000d698e7210 */ /* 0x000fe20007f1e0ff */
[----:B------:R-:W-:Y:S01]  /*0d20*/  UMOV UR10, 0x5 ;  /* 0x00000005000a7882 */ /* 0x000fe20000000000 */
[----:B------:R-:W-:Y:S01]  /*0d30*/  SEL R44, R14, RZ, !P4 ;  /* 0x000000ff0e2c7207 */ /* 0x000fe20006000000 */
[----:B------:R-:W-:Y:S01]  /*0d40*/  USHF.L.U64.HI UR10, UR4, UR10, UR5 ;  /* 0x0000000a040a7299 */ /* 0x000fe20008010205 */
[----:B------:R-:W-:Y:S01]  /*0d50*/  SEL R100, R21, RZ, !P4 ;  /* 0x000000ff15647207 */ /* 0x000fe20006000000 */
[----:B------:R-:W-:Y:S01]  /*0d60*/  IMAD R5, R41, UR7, RZ ;  /* 0x0000000729057c24 */ /* 0x000fe2000f8e02ff */
[----:B------:R-:W-:Y:S01]  /*0d70*/  SHF.R.S32.HI R7, RZ, 0x1f, R41 ;  /* 0x0000001fff077819 */ /* 0x000fe20000011429 */
[----:B------:R-:W-:Y:S01]  /*0d80*/  IMAD R6, R44, c[0x0][0x248], RZ ;  /* 0x000092002c067a24 */ /* 0x000fe200078e02ff */
[-C--:B-1----:R-:W-:Y:S01]  /*0d90*/  LEA.HI R8, R18, R20.reuse, RZ, 0x5 ;  /* 0x0000001412087211 */ /* 0x082fe200078f28ff */
[----:B------:R-:W-:Y:S01]  /*0da0*/  IMAD.MOV.U32 R155, RZ, RZ, c[0x0][0x27c] ;  /* 0x00009f00ff9b7624 */ /* 0x000fe200078e00ff */
[----:B------:R-:W-:Y:S01]  /*0db0*/  LEA.HI R26, R20, R20, RZ, 0x1 ;  /* 0x00000014141a7211 */ /* 0x000fe200078f08ff */
[----:B------:R-:W-:Y:S01]  /*0dc0*/  IMAD R6, R100, c[0x0][0x24c], R6 ;  /* 0x0000930064067a24 */ /* 0x000fe200078e0206 */
[----:B------:R-:W-:Y:S01]  /*0dd0*/  ULDC.64 UR4, c[0x0][0x1e0] ;  /* 0x0000780000047ab9 */ /* 0x000fe20000000a00 */
[----:B------:R-:W-:Y:S01]  /*0de0*/  IMAD R5, R7, UR8, R5 ;  /* 0x0000000807057c24 */ /* 0x000fe2000f8e0205 */
[C---:B------:R-:W-:Y:S01]  /*0df0*/  LEA.HI R7, R9.reuse, R105, RZ, 0x1 ;  /* 0x0000006909077211 */ /* 0x040fe200078f08ff */
[----:B------:R-:W-:Y:S01]  /*0e00*/  IMAD.SHL.U32 R8, R8, 0x8, RZ ;  /* 0x0000000808087824 */ /* 0x000fe200078e00ff */
[----:B--2---:R-:W-:Y:S01]  /*0e10*/  LOP3.LUT R3, R9, 0x1ffffffc, RZ, 0xc0, !PT ;  /* 0x1ffffffc09037812 */ /* 0x004fe200078ec0ff */
[----:B------:R-:W-:Y:S01]  /*0e20*/  UIMAD.WIDE.U32 UR16, UR6, UR4, URZ ;  /* 0x00000004061072a5 */ /* 0x000fe2000f8e003f */
[----:B------:R-:W-:Y:S01]  /*0e30*/  SHF.R.S32.HI R2, RZ, 0x1f, R13 ;  /* 0x0000001fff027819 */ /* 0x000fe2000001140d */
[----:B------:R-:W-:Y:S01]  /*0e40*/  UIMAD UR14, UR6, UR5, URZ ;  /* 0x00000005060e72a4 */ /* 0x000fe2000f8e023f */
[----:B------:R-:W-:Y:S01]  /*0e50*/  LOP3.LUT R8, R8, 0xffffff00, RZ, 0xc0, !PT ;  /* 0xffffff0008087812 */ /* 0x000fe200078ec0ff */
[----:B------:R-:W-:Y:S01]  /*0e60*/  IMAD.IADD R3, R20, 0x1, -R3 ;  /* 0x0000000114037824 */ /* 0x000fe200078e0a03 */
[----:B------:R-:W-:Y:S01]  /*0e70*/  LEA.HI.X.SX32 R148, R105, R2, 0x1, P0 ;  /* 0x0000000269947211 */ /* 0x000fe200000f0eff */
[----:B------:R-:W-:Y:S01]  /*0e80*/  ULDC.64 UR4, c[0x0][0x280] ;  /* 0x0000a00000047ab9 */ /* 0x000fe20000000a00 */
[----:B------:R-:W-:Y:S01]  /*0e90*/  SHF.R.S32.HI R94, RZ, 0x1, R26 ;  /* 0x00000001ff5e7819 */ /* 0x000fe2000001141a */
[----:B------:R-:W-:Y:S01]  /*0ea0*/  IMAD.SHL.U32 R12, R3, 0x8, RZ ;  /* 0x00000008030c7824 */ /* 0x000fe200078e00ff */
[----:B------:R-:W-:Y:S01]  /*0eb0*/  LOP3.LUT R26, R26, 0xfffffffe, RZ, 0xc0, !PT ;  /* 0xfffffffe1a1a7812 */ /* 0x000fe200078ec0ff */
[----:B------:R-:W-:Y:S01]  /*0ec0*/  IMAD R2, R148, c[0x0][0x238], RZ ;  /* 0x00008e0094027a24 */ /* 0x000fe200078e02ff */
[----:B------:R-:W-:Y:S01]  /*0ed0*/  UIMAD.WIDE.U32 UR18, UR6, UR4, URZ ;  /* 0x00000004061272a5 */ /* 0x000fe2000f8e003f */
[----:B------:R-:W-:Y:S01]  /*0ee0*/  IMAD.WIDE.U32 R156, R94, c[0x0][0x1e0], RZ ;  /* 0x000078005e9c7a25 */ /* 0x000fe200078e00ff */
[----:B------:R-:W-:Y:S01]  /*0ef0*/  SHF.R.S32.HI R13, RZ, 0x1f, R12 ;  /* 0x0000001fff0d7819 */ /* 0x000fe2000001140c */
[----:B------:R-:W-:Y:S01]  /*0f00*/  UIMAD UR15, UR6, UR5, URZ ;  /* 0x00000005060f72a4 */ /* 0x000fe2000f8e023f */
[----:B------:R-:W-:Y:S01]  /*0f10*/  ISETP.GE.AND P6, PT, R12, c[0x0][0x1d4], PT ;  /* 0x000075000c007a0c */ /* 0x000fe20003fc6270 */
[C---:B------:R-:W-:Y:S01]  /*0f20*/  IMAD R4, R142.reuse, c[0x0][0x23c], R2 ;  /* 0x00008f008e047a24 */ /* 0x040fe200078e0202 */
[----:B------:R-:W-:Y:S01]  /*0f30*/  ULDC.64 UR4, c[0x0][0x290] ;  /* 0x0000a40000047ab9 */ /* 0x000fe20000000a00 */
[----:B------:R-:W-:Y:S01]  /*0f40*/  IMAD.WIDE.U32 R2, R142, c[0x0][0x238], R12 ;  /* 0x00008e008e027a25 */ /* 0x000fe200078e000c */
[----:B------:R-:W-:Y:S01]  /*0f50*/  UIMAD.WIDE.U32 UR20, UR6, UR4, URZ ;  /* 0x00000004061472a5 */ /* 0x000fe2000f8e003f */
[----:B------:R-:W-:Y:S01]  /*0f60*/  IADD3 R98, -R105, 0x30, RZ ;  /* 0x0000003069627810 */ /* 0x000fe20007ffe1ff */
[----:B------:R-:W-:Y:S01]  /*0f70*/  UIMAD UR5, UR6, UR5, URZ ;  /* 0x00000005060572a4 */ /* 0x000fe2000f8e023f */
[----:B------:R-:W-:Y:S01]  /*0f80*/  IMAD.IADD R3, R3, 0x1, R4 ;  /* 0x0000000103037824 */ /* 0x000fe200078e0204 */
[----:B------:R-:W-:Y:S01]  /*0f90*/  ULDC.U8 UR4, c[0x0][0x298] ;  /* 0x0000a60000047ab9 */ /* 0x000fe20000000000 */
[----:B------:R-:W-:Y:S01]  /*0fa0*/  IMAD R4, R23, c[0x0][0x240], RZ ;  /* 0x0000900017047a24 */ /* 0x000fe200078e02ff */
[----:B------:R-:W-:Y:S01]  /*0fb0*/  UIADD3 UR14, UR17, UR14, URZ ;  /* 0x0000000e110e7290 */ /* 0x000fe2000fffe03f */
[----:B------:R-:W-:Y:S01]  /*0fc0*/  IMAD.WIDE.U32 R2, R19, c[0x0][0x240], R2 ;  /* 0x0000900013027a25 */ /* 0x000fe200078e0002 */
[----:B------:R-:W-:-:S02]  /*0fd0*/  UIADD3 UR15, UR19, UR15, URZ ;  /* 0x0000000f130f7290 */ /* 0x000fc4000fffe03f */
[----:B------:R-:W-:Y:S01]  /*0fe0*/  UIADD3 UR5, UR21, UR5, URZ ;  /* 0x0000000515057290 */ /* 0x000fe2000fffe03f */
[----:B------:R-:W-:Y:S02]  /*0ff0*/  IMAD R4, R19, c[0x0][0x244], R4 ;  /* 0x0000910013047a24 */ /* 0x000fe400078e0204 */
[----:B------:R-:W-:Y:S02]  /*1000*/  IMAD.IADD R26, R20, 0x1, -R26 ;  /* 0x00000001141a7824 */ /* 0x000fe400078e0a1a */
[----:B------:R-:W-:Y:S02]  /*1010*/  IMAD.IADD R3, R3, 0x1, R4 ;  /* 0x0000000103037824 */ /* 0x000fe400078e0204 */
[----:B------:R-:W-:Y:S02]  /*1020*/  IMAD R4, R41, -0x30, R0 ;  /* 0xffffffd029047824 */ /* 0x000fe400078e0200 */
[----:B------:R-:W-:Y:S01]  /*1030*/  IMAD.WIDE.U32 R118, R100, c[0x0][0x248], R2 ;  /* 0x0000920064767a25 */ /* 0x000fe200078e0002 */
[----:B------:R-:W-:-:S02]  /*1040*/  LEA.HI R2, R18, R20, RZ, 0x3 ;  /* 0x0000001412027211 */ /* 0x000fc400078f18ff */
[----:B------:R-:W-:Y:S01]  /*1050*/  IMNMX R4, R4, 0x30, PT ;  /* 0x0000003004047817 */ /* 0x000fe20003800200 */
[----:B------:R-:W-:Y:S02]  /*1060*/  IMAD.IADD R109, R119, 0x1, R6 ;  /* 0x00000001776d7824 */ /* 0x000fe400078e0206 */
[----:B------:R-:W-:Y:S02]  /*1070*/  IMAD.MOV.U32 R108, RZ, RZ, R118 ;  /* 0x000000ffff6c7224 */ /* 0x000fe400078e0076 */
[----:B------:R-:W-:Y:S02]  /*1080*/  IMAD.IADD R4, R4, 0x1, -R105 ;  /* 0x0000000104047824 */ /* 0x000fe400078e0a69 */
[C---:B------:R-:W-:Y:S02]  /*1090*/  IMAD.SHL.U32 R34, R26.reuse, 0x4, RZ ;  /* 0x000000041a227824 */ /* 0x040fe400078e00ff */
[----:B------:R-:W-:Y:S01]  /*10a0*/  IMAD.SHL.U32 R26, R26, 0x8, RZ ;  /* 0x000000081a1a7824 */ /* 0x000fe200078e00ff */
[----:B------:R-:W-:-:S02]  /*10b0*/  ISETP.GE.AND P1, PT, R4, 0x1, PT ;  /* 0x000000010400780c */ /* 0x000fc40003f26270 */
[----:B------:R-:W-:Y:S02]  /*10c0*/  ISETP.GT.AND P0, PT, R4, 0x20, PT ;  /* 0x000000200400780c */ /* 0x000fe40003f04270 */
[----:B------:R-:W-:Y:S01]  /*10d0*/  SHF.R.S32.HI R4, RZ, 0x3, R2 ;  /* 0x00000003ff047819 */ /* 0x000fe20000011402 */
[----:B------:R-:W-:Y:S01]  /*10e0*/  IMAD.WIDE.U32 R2, R41, UR8, R108 ;  /* 0x0000000829027c25 */ /* 0x000fe2000f8e006c */
[----:B------:R-:W-:Y:S02]  /*10f0*/  IADD3 R37, R34, 0x10, RZ ;  /* 0x0000001022257810 */ /* 0x000fe40007ffe0ff */
[----:B------:R-:W-:Y:S01]  /*1100*/  SHF.R.S32.HI R27, RZ, 0x1f, R26 ;  /* 0x0000001fff1b7819 */ /* 0x000fe2000001141a */
[----:B------:R-:W-:Y:S01]  /*1110*/  IMAD.SHL.U32 R4, R4, 0x40, RZ ;  /* 0x0000004004047824 */ /* 0x000fe200078e00ff */
[C---:B------:R-:W-:Y:S01]  /*1120*/  IADD3 R36, R34.reuse, 0x20, RZ ;  /* 0x0000002022247810 */ /* 0x040fe20007ffe0ff */
[----:B------:R-:W-:Y:S01]  /*1130*/  IMAD.IADD R3, R3, 0x1, R5 ;  /* 0x0000000103037824 */ /* 0x000fe200078e0205 */
[----:B------:R-:W-:Y:S01]  /*1140*/  LOP3.LUT R5, R7, 0x7fffffe, RZ, 0xc0, !PT ;  /* 0x07fffffe07057812 */ /* 0x000fe200078ec0ff */
[----:B------:R-:W-:Y:S01]  /*1150*/  IMAD.IADD R28, R34, 0x1, R37 ;  /* 0x00000001221c7824 */ /* 0x000fe200078e0225 */
[----:B------:R-:W-:Y:S01]  /*1160*/  LOP3.LUT R4, R4, 0xc0, RZ, 0xc0, !PT ;  /* 0x000000c004047812 */ /* 0x000fe200078ec0ff */
[----:B------:R-:W-:Y:S01]  /*1170*/  IMAD.IADD R29, R34, 0x1, R36 ;  /* 0x00000001221d7824 */ /* 0x000fe200078e0224 */
[----:B------:R-:W-:Y:S01]  /*1180*/  @P1 LEA R6, P2, R2, c[0x0][0x220], 0x1 ;  /* 0x0000880002061a11 */ /* 0x000fe200078408ff */
[----:B------:R-:W-:Y:S01]  /*1190*/  IMAD.IADD R10, R105, 0x1, -R5 ;  /* 0x00000001690a7824 */ /* 0x000fe200078e0a05 */
[----:B------:R-:W-:-:S02]  /*11a0*/  LOP3.LUT R11, R4, 0x18, R12, 0xf8, !PT ;  /* 0x00000018040b7812 */ /* 0x000fc400078ef80c */
[----:B------:R-:W-:Y:S01]  /*11b0*/  SHF.R.U32.HI R9, RZ, 0x3, R4 ;  /* 0x00000003ff097819 */ /* 0x000fe20000011604 */
[----:B------:R-:W-:Y:S01]  /*11c0*/  IMAD R10, R10, 0x20, R8 ;  /* 0x000000200a0a7824 */ /* 0x000fe200078e0208 */
[----:B------:R-:W-:Y:S02]  /*11d0*/  IADD3 R8, R12, 0x20, RZ ;  /* 0x000000200c087810 */ /* 0x000fe40007ffe0ff */
[----:B------:R-:W-:Y:S02]  /*11e0*/  LOP3.LUT R9, R11, R9, RZ, 0x3c, !PT ;  /* 0x000000090b097212 */ /* 0x000fe400078e3cff */
[----:B------:R-:W-:Y:S02]  /*11f0*/  ISETP.GE.AND P5, PT, R8, c[0x0][0x1d4], PT ;  /* 0x0000750008007a0c */ /* 0x000fe40003fa6270 */
[----:B------:R-:W-:Y:S01]  /*1200*/  @P1 LEA.HI.X R7, R2, c[0x0][0x224], R3, 0x1, P2 ;  /* 0x0000890002071a11 */ /* 0x000fe200010f0c03 */
[----:B------:R-:W-:Y:S01]  /*1210*/  IMAD.IADD R8, R10, 0x1, R9 ;  /* 0x000000010a087824 */ /* 0x000fe200078e0209 */
[----:B------:R-:W-:Y:S01]  /*1220*/  @P0 IADD3 R2, P2, R2, UR11, RZ ;  /* 0x0000000b02020c10 */ /* 0x000fe2000ff5e0ff */
[----:B------:R-:W-:Y:S01]  /*1230*/  IMAD.IADD R9, R150, 0x1, R16 ;  /* 0x0000000196097824 */ /* 0x000fe200078e0210 */
[----:B------:R-:W-:Y:S01]  /*1240*/  SHF.R.S32.HI R35, RZ, 0x1f, R34 ;  /* 0x0000001fff237819 */ /* 0x000fe20000011422 */
[----:B------:R-:W-:Y:S01]  /*1250*/  IMAD.SHL.U32 R86, R8, 0x2, RZ ;  /* 0x0000000208567824 */ /* 0x000fe200078e00ff */
[----:B------:R-:W-:Y:S01]  /*1260*/  IADD3 R8, R12, 0x40, RZ ;  /* 0x000000400c087810 */ /* 0x000fe20007ffe0ff */
[----:B------:R-:W-:Y:S01]  /*1270*/  IMAD R16, R23, c[0x0][0x210], RZ ;  /* 0x0000840017107a24 */ /* 0x000fe200078e02ff */
[----:B------:R-:W-:-:S02]  /*1280*/  SHF.R.S32.HI R11, RZ, 0x1f, R9 ;  /* 0x0000001fff0b7819 */ /* 0x000fc40000011409 */
[----:B------:R-:W-:Y:S01]  /*1290*/  ISETP.GE.AND P4, PT, R8, c[0x0][0x1d4], PT ;  /* 0x0000750008007a0c */ /* 0x000fe20003f86270 */
[----:B------:R-:W-:Y:S01]  /*12a0*/  @!PT LDS RZ, [RZ] ;  /* 0x00000000fffff984 */ /* 0x000fe20000000800 */
[----:B------:R-:W-:Y:S01]  /*12b0*/  @!PT LDS RZ, [RZ] ;  /* 0x00000000fffff984 */ /* 0x000fe20000000800 */
[----:B------:R-:W-:Y:S01]  /*12c0*/  @!PT LDS RZ, [RZ] ;  /* 0x00000000fffff984 */ /* 0x000fe20000000800 */
[----:B------:R1:W-:Y:S01]  /*12d0*/  @P1 LDGSTS.E.BYPASS.LTC128B.128 [R86+0x3c80], [R6.64], !P6 ;  /* 0x03c8000006561fae */ /* 0x0003e2000f101d4c */
[----:B------:R-:W-:Y:S01]  /*12e0*/  @P0 IADD3.X R5, R3, UR10, RZ, P2, !PT ;  /* 0x0000000a03050c10 */ /* 0x000fe200097fe4ff */
[----:B------:R-:W-:Y:S01]  /*12f0*/  IMAD R8, R11, c[0x0][0x1e0], RZ ;  /* 0x000078000b087a24 */ /* 0x000fe200078e02ff */
[----:B------:R-:W-:Y:S01]  /*1300*/  @P0 LEA R4, P2, R2, c[0x0][0x220], 0x1 ;  /* 0x0000880002040a11 */ /* 0x000fe200078408ff */
[----:B------:R1:W-:Y:S01]  /*1310*/  @P1 LDGSTS.E.BYPASS.LTC128B.128 [R86+0x4880], [R6.64+0x40], !P5 ;  /* 0x0488004006561fae */ /* 0x0003e2000e901d4c */
[----:B------:R-:W-:Y:S01]  /*1320*/  IMAD R16, R19, c[0x0][0x214], R16 ;  /* 0x0000850013107a24 */ /* 0x000fe200078e0210 */
[----:B------:R-:W-:Y:S01]  /*1330*/  IADD3 R97, R26, 0x30, RZ ;  /* 0x000000301a617810 */ /* 0x000fe20007ffe0ff */
[----:B------:R-:W-:Y:S01]  /*1340*/  IMAD R8, R9, c[0x0][0x1e4], R8 ;  /* 0x0000790009087a24 */ /* 0x000fe200078e0208 */
[----:B------:R-:W-:Y:S02]  /*1350*/  @P0 LEA.HI.X R5, R2, c[0x0][0x224], R5, 0x1, P2 ;  /* 0x0000890002050a11 */ /* 0x000fe400010f0c05 */
[----:B------:R-:W-:-:S02]  /*1360*/  ISETP.NE.AND P2, PT, R17, RZ, PT ;  /* 0x000000ff1100720c */ /* 0x000fc40003f45270 */
[----:B------:R1:W-:Y:S01]  /*1370*/  @P1 LDGSTS.E.BYPASS.LTC128B.128 [R86+0x5480], [R6.64+0x80], !P4 ;  /* 0x0548008006561fae */ /* 0x0003e2000e101d4c */
[C---:B------:R-:W-:Y:S02]  /*1380*/  IADD3 R96, R26.reuse, 0x40, RZ ;  /* 0x000000401a607810 */ /* 0x040fe40007ffe0ff */
[----:B------:R-:W-:Y:S01]  /*1390*/  IADD3 R95, R26, 0x50, RZ ;  /* 0x000000501a5f7810 */ /* 0x000fe20007ffe0ff */
[----:B------:R2:W-:Y:S04]  /*13a0*/  @P0 LDGSTS.E.BYPASS.LTC128B.128 [R86+0x4480], [R4.64], !P6 ;  /* 0x0448000004560fae */ /* 0x0005e8000f101d4c */
[----:B------:R2:W-:Y:S04]  /*13b0*/  @P0 LDGSTS.E.BYPASS.LTC128B.128 [R86+0x5080], [R4.64+0x40], !P5 ;  /* 0x0508004004560fae */ /* 0x0005e8000e901d4c */
[----:B------:R2:W-:Y:S04]  /*13c0*/  @P0 LDGSTS.E.BYPASS.LTC128B.128 [R86+0x5c80], [R4.64+0x80], !P4 ;  /* 0x05c8008004560fae */ /* 0x0005e8000e101d4c */
[----:B------:R-:W0:Y:S01]  /*13d0*/  LDGDEPBAR ;  /* 0x00000000000079af */ /* 0x000e220000000000 */
[----:B-1----:R-:W-:-:S04]  /*13e0*/  IMAD.WIDE.U32 R6, R9, c[0x0][0x1e0], RZ ;  /* 0x0000780009067a25 */ /* 0x002fc800078e00ff */
[----:B------:R-:W-:Y:S02]  /*13f0*/  IMAD.IADD R7, R7, 0x1, R8 ;  /* 0x0000000107077824 */ /* 0x000fe400078e0208 */
[----:B------:R-:W-:Y:S02]  /*1400*/  IMAD R8, R23, c[0x0][0x1e8], RZ ;  /* 0x00007a0017087a24 */ /* 0x000fe400078e02ff */
[----:B------:R-:W-:-:S04]  /*1410*/  IMAD.WIDE.U32 R6, R19, c[0x0][0x1e8], R6 ;  /* 0x00007a0013067a25 */ /* 0x000fc800078e0006 */
[----:B------:R-:W-:Y:S01]  /*1420*/  IMAD R8, R19, c[0x0][0x1ec], R8 ;  /* 0x00007b0013087a24 */ /* 0x000fe200078e0208 */
[----:B--2---:R-:W-:-:S03]  /*1430*/  LEA.HI R4, R94, R94, RZ, 0x1 ;  /* 0x0000005e5e047211 */ /* 0x004fc600078f08ff */
[----:B------:R-:W-:Y:S01]  /*1440*/  IMAD.IADD R7, R7, 0x1, R8 ;  /* 0x0000000107077824 */ /* 0x000fe200078e0208 */
[----:B------:R-:W-:-:S05]  /*1450*/  LOP3.LUT R4, R4, 0x7fffffe, RZ, 0xc0, !PT ;  /* 0x07fffffe04047812 */ /* 0x000fca00078ec0ff */
[----:B------:R-:W-:Y:S02]  /*1460*/  IMAD.IADD R4, R94, 0x1, -R4 ;  /* 0x000000015e047824 */ /* 0x000fe400078e0a04 */
[--C-:B---3--:R-:W-:Y:S01]  /*1470*/  @P3 IMAD.MOV.U32 R2, RZ, RZ, R15.reuse ;  /* 0x000000ffff023224 */ /* 0x108fe200078e000f */
[----:B------:R-:W-:Y:S01]  /*1480*/  @P3 SHF.R.S32.HI R3, RZ, 0x1f, R15 ;  /* 0x0000001fff033819 */ /* 0x000fe2000001140f */
[----:B------:R-:W-:Y:S01]  /*1490*/  @!P3 IMAD.MOV.U32 R2, RZ, RZ, R21 ;  /* 0x000000ffff02b224 */ /* 0x000fe200078e0015 */
[----:B------:R-:W-:Y:S01]  /*14a0*/  SHF.R.S32.HI R15, RZ, 0x1f, R94 ;  /* 0x0000001fff0f7819 */ /* 0x000fe2000001145e */
[----:B------:R-:W-:Y:S02]  /*14b0*/  @!P3 IMAD.MOV.U32 R3, RZ, RZ, R14 ;  /* 0x000000ffff03b224 */ /* 0x000fe400078e000e */
[----:B------:R-:W-:Y:S01]  /*14c0*/  IMAD.SHL.U32 R14, R155, 0x2, RZ ;  /* 0x000000029b0e7824 */ /* 0x000fe200078e00ff */
[----:B------:R-:W-:Y:S02]  /*14d0*/  SEL R42, R2, RZ, !P2 ;  /* 0x000000ff022a7207 */ /* 0x000fe40005000000 */
[----:B------:R-:W-:-:S02]  /*14e0*/  LEA.HI R2, R18, R20, RZ, 0x4 ;  /* 0x0000001412027211 */ /* 0x000fc400078f20ff */
[----:B------:R-:W-:Y:S01]  /*14f0*/  SEL R45, R3, RZ, !P2 ;  /* 0x000000ff032d7207 */ /* 0x000fe20005000000 */
[----:B------:R-:W-:Y:S01]  /*1500*/  IMAD R3, R15, c[0x0][0x1e0], RZ ;  /* 0x000078000f037a24 */ /* 0x000fe200078e02ff */
[----:B------:R-:W-:Y:S01]  /*1510*/  IADD3 R20, -R14, c[0x0][0x1d4], RZ ;  /* 0x000075000e147a10 */ /* 0x000fe20007ffe1ff */
[----:B------:R-:W-:Y:S02]  /*1520*/  IMAD.SHL.U32 R10, R2, 0x10, RZ ;  /* 0x00000010020a7824 */ /* 0x000fe400078e00ff */
[----:B------:R-:W-:Y:S02]  /*1530*/  IMAD R2, R45, c[0x0][0x1f0], RZ ;  /* 0x00007c002d027a24 */ /* 0x000fe400078e02ff */
[----:B------:R-:W-:Y:S02]  /*1540*/  IMAD R3, R94, c[0x0][0x1e4], R3 ;  /* 0x000079005e037a24 */ /* 0x000fe400078e0203 */
[----:B------:R-:W-:-:S04]  /*1550*/  IMAD.WIDE.U32 R90, R42, c[0x0][0x1f0], R6 ;  /* 0x00007c002a5a7a25 */ /* 0x000fc800078e0006 */
[----:B------:R-:W-:Y:S01]  /*1560*/  IMAD R2, R42, c[0x0][0x1f4], R2 ;  /* 0x00007d002a027a24 */ /* 0x000fe200078e0202 */
[----:B------:R-:W-:Y:S01]  /*1570*/  BAR.SYNC.DEFER_BLOCKING 0x0 ;  /* 0x0000000000007b1d */ /* 0x000fe20000010000 */
[----:B------:R-:W-:Y:S01]  /*1580*/  IMAD.IADD R141, R157, 0x1, R3 ;  /* 0x000000019d8d7824 */ /* 0x000fe200078e0203 */
[----:B------:R-:W-:Y:S01]  /*1590*/  IADD3 R147, P1, P0, R90, R156, R26 ;  /* 0x0000009c5a937210 */ /* 0x000fe2000783e01a */
[----:B------:R-:W-:Y:S01]  /*15a0*/  IMAD.IADD R92, R91, 0x1, R2 ;  /* 0x000000015b5c7824 */ /* 0x000fe200078e0202 */
[----:B------:R-:W-:Y:S01]  /*15b0*/  LOP3.LUT R2, R10, 0xffffff00, RZ, 0xc0, !PT ;  /* 0xffffff000a027812 */ /* 0x000fe200078ec0ff */
[----:B------:R-:W-:-:S03]  /*15c0*/  IMAD.WIDE.U32 R6, R94, c[0x0][0x280], R34 ;  /* 0x0000a0005e067a25 */ /* 0x000fc600078e0022 */
[----:B------:R-:W-:Y:S01]  /*15d0*/  IADD3.X R146, R92, R141, R27, P1, P0 ;  /* 0x0000008d5c927210 */ /* 0x000fe20000fe041b */
[----:B------:R-:W-:Y:S01]  /*15e0*/  IMAD.MOV.U32 R32, RZ, RZ, R6 ;  /* 0x000000ffff207224 */ /* 0x000fe200078e0006 */
[----:B------:R-:W-:Y:S01]  /*15f0*/  ISETP.GE.AND P0, PT, R26, c[0x0][0x27c], PT ;  /* 0x00009f001a007a0c */ /* 0x000fe20003f06270 */
[----:B------:R-:W-:Y:S01]  /*1600*/  IMAD R4, R4, 0x20, R2 ;  /* 0x0000002004047824 */ /* 0x000fe200078e0202 */
[----:B------:R-:W-:Y:S01]  /*1610*/  ISETP.GE.AND P1, PT, R28, c[0x0][0x27c], PT ;  /* 0x00009f001c007a0c */ /* 0x000fe20003f26270 */
[----:B------:R-:W-:Y:S01]  /*1620*/  IMAD.WIDE.U32 R2, R94, c[0x0][0x290], R34 ;  /* 0x0000a4005e027a25 */ /* 0x000fe200078e0022 */
[----:B------:R-:W-:Y:S02]  /*1630*/  SEL R5, RZ, c[0x0][0x27c], !P0 ;  /* 0x00009f00ff057a07 */ /* 0x000fe40004000000 */
[-C--:B------:R-:W-:Y:S01]  /*1640*/  SEL R8, R14, R20.reuse, !P0 ;  /* 0x000000140e087207 */ /* 0x080fe20004000000 */
[----:B------:R-:W-:Y:S01]  /*1650*/  IMAD.MOV.U32 R30, RZ, RZ, R2 ;  /* 0x000000ffff1e7224 */ /* 0x000fe200078e0002 */
[----:B------:R-:W-:Y:S01]  /*1660*/  ISETP.GE.AND P0, PT, R29, c[0x0][0x27c], PT ;  /* 0x00009f001d007a0c */ /* 0x000fe20003f06270 */
[----:B------:R-:W-:Y:S01]  /*1670*/  IMAD.IADD R5, R26, 0x1, R5 ;  /* 0x000000011a057824 */ /* 0x000fe200078e0205 */
[----:B------:R-:W-:-:S02]  /*1680*/  SEL R17, R14, R20, !P1 ;  /* 0x000000140e117207 */ /* 0x000fc40004800000 */
[----:B------:R-:W-:Y:S01]  /*1690*/  SEL R20, R14, R20, !P0 ;  /* 0x000000140e147207 */ /* 0x000fe20004000000 */
[----:B------:R-:W-:Y:S01]  /*16a0*/  IMAD R14, R15, c[0x0][0x280], RZ ;  /* 0x0000a0000f0e7a24 */ /* 0x000fe200078e02ff */
[----:B------:R-:W-:Y:S02]  /*16b0*/  SEL R43, RZ, c[0x0][0x27c], !P0 ;  /* 0x00009f00ff2b7a07 */ /* 0x000fe40004000000 */
[----:B------:R-:W-:Y:S01]  /*16c0*/  IADD3 R145, P0, R9, R94, RZ ;  /* 0x0000005e09917210 */ /* 0x000fe20007f1e0ff */
[----:B------:R-:W-:Y:S01]  /*16d0*/  IMAD R14, R94, c[0x0][0x284], R14 ;  /* 0x0000a1005e0e7a24 */ /* 0x000fe200078e020e */
[----:B------:R-:W-:Y:S02]  /*16e0*/  SHF.R.S32.HI R9, RZ, 0x1f, R5 ;  /* 0x0000001fff097819 */ /* 0x000fe40000011405 */
[----:B------:R-:W-:Y:S01]  /*16f0*/  SHF.R.S32.HI R10, RZ, 0x1f, R8 ;  /* 0x0000001fff0a7819 */ /* 0x000fe20000011408 */
[----:B------:R-:W-:Y:S01]  /*1700*/  IMAD.X R144, R11, 0x1, R15, P0 ;  /* 0x000000010b907824 */ /* 0x000fe200000e060f */
[-C--:B------:R-:W-:Y:S01]  /*1710*/  LEA.HI R21, R9, R5.reuse, RZ, 0x3 ;  /* 0x0000000509157211 */ /* 0x080fe200078f18ff */
[----:B------:R-:W-:Y:S01]  /*1720*/  IMAD R15, R15, c[0x0][0x290], RZ ;  /* 0x0000a4000f0f7a24 */ /* 0x000fe200078e02ff */
[----:B------:R-:W-:Y:S01]  /*1730*/  LEA.HI R39, R9, R5, RZ, 0x5 ;  /* 0x0000000509277211 */ /* 0x000fe200078f28ff */
[----:B------:R-:W-:Y:S01]  /*1740*/  IMAD.IADD R33, R7, 0x1, R14 ;  /* 0x0000000107217824 */ /* 0x000fe200078e020e */
[----:B------:R-:W-:Y:S01]  /*1750*/  LEA.HI R38, R10, R8, RZ, 0x4 ;  /* 0x000000080a267211 */ /* 0x000fe200078f20ff */
[----:B------:R-:W-:Y:S01]  /*1760*/  IMAD R5, R23, c[0x0][0x260], RZ ;  /* 0x0000980017057a24 */ /* 0x000fe200078e02ff */
[----:B------:R-:W-:Y:S01]  /*1770*/  SEL R40, RZ, c[0x0][0x27c], !P1 ;  /* 0x00009f00ff287a07 */ /* 0x000fe20004800000 */
[----:B------:R-:W-:Y:S01]  /*1780*/  IMAD.WIDE.U32 R6, R19, c[0x0][0x210], R26 ;  /* 0x0000840013067a25 */ /* 0x000fe200078e001a */
[----:B------:R-:W-:-:S02]  /*1790*/  LOP3.LUT R122, R21, 0xfffffff8, RZ, 0xc0, !PT ;  /* 0xfffffff8157a7812 */ /* 0x000fc400078ec0ff */
[----:B------:R-:W-:Y:S01]  /*17a0*/  ISETP.GE.AND P1, PT, R155, 0x1, PT ;  /* 0x000000019b00780c */ /* 0x000fe20003f26270 */
[----:B------:R-:W-:Y:S01]  /*17b0*/  IMAD R15, R94, c[0x0][0x294], R15 ;  /* 0x0000a5005e0f7a24 */ /* 0x000fe200078e020f */
[----:B------:R-:W-:Y:S01]  /*17c0*/  SHF.R.S32.HI R136, RZ, 0x1f, R122 ;  /* 0x0000001fff887819 */ /* 0x000fe2000001147a */
[C---:B------:R-:W-:Y:S02]  /*17d0*/  IMAD R5, R19.reuse, c[0x0][0x264], R5 ;  /* 0x0000990013057a24 */ /* 0x040fe400078e0205 */
[----:B------:R-:W-:-:S04]  /*17e0*/  IMAD.WIDE.U32 R8, R19, c[0x0][0x260], R12 ;  /* 0x0000980013087a25 */ /* 0x000fc800078e000c */
[----:B------:R-:W-:Y:S01]  /*17f0*/  IMAD.IADD R19, R7, 0x1, R16 ;  /* 0x0000000107137824 */ /* 0x000fe200078e0210 */
[----:B------:R-:W-:Y:S01]  /*1800*/  SHF.R.S32.HI R7, RZ, 0x1f, R105 ;  /* 0x0000001fff077819 */ /* 0x000fe20000011469 */
[----:B------:R-:W-:Y:S02]  /*1810*/  IMAD.IADD R31, R3, 0x1, R15 ;  /* 0x00000001031f7824 */ /* 0x000fe400078e020f */
[----:B------:R-:W-:Y:S01]  /*1820*/  IMAD.WIDE.U32 R2, R94, c[0x0][0x290], R26 ;  /* 0x0000a4005e027a25 */ /* 0x000fe200078e001a */
[----:B------:R-:W-:-:S03]  /*1830*/  LEA.HI R7, R7, R105, RZ, 0x2 ;  /* 0x0000006907077211 */ /* 0x000fc600078f10ff */
[----:B------:R-:W-:Y:S01]  /*1840*/  IMAD.IADD R23, R15, 0x1, R3 ;  /* 0x000000010f177824 */ /* 0x000fe200078e0203 */
[----:B------:R-:W-:Y:S01]  /*1850*/  LOP3.LUT R7, R7, 0xfffffffc, RZ, 0xc0, !PT ;  /* 0xfffffffc07077812 */ /* 0x000fe200078ec0ff */
[----:B------:R-:W-:Y:S01]  /*1860*/  IMAD.IADD R3, R9, 0x1, R5 ;  /* 0x0000000109037824 */ /* 0x000fe200078e0205 */
[----:B------:R-:W-:Y:S01]  /*1870*/  SHF.R.S32.HI R5, RZ, 0x1f, R17 ;  /* 0x0000001fff057819 */ /* 0x000fe20000011411 */
[----:B------:R-:W-:Y:S02]  /*1880*/  IMAD.MOV.U32 R18, RZ, RZ, R6 ;  /* 0x000000ffff127224 */ /* 0x000fe400078e0006 */
[----:B------:R-:W-:Y:S01]  /*1890*/  IMAD.MOV.U32 R22, RZ, RZ, R2 ;  /* 0x000000ffff167224 */ /* 0x000fe200078e0002 */
[----:B------:R-:W-:Y:S01]  /*18a0*/  LEA.HI R17, R5, R17, RZ, 0x4 ;  /* 0x0000001105117211 */ /* 0x000fe200078f20ff */
[----:B------:R-:W-:Y:S02]  /*18b0*/  IMAD R6, R44, c[0x0][0x268], RZ ;  /* 0x00009a002c067a24 */ /* 0x000fe400078e02ff */
[----:B------:R-:W-:Y:S01]  /*18c0*/  IMAD.MOV.U32 R2, RZ, RZ, R8 ;  /* 0x000000ffff027224 */ /* 0x000fe200078e0008 */
[----:B------:R-:W-:Y:S01]  /*18d0*/  SHF.R.S32.HI R8, RZ, 0x1f, R20 ;  /* 0x0000001fff087819 */ /* 0x000fe20000011414 */
[----:B------:R-:W-:Y:S01]  /*18e0*/  IMAD.IADD R5, R40, 0x1, R28 ;  /* 0x0000000128057824 */ /* 0x000fe200078e021c */
[----:B------:R-:W-:Y:S01]  /*18f0*/  IADD3 R40, R34, 0x8, RZ ;  /* 0x0000000822287810 */ /* 0x000fe20007ffe0ff */
[----:B------:R-:W-:Y:S01]  /*1900*/  IMAD.IADD R7, R105, 0x1, -R7 ;  /* 0x0000000169077824 */ /* 0x000fe200078e0a07 */
[----:B------:R-:W-:Y:S01]  /*1910*/  LEA.HI R20, R8, R20, RZ, 0x4 ;  /* 0x0000001408147211 */ /* 0x000fe200078f20ff */
[C---:B------:R-:W-:Y:S01]  /*1920*/  IMAD R104, R100.reuse, c[0x0][0x26c], R6 ;  /* 0x00009b0064687a24 */ /* 0x040fe200078e0206 */
[----:B------:R-:W-:Y:S01]  /*1930*/  SHF.R.S32.HI R6, RZ, 0x1f, R5 ;  /* 0x0000001fff067819 */ /* 0x000fe20000011405 */
[----:B------:R-:W-:Y:S01]  /*1940*/  IMAD.WIDE.U32 R100, R100, c[0x0][0x268], R2 ;  /* 0x00009a0064647a25 */ /* 0x000fe200078e0002 */
[----:B------:R-:W-:-:S02]  /*1950*/  LOP3.LUT P0, RZ, R7, 0x2, RZ, 0xc0, !PT ;  /* 0x0000000207ff7812 */ /* 0x000fc4000780c0ff */
[CC--:B------:R-:W-:Y:S01]  /*1960*/  LEA.HI R8, R6.reuse, R5.reuse, RZ, 0x5 ;  /* 0x0000000506087211 */ /* 0x0c0fe200078f28ff */
[----:B------:R-:W-:Y:S01]  /*1970*/  IMAD.SHL.U32 R2, R7, 0x40, RZ ;  /* 0x0000004007027824 */ /* 0x000fe200078e00ff */
[----:B------:R-:W-:Y:S01]  /*1980*/  LEA.HI R15, R6, R5, RZ, 0x3 ;  /* 0x00000005060f7211 */ /* 0x000fe200078f18ff */
[----:B------:R-:W-:Y:S01]  /*1990*/  IMAD.WIDE.U32 R10, R94, c[0x0][0x280], R26 ;  /* 0x0000a0005e0a7a25 */ /* 0x000fe200078e001a */
[----:B------:R-:W-:Y:S02]  /*19a0*/  SHF.R.S32.HI R8, RZ, 0x5, R8 ;  /* 0x00000005ff087819 */ /* 0x000fe40000011408 */
[----:B------:R-:W-:Y:S01]  /*19b0*/  LOP3.LUT R2, R2, 0xc0, RZ, 0xc0, !PT ;  /* 0x000000c002027812 */ /* 0x000fe200078ec0ff */
[----:B------:R-:W-:Y:S01]  /*19c0*/  IMAD.IADD R25, R14, 0x1, R11 ;  /* 0x000000010e197824 */ /* 0x000fe200078e020b */
[----:B------:R-:W-:Y:S01]  /*19d0*/  SHF.R.S32.HI R11, RZ, 0x5, R39 ;  /* 0x00000005ff0b7819 */ /* 0x000fe20000011427 */
[----:B------:R-:W-:Y:S01]  /*19e0*/  IMAD.MOV.U32 R24, RZ, RZ, R10 ;  /* 0x000000ffff187224 */ /* 0x000fe200078e000a */
[----:B------:R-:W-:Y:S01]  /*19f0*/  SHF.R.U32.HI R3, RZ, 0x3, R2 ;  /* 0x00000003ff037819 */ /* 0x000fe20000011602 */
[----:B------:R-:W-:Y:S01]  /*1a00*/  IMAD.IADD R6, R43, 0x1, R29 ;  /* 0x000000012b067824 */ /* 0x000fe200078e021d */
[C---:B------:R-:W-:Y:S01]  /*1a10*/  LOP3.LUT R9, R2.reuse, 0x18, R21, 0xf8, !PT ;  /* 0x0000001802097812 */ /* 0x040fe200078ef815 */
[----:B------:R-:W-:Y:S01]  /*1a20*/  IMAD R12, R11, 0x600, R4 ;  /* 0x000006000b0c7824 */ /* 0x000fe200078e0204 */
[----:B------:R-:W-:Y:S01]  /*1a30*/  LOP3.LUT R10, R2, 0x18, R15, 0xf8, !PT ;  /* 0x00000018020a7812 */ /* 0x000fe200078ef80f */
[----:B------:R-:W-:Y:S01]  /*1a40*/  IMAD.WIDE.U32 R116, R42, c[0x0][0x218], R18 ;  /* 0x000086002a747a25 */ /* 0x000fe200078e0012 */
[----:B------:R-:W-:-:S02]  /*1a50*/  SHF.R.S32.HI R5, RZ, 0x4, R38 ;  /* 0x00000004ff057819 */ /* 0x000fc40000011426 */
[-C--:B------:R-:W-:Y:S01]  /*1a60*/  LOP3.LUT R11, R9, R3.reuse, RZ, 0x3c, !PT ;  /* 0x00000003090b7212 */ /* 0x080fe200078e3cff */
[----:B------:R-:W-:Y:S01]  /*1a70*/  IMAD R9, R8, 0x600, R4 ;  /* 0x0000060008097824 */ /* 0x000fe200078e0204 */
[----:B------:R-:W-:Y:S01]  /*1a80*/  LOP3.LUT R8, R10, R3, RZ, 0x3c, !PT ;  /* 0x000000030a087212 */ /* 0x000fe200078e3cff */
[----:B-----5:R-:W-:Y:S01]  /*1a90*/  IMAD.WIDE.U32 R114, R149, c[0x0][0x280], R32 ;  /* 0x0000a00095727a25 */ /* 0x020fe200078e0020 */
[----:B------:R-:W-:Y:S02]  /*1aa0*/  SHF.R.S32.HI R7, RZ, 0x1f, R6 ;  /* 0x0000001fff077819 */ /* 0x000fe40000011406 */
[----:B------:R-:W-:Y:S01]  /*1ab0*/  LEA.HI.SX32 R5, R21, R5, 0x1d ;  /* 0x0000000515057211 */ /* 0x000fe200078feaff */
[----:B------:R-:W-:Y:S01]  /*1ac0*/  IMAD.IADD R132, R9, 0x1, R8 ;  /* 0x0000000109847824 */ /* 0x000fe200078e0208 */
[CC--:B------:R-:W-:Y:S01]  /*1ad0*/  LEA.HI R14, R7.reuse, R6.reuse, RZ, 0x3 ;  /* 0x00000006070e7211 */ /* 0x0c0fe200078f18ff */
[----:B------:R-:W-:Y:S01]  /*1ae0*/  IMAD.IADD R133, R12, 0x1, R11 ;  /* 0x000000010c857824 */ /* 0x000fe200078e020b */
[----:B------:R-:W-:Y:S01]  /*1af0*/  LEA.HI R13, R7, R6, RZ, 0x5 ;  /* 0x00000006070d7211 */ /* 0x000fe200078f28ff */
[----:B------:R-:W-:Y:S01]  /*1b00*/  IMAD.SHL.U32 R102, R5, 0x8, RZ ;  /* 0x0000000805667824 */ /* 0x000fe200078e00ff */
[----:B------:R-:W-:Y:S01]  /*1b10*/  SHF.R.S32.HI R8, RZ, 0x1f, R5 ;  /* 0x0000001fff087819 */ /* 0x000fe20000011405 */
[----:B------:R-:W-:Y:S01]  /*1b20*/  IMAD.WIDE.U32 R112, R149, c[0x0][0x280], R24 ;  /* 0x0000a00095707a25 */ /* 0x000fe200078e0018 */
[----:B------:R-:W-:-:S02]  /*1b30*/  SHF.R.S32.HI R6, RZ, 0x4, R17 ;  /* 0x00000004ff067819 */ /* 0x000fc40000011411 */
[----:B------:R-:W-:Y:S01]  /*1b40*/  SHF.R.S32.HI R9, RZ, 0x4, R20 ;  /* 0x00000004ff097819 */ /* 0x000fe20000011414 */
[C---:B------:R-:W-:Y:S01]  /*1b50*/  IMAD.WIDE.U32 R110, R149.reuse, c[0x0][0x290], R30 ;  /* 0x0000a400956e7a25 */ /* 0x040fe200078e001e */
[----:B------:R-:W-:Y:S02]  /*1b60*/  LOP3.LUT R7, R2, 0x8, R26, 0xf8, !PT ;  /* 0x0000000802077812 */ /* 0x000fe400078ef81a */
[----:B------:R-:W-:Y:S01]  /*1b70*/  LEA.HI R10, R8, R5, RZ, 0x2 ;  /* 0x00000005080a7211 */ /* 0x000fe200078f10ff */
[----:B------:R-:W-:Y:S01]  /*1b80*/  IMAD.WIDE.U32 R106, R149, c[0x0][0x290], R22 ;  /* 0x0000a400956a7a25 */ /* 0x000fe200078e0016 */
[----:B------:R-:W-:Y:S02]  /*1b90*/  LEA.HI.SX32 R6, R15, R6, 0x1d ;  /* 0x000000060f067211 */ /* 0x000fe400078feaff */
[----:B------:R-:W-:Y:S01]  /*1ba0*/  SHF.R.S32.HI R11, RZ, 0x5, R13 ;  /* 0x00000005ff0b7819 */ /* 0x000fe2000001140d */
[----:B------:R-:W-:Y:S01]  /*1bb0*/  IMAD.IADD R104, R101, 0x1, R104 ;  /* 0x0000000165687824 */ /* 0x000fe200078e0268 */
[----:B------:R-:W-:Y:S01]  /*1bc0*/  LEA.HI.SX32 R5, R14, R9, 0x1d ;  /* 0x000000090e057211 */ /* 0x000fe200078feaff */
[----:B------:R-:W-:Y:S01]  /*1bd0*/  IMAD.SHL.U32 R99, R6, 0x8, RZ ;  /* 0x0000000806637824 */ /* 0x000fe200078e00ff */
[-C--:B------:R-:W-:Y:S01]  /*1be0*/  LOP3.LUT R87, R7, R3.reuse, RZ, 0x3c, !PT ;  /* 0x0000000307577212 */ /* 0x080fe200078e3cff */
[----:B------:R-:W-:Y:S01]  /*1bf0*/  IMAD R13, R11, 0x600, R4 ;  /* 0x000006000b0d7824 */ /* 0x000fe200078e0204 */
[----:B------:R-:W-:Y:S01]  /*1c00*/  LOP3.LUT R8, R2, 0x18, R14, 0xf8, !PT ;  /* 0x0000001802087812 */ /* 0x000fe200078ef80e */
[----:B------:R-:W-:Y:S01]  /*1c10*/  IMAD.SHL.U32 R103, R5, 0x8, RZ ;  /* 0x0000000805677824 */ /* 0x000fe200078e00ff */
[----:B------:R-:W-:Y:S01]  /*1c20*/  SHF.R.S32.HI R7, RZ, 0x1f, R6 ;  /* 0x0000001fff077819 */ /* 0x000fe20000011406 */
[----:B------:R-:W-:Y:S01]  /*1c30*/  IMAD.IADD R87, R4, 0x1, R87 ;  /* 0x0000000104577824 */ /* 0x000fe200078e0257 */
[----:B------:R-:W-:Y:S01]  /*1c40*/  SHF.R.S32.HI R9, RZ, 0x1f, R5 ;  /* 0x0000001fff097819 */ /* 0x000fe20000011405 */
[----:B------:R-:W-:Y:S01]  /*1c50*/  IMAD.SHL.U32 R133, R133, 0x2, RZ ;  /* 0x0000000285857824 */ /* 0x000fe200078e00ff */
[----:B------:R-:W-:Y:S01]  /*1c60*/  LOP3.LUT R11, R8, R3, RZ, 0x3c, !PT ;  /* 0x00000003080b7212 */ /* 0x000fe200078e3cff */
[----:B------:R-:W-:Y:S01]  /*1c70*/  IMAD.SHL.U32 R132, R132, 0x2, RZ ;  /* 0x0000000284847824 */ /* 0x000fe200078e00ff */
[----:B------:R-:W-:-:S02]  /*1c80*/  LEA.HI R8, R7, R6, RZ, 0x2 ;  /* 0x0000000607087211 */ /* 0x000fc400078f10ff */
[----:B------:R-:W-:Y:S01]  /*1c90*/  LEA.HI R7, R9, R5, RZ, 0x2 ;  /* 0x0000000509077211 */ /* 0x000fe200078f10ff */
[----:B------:R-:W-:Y:S01]  /*1ca0*/  IMAD.IADD R11, R13, 0x1, R11 ;  /* 0x000000010d0b7824 */ /* 0x000fe200078e020b */
[----:B------:R-:W-:Y:S02]  /*1cb0*/  SHF.R.S32.HI R10, RZ, 0x2, R10 ;  /* 0x00000002ff0a7819 */ /* 0x000fe4000001140a */
[----:B------:R-:W-:Y:S01]  /*1cc0*/  SHF.R.S32.HI R8, RZ, 0x2, R8 ;  /* 0x00000002ff087819 */ /* 0x000fe20000011408 */
[----:B------:R-:W-:Y:S01]  /*1cd0*/  IMAD.SHL.U32 R126, R11, 0x2, RZ ;  /* 0x000000020b7e7824 */ /* 0x000fe200078e00ff */
[----:B------:R-:W-:Y:S01]  /*1ce0*/  SHF.R.S32.HI R7, RZ, 0x2, R7 ;  /* 0x00000002ff077819 */ /* 0x000fe20000011407 */
[----:B------:R-:W-:Y:S01]  /*1cf0*/  IMAD R10, R10, 0x600, R4 ;  /* 0x000006000a0a7824 */ /* 0x000fe200078e0204 */
[----:B------:R-:W-:Y:S01]  /*1d00*/  LOP3.LUT R12, R2, 0x18, R102, 0xf8, !PT ;  /* 0x00000018020c7812 */ /* 0x000fe200078ef866 */
[--C-:B------:R-:W-:Y:S01]  /*1d10*/  IMAD R8, R8, 0x600, R4.reuse ;  /* 0x0000060008087824 */ /* 0x100fe200078e0204 */
[----:B------:R-:W-:Y:S01]  /*1d20*/  LEA R87, R87, 0x1880, 0x1 ;  /* 0x0000188057577811 */ /* 0x000fe200078e08ff */
[----:B------:R-:W-:Y:S01]  /*1d30*/  IMAD R7, R7, 0x600, R4 ;  /* 0x0000060007077824 */ /* 0x000fe200078e0204 */
[----:B------:R-:W-:-:S02]  /*1d40*/  LOP3.LUT R4, R2, 0x18, R99, 0xf8, !PT ;  /* 0x0000001802047812 */ /* 0x000fc400078ef863 */
[----:B------:R-:W-:Y:S02]  /*1d50*/  LOP3.LUT R2, R2, 0x18, R103, 0xf8, !PT ;  /* 0x0000001802027812 */ /* 0x000fe400078ef867 */
[-C--:B------:R-:W-:Y:S02]  /*1d60*/  LOP3.LUT R9, R12, R3.reuse, RZ, 0x3c, !PT ;  /* 0x000000030c097212 */ /* 0x080fe400078e3cff */
[-C--:B------:R-:W-:Y:S02]  /*1d70*/  LOP3.LUT R4, R4, R3.reuse, RZ, 0x3c, !PT ;  /* 0x0000000304047212 */ /* 0x080fe400078e3cff */
[----:B------:R-:W-:Y:S01]  /*1d80*/  LOP3.LUT R3, R2, R3, RZ, 0x3c, !PT ;  /* 0x0000000302037212 */ /* 0x000fe200078e3cff */
[----:B------:R-:W-:Y:S01]  /*1d90*/  IMAD.IADD R9, R10, 0x1, R9 ;  /* 0x000000010a097824 */ /* 0x000fe200078e0209 */
[----:B------:R-:W-:Y:S01]  /*1da0*/  SHF.R.S32.HI R2, RZ, 0x1f, R149 ;  /* 0x0000001fff027819 */ /* 0x000fe20000011495 */
[----:B------:R-:W-:Y:S01]  /*1db0*/  IMAD.IADD R8, R8, 0x1, R4 ;  /* 0x0000000108087824 */ /* 0x000fe200078e0204 */
[----:B------:R-:W-:Y:S01]  /*1dc0*/  IADD3 R88, R87, 0x20, RZ ;  /* 0x0000002057587810 */ /* 0x000fe20007ffe0ff */
[----:B------:R-:W-:Y:S01]  /*1dd0*/  IMAD.IADD R7, R7, 0x1, R3 ;  /* 0x0000000107077824 */ /* 0x000fe200078e0203 */
[----:B------:R-:W-:Y:S01]  /*1de0*/  @P0 IADD3 R88, R87, -0x20, RZ ;  /* 0xffffffe057580810 */ /* 0x000fe20007ffe0ff */
[----:B------:R-:W-:Y:S01]  /*1df0*/  IMAD R3, R45, c[0x0][0x218], RZ ;  /* 0x000086002d037a24 */ /* 0x000fe200078e02ff */
[----:B------:R-:W-:Y:S01]  /*1e00*/  ISETP.NE.AND P0, PT, RZ, UR4, PT ;  /* 0x00000004ff007c0c */ /* 0x000fe2000bf05270 */
[----:B------:R-:W-:Y:S01]  /*1e10*/  IMAD.SHL.U32 R125, R9, 0x2, RZ ;  /* 0x00000002097d7824 */ /* 0x000fe200078e00ff */
[----:B------:R-:W-:Y:S01]  /*1e20*/  LOP3.LUT R121, R15, 0xfffffff8, RZ, 0xc0, !PT ;  /* 0xfffffff80f797812 */ /* 0x000fe200078ec0ff */
[----:B------:R-:W-:Y:S01]  /*1e30*/  IMAD R4, R42, c[0x0][0x21c], R3 ;  /* 0x000087002a047a24 */ /* 0x000fe200078e0203 */
[----:B------:R-:W-:Y:S01]  /*1e40*/  LOP3.LUT R120, R14, 0xfffffff8, RZ, 0xc0, !PT ;  /* 0xfffffff80e787812 */ /* 0x000fe200078ec0ff */
[C---:B------:R-:W-:Y:S01]  /*1e50*/  IMAD R3, R2.reuse, c[0x0][0x280], RZ ;  /* 0x0000a00002037a24 */ /* 0x040fe200078e02ff */
[----:B------:R-:W-:Y:S01]  /*1e60*/  P2R R140, PR, RZ, 0x1 ;  /* 0x00000001ff8c7803 */ /* 0x000fe20000000000 */
[----:B------:R-:W-:Y:S01]  /*1e70*/  IMAD R2, R2, c[0x0][0x290], RZ ;  /* 0x0000a40002027a24 */ /* 0x000fe200078e02ff */
[C---:B------:R-:W-:Y:S01]  /*1e80*/  IADD3 R39, R34.reuse, 0x18, RZ ;  /* 0x0000001822277810 */ /* 0x040fe20007ffe0ff */
[C---:B------:R-:W-:Y:S01]  /*1e90*/  IMAD R3, R149.reuse, c[0x0][0x284], R3 ;  /* 0x0000a10095037a24 */ /* 0x040fe200078e0203 */
[----:B------:R-:W-:Y:S01]  /*1ea0*/  IADD3 R38, R34, 0x28, RZ ;  /* 0x0000002822267810 */ /* 0x000fe20007ffe0ff */
[----:B------:R-:W-:Y:S01]  /*1eb0*/  IMAD R2, R149, c[0x0][0x294], R2 ;  /* 0x0000a50095027a24 */ /* 0x000fe200078e0202 */
[----:B------:R-:W-:Y:S01]  /*1ec0*/  SHF.R.S32.HI R129, RZ, 0x1f, R102 ;  /* 0x0000001fff817819 */ /* 0x000fe20000011466 */
[----:B------:R-:W-:Y:S01]  /*1ed0*/  IMAD.IADD R139, R115, 0x1, R3 ;  /* 0x00000001738b7824 */ /* 0x000fe200078e0203 */
[----:B------:R-:W-:Y:S01]  /*1ee0*/  SHF.R.S32.HI R131, RZ, 0x1f, R121 ;  /* 0x0000001fff837819 */ /* 0x000fe20000011479 */
[----:B------:R-:W-:Y:S01]  /*1ef0*/  IMAD.IADD R137, R3, 0x1, R113 ;  /* 0x0000000103897824 */ /* 0x000fe200078e0271 */
[----:B------:R-:W-:Y:S01]  /*1f00*/  SHF.R.S32.HI R130, RZ, 0x1f, R120 ;  /* 0x0000001fff827819 */ /* 0x000fe20000011478 */
[----:B------:R-:W-:Y:S01]  /*1f10*/  IMAD.IADD R138, R111, 0x1, R2 ;  /* 0x000000016f8a7824 */ /* 0x000fe200078e0202 */
[----:B------:R-:W-:Y:S01]  /*1f20*/  SHF.R.S32.HI R128, RZ, 0x1f, R99 ;  /* 0x0000001fff807819 */ /* 0x000fe20000011463 */
[----:B------:R-:W-:Y:S01]  /*1f30*/  IMAD.IADD R135, R2, 0x1, R107 ;  /* 0x0000000102877824 */ /* 0x000fe200078e026b */
[----:B------:R-:W-:Y:S01]  /*1f40*/  SHF.R.S32.HI R127, RZ, 0x1f, R103 ;  /* 0x0000001fff7f7819 */ /* 0x000fe20000011467 */
[----:B------:R-:W-:-:S02]  /*1f50*/  IMAD.IADD R134, R117, 0x1, R4 ;  /* 0x0000000175867824 */ /* 0x000fc400078e0204 */
[----:B------:R-:W-:Y:S02]  /*1f60*/  IMAD.SHL.U32 R124, R8, 0x2, RZ ;  /* 0x00000002087c7824 */ /* 0x000fe400078e00ff */
[----:B------:R-:W-:Y:S02]  /*1f70*/  IMAD.SHL.U32 R123, R7, 0x2, RZ ;  /* 0x00000002077b7824 */ /* 0x000fe400078e00ff */
.L_x_392:
[C---:B-1----:R-:W-:Y:S01]  /*1f80*/  IMAD R2, R41.reuse, UR14, RZ ;  /* 0x0000000e29027c24 */ /* 0x042fe2000f8e02ff */
[----:B------:R-:W-:Y:S01]  /*1f90*/  SHF.R.S32.HI R93, RZ, 0x1f, R41 ;  /* 0x0000001fff5d7819 */ /* 0x000fe20000011429 */
[----:B------:R-:W-:Y:S01]  /*1fa0*/  IMAD.WIDE.U32 R10, R41, UR16, RZ ;  /* 0x00000010290a7c25 */ /* 0x000fe2000f8e00ff */
[----:B------:R-:W-:Y:S04]  /*1fb0*/  DEPBAR.LE SB0, 0x0 ;  /* 0x000080000000791a */ /* 0x000fe80000000000 */
[----:B------:R-:W-:Y:S01]  /*1fc0*/  BAR.SYNC.DEFER_BLOCKING 0x0 ;  /* 0x0000000000007b1d */ /* 0x000fe20000010000 */
[----:B------:R-:W-:Y:S01]  /*1fd0*/  ISETP.GE.AND P1, PT, R155, 0x1, PT ;  /* 0x000000019b00780c */ /* 0x000fe20003f26270 */
[----:B------:R-:W-:Y:S04]  /*1fe0*/  IMAD R2, R93, UR16, R2 ;  /* 0x000000105d027c24 */ /* 0x000fe8000f8e0202 */
[----:B------:R-:W-:Y:S01]  /*1ff0*/  IMAD.IADD R16, R11, 0x1, R2 ;  /* 0x000000010b107824 */ /* 0x000fe200078e0202 */
[----:B------:R-:W-:Y:S05]  /*2000*/  IADD3 R2, P0, R147, R10, RZ ;  /* 0x0000000a93027210 */ /* 0x000fea0007f1e0ff */
[----:B------:R-:W-:Y:S01]  /*2010*/  IMAD.X R3, R16, 0x1, R146, P0 ;  /* 0x0000000110037824 */ /* 0x000fe200000e0692 */
[C---:B------:R-:W-:Y:S04]  /*2020*/  LEA R62, P0, R2.reuse, c[0x0][0x1c8], 0x1 ;  /* 0x00007200023e7a11 */ /* 0x040fe800078008ff */
[----:B------:R-:W-:Y:S01]  /*2030*/  LEA.HI.X R63, R2, c[0x0][0x1cc], R3, 0x1, P0 ;  /* 0x00007300023f7a11 */ /* 0x000fe200000f0c03 */
[----:B------:R-:W-:Y:S01]  /*2040*/  BSSY B1, `(.L_x_367) ;  /* 0x000038c000017945 */ /* 0x000fe20003800000 */
[----:B------:R-:W-:-:S05]  /*2050*/  @!P1 BRA `(.L_x_368) ;  /* 0x000036d000009947 */ /* 0x000fca0003800000 */
[C---:B------:R-:W-:Y:S01]  /*2060*/  IMAD R4, R41.reuse, UR15, RZ ;  /* 0x0000000f29047c24 */ /* 0x040fe2000f8e02ff */
[----:B------:R-:W-:Y:S01]  /*2070*/  ISETP.NE.AND P1, PT, R140, RZ, PT ;  /* 0x000000ff8c00720c */ /* 0x000fe20003f25270 */
[C---:B------:R-:W-:Y:S02]  /*2080*/  IMAD R3, R41.reuse, UR5, RZ ;  /* 0x0000000529037c24 */ /* 0x040fe4000f8e02ff */
[C---:B------:R-:W-:Y:S02]  /*2090*/  IMAD R2, R41.reuse, -0x30, R0 ;  /* 0xffffffd029027824 */ /* 0x040fe400078e0200 */
[C---:B------:R-:W-:Y:S03]  /*20a0*/  IMAD.WIDE.U32 R8, R41.reuse, UR18, RZ ;  /* 0x0000001229087c25 */ /* 0x040fe6000f8e00ff */
[----:B------:R-:W-:Y:S01]  /*20b0*/  IMNMX R89, R2, 0x30, PT ;  /* 0x0000003002597817 */ /* 0x000fe20003800200 */
[----:B------:R-:W-:Y:S04]  /*20c0*/  IMAD.WIDE.U32 R18, R41, UR20, RZ ;  /* 0x0000001429127c25 */ /* 0x000fe8000f8e00ff */
[C---:B------:R-:W-:Y:S02]  /*20d0*/  IMAD R4, R93.reuse, UR18, R4 ;  /* 0x000000125d047c24 */ /* 0x040fe4000f8e0204 */
[----:B------:R-:W-:Y:S03]  /*20e0*/  IMAD R3, R93, UR20, R3 ;  /* 0x000000145d037c24 */ /* 0x000fe6000f8e0203 */
        /* <DEDUP_REMOVED lines=38> */
[----:B------:R-:W-:Y:S11]  /*2350*/  CS2R R2, SRZ ;  /* 0x0000000000027805 */ /* 0x000ff6000001ff00 */
[----:B------:R-:W-:Y:S01]  /*2360*/  @!UPT UIADD3 URZ, URZ, URZ, URZ ;  /* 0x0000003f3f3ff290 */ /* 0x000fe2000fffe03f */
[----:B------:R1:W5:Y:S04]  /*2370*/  @!P0 LDG.E.64 R42, [R8.64] ;  /* 0x0000000c082a8981 */ /* 0x000368000c1e1b00 */
[----:B------:R1:W5:Y:S01]  /*2380*/  @!P0 LDG.E.64 R2, [R4.64] ;  /* 0x0000000c04028981 */ /* 0x000362000c1e1b00 */
[----:B------:R-:W-:Y:S11]  /*2390*/  ISETP.GE.AND P0, PT, R40, c[0x0][0x27c], PT ;  /* 0x00009f0028007a0c */ /* 0x000ff60003f06270 */
[----:B------:R-:W-:Y:S02]  /*23a0*/  @!UPT UIADD3 URZ, URZ, URZ, URZ ;  /* 0x0000003f3f3ff290 */ /* 0x000fe4000fffe03f */
[----:B------:R1:W5:Y:S04]  /*23b0*/  @!P0 LDG.E.64 R46, [R8.64+0x10] ;  /* 0x0000100c082e8981 */ /* 0x000368000c1e1b00 */
[----:B------:R1:W5:Y:S01]  /*23c0*/  @!P0 LDG.E.64 R6, [R4.64+0x10] ;  /* 0x0000100c04068981 */ /* 0x000362000c1e1b00 */
        /* <DEDUP_REMOVED lines=15> */
[----:B------:R1:W5:Y:S02]  /*24c0*/  @!P0 LDG.E.64 R22, [R4.64+0x50] ;  /* 0x0000500c04168981 */ /* 0x000364000c1e1b00 */
.L_x_371:
[----:B------:R-:W-:Y:S05]  /*24d0*/  BSYNC B0 ;  /* 0x0000000000007941 */ /* 0x000fea0003800000 */
.L_x_370:
[----:B------:R-:W-:-:S05]  /*24e0*/  @P1 BRA `(.L_x_372) ;  /* 0x0000341000001947 */ /* 0x000fca0003800000 */
[----:B-1---5:R-:W-:Y:S01]  /*24f0*/  MOV R4, R53 ;  /* 0x0000003500047202 */ /* 0x022fe20000000f00 */
[----:B------:R-:W-:Y:S01]  /*2500*/  IMAD.MOV.U32 R9, RZ, RZ, R54 ;  /* 0x000000ffff097224 */ /* 0x000fe200078e0036 */
        /* <DEDUP_REMOVED lines=37> */
[----:B------:R-:W-:Y:S01]  /*2760*/  @!P0 SHF.R.U64 R5, R2, 0x10, R3 ;  /* 0x0000001002058819 */ /* 0x000fe20000001203 */
[----:B------:R-:W-:Y:S01]  /*2770*/  @!P0 HADD2.F32 R12, -RZ, R4.H0_H0 ;  /* 0x20000004ff0c8230 */ /* 0x000fe20000004100 */
[----:B------:R-:W-:Y:S01]  /*2780*/  @!P0 SHF.R.U64 R44, R42, 0x10, R43 ;  /* 0x000000102a2c8819 */ /* 0x000fe2000000122b */
[----:B------:R-:W-:Y:S01]  /*2790*/  @!P0 HADD2.F32 R42, -RZ, R13.H0_H0 ;  /* 0x2000000dff2a8230 */ /* 0x000fe20000004100 */
[----:B------:R-:W-:Y:S01]  /*27a0*/  @!P0 SHF.R.U32.HI R18, RZ, 0x10, R3 ;  /* 0x00000010ff128819 */ /* 0x000fe20000011603 */
[----:B------:R-:W-:Y:S01]  /*27b0*/  @!P0 HADD2.F32 R13, -RZ, R5.H0_H0 ;  /* 0x20000005ff0d8230 */ /* 0x000fe20000004100 */
[----:B------:R-:W-:Y:S01]  /*27c0*/  @!P0 SHF.R.U32.HI R56, RZ, 0x10, R43 ;  /* 0x00000010ff388819 */ /* 0x000fe2000001162b */
[----:B------:R-:W-:Y:S02]  /*27d0*/  @!P0 HADD2.F32 R44, -RZ, R44.H0_H0 ;  /* 0x2000002cff2c8230 */ /* 0x000fe40000004100 */
[----:B------:R-:W-:Y:S01]  /*27e0*/  @!P0 HADD2.F32 R18, -RZ, R18.H0_H0 ;  /* 0x20000012ff128230 */ /* 0x000fe20000004100 */
[----:B-1----:R-:W-:Y:S01]  /*27f0*/  @!P0 IMAD.MOV.U32 R4, RZ, RZ, R9 ;  /* 0x000000ffff048224 */ /* 0x002fe200078e0009 */
[----:B------:R-:W-:Y:S02]  /*2800*/  @!P0 MOV R2, R8 ;  /* 0x0000000800028202 */ /* 0x000fe40000000f00 */
[----:B------:R-:W-:Y:S02]  /*2810*/  @!P0 MOV R5, R10 ;  /* 0x0000000a00058202 */ /* 0x000fe40000000f00 */
[----:B------:R-:W-:Y:S02]  /*2820*/  @!P0 HADD2.F32 R43, -RZ, R4.H1_H1 ;  /* 0x30000004ff2b8230 */ /* 0x000fe40000004100 */
[--C-:B------:R-:W-:Y:S02]  /*2830*/  @!P0 HADD2.F32 R33, -RZ, R2.reuse.H1_H1 ;  /* 0x30000002ff218230 */ /* 0x100fe40000004100 */
[----:B------:R-:W-:Y:S02]  /*2840*/  @!P0 HADD2.F32 R3, -RZ, R2.H0_H0 ;  /* 0x20000002ff038230 */ /* 0x000fe40000004100 */
[----:B------:R-:W-:Y:S01]  /*2850*/  @!P0 HADD2.F32 R4, -RZ, R4.H0_H0 ;  /* 0x20000004ff048230 */ /* 0x000fe20000004100 */
[-C--:B------:R-:W-:Y:S02]  /*2860*/  @!P0 FMUL.FTZ R64, R33, R12.reuse ;  /* 0x0000000c21408220 */ /* 0x080fe40000410000 */
[----:B------:R-:W-:Y:S02]  /*2870*/  @!P0 FMUL.FTZ R2, R3, R12 ;  /* 0x0000000c03028220 */ /* 0x000fe40000410000 */
[-C--:B------:R-:W-:Y:S02]  /*2880*/  @!P0 FMUL.FTZ R12, R43, R13.reuse ;  /* 0x0000000d2b0c8220 */ /* 0x080fe40000410000 */
[----:B------:R-:W-:Y:S02]  /*2890*/  @!P0 FFMA.FTZ R64, R3, R42, -R64 ;  /* 0x0000002a03408223 */ /* 0x000fe40000010840 */
[C---:B------:R-:W-:Y:S01]  /*28a0*/  @!P0 FMUL.FTZ R3, R4.reuse, R13 ;  /* 0x0000000d04038220 */ /* 0x040fe20000410000 */
[----:B------:R-:W-:Y:S01]  /*28b0*/  @!P0 HADD2.F32 R13, -RZ, R19.H0_H0 ;  /* 0x20000013ff0d8230 */ /* 0x000fe20000004100 */
[----:B------:R-:W-:Y:S01]  /*28c0*/  @!P0 FFMA.FTZ R66, R4, R44, -R12 ;  /* 0x0000002c04428223 */ /* 0x000fe2000001080c */
[----:B------:R-:W-:Y:S01]  /*28d0*/  @!P0 MOV R4, R11 ;  /* 0x0000000b00048202 */ /* 0x000fe20000000f00 */
[----:B------:R-:W-:Y:S01]  /*28e0*/  @!P0 FFMA.FTZ R2, R33, R42, R2 ;  /* 0x0000002a21028223 */ /* 0x000fe20000010002 */
[--C-:B------:R-:W-:Y:S01]  /*28f0*/  @!P0 HADD2.F32 R19, -RZ, R5.reuse.H1_H1 ;  /* 0x30000005ff138230 */ /* 0x100fe20000004100 */
[----:B------:R-:W-:Y:S01]  /*2900*/  @!P0 FFMA.FTZ R3, R43, R44, R3 ;  /* 0x0000002c2b038223 */ /* 0x000fe20000010003 */
[----:B------:R-:W-:Y:S02]  /*2910*/  @!P0 HADD2.F32 R5, -RZ, R5.H0_H0 ;  /* 0x20000005ff058230 */ /* 0x000fe40000004100 */
[----:B------:R-:W-:Y:S01]  /*2920*/  @!P0 HADD2.F32 R33, -RZ, R45.H0_H0 ;  /* 0x2000002dff218230 */ /* 0x000fe20000004100 */
[-C--:B------:R-:W-:Y:S01]  /*2930*/  @!P0 FMUL.FTZ R65, R19, R13.reuse ;  /* 0x0000000d13418220 */ /* 0x080fe20000410000 */
        /* <DEDUP_REMOVED lines=8> */
[C---:B------:R-:W-:Y:S01]  /*29c0*/  @!P0 FMUL.FTZ R5, R12.reuse, R18 ;  /* 0x000000120c058220 */ /* 0x040fe20000410000 */
        /* <DEDUP_REMOVED lines=10> */
.L_x_374:
[----:B------:R-:W-:Y:S05]  /*2a70*/  BSYNC B0 ;  /* 0x0000000000007941 */ /* 0x000fea0003800000 */
.L_x_373:
[----:B------:R-:W-:Y:S01]  /*2a80*/  ISETP.GE.AND P0, PT, R28, c[0x0][0x1d4], PT ;  /* 0x000075001c007a0c */ /* 0x000fe20003f06270 */
[----:B------:R-:W-:Y:S01]  /*2a90*/  @!UPT UIADD3 URZ, URZ, URZ, URZ ;  /* 0x0000003f3f3ff290 */ /* 0x000fe2000fffe03f */
[----:B------:R-:W-:Y:S11]  /*2aa0*/  BSSY B0, `(.L_x_375) ;  /* 0x0000036000007945 */ /* 0x000ff60003800000 */
[----:B------:R-:W-:-:S05]  /*2ab0*/  @P0 BRA `(.L_x_376) ;  /* 0x0000034000000947 */ /* 0x000fca0003800000 */
[----:B------:R-:W-:Y:S01]  /*2ac0*/  ISETP.GE.AND P0, PT, R40, c[0x0][0x27c], PT ;  /* 0x00009f0028007a0c */ /* 0x000fe20003f06270 */
[----:B-1----:R-:W1:Y:S11]  /*2ad0*/  LDS.128 R8, [R88+0x2400] ;  /* 0x0024000058087984 */ /* 0x002e760000000c00 */
[----:B------:R-:W-:Y:S01]  /*2ae0*/  @!UPT UIADD3 URZ, URZ, URZ, URZ ;  /* 0x0000003f3f3ff290 */ /* 0x000fe2000fffe03f */
[----:B------:R-:W-:Y:S01]  /*2af0*/  @!P0 HADD2.F32 R2, -RZ, R24.H0_H0 ;  /* 0x20000018ff028230 */ /* 0x000fe20000004100 */
[----:B------:R-:W-:Y:S01]  /*2b00*/  @!P0 SHF.R.U64 R5, R6, 0x10, R7 ;  /* 0x0000001006058819 */ /* 0x000fe20000001207 */
[----:B------:R-:W-:Y:S01]  /*2b10*/  @!P0 HADD2.F32 R12, -RZ, R57.H0_H0 ;  /* 0x20000039ff0c8230 */ /* 0x000fe20000004100 */
[----:B------:R-:W-:Y:S02]  /*2b20*/  @!P0 SHF.R.U64 R18, R46, 0x10, R47 ;  /* 0x000000102e128819 */ /* 0x000fe4000000122f */
[----:B------:R-:W-:Y:S01]  /*2b30*/  @!P0 SHF.R.U32.HI R7, RZ, 0x10, R7 ;  /* 0x00000010ff078819 */ /* 0x000fe20000011607 */
[----:B------:R-:W-:Y:S01]  /*2b40*/  @!P0 HADD2.F32 R5, -RZ, R5.H0_H0 ;  /* 0x20000005ff058230 */ /* 0x000fe20000004100 */
[----:B------:R-:W-:Y:S01]  /*2b50*/  @!P0 SHF.R.U32.HI R42, RZ, 0x10, R47 ;  /* 0x00000010ff2a8819 */ /* 0x000fe2000001162f */
[----:B------:R-:W-:Y:S04]  /*2b60*/  @!P0 HADD2.F32 R18, -RZ, R18.H0_H0 ;  /* 0x20000012ff128230 */ /* 0x000fe80000004100 */
        /* <DEDUP_REMOVED lines=12> */
[CC--:B------:R-:W-:Y:S01]  /*2c30*/  @!P0 FMUL.FTZ R19, R13.reuse, R5.reuse ;  /* 0x000000050d138220 */ /* 0x0c0fe20000410000 */
[----:B------:R-:W-:Y:S01]  /*2c40*/  @!P0 HADD2.F32 R12, -RZ, R7.H0_H0 ;  /* 0x20000007ff0c8230 */ /* 0x000fe20000004100 */
        /* <DEDUP_REMOVED lines=27> */
.L_x_376:
[----:B------:R-:W-:Y:S05]  /*2e00*/  BSYNC B0 ;  /* 0x0000000000007941 */ /* 0x000fea0003800000 */
.L_x_375:
        /* <DEDUP_REMOVED lines=56> */
.L_x_378:
[----:B------:R-:W-:Y:S05]  /*3190*/  BSYNC B0 ;  /* 0x0000000000007941 */ /* 0x000fea0003800000 */
.L_x_377:
        /* <DEDUP_REMOVED lines=56> */
.L_x_380:
[----:B------:R-:W-:Y:S05]  /*3520*/  BSYNC B0 ;  /* 0x0000000000007941 */ /* 0x000fea0003800000 */
.L_x_379:
        /* <DEDUP_REMOVED lines=56> */
.L_x_382:
[----:B------:R-:W-:Y:S05]  /*38b0*/  BSYNC B0 ;  /* 0x0000000000007941 */ /* 0x000fea0003800000 */
.L_x_381:
[----:B------:R-:W-:Y:S11]  /*38c0*/  ISETP.GE.AND P0, PT, R95, c[0x0][0x1d4], PT ;  /* 0x000075005f007a0c */ /* 0x000ff60003f06270 */
[----:B------:R-:W-:Y:S02]  /*38d0*/  @!UPT UIADD3 URZ, URZ, URZ, URZ ;  /* 0x0000003f3f3ff290 */ /* 0x000fe4000fffe03f */
        /* <DEDUP_REMOVED lines=54> */
.L_x_369:
        /* <DEDUP_REMOVED lines=37> */
[----:B------:R1:W5:Y:S04]  /*3e90*/  @!P0 LDG.E.128 R44, [R8.64] ;  /* 0x0000000c082c8981 */ /* 0x000368000c1e1d00 */
[----:B------:R1:W5:Y:S01]  /*3ea0*/  @!P0 LDG.E.128 R4, [R2.64] ;  /* 0x0000000c02048981 */ /* 0x000362000c1e1d00 */
[----:B------:R-:W-:Y:S11]  /*3eb0*/  ISETP.GE.AND P0, PT, R28, c[0x0][0x27c], PT ;  /* 0x00009f001c007a0c */ /* 0x000ff60003f06270 */
[----:B------:R-:W-:Y:S02]  /*3ec0*/  @!UPT UIADD3 URZ, URZ, URZ, URZ ;  /* 0x0000003f3f3ff290 */ /* 0x000fe4000fffe03f */
[----:B------:R1:W5:Y:S04]  /*3ed0*/  @!P0 LDG.E.128 R56, [R8.64+0x20] ;  /* 0x0000200c08388981 */ /* 0x000368000c1e1d00 */
[----:B------:R1:W5:Y:S01]  /*3ee0*/  @!P0 LDG.E.128 R12, [R2.64+0x20] ;  /* 0x0000200c020c8981 */ /* 0x000362000c1e1d00 */
[----:B------:R-:W-:Y:S11]  /*3ef0*/  ISETP.GE.AND P0, PT, R29, c[0x0][0x27c], PT ;  /* 0x00009f001d007a0c */ /* 0x000ff60003f06270 */
[----:B------:R-:W-:Y:S02]  /*3f00*/  @!UPT UIADD3 URZ, URZ, URZ, URZ ;  /* 0x0000003f3f3ff290 */ /* 0x000fe4000fffe03f */
[----:B------:R1:W5:Y:S04]  /*3f10*/  @!P0 LDG.E.128 R64, [R8.64+0x40] ;  /* 0x0000400c08408981 */ /* 0x000368000c1e1d00 */
[----:B------:R1:W5:Y:S02]  /*3f20*/  @!P0 LDG.E.128 R20, [R2.64+0x40] ;  /* 0x0000400c02148981 */ /* 0x000364000c1e1d00 */
.L_x_384:
[----:B------:R-:W-:Y:S05]  /*3f30*/  BSYNC B0 ;  /* 0x0000000000007941 */ /* 0x000fea0003800000 */
.L_x_383:
[----:B------:R-:W-:Y:S04]  /*3f40*/  IADD3 R81, P0, R156, R10, RZ ;  /* 0x0000000a9c517210 */ /* 0x000fe80007f1e0ff */
[----:B------:R-:W-:Y:S01]  /*3f50*/  IADD3.X R80, R141, R16, RZ, P0, !PT ;  /* 0x000000108d507210 */ /* 0x000fe200007fe4ff */
        /* <DEDUP_REMOVED lines=31> */
[-C--:B------:R-:W-:Y:S01]  /*4150*/  IADD3 R2, P1, P0, R90, R81.reuse, R122 ;  /* 0x000000515a027210 */ /* 0x080fe2000783e07a */
[----:B------:R-:W-:Y:S01]  /*4160*/  IMAD.MOV.U32 R24, RZ, RZ, R7 ;  /* 0x000000ffff187224 */ /* 0x000fe200078e0007 */
[----:B------:R-:W-:Y:S01]  /*4170*/  MOV R52, R46 ;  /* 0x0000002e00347202 */ /* 0x000fe20000000f00 */
[----:B------:R-:W-:Y:S01]  /*4180*/  IMAD.MOV.U32 R55, RZ, RZ, R47 ;  /* 0x000000ffff377224 */ /* 0x000fe200078e002f */
[----:B------:R-:W-:Y:S02]  /*4190*/  IADD3.X R8, R92, R80, R136, P1, P0 ;  /* 0x000000505c087210 */ /* 0x000fe40000fe0488 */
        /* <DEDUP_REMOVED lines=11> */
[----:B------:R-:W-:Y:S11]  /*4250*/  ISETP.GE.AND P0, PT, R26, c[0x0][0x27c], PT ;  /* 0x00009f001a007a0c */ /* 0x000ff60003f06270 */
[----:B------:R-:W-:Y:S02]  /*4260*/  @!UPT UIADD3 URZ, URZ, URZ, URZ ;  /* 0x0000003f3f3ff290 */ /* 0x000fe4000fffe03f */
[----:B------:R-:W-:Y:S01]  /*4270*/  @!P0 SHF.R.U64 R53, R46, 0x10, R47 ;  /* 0x000000102e358819 */ /* 0x000fe2000000122f */
[----:B------:R-:W-:Y:S01]  /*4280*/  @!P0 HADD2.F32 R2, -RZ, R2.H0_H0 ;  /* 0x20000002ff028230 */ /* 0x000fe20000004100 */
[--C-:B------:R-:W-:Y:S01]  /*4290*/  @!P0 SHF.R.U64 R11, R6, 0x10, R7.reuse ;  /* 0x00000010060b8819 */ /* 0x100fe20000001207 */
[----:B------:R-:W-:Y:S01]  /*42a0*/  @!P0 HADD2.F32 R43, -RZ, R43.H0_H0 ;  /* 0x2000002bff2b8230 */ /* 0x000fe20000004100 */
[----:B------:R-:W-:Y:S01]  /*42b0*/  @!P0 SHF.R.U32.HI R25, RZ, 0x10, R7 ;  /* 0x00000010ff198819 */ /* 0x000fe20000011607 */
[----:B-1----:R-:W-:Y:S01]  /*42c0*/  @!P0 IMAD.MOV.U32 R7, RZ, RZ, R16 ;  /* 0x000000ffff078224 */ /* 0x002fe200078e0010 */
[----:B------:R-:W-:Y:S01]  /*42d0*/  @!P0 MOV R46, R61 ;  /* 0x0000003d002e8202 */ /* 0x000fe20000000f00 */
[----:B------:R-:W-:Y:S01]  /*42e0*/  @!P0 HADD2.F32 R10, -RZ, R10.H0_H0 ;  /* 0x2000000aff0a8230 */ /* 0x000fe20000004100 */
[----:B------:R-:W-:Y:S02]  /*42f0*/  @!P0 MOV R48, R60 ;  /* 0x0000003c00308202 */ /* 0x000fe40000000f00 */
[----:B------:R-:W-:Y:S02]  /*4300*/  @!P0 MOV R6, R17 ;  /* 0x0000001100068202 */ /* 0x000fe40000000f00 */
[----:B------:R-:W-:Y:S01]  /*4310*/  @!P0 SHF.R.U64 R8, R4, 0x10, R5 ;  /* 0x0000001004088819 */ /* 0x000fe20000001205 */
[----:B------:R-:W-:Y:S01]  /*4320*/  @!P0 HADD2.F32 R4, -RZ, R3.H0_H0 ;  /* 0x20000003ff048230 */ /* 0x000fe20000004100 */
[----:B------:R-:W-:Y:S01]  /*4330*/  @!P0 SHF.R.U64 R51, R44, 0x10, R45 ;  /* 0x000000102c338819 */ /* 0x000fe2000000122d */
[----:B------:R-:W-:Y:S01]  /*4340*/  @!P0 HADD2.F32 R44, -RZ, R46.H0_H0 ;  /* 0x2000002eff2c8230 */ /* 0x000fe20000004100 */
[----:B------:R-:W-:Y:S01]  /*4350*/  @!P0 SHF.R.U32.HI R9, RZ, 0x10, R5 ;  /* 0x00000010ff098819 */ /* 0x000fe20000011605 */
[----:B------:R-:W-:Y:S01]  /*4360*/  @!P0 HADD2.F32 R42, -RZ, R48.H0_H0 ;  /* 0x20000030ff2a8230 */ /* 0x000fe20000004100 */
[----:B------:R-:W-:Y:S01]  /*4370*/  @!P0 SHF.R.U32.HI R50, RZ, 0x10, R45 ;  /* 0x00000010ff328819 */ /* 0x000fe2000001162d */
[----:B------:R-:W-:Y:S01]  /*4380*/  @!P0 HADD2.F32 R3, -RZ, R7.H0_H0 ;  /* 0x20000007ff038230 */ /* 0x000fe20000004100 */
[----:B------:R-:W-:Y:S01]  /*4390*/  @!P0 SHF.R.U32.HI R68, RZ, 0x10, R47 ;  /* 0x00000010ff448819 */ /* 0x000fe2000001162f */
[----:B------:R-:W-:Y:S01]  /*43a0*/  @!P0 FMUL.FTZ R47, R44, R4 ;  /* 0x000000042c2f8220 */ /* 0x000fe20000410000 */
[----:B------:R-:W-:Y:S01]  /*43b0*/  @!P0 HADD2.F32 R5, -RZ, R6.H0_H0 ;  /* 0x20000006ff058230 */ /* 0x000fe20000004100 */
[CC--:B------:R-:W-:Y:S01]  /*43c0*/  @!P0 FMUL.FTZ R54, R42.reuse, R2.reuse ;  /* 0x000000022a368220 */ /* 0x0c0fe20000410000 */
[----:B------:R-:W-:Y:S01]  /*43d0*/  @!P0 HADD2.F32 R45, -RZ, R49.H0_H0 ;  /* 0x20000031ff2d8230 */ /* 0x000fe20000004100 */
[----:B------:R-:W-:Y:S01]  /*43e0*/  @!P0 FMUL.FTZ R2, R3, R2 ;  /* 0x0000000203028220 */ /* 0x000fe20000410000 */
[----:B------:R-:W-:Y:S01]  /*43f0*/  @!P0 HADD2.F32 R46, -RZ, R46.H1_H1 ;  /* 0x3000002eff2e8230 */ /* 0x000fe20000004100 */
[C---:B------:R-:W-:Y:S01]  /*4400*/  @!P0 FMUL.FTZ R4, R5.reuse, R4 ;  /* 0x0000000405048220 */ /* 0x040fe20000410000 */
[----:B------:R-:W-:Y:S01]  /*4410*/  @!P0 HADD2.F32 R8, -RZ, R8.H0_H0 ;  /* 0x20000008ff088230 */ /* 0x000fe20000004100 */
[----:B------:R-:W-:Y:S01]  /*4420*/  @!P0 FFMA.FTZ R84, R5, R45, -R47 ;  /* 0x0000002d05548223 */ /* 0x000fe2000001082f */
[----:B------:R-:W-:Y:S01]  /*4430*/  @!P0 HADD2.F32 R5, -RZ, R9.H0_H0 ;  /* 0x20000009ff058230 */ /* 0x000fe20000004100 */
[----:B------:R-:W-:Y:S01]  /*4440*/  @!P0 FFMA.FTZ R85, R3, R43, -R54 ;  /* 0x0000002b03558223 */ /* 0x000fe20000010836 */
[----:B------:R-:W-:Y:S01]  /*4450*/  @!P0 MOV R54, R63 ;  /* 0x0000003f00368202 */ /* 0x000fe20000000f00 */
[----:B------:R-:W-:Y:S01]  /*4460*/  @!P0 FFMA.FTZ R2, R42, R43, R2 ;  /* 0x0000002b2a028223 */ /* 0x000fe20000010002 */
[----:B------:R-:W-:Y:S01]  /*4470*/  @!P0 HADD2.F32 R42, -RZ, R48.H1_H1 ;  /* 0x30000030ff2a8230 */ /* 0x000fe20000004100 */
[----:B------:R-:W-:Y:S01]  /*4480*/  @!P0 FMUL.FTZ R9, R46, R5 ;  /* 0x000000052e098220 */ /* 0x000fe20000410000 */
[----:B------:R-:W-:Y:S02]  /*4490*/  @!P0 HADD2.F32 R47, -RZ, R50.H0_H0 ;  /* 0x20000032ff2f8230 */ /* 0x000fe40000004100 */
[----:B------:R-:W-:Y:S02]  /*44a0*/  @!P0 HADD2.F32 R3, -RZ, R6.H1_H1 ;  /* 0x30000006ff038230 */ /* 0x000fe40000004100 */
[----:B------:R-:W-:Y:S01]  /*44b0*/  @!P0 HADD2.F32 R6, -RZ, R7.H1_H1 ;  /* 0x30000007ff068230 */ /* 0x000fe20000004100 */
[-C--:B------:R-:W-:Y:S01]  /*44c0*/  @!P0 FMUL.FTZ R7, R42, R8.reuse ;  /* 0x000000082a078220 */ /* 0x080fe20000410000 */
[----:B------:R-:W-:Y:S01]  /*44d0*/  @!P0 HADD2.F32 R43, -RZ, R51.H0_H0 ;  /* 0x20000033ff2b8230 */ /* 0x000fe20000004100 */
[C---:B------:R-:W-:Y:S01]  /*44e0*/  @!P0 FFMA.FTZ R83, R3.reuse, R47, -R9 ;  /* 0x0000002f03538223 */ /* 0x040fe20000010809 */
[----:B------:R-:W-:Y:S01]  /*44f0*/  @!P0 HADD2.F32 R51, -RZ, R53.H0_H0 ;  /* 0x20000035ff338230 */ /* 0x000fe20000004100 */
[----:B------:R-:W-:Y:S01]  /*4500*/  @!P0 IMAD.MOV.U32 R9, RZ, RZ, R62 ;  /* 0x000000ffff098224 */ /* 0x000fe200078e003e */
[----:B------:R-:W-:Y:S01]  /*4510*/  @!P0 HADD2.F32 R49, -RZ, R52.H0_H0 ;  /* 0x20000034ff318230 */ /* 0x000fe20000004100 */
[----:B------:R-:W-:Y:S01]  /*4520*/  @!P0 FMUL.FTZ R5, R3, R5 ;  /* 0x0000000503058220 */ /* 0x000fe20000410000 */
[----:B------:R-:W-:Y:S01]  /*4530*/  @!P0 HADD2.F32 R53, -RZ, R55.H0_H0 ;  /* 0x20000037ff358230 */ /* 0x000fe20000004100 */
[C---:B------:R-:W-:Y:S01]  /*4540*/  @!P0 FMUL.FTZ R3, R6.reuse, R8 ;  /* 0x0000000806038220 */ /* 0x040fe20000410000 */
[----:B------:R-:W-:Y:S01]  /*4550*/  @!P0 HADD2.F32 R50, -RZ, R9.H1_H1 ;  /* 0x30000009ff328230 */ /* 0x000fe20000004100 */
[-C--:B------:R-:W-:Y:S01]  /*4560*/  @!P0 FFMA.FTZ R82, R6, R43.reuse, -R7 ;  /* 0x0000002b06528223 */ /* 0x080fe20000010807 */
        /* <DEDUP_REMOVED lines=14> */
[----:B------:R-:W-:Y:S01]  /*4650*/  @!P0 MOV R17, R42 ;  /* 0x0000002a00118202 */ /* 0x000fe20000000f00 */
[----:B------:R-:W-:Y:S01]  /*4660*/  @!P0 IMAD.MOV.U32 R8, RZ, RZ, R19 ;  /* 0x000000ffff088224 */ /* 0x000fe200078e0013 */
[----:B------:R-:W-:Y:S01]  /*4670*/  @!P0 F2FP.PACK_AB R2, R3, R2 ;  /* 0x000000020302823e */ /* 0x000fe200000000ff */
[CC--:B------:R-:W-:Y:S01]  /*4680*/  @!P0 FFMA.FTZ R78, R9.reuse, R49.reuse, -R52 ;  /* 0x00000031094e8223 */ /* 0x0c0fe20000010834 */
[----:B------:R-:W-:Y:S01]  /*4690*/  @!P0 HADD2.F32 R11, -RZ, R24.H0_H0 ;  /* 0x20000018ff0b8230 */ /* 0x000fe20000004100 */
[----:B------:R-:W-:Y:S01]  /*46a0*/  @!P0 FMUL.FTZ R6, R9, R10 ;  /* 0x0000000a09068220 */ /* 0x000fe20000410000 */
[----:B------:R-:W-:Y:S01]  /*46b0*/  @!P0 HADD2.F32 R24, -RZ, R25.H0_H0 ;  /* 0x20000019ff188230 */ /* 0x000fe20000004100 */
[----:B------:R-:W-:Y:S01]  /*46c0*/  @!P0 IMAD.MOV.U32 R61, RZ, RZ, R4 ;  /* 0x000000ffff3d8224 */ /* 0x000fe200078e0004 */
[--C-:B------:R-:W-:Y:S01]  /*46d0*/  @!P0 HADD2.F32 R52, -RZ, R54.reuse.H0_H0 ;  /* 0x20000036ff348230 */ /* 0x100fe20000004100 */
[----:B------:R-:W-:Y:S01]  /*46e0*/  @!P0 FFMA.FTZ R6, R48, R49, R6 ;  /* 0x0000003130068223 */ /* 0x000fe20000010006 */
[----:B------:R-:W-:Y:S01]  /*46f0*/  @!P0 MOV R60, R2 ;  /* 0x00000002003c8202 */ /* 0x000fe20000000f00 */
[----:B------:R-:W-:Y:S01]  /*4700*/  @!P0 FFMA.FTZ R7, R50, R51, R7 ;  /* 0x0000003332078223 */ /* 0x000fe20000010007 */
[----:B------:R-:W-:Y:S01]  /*4710*/  @!P0 HADD2.F32 R25, -RZ, R54.H1_H1 ;  /* 0x30000036ff198230 */ /* 0x000fe20000004100 */
[----:B------:R-:W-:Y:S01]  /*4720*/  @!P0 FMUL.FTZ R73, R52, R11 ;  /* 0x0000000b34498220 */ /* 0x000fe20000410000 */
[--C-:B------:R-:W-:Y:S02]  /*4730*/  @!P0 HADD2.F32 R10, -RZ, R8.reuse.H1_H1 ;  /* 0x30000008ff0a8230 */ /* 0x100fe40000004100 */
[----:B------:R-:W-:Y:S01]  /*4740*/  @!P0 F2FP.PACK_AB R6, R7, R6 ;  /* 0x000000060706823e */ /* 0x000fe200000000ff */
[----:B------:R-:W-:Y:S01]  /*4750*/  @!P0 HADD2.F32 R9, -RZ, R8.H0_H0 ;  /* 0x20000008ff098230 */ /* 0x000fe20000004100 */
[----:B------:R-:W-:Y:S01]  /*4760*/  @!P0 FMUL.FTZ R55, R25, R24 ;  /* 0x0000001819378220 */ /* 0x000fe20000410000 */
[----:B------:R-:W-:Y:S01]  /*4770*/  @!P0 HADD2.F32 R54, -RZ, R68.H0_H0 ;  /* 0x20000044ff368230 */ /* 0x000fe20000004100 */
[----:B------:R-:W-:Y:S02]  /*4780*/  @!P0 MOV R62, R6 ;  /* 0x00000006003e8202 */ /* 0x000fe40000000f00 */
[C---:B------:R-:W-:Y:S02]  /*4790*/  @!P0 FFMA.FTZ R73, R9.reuse, R53, -R73 ;  /* 0x0000003509498223 */ /* 0x040fe40000010849 */
[C---:B------:R-:W-:Y:S02]  /*47a0*/  @!P0 FFMA.FTZ R55, R10.reuse, R54, -R55 ;  /* 0x000000360a378223 */ /* 0x040fe40000010837 */
[----:B------:R-:W-:Y:S01]  /*47b0*/  @!P0 FMUL.FTZ R8, R9, R11 ;  /* 0x0000000b09088220 */ /* 0x000fe20000410000 */
[----:B------:R-:W-:Y:S01]  /*47c0*/  @!P0 F2FP.PACK_AB R11, R79, R78 ;  /* 0x0000004e4f0b823e */ /* 0x000fe200000000ff */
[----:B------:R-:W-:Y:S01]  /*47d0*/  @!P0 FMUL.FTZ R9, R10, R24 ;  /* 0x000000180a098220 */ /* 0x000fe20000410000 */
[----:B------:R-:W-:Y:S01]  /*47e0*/  @!P0 F2FP.PACK_AB R24, R82, R85 ;  /* 0x000000555218823e */ /* 0x000fe200000000ff */
[----:B------:R-:W-:Y:S01]  /*47f0*/  @!P0 FFMA.FTZ R8, R52, R53, R8 ;  /* 0x0000003534088223 */ /* 0x000fe20000010008 */
[----:B------:R-:W-:Y:S01]  /*4800*/  @!P0 F2FP.PACK_AB R10, R55, R73 ;  /* 0x00000049370a823e */ /* 0x000fe200000000ff */
[----:B------:R-:W-:Y:S01]  /*4810*/  @!P0 FFMA.FTZ R9, R25, R54, R9 ;  /* 0x0000003619098223 */ /* 0x000fe20000010009 */
[----:B------:R-:W-:Y:S01]  /*4820*/  @!P0 MOV R16, R24 ;  /* 0x0000001800108202 */ /* 0x000fe20000000f00 */
[----:B------:R-:W-:Y:S01]  /*4830*/  @!P0 IMAD.MOV.U32 R18, RZ, RZ, R11 ;  /* 0x000000ffff128224 */ /* 0x000fe200078e000b */
[----:B------:R-:W-:Y:S02]  /*4840*/  @!P0 MOV R19, R10 ;  /* 0x0000000a00138202 */ /* 0x000fe40000000f00 */
[----:B------:R-:W-:Y:S03]  /*4850*/  @!P0 F2FP.PACK_AB R8, R9, R8 ;  /* 0x000000080908823e */ /* 0x000fe600000000ff */
[----:B------:R1:W-:Y:S01]  /*4860*/  STG.E.128 [R76.64], R16 ;  /* 0x000000104c007986 */ /* 0x0003e2000c101d0c */
[----:B------:R-:W-:Y:S07]  /*4870*/  @!P0 MOV R63, R8 ;  /* 0x00000008003f8202 */ /* 0x000fee0000000f00 */
[----:B------:R1:W-:Y:S02]  /*4880*/  @!P2 STG.E.128 [R74.64], R60 ;  /* 0x0000003c4a00a986 */ /* 0x0003e4000c101d0c */
.L_x_386:
[----:B------:R-:W-:Y:S05]  /*4890*/  BSYNC B0 ;  /* 0x0000000000007941 */ /* 0x000fea0003800000 */
.L_x_385:
[----:B------:R-:W-:Y:S01]  /*48a0*/  ISETP.GE.AND P0, PT, R28, c[0x0][0x1d4], PT ;  /* 0x000075001c007a0c */ /* 0x000fe20003f06270 */
[----:B------:R-:W-:Y:S01]  /*48b0*/  @!UPT UIADD3 URZ, URZ, URZ, URZ ;  /* 0x0000003f3f3ff290 */ /* 0x000fe2000fffe03f */
[----:B------:R-:W-:Y:S11]  /*48c0*/  BSSY B0, `(.L_x_387) ;  /* 0x0000071000007945 */ /* 0x000ff60003800000 */
        /* <DEDUP_REMOVED lines=12> */
[----:B------:R-:W-:Y:S11]  /*4990*/  ISETP.GE.AND P0, PT, R28, c[0x0][0x27c], PT ;  /* 0x00009f001c007a0c */ /* 0x000ff60003f06270 */
[----:B------:R-:W-:Y:S02]  /*49a0*/  @!UPT UIADD3 URZ, URZ, URZ, URZ ;  /* 0x0000003f3f3ff290 */ /* 0x000fe4000fffe03f */
[----:B------:R-:W-:Y:S01]  /*49b0*/  @!P0 SHF.R.U64 R5, R12, 0x10, R13 ;  /* 0x000000100c058819 */ /* 0x000fe2000000120d */
[----:B------:R-:W-:Y:S01]  /*49c0*/  @!P0 HADD2.F32 R2, -RZ, R30.H0_H0 ;  /* 0x2000001eff028230 */ /* 0x000fe20000004100 */
[----:B------:R-:W-:Y:S01]  /*49d0*/  @!P0 SHF.R.U64 R12, R56, 0x10, R57 ;  /* 0x00000010380c8819 */ /* 0x000fe20000001239 */
[----:B------:R-:W-:Y:S01]  /*49e0*/  @!P0 HADD2.F32 R8, -RZ, R69.H0_H0 ;  /* 0x20000045ff088230 */ /* 0x000fe20000004100 */
[----:B--2---:R-:W-:Y:S01]  /*49f0*/  @!P0 MOV R9, R52 ;  /* 0x0000003400098202 */ /* 0x004fe20000000f00 */
[----:B------:R-:W-:Y:S01]  /*4a00*/  @!P0 HADD2.F32 R5, -RZ, R5.H0_H0 ;  /* 0x20000005ff058230 */ /* 0x000fe20000004100 */
[----:B-1----:R-:W-:Y:S01]  /*4a10*/  @!P0 MOV R4, R16 ;  /* 0x0000001000048202 */ /* 0x002fe20000000f00 */
[----:B------:R-:W-:Y:S01]  /*4a20*/  @!P0 HADD2.F32 R24, -RZ, R69.H1_H1 ;  /* 0x30000045ff188230 */ /* 0x000fe20000004100 */
[----:B------:R-:W-:Y:S01]  /*4a30*/  @!P0 SHF.R.U32.HI R6, RZ, 0x10, R13 ;  /* 0x00000010ff068819 */ /* 0x000fe2000001160d */
[--C-:B------:R-:W-:Y:S01]  /*4a40*/  @!P0 HADD2.F32 R7, -RZ, R9.reuse.H0_H0 ;  /* 0x20000009ff078230 */ /* 0x100fe20000004100 */
[----:B------:R-:W-:Y:S01]  /*4a50*/  @!P0 SHF.R.U64 R11, R14, 0x10, R15 ;  /* 0x000000100e0b8819 */ /* 0x000fe2000000120f */
[--C-:B------:R-:W-:Y:S01]  /*4a60*/  @!P0 HADD2.F32 R3, -RZ, R4.reuse.H0_H0 ;  /* 0x20000004ff038230 */ /* 0x100fe20000004100 */
[----:B------:R-:W-:Y:S01]  /*4a70*/  @!P0 MOV R43, R54 ;  /* 0x00000036002b8202 */ /* 0x000fe20000000f00 */
[----:B------:R-:W-:Y:S01]  /*4a80*/  @!P0 HADD2.F32 R13, -RZ, R9.H1_H1 ;  /* 0x30000009ff0d8230 */ /* 0x000fe20000004100 */
[----:B------:R-:W-:Y:S01]  /*4a90*/  @!P0 FMUL.FTZ R14, R7, R2 ;  /* 0x00000002070e8220 */ /* 0x000fe20000410000 */
[----:B------:R-:W-:Y:S01]  /*4aa0*/  @!P0 HADD2.F32 R4, -RZ, R4.H1_H1 ;  /* 0x30000004ff048230 */ /* 0x000fe20000004100 */
[----:B------:R-:W-:Y:S01]  /*4ab0*/  @!P0 IMAD.MOV.U32 R9, RZ, RZ, R53 ;  /* 0x000000ffff098224 */ /* 0x000fe200078e0035 */
[--C-:B------:R-:W-:Y:S01]  /*4ac0*/  @!P0 SHF.R.U32.HI R48, RZ, 0x10, R59.reuse ;  /* 0x00000010ff308819 */ /* 0x100fe2000001163b */
[----:B------:R-:W-:Y:S01]  /*4ad0*/  @!P0 FFMA.FTZ R68, R3, R8, -R14 ;  /* 0x0000000803448223 */ /* 0x000fe2000001080e */
[----:B------:R-:W-:Y:S01]  /*4ae0*/  @!P0 HADD2.F32 R14, -RZ, R12.H0_H0 ;  /* 0x2000000cff0e8230 */ /* 0x000fe20000004100 */
[-C--:B------:R-:W-:Y:S01]  /*4af0*/  @!P0 FMUL.FTZ R12, R13, R5.reuse ;  /* 0x000000050d0c8220 */ /* 0x080fe20000410000 */
[----:B------:R-:W-:Y:S01]  /*4b00*/  @!P0 SHF.R.U64 R44, R58, 0x10, R59 ;  /* 0x000000103a2c8819 */ /* 0x000fe2000000123b */
[----:B------:R-:W-:Y:S01]  /*4b10*/  @!P0 FMUL.FTZ R2, R3, R2 ;  /* 0x0000000203028220 */ /* 0x000fe20000410000 */
[----:B------:R-:W-:Y:S01]  /*4b20*/  @!P0 SHF.R.U32.HI R56, RZ, 0x10, R57 ;  /* 0x00000010ff388819 */ /* 0x000fe20000011639 */
[C---:B------:R-:W-:Y:S01]  /*4b30*/  @!P0 FMUL.FTZ R3, R4.reuse, R5 ;  /* 0x0000000504038220 */ /* 0x040fe20000410000 */
[----:B------:R-:W-:Y:S01]  /*4b40*/  @!P0 MOV R5, R17 ;  /* 0x0000001100058202 */ /* 0x000fe20000000f00 */
[----:B------:R-:W-:Y:S01]  /*4b50*/  @!P0 FFMA.FTZ R59, R4, R14, -R12 ;  /* 0x0000000e043b8223 */ /* 0x000fe2000001080c */
[----:B------:R-:W-:Y:S01]  /*4b60*/  @!P0 HADD2.F32 R4, -RZ, R30.H1_H1 ;  /* 0x3000001eff048230 */ /* 0x000fe20000004100 */
[----:B------:R-:W-:Y:S01]  /*4b70*/  @!P0 FFMA.FTZ R2, R7, R8, R2 ;  /* 0x0000000807028223 */ /* 0x000fe20000010002 */
[----:B------:R-:W-:Y:S01]  /*4b80*/  @!P0 SHF.R.U32.HI R10, RZ, 0x10, R15 ;  /* 0x00000010ff0a8819 */ /* 0x000fe2000001160f */
[----:B------:R-:W-:Y:S01]  /*4b90*/  @!P0 FFMA.FTZ R3, R13, R14, R3 ;  /* 0x0000000e0d038223 */ /* 0x000fe20000010003 */
[----:B------:R-:W-:Y:S02]  /*4ba0*/  @!P0 HADD2.F32 R15, -RZ, R9.H0_H0 ;  /* 0x20000009ff0f8230 */ /* 0x000fe40000004100 */
[----:B------:R-:W-:Y:S02]  /*4bb0*/  @!P0 HADD2.F32 R7, -RZ, R5.H0_H0 ;  /* 0x20000005ff078230 */ /* 0x000fe40000004100 */
[----:B------:R-:W-:Y:S01]  /*4bc0*/  @!P0 F2FP.PACK_AB R2, R3, R2 ;  /* 0x000000020302823e */ /* 0x000fe200000000ff */
[-C--:B------:R-:W-:Y:S01]  /*4bd0*/  @!P0 FMUL.FTZ R12, R15, R4.reuse ;  /* 0x000000040f0c8220 */ /* 0x080fe20000410000 */
[----:B------:R-:W-:Y:S01]  /*4be0*/  @!P0 HADD2.F32 R25, -RZ, R9.H1_H1 ;  /* 0x30000009ff198230 */ /* 0x000fe20000004100 */
[C---:B------:R-:W-:Y:S01]  /*4bf0*/  @!P0 FMUL.FTZ R4, R7.reuse, R4 ;  /* 0x0000000407048220 */ /* 0x040fe20000410000 */
[----:B------:R-:W-:Y:S01]  /*4c00*/  @!P0 HADD2.F32 R8, -RZ, R6.H0_H0 ;  /* 0x20000006ff088230 */ /* 0x000fe20000004100 */
[----:B------:R-:W-:Y:S01]  /*4c10*/  @!P0 FFMA.FTZ R58, R7, R24, -R12 ;  /* 0x00000018073a8223 */ /* 0x000fe2000001080c */
[----:B------:R-:W-:Y:S01]  /*4c20*/  @!P0 MOV R52, R2 ;  /* 0x0000000200348202 */ /* 0x000fe20000000f00 */
[----:B------:R-:W-:Y:S01]  /*4c30*/  @!P0 IMAD.MOV.U32 R12, RZ, RZ, R55 ;  /* 0x000000ffff0c8224 */ /* 0x000fe200078e0037 */
[----:B------:R-:W-:Y:S01]  /*4c40*/  @!P0 MOV R7, R19 ;  /* 0x0000001300078202 */ /* 0x000fe20000000f00 */
[----:B------:R-:W-:Y:S01]  /*4c50*/  @!P0 FMUL.FTZ R9, R25, R8 ;  /* 0x0000000819098220 */ /* 0x000fe20000410000 */
[----:B------:R-:W-:Y:S01]  /*4c60*/  @!P0 HADD2.F32 R30, -RZ, R56.H0_H0 ;  /* 0x20000038ff1e8230 */ /* 0x000fe20000004100 */
[----:B------:R-:W-:Y:S01]  /*4c70*/  @!P0 FFMA.FTZ R4, R15, R24, R4 ;  /* 0x000000180f048223 */ /* 0x000fe20000010004 */
[----:B------:R-:W-:Y:S02]  /*4c80*/  @!P0 HADD2.F32 R6, -RZ, R5.H1_H1 ;  /* 0x30000005ff068230 */ /* 0x000fe40000004100 */
[----:B------:R-:W-:Y:S02]  /*4c90*/  @!P0 HADD2.F32 R45, -RZ, R12.H0_H0 ;  /* 0x2000000cff2d8230 */ /* 0x000fe40000004100 */
[----:B------:R-:W-:Y:S01]  /*4ca0*/  @!P0 HADD2.F32 R10, -RZ, R10.H0_H0 ;  /* 0x2000000aff0a8230 */ /* 0x000fe20000004100 */
[C---:B------:R-:W-:Y:S01]  /*4cb0*/  @!P0 FMUL.FTZ R5, R6.reuse, R8 ;  /* 0x0000000806058220 */ /* 0x040fe20000410000 */
[----:B------:R-:W-:Y:S01]  /*4cc0*/  @!P0 HADD2.F32 R47, -RZ, R12.H1_H1 ;  /* 0x3000000cff2f8230 */ /* 0x000fe20000004100 */
[-C--:B------:R-:W-:Y:S01]  /*4cd0*/  @!P0 FFMA.FTZ R57, R6, R30.reuse, -R9 ;  /* 0x0000001e06398223 */ /* 0x080fe20000010809 */
[----:B------:R-:W-:Y:S01]  /*4ce0*/  @!P0 HADD2.F32 R9, -RZ, R7.H0_H0 ;  /* 0x20000007ff098230 */ /* 0x000fe20000004100 */
[----:B------:R-:W-:Y:S01]  /*4cf0*/  @!P0 FFMA.FTZ R5, R25, R30, R5 ;  /* 0x0000001e19058223 */ /* 0x000fe20000010005 */
[----:B------:R-:W-:Y:S02]  /*4d00*/  @!P0 HADD2.F32 R6, -RZ, R31.H0_H0 ;  /* 0x2000001fff068230 */ /* 0x000fe40000004100 */
[----:B------:R-:W-:Y:S01]  /*4d10*/  @!P0 HADD2.F32 R7, -RZ, R7.H1_H1 ;  /* 0x30000007ff078230 */ /* 0x000fe20000004100 */
[----:B------:R-:W-:Y:S01]  /*4d20*/  @!P0 F2FP.PACK_AB R13, R57, R58 ;  /* 0x0000003a390d823e */ /* 0x000fe200000000ff */
[----:B------:R-:W-:Y:S01]  /*4d30*/  @!P0 HADD2.F32 R46, -RZ, R70.H0_H0 ;  /* 0x20000046ff2e8230 */ /* 0x000fe20000004100 */
[-C--:B------:R-:W-:Y:S01]  /*4d40*/  @!P0 FMUL.FTZ R12, R45, R6.reuse ;  /* 0x000000062d0c8220 */ /* 0x080fe20000410000 */
[----:B------:R-:W-:Y:S01]  /*4d50*/  @!P0 HADD2.F32 R48, -RZ, R48.H0_H0 ;  /* 0x20000030ff308230 */ /* 0x000fe20000004100 */
[----:B------:R-:W-:Y:S01]  /*4d60*/  @!P0 FMUL.FTZ R8, R9, R6 ;  /* 0x0000000609088220 */ /* 0x000fe20000410000 */
[----:B------:R-:W-:Y:S01]  /*4d70*/  @!P0 MOV R17, R13 ;  /* 0x0000000d00118202 */ /* 0x000fe20000000f00 */
[----:B------:R-:W-:Y:S01]  /*4d80*/  @!P0 FMUL.FTZ R6, R47, R10 ;  /* 0x0000000a2f068220 */ /* 0x000fe20000410000 */
[----:B------:R-:W-:Y:S01]  /*4d90*/  @!P0 F2FP.PACK_AB R4, R5, R4 ;  /* 0x000000040504823e */ /* 0x000fe200000000ff */
[----:B------:R-:W-:Y:S01]  /*4da0*/  @!P0 FFMA.FTZ R56, R9, R46, -R12 ;  /* 0x0000002e09388223 */ /* 0x000fe2000001080c */
[----:B------:R-:W-:Y:S01]  /*4db0*/  @!P0 HADD2.F32 R12, -RZ, R11.H0_H0 ;  /* 0x2000000bff0c8230 */ /* 0x000fe20000004100 */
[C---:B------:R-:W-:Y:S01]  /*4dc0*/  @!P0 FMUL.FTZ R9, R7.reuse, R10 ;  /* 0x0000000a07098220 */ /* 0x040fe20000410000 */
[----:B------:R-:W-:Y:S01]  /*4dd0*/  @!P0 HADD2.F32 R42, -RZ, R70.H1_H1 ;  /* 0x30000046ff2a8230 */ /* 0x000fe20000004100 */
[----:B------:R-:W-:Y:S01]  /*4de0*/  @!P0 FFMA.FTZ R51, R7, R48, -R6 ;  /* 0x0000003007338223 */ /* 0x000fe20000010806 */
[----:B------:R-:W-:Y:S01]  /*4df0*/  @!P0 HADD2.F32 R6, -RZ, R31.H1_H1 ;  /* 0x3000001fff068230 */ /* 0x000fe20000004100 */
[----:B------:R-:W-:Y:S01]  /*4e00*/  @!P0 IMAD.MOV.U32 R7, RZ, RZ, R18 ;  /* 0x000000ffff078224 */ /* 0x000fe200078e0012 */
[--C-:B------:R-:W-:Y:S01]  /*4e10*/  @!P0 HADD2.F32 R31, -RZ, R43.reuse.H0_H0 ;  /* 0x2000002bff1f8230 */ /* 0x100fe20000004100 */
[----:B------:R-:W-:Y:S01]  /*4e20*/  @!P0 IMAD.MOV.U32 R53, RZ, RZ, R4 ;  /* 0x000000ffff358224 */ /* 0x000fe200078e0004 */
[----:B------:R-:W-:Y:S02]  /*4e30*/  @!P0 HADD2.F32 R43, -RZ, R43.H1_H1 ;  /* 0x3000002bff2b8230 */ /* 0x000fe40000004100 */
[--C-:B------:R-:W-:Y:S02]  /*4e40*/  @!P0 HADD2.F32 R11, -RZ, R7.reuse.H0_H0 ;  /* 0x20000007ff0b8230 */ /* 0x100fe40000004100 */
[----:B------:R-:W-:Y:S01]  /*4e50*/  @!P0 HADD2.F32 R10, -RZ, R7.H1_H1 ;  /* 0x30000007ff0a8230 */ /* 0x000fe20000004100 */
[----:B------:R-:W-:Y:S01]  /*4e60*/  @!P0 FMUL.FTZ R7, R31, R6 ;  /* 0x000000061f078220 */ /* 0x000fe20000410000 */
[----:B------:R-:W-:Y:S01]  /*4e70*/  @!P0 HADD2.F32 R44, -RZ, R44.H0_H0 ;  /* 0x2000002cff2c8230 */ /* 0x000fe20000004100 */
[----:B------:R-:W-:Y:S02]  /*4e80*/  @!P0 FMUL.FTZ R49, R43, R12 ;  /* 0x0000000c2b318220 */ /* 0x000fe40000410000 */
[C---:B------:R-:W-:Y:S02]  /*4e90*/  @!P0 FMUL.FTZ R6, R11.reuse, R6 ;  /* 0x000000060b068220 */ /* 0x040fe40000410000 */
[----:B------:R-:W-:Y:S01]  /*4ea0*/  @!P0 FFMA.FTZ R50, R11, R42, -R7 ;  /* 0x0000002a0b328223 */ /* 0x000fe20000010807 */
[----:B------:R-:W-:Y:S01]  /*4eb0*/  @!P0 F2FP.PACK_AB R11, R51, R56 ;  /* 0x00000038330b823e */ /* 0x000fe200000000ff */
[C---:B------:R-:W-:Y:S02]  /*4ec0*/  @!P0 FFMA.FTZ R49, R10.reuse, R44, -R49 ;  /* 0x0000002c0a318223 */ /* 0x040fe40000010831 */
[----:B------:R-:W-:Y:S01]  /*4ed0*/  @!P0 FMUL.FTZ R7, R10, R12 ;  /* 0x0000000c0a078220 */ /* 0x000fe20000410000 */
[----:B------:R-:W-:Y:S01]  /*4ee0*/  @!P0 F2FP.PACK_AB R12, R59, R68 ;  /* 0x000000443b0c823e */ /* 0x000fe200000000ff */
[----:B------:R-:W-:Y:S01]  /*4ef0*/  @!P0 FFMA.FTZ R6, R31, R42, R6 ;  /* 0x0000002a1f068223 */ /* 0x000fe20000010006 */
[----:B------:R-:W-:Y:S01]  /*4f00*/  @!P0 F2FP.PACK_AB R10, R49, R50 ;  /* 0x00000032310a823e */ /* 0x000fe200000000ff */
[----:B------:R-:W-:Y:S01]  /*4f10*/  @!P0 FFMA.FTZ R7, R43, R44, R7 ;  /* 0x0000002c2b078223 */ /* 0x000fe20000010007 */
[----:B------:R-:W-:Y:S01]  /*4f20*/  @!P0 MOV R16, R12 ;  /* 0x0000000c00108202 */ /* 0x000fe20000000f00 */
        /* <DEDUP_REMOVED lines=10> */
.L_x_388:
[----:B------:R-:W-:Y:S05]  /*4fd0*/  BSYNC B0 ;  /* 0x0000000000007941 */ /* 0x000fea0003800000 */
.L_x_387:
[----:B------:R-:W-:Y:S11]  /*4fe0*/  ISETP.GE.AND P0, PT, R29, c[0x0][0x1d4], PT ;  /* 0x000075001d007a0c */ /* 0x000ff60003f06270 */
[----:B------:R-:W-:Y:S02]  /*4ff0*/  @!UPT UIADD3 URZ, URZ, URZ, URZ ;  /* 0x0000003f3f3ff290 */ /* 0x000fe4000fffe03f */
[----:B------:R-:W-:-:S05]  /*5000*/  @P0 BRA `(.L_x_372) ;  /* 0x000008f000000947 */ /* 0x000fca0003800000 */
[----:B------:R-:W-:Y:S01]  /*5010*/  LDS.128 R44, [R123+0x3c80] ;  /* 0x003c80007b2c7984 */ /* 0x000fe20000000c00 */
[----:B------:R-:W-:Y:S04]  /*5020*/  IADD3 R2, P1, P0, R90, R81, R120 ;  /* 0x000000515a027210 */ /* 0x000fe8000783e078 */
[----:B------:R-:W-:Y:S02]  /*5030*/  IADD3.X R3, R92, R80, R130, P1, P0 ;  /* 0x000000505c037210 */ /* 0x000fe40000fe0482 */
[C---:B-1----:R-:W-:Y:S01]  /*5040*/  LEA R52, P0, R2.reuse, c[0x0][0x1c8], 0x1 ;  /* 0x0000720002347a11 */ /* 0x042fe200078008ff */
[----:B------:R-:W1:Y:S03]  /*5050*/  LDS.128 R12, [R126+0x3c80] ;  /* 0x003c80007e0c7984 */ /* 0x000e660000000c00 */
[----:B------:R-:W-:Y:S02]  /*5060*/  LEA.HI.X R53, R2, c[0x0][0x1cc], R3, 0x1, P0 ;  /* 0x0000730002357a11 */ /* 0x000fe400000f0c03 */
[----:B------:R-:W-:Y:S11]  /*5070*/  ISETP.GE.AND P0, PT, R29, c[0x0][0x27c], PT ;  /* 0x00009f001d007a0c */ /* 0x000ff60003f06270 */
[----:B------:R-:W-:Y:S02]  /*5080*/  @!UPT UIADD3 URZ, URZ, URZ, URZ ;  /* 0x0000003f3f3ff290 */ /* 0x000fe4000fffe03f */
[--C-:B------:R-:W-:Y:S01]  /*5090*/  @!P0 SHF.R.U64 R11, R22, 0x10, R23.reuse ;  /* 0x00000010160b8819 */ /* 0x100fe20000001217 */
[--C-:B------:R-:W-:Y:S01]  /*50a0*/  @!P0 HADD2.F32 R2, -RZ, R32.reuse.H0_H0 ;  /* 0x20000020ff028230 */ /* 0x100fe20000004100 */
[----:B------:R-:W-:Y:S01]  /*50b0*/  @!P0 SHF.R.U32.HI R10, RZ, 0x10, R23 ;  /* 0x00000010ff0a8819 */ /* 0x000fe20000011617 */
[----:B------:R-:W-:Y:S01]  /*50c0*/  @!P0 HADD2.F32 R3, -RZ, R32.H1_H1 ;  /* 0x30000020ff038230 */ /* 0x000fe20000004100 */
[--C-:B------:R-:W-:Y:S01]  /*50d0*/  @!P0 SHF.R.U32.HI R8, RZ, 0x10, R21.reuse ;  /* 0x00000010ff088819 */ /* 0x100fe20000011615 */
[--C-:B------:R-:W-:Y:S01]  /*50e0*/  @!P0 HADD2.F32 R17, -RZ, R71.reuse.H0_H0 ;  /* 0x20000047ff118230 */ /* 0x100fe20000004100 */
[----:B------:R-:W-:Y:S01]  /*50f0*/  @!P0 SHF.R.U64 R9, R20, 0x10, R21 ;  /* 0x0000001014098819 */ /* 0x000fe20000001215 */
[----:B------:R-:W-:Y:S01]  /*5100*/  @!P0 HADD2.F32 R20, -RZ, R71.H1_H1 ;  /* 0x30000047ff148230 */ /* 0x000fe20000004100 */
[--C-:B------:R-:W-:Y:S01]  /*5110*/  @!P0 SHF.R.U32.HI R24, RZ, 0x10, R65.reuse ;  /* 0x00000010ff188819 */ /* 0x100fe20000011641 */
[----:B------:R-:W-:Y:S01]  /*5120*/  @!P0 HADD2.F32 R10, -RZ, R10.H0_H0 ;  /* 0x2000000aff0a8230 */ /* 0x000fe20000004100 */
[----:B------:R-:W-:Y:S01]  /*5130*/  @!P0 SHF.R.U64 R64, R64, 0x10, R65 ;  /* 0x0000001040408819 */ /* 0x000fe20000001241 */
[----:B------:R-:W-:Y:S01]  /*5140*/  @!P0 HADD2.F32 R9, -RZ, R9.H0_H0 ;  /* 0x20000009ff098230 */ /* 0x000fe20000004100 */
[--C-:B------:R-:W-:Y:S01]  /*5150*/  @!P0 SHF.R.U32.HI R43, RZ, 0x10, R67.reuse ;  /* 0x00000010ff2b8819 */ /* 0x100fe20000011643 */
[----:B------:R-:W-:Y:S01]  /*5160*/  @!P0 HADD2.F32 R32, -RZ, R72.H0_H0 ;  /* 0x20000048ff208230 */ /* 0x000fe20000004100 */
[----:B------:R-:W-:Y:S03]  /*5170*/  @!P0 SHF.R.U64 R30, R66, 0x10, R67 ;  /* 0x00000010421e8819 */ /* 0x000fe60000001243 */
[----:B------:R-:W-:Y:S02]  /*5180*/  @!P0 HADD2.F32 R43, -RZ, R43.H0_H0 ;  /* 0x2000002bff2b8230 */ /* 0x000fe40000004100 */
[----:B------:R-:W-:Y:S01]  /*5190*/  @!P0 HADD2.F32 R30, -RZ, R30.H0_H0 ;  /* 0x2000001eff1e8230 */ /* 0x000fe20000004100 */
[----:B-1----:R-:W-:Y:S02]  /*51a0*/  @!P0 MOV R7, R12 ;  /* 0x0000000c00078202 */ /* 0x002fe40000000f00 */
[----:B------:R-:W-:Y:S02]  /*51b0*/  @!P0 MOV R23, R44 ;  /* 0x0000002c00178202 */ /* 0x000fe40000000f00 */
[----:B------:R-:W-:Y:S01]  /*51c0*/  @!P0 MOV R18, R45 ;  /* 0x0000002d00128202 */ /* 0x000fe20000000f00 */
[----:B------:R-:W-:Y:S01]  /*51d0*/  @!P0 HADD2.F32 R4, -RZ, R7.H0_H0 ;  /* 0x20000007ff048230 */ /* 0x000fe20000004100 */
[----:B------:R-:W-:Y:S01]  /*51e0*/  @!P0 MOV R6, R13 ;  /* 0x0000000d00068202 */ /* 0x000fe20000000f00 */
[--C-:B------:R-:W-:Y:S01]  /*51f0*/  @!P0 HADD2.F32 R16, -RZ, R23.reuse.H0_H0 ;  /* 0x20000017ff108230 */ /* 0x100fe20000004100 */
[----:B------:R-:W-:Y:S01]  /*5200*/  @!P0 MOV R25, R46 ;  /* 0x0000002e00198202 */ /* 0x000fe20000000f00 */
[----:B------:R-:W-:Y:S02]  /*5210*/  @!P0 HADD2.F32 R19, -RZ, R18.H0_H0 ;  /* 0x20000012ff138230 */ /* 0x000fe40000004100 */
[----:B------:R-:W-:Y:S01]  /*5220*/  @!P0 HADD2.F32 R5, -RZ, R6.H0_H0 ;  /* 0x20000006ff058230 */ /* 0x000fe20000004100 */
[-C--:B------:R-:W-:Y:S02]  /*5230*/  @!P0 FMUL.FTZ R22, R16, R2.reuse ;  /* 0x0000000210168220 */ /* 0x080fe40000410000 */
[C---:B------:R-:W-:Y:S02]  /*5240*/  @!P0 FMUL.FTZ R2, R4.reuse, R2 ;  /* 0x0000000204028220 */ /* 0x040fe40000410000 */
[----:B------:R-:W-:Y:S02]  /*5250*/  @!P0 FMUL.FTZ R21, R19, R3 ;  /* 0x0000000313158220 */ /* 0x000fe40000410000 */
[-C--:B------:R-:W-:Y:S01]  /*5260*/  @!P0 FFMA.FTZ R56, R4, R17.reuse, -R22 ;  /* 0x0000001104388223 */ /* 0x080fe20000010816 */
[----:B------:R-:W-:Y:S01]  /*5270*/  @!P0 HADD2.F32 R22, -RZ, R24.H0_H0 ;  /* 0x20000018ff168230 */ /* 0x000fe20000004100 */
[----:B------:R-:W-:Y:S01]  /*5280*/  @!P0 FFMA.FTZ R2, R16, R17, R2 ;  /* 0x0000001110028223 */ /* 0x000fe20000010002 */
[----:B------:R-:W-:Y:S01]  /*5290*/  @!P0 HADD2.F32 R17, -RZ, R23.H1_H1 ;  /* 0x30000017ff118230 */ /* 0x000fe20000004100 */
[C---:B------:R-:W-:Y:S01]  /*52a0*/  @!P0 FMUL.FTZ R4, R5.reuse, R3 ;  /* 0x0000000305048220 */ /* 0x040fe20000410000 */
[----:B------:R-:W-:Y:S01]  /*52b0*/  @!P0 HADD2.F32 R3, -RZ, R6.H1_H1 ;  /* 0x30000006ff038230 */ /* 0x000fe20000004100 */
[----:B------:R-:W-:Y:S01]  /*52c0*/  @!P0 FFMA.FTZ R55, R5, R20, -R21 ;  /* 0x0000001405378223 */ /* 0x000fe20000010815 */
[----:B------:R-:W-:Y:S02]  /*52d0*/  @!P0 HADD2.F32 R5, -RZ, R8.H0_H0 ;  /* 0x20000008ff058230 */ /* 0x000fe40000004100 */
[----:B------:R-:W-:Y:S02]  /*52e0*/  @!P0 HADD2.F32 R21, -RZ, R18.H1_H1 ;  /* 0x30000012ff158230 */ /* 0x000fe40000004100 */
[----:B------:R-:W-:Y:S02]  /*52f0*/  @!P0 HADD2.F32 R18, -RZ, R64.H0_H0 ;  /* 0x20000040ff128230 */ /* 0x000fe40000004100 */
[----:B------:R-:W-:Y:S01]  /*5300*/  @!P0 HADD2.F32 R6, -RZ, R7.H1_H1 ;  /* 0x30000007ff068230 */ /* 0x000fe20000004100 */
[----:B------:R-:W-:Y:S01]  /*5310*/  @!P0 FMUL.FTZ R8, R21, R5 ;  /* 0x0000000515088220 */ /* 0x000fe20000410000 */
[----:B------:R-:W-:Y:S01]  /*5320*/  @!P0 HADD2.F32 R24, -RZ, R72.H1_H1 ;  /* 0x30000048ff188230 */ /* 0x000fe20000004100 */
[----:B------:R-:W-:Y:S01]  /*5330*/  @!P0 FMUL.FTZ R7, R17, R9 ;  /* 0x0000000911078220 */ /* 0x000fe20000410000 */
[--C-:B------:R-:W-:Y:S01]  /*5340*/  @!P0 HADD2.F32 R23, -RZ, R25.reuse.H0_H0 ;  /* 0x20000019ff178230 */ /* 0x100fe20000004100 */
[C---:B------:R-:W-:Y:S01]  /*5350*/  @!P0 FFMA.FTZ R54, R3.reuse, R22, -R8 ;  /* 0x0000001603368223 */ /* 0x040fe20000010808 */
[----:B------:R-:W-:Y:S01]  /*5360*/  @!P0 HADD2.F32 R25, -RZ, R25.H1_H1 ;  /* 0x30000019ff198230 */ /* 0x000fe20000004100 */
[----:B------:R-:W-:Y:S02]  /*5370*/  @!P0 IMAD.MOV.U32 R8, RZ, RZ, R47 ;  /* 0x000000ffff088224 */ /* 0x000fe400078e002f */
[CC--:B------:R-:W-:Y:S01]  /*5380*/  @!P0 FFMA.FTZ R51, R6.reuse, R18.reuse, -R7 ;  /* 0x0000001206338223 */ /* 0x0c0fe20000010807 */
[----:B------:R-:W-:Y:S01]  /*5390*/  @!P0 MOV R7, R15 ;  /* 0x0000000f00078202 */ /* 0x000fe20000000f00 */
[----:B------:R-:W-:Y:S01]  /*53a0*/  @!P0 FMUL.FTZ R5, R3, R5 ;  /* 0x0000000503058220 */ /* 0x000fe20000410000 */
[--C-:B------:R-:W-:Y:S01]  /*53b0*/  @!P0 HADD2.F32 R31, -RZ, R8.reuse.H0_H0 ;  /* 0x20000008ff1f8230 */ /* 0x100fe20000004100 */
[----:B------:R-:W-:Y:S01]  /*53c0*/  @!P0 FMUL.FTZ R3, R6, R9 ;  /* 0x0000000906038220 */ /* 0x000fe20000410000 */
[----:B------:R-:W-:Y:S02]  /*53d0*/  @!P0 HADD2.F32 R6, -RZ, R33.H0_H0 ;  /* 0x20000021ff068230 */ /* 0x000fe40000004100 */
[--C-:B------:R-:W-:Y:S01]  /*53e0*/  @!P0 HADD2.F32 R9, -RZ, R7.reuse.H0_H0 ;  /* 0x20000007ff098230 */ /* 0x100fe20000004100 */
[----:B------:R-:W-:Y:S01]  /*53f0*/  @!P0 FFMA.FTZ R3, R17, R18, R3 ;  /* 0x0000001211038223 */ /* 0x000fe20000010003 */
[----:B------:R-:W-:Y:S01]  /*5400*/  @!P0 HADD2.F32 R42, -RZ, R8.H1_H1 ;  /* 0x30000008ff2a8230 */ /* 0x000fe20000004100 */
[-C--:B------:R-:W-:Y:S01]  /*5410*/  @!P0 FMUL.FTZ R16, R31, R6.reuse ;  /* 0x000000061f108220 */ /* 0x080fe20000410000 */
[----:B------:R-:W-:Y:S01]  /*5420*/  @!P0 HADD2.F32 R7, -RZ, R7.H1_H1 ;  /* 0x30000007ff078230 */ /* 0x000fe20000004100 */
[----:B------:R-:W-:Y:S01]  /*5430*/  @!P0 FMUL.FTZ R8, R9, R6 ;  /* 0x0000000609088220 */ /* 0x000fe20000410000 */
[----:B------:R-:W-:Y:S01]  /*5440*/  @!P0 F2FP.PACK_AB R17, R54, R55 ;  /* 0x000000373611823e */ /* 0x000fe200000000ff */
[----:B------:R-:W-:Y:S01]  /*5450*/  @!P0 FMUL.FTZ R6, R42, R10 ;  /* 0x0000000a2a068220 */ /* 0x000fe20000410000 */
[----:B------:R-:W-:Y:S01]  /*5460*/  @!P0 F2FP.PACK_AB R2, R3, R2 ;  /* 0x000000020302823e */ /* 0x000fe200000000ff */
[----:B------:R-:W-:Y:S01]  /*5470*/  @!P0 FFMA.FTZ R50, R9, R32, -R16 ;  /* 0x0000002009328223 */ /* 0x000fe20000010810 */
[----:B------:R-:W-:Y:S01]  /*5480*/  @!P0 MOV R13, R17 ;  /* 0x00000011000d8202 */ /* 0x000fe20000000f00 */
[C---:B------:R-:W-:Y:S01]  /*5490*/  @!P0 FMUL.FTZ R9, R7.reuse, R10 ;  /* 0x0000000a07098220 */ /* 0x040fe20000410000 */
[----:B------:R-:W-:Y:S01]  /*54a0*/  @!P0 HADD2.F32 R16, -RZ, R11.H0_H0 ;  /* 0x2000000bff108230 */ /* 0x000fe20000004100 */
[----:B------:R-:W-:Y:S01]  /*54b0*/  @!P0 FFMA.FTZ R49, R7, R43, -R6 ;  /* 0x0000002b07318223 */ /* 0x000fe20000010806 */
[----:B------:R-:W-:Y:S01]  /*54c0*/  @!P0 MOV R7, R14 ;  /* 0x0000000e00078202 */ /* 0x000fe20000000f00 */
[----:B------:R-:W-:Y:S01]  /*54d0*/  @!P0 FFMA.FTZ R4, R19, R20, R4 ;  /* 0x0000001413048223 */ /* 0x000fe20000010004 */
[----:B------:R-:W-:Y:S01]  /*54e0*/  @!P0 HADD2.F32 R6, -RZ, R33.H1_H1 ;  /* 0x30000021ff068230 */ /* 0x000fe20000004100 */
[----:B------:R-:W-:Y:S02]  /*54f0*/  @!P0 FMUL.FTZ R33, R25, R16 ;  /* 0x0000001019218220 */ /* 0x000fe40000410000 */
[--C-:B------:R-:W-:Y:S01]  /*5500*/  @!P0 HADD2.F32 R11, -RZ, R7.reuse.H0_H0 ;  /* 0x20000007ff0b8230 */ /* 0x100fe20000004100 */
[----:B------:R-:W-:Y:S01]  /*5510*/  @!P0 FFMA.FTZ R5, R21, R22, R5 ;  /* 0x0000001615058223 */ /* 0x000fe20000010005 */
[----:B------:R-:W-:Y:S01]  /*5520*/  @!P0 HADD2.F32 R10, -RZ, R7.H1_H1 ;  /* 0x30000007ff0a8230 */ /* 0x000fe20000004100 */
[-C--:B------:R-:W-:Y:S02]  /*5530*/  @!P0 FMUL.FTZ R7, R23, R6.reuse ;  /* 0x0000000617078220 */ /* 0x080fe40000410000 */
[----:B------:R-:W-:Y:S01]  /*5540*/  @!P0 FMUL.FTZ R6, R11, R6 ;  /* 0x000000060b068220 */ /* 0x000fe20000410000 */
[----:B------:R-:W-:Y:S01]  /*5550*/  @!P0 F2FP.PACK_AB R4, R5, R4 ;  /* 0x000000040504823e */ /* 0x000fe200000000ff */
[----:B------:R-:W-:Y:S01]  /*5560*/  @!P0 FFMA.FTZ R48, R11, R24, -R7 ;  /* 0x000000180b308223 */ /* 0x000fe20000010807 */
[----:B------:R-:W-:Y:S01]  /*5570*/  @!P0 F2FP.PACK_AB R11, R49, R50 ;  /* 0x00000032310b823e */ /* 0x000fe200000000ff */
[C---:B------:R-:W-:Y:S01]  /*5580*/  @!P0 FFMA.FTZ R33, R10.reuse, R30, -R33 ;  /* 0x0000001e0a218223 */ /* 0x040fe20000010821 */
[----:B------:R-:W-:Y:S01]  /*5590*/  @!P0 MOV R45, R4 ;  /* 0x00000004002d8202 */ /* 0x000fe20000000f00 */
        /* <DEDUP_REMOVED lines=8> */
[----:B------:R-:W-:Y:S01]  /*5620*/  @!P0 IMAD.MOV.U32 R12, RZ, RZ, R16 ;  /* 0x000000ffff0c8224 */ /* 0x000fe200078e0010 */
[----:B------:R-:W-:Y:S01]  /*5630*/  @!P0 F2FP.PACK_AB R6, R7, R6 ;  /* 0x000000060706823e */ /* 0x000fe200000000ff */
[----:B------:R-:W-:Y:S02]  /*5640*/  @!P0 FFMA.FTZ R9, R42, R43, R9 ;  /* 0x0000002b2a098223 */ /* 0x000fe40000010009 */
[----:B------:R-:W-:Y:S01]  /*5650*/  @!P0 IMAD.MOV.U32 R44, RZ, RZ, R2 ;  /* 0x000000ffff2c8224 */ /* 0x000fe200078e0002 */
[----:B------:R1:W-:Y:S01]  /*5660*/  STG.E.128 [R52.64], R12 ;  /* 0x0000000c34007986 */ /* 0x0003e2000c101d0c */
[----:B------:R-:W-:Y:S02]  /*5670*/  @!P0 MOV R46, R6 ;  /* 0x00000006002e8202 */ /* 0x000fe40000000f00 */
[----:B------:R-:W-:Y:S04]  /*5680*/  @!P0 F2FP.PACK_AB R8, R9, R8 ;  /* 0x000000080908823e */ /* 0x000fe800000000ff */
[----:B------:R-:W-:Y:S02]  /*5690*/  @!P0 MOV R47, R8 ;  /* 0x00000008002f8202 */ /* 0x000fe40000000f00 */
[----:B------:R-:W-:Y:S11]  /*56a0*/  ISETP.GE.AND P0, PT, R103, c[0x0][0x1d4], PT ;  /* 0x0000750067007a0c */ /* 0x000ff60003f06270 */
[----:B------:R-:W-:Y:S02]  /*56b0*/  @!UPT UIADD3 URZ, URZ, URZ, URZ ;  /* 0x0000003f3f3ff290 */ /* 0x000fe4000fffe03f */
[----:B------:R-:W-:-:S05]  /*56c0*/  @P0 BRA `(.L_x_372) ;  /* 0x0000023000000947 */ /* 0x000fca0003800000 */
[----:B------:R-:W-:Y:S04]  /*56d0*/  IADD3 R3, P1, P0, R90, R81, R103 ;  /* 0x000000515a037210 */ /* 0x000fe8000783e067 */
[----:B------:R-:W-:Y:S02]  /*56e0*/  IADD3.X R4, R92, R80, R127, P1, P0 ;  /* 0x000000505c047210 */ /* 0x000fe40000fe047f */
[C---:B------:R-:W-:Y:S04]  /*56f0*/  LEA R2, P0, R3.reuse, c[0x0][0x1c8], 0x1 ;  /* 0x0000720003027a11 */ /* 0x040fe800078008ff */
[----:B------:R-:W-:Y:S05]  /*5700*/  LEA.HI.X R3, R3, c[0x0][0x1cc], R4, 0x1, P0 ;  /* 0x0000730003037a11 */ /* 0x000fea00000f0c04 */
[----:B------:R2:W-:Y:S01]  /*5710*/  STG.E.128 [R2.64], R44 ;  /* 0x0000002c02007986 */ /* 0x0005e2000c101d0c */
[----:B------:R-:W-:-:S05]  /*5720*/  BRA `(.L_x_372) ;  /* 0x000001d000007947 */ /* 0x000fca0003800000 */
.L_x_368:
[----:B------:R-:W-:Y:S05]  /*5730*/  IMAD R2, R41, -0x30, R0 ;  /* 0xffffffd029027824 */ /* 0x000fea00078e0200 */
[----:B------:R-:W-:Y:S04]  /*5740*/  IMNMX R89, R2, 0x30, PT ;  /* 0x0000003002597817 */ /* 0x000fe80003800200 */
[----:B------:R-:W-:Y:S11]  /*5750*/  ISETP.GE.AND P0, PT, R94, R89, PT ;  /* 0x000000595e00720c */ /* 0x000ff60003f06270 */
[----:B------:R-:W-:Y:S02]  /*5760*/  @!UPT UIADD3 URZ, URZ, URZ, URZ ;  /* 0x0000003f3f3ff290 */ /* 0x000fe4000fffe03f */
[----:B------:R-:W-:-:S05]  /*5770*/  @P0 BRA `(.L_x_372) ;  /* 0x0000018000000947 */ /* 0x000fca0003800000 */
[----:B------:R-:W-:Y:S11]  /*5780*/  ISETP.GE.AND P0, PT, R26, c[0x0][0x1d4], PT ;  /* 0x000075001a007a0c */ /* 0x000ff60003f06270 */
[----:B------:R-:W-:Y:S02]  /*5790*/  @!UPT UIADD3 URZ, URZ, URZ, URZ ;  /* 0x0000003f3f3ff290 */ /* 0x000fe4000fffe03f */
[----:B------:R-:W1:Y:S04]  /*57a0*/  @!P0 LDS.128 R4, [R87+0x2400] ;  /* 0x0024000057048984 */ /* 0x000e680000000c00 */
[----:B-1----:R-:W-:Y:S01]  /*57b0*/  @!P0 STG.E.128 [R62.64], R4 ;  /* 0x000000043e008986 */ /* 0x002fe2000c101d0c */
[----:B------:R-:W-:Y:S11]  /*57c0*/  ISETP.GE.AND P0, PT, R28, c[0x0][0x1d4], PT ;  /* 0x000075001c007a0c */ /* 0x000ff60003f06270 */
[----:B------:R-:W-:Y:S02]  /*57d0*/  @!UPT UIADD3 URZ, URZ, URZ, URZ ;  /* 0x0000003f3f3ff290 */ /* 0x000fe4000fffe03f */
[----:B------:R-:W1:Y:S04]  /*57e0*/  @!P0 LDS.128 R4, [R88+0x2400] ;  /* 0x0024000058048984 */ /* 0x000e680000000c00 */
[----:B-1----:R-:W-:Y:S01]  /*57f0*/  @!P0 STG.E.128 [R62.64+0x20], R4 ;  /* 0x000020043e008986 */ /* 0x002fe2000c101d0c */
        /* <DEDUP_REMOVED lines=15> */
[----:B-1----:R1:W-:Y:S02]  /*58f0*/  @!P0 STG.E.128 [R62.64+0xa0], R4 ;  /* 0x0000a0043e008986 */ /* 0x0023e4000c101d0c */
.L_x_372:
[----:B------:R-:W-:Y:S05]  /*5900*/  BSYNC B1 ;  /* 0x0000000000017941 */ /* 0x000fea0003800000 */
.L_x_367:
[----:B-1----:R-:W-:Y:S01]  /*5910*/  IMAD.WIDE.U32 R8, R41, 0x30, RZ ;  /* 0x0000003029087825 */ /* 0x002fe200078e00ff */
[-C--:B--2--5:R-:W-:Y:S01]  /*5920*/  IADD3 R3, -R105, R89.reuse, RZ ;  /* 0x0000005969037210 */ /* 0x0a4fe20007ffe1ff */
[----:B------:R-:W-:Y:S02]  /*5930*/  BSSY B0, `(.L_x_389) ;  /* 0x000004b000007945 */ /* 0x000fe40003800000 */
[----:B------:R-:W-:Y:S01]  /*5940*/  IMAD R2, R93, 0x30, RZ ;  /* 0x000000305d027824 */ /* 0x000fe200078e02ff */
[----:B------:R-:W-:Y:S03]  /*5950*/  IADD3 R4, P0, R142, R8, RZ ;  /* 0x000000088e047210 */ /* 0x000fe60007f1e0ff */
[----:B------:R-:W-:Y:S04]  /*5960*/  IMAD.IADD R11, R9, 0x1, R2 ;  /* 0x00000001090b7824 */ /* 0x000fe800078e0202 */
[----:B------:R-:W-:Y:S01]  /*5970*/  IMAD.X R2, R11, 0x1, R148, P0 ;  /* 0x000000010b027824 */ /* 0x000fe200000e0694 */
[C---:B------:R-:W-:Y:S11]  /*5980*/  ISETP.GE.AND P0, PT, R3.reuse, 0x21, PT ;  /* 0x000000210300780c */ /* 0x040ff60003f06270 */
[----:B------:R-:W-:Y:S02]  /*5990*/  @!UPT UIADD3 URZ, URZ, URZ, URZ ;  /* 0x0000003f3f3ff290 */ /* 0x000fe4000fffe03f */
[----:B------:R-:W-:Y:S02]  /*59a0*/  @P0 IADD3 R10, P1, R4, 0x20, RZ ;  /* 0x00000020040a0810 */ /* 0x000fe40007f3e0ff */
[----:B------:R-:W-:Y:S03]  /*59b0*/  @P0 MOV R7, R104 ;  /* 0x0000006800070202 */ /* 0x000fe60000000f00 */
[----:B------:R-:W-:Y:S01]  /*59c0*/  @P0 IMAD.X R6, RZ, RZ, R2, P1 ;  /* 0x000000ffff060224 */ /* 0x000fe200008e0602 */
[----:B------:R-:W-:Y:S11]  /*59d0*/  ISETP.GE.AND P1, PT, R3, 0x1, PT ;  /* 0x000000010300780c */ /* 0x000ff60003f26270 */
[----:B------:R-:W-:Y:S02]  /*59e0*/  @!UPT UIADD3 URZ, URZ, URZ, URZ ;  /* 0x0000003f3f3ff290 */ /* 0x000fe4000fffe03f */
[----:B------:R-:W-:Y:S01]  /*59f0*/  @P1 IMAD R5, R2, c[0x0][0x258], RZ ;  /* 0x0000960002051a24 */ /* 0x000fe200078e02ff */
[----:B------:R-:W-:Y:S01]  /*5a00*/  @P1 MOV R2, R100 ;  /* 0x0000006400021202 */ /* 0x000fe20000000f00 */
[----:B------:R-:W-:Y:S04]  /*5a10*/  @P1 IMAD.MOV.U32 R3, RZ, RZ, R104 ;  /* 0x000000ffff031224 */ /* 0x000fe800078e0068 */
[C---:B------:R-:W-:Y:S04]  /*5a20*/  @P1 IMAD.WIDE.U32 R2, R4.reuse, c[0x0][0x258], R2 ;  /* 0x0000960004021a25 */ /* 0x040fe800078e0002 */
[----:B------:R-:W-:Y:S05]  /*5a30*/  @P1 IMAD R4, R4, c[0x0][0x25c], R5 ;  /* 0x0000970004041a24 */ /* 0x000fea00078e0205 */
[----:B------:R-:W-:Y:S02]  /*5a40*/  @P1 IADD3 R3, R3, R4, RZ ;  /* 0x0000000403031210 */ /* 0x000fe40007ffe0ff */
[C---:B------:R-:W-:Y:S04]  /*5a50*/  @P1 LEA R4, P2, R2.reuse, c[0x0][0x250], 0x1 ;  /* 0x0000940002041a11 */ /* 0x040fe800078408ff */
[----:B------:R-:W-:Y:S01]  /*5a60*/  @P1 LEA.HI.X R5, R2, c[0x0][0x254], R3, 0x1, P2 ;  /* 0x0000950002051a11 */ /* 0x000fe200010f0c03 */
[----:B------:R-:W-:Y:S02]  /*5a70*/  @P0 IMAD R2, R6, c[0x0][0x258], RZ ;  /* 0x0000960006020a24 */ /* 0x000fe400078e02ff */
[----:B------:R-:W-:Y:S02]  /*5a80*/  @P0 IMAD.MOV.U32 R6, RZ, RZ, R100 ;  /* 0x000000ffff060224 */ /* 0x000fe400078e0064 */
[----:B------:R-:W-:Y:S01]  /*5a90*/  @!PT LDS RZ, [RZ] ;  /* 0x00000000fffff984 */ /* 0x000fe20000000800 */
[----:B------:R-:W-:Y:S01]  /*5aa0*/  @!PT LDS RZ, [RZ] ;  /* 0x00000000fffff984 */ /* 0x000fe20000000800 */
[----:B------:R-:W-:Y:S01]  /*5ab0*/  @!PT LDS RZ, [RZ] ;  /* 0x00000000fffff984 */ /* 0x000fe20000000800 */
[----:B------:R1:W-:Y:S01]  /*5ac0*/  @P1 LDGSTS.E.BYPASS.LTC128B.128 [R86+0x1880], [R4.64], !P6 ;  /* 0x0188000004561fae */ /* 0x0003e2000f101d4c */
[C---:B------:R-:W-:Y:S02]  /*5ad0*/  @P0 IMAD R2, R10.reuse, c[0x0][0x25c], R2 ;  /* 0x000097000a020a24 */ /* 0x040fe400078e0202 */
[----:B------:R-:W-:Y:S01]  /*5ae0*/  @P0 IMAD.WIDE.U32 R6, R10, c[0x0][0x258], R6 ;  /* 0x000096000a060a25 */ /* 0x000fe200078e0006 */
[----:B------:R1:W-:Y:S04]  /*5af0*/  @P1 LDGSTS.E.BYPASS.LTC128B.128 [R86+0x2480], [R4.64+0x40], !P5 ;  /* 0x0248004004561fae */ /* 0x0003e8000e901d4c */
[----:B------:R1:W-:Y:S01]  /*5b00*/  @P1 LDGSTS.E.BYPASS.LTC128B.128 [R86+0x3080], [R4.64+0x80], !P4 ;  /* 0x0308008004561fae */ /* 0x0003e2000e101d4c */
[----:B------:R-:W-:Y:S02]  /*5b10*/  @P0 IADD3 R3, R7, R2, RZ ;  /* 0x0000000207030210 */ /* 0x000fe40007ffe0ff */
[C---:B------:R-:W-:Y:S04]  /*5b20*/  @P0 LEA R2, P2, R6.reuse, c[0x0][0x250], 0x1 ;  /* 0x0000940006020a11 */ /* 0x040fe800078408ff */
[----:B------:R-:W-:Y:S05]  /*5b30*/  @P0 LEA.HI.X R3, R6, c[0x0][0x254], R3, 0x1, P2 ;  /* 0x0000950006030a11 */ /* 0x000fea00010f0c03 */
[----:B------:R1:W-:Y:S04]  /*5b40*/  @P0 LDGSTS.E.BYPASS.LTC128B.128 [R86+0x2080], [R2.64], !P6 ;  /* 0x0208000002560fae */ /* 0x0003e8000f101d4c */
        /* <DEDUP_REMOVED lines=8> */
[----:B------:R-:W-:Y:S02]  /*5bd0*/  IMAD.MOV.U32 R4, RZ, RZ, R116 ;  /* 0x000000ffff047224 */ /* 0x000fe400078e0074 */
[----:B------:R-:W-:Y:S02]  /*5be0*/  IMAD.MOV.U32 R5, RZ, RZ, R134 ;  /* 0x000000ffff057224 */ /* 0x000fe400078e0086 */
[----:B------:R-:W-:Y:S02]  /*5bf0*/  IMAD.X R3, R11, 0x1, R144, P0 ;  /* 0x000000010b037824 */ /* 0x000fe400000e0690 */
[C---:B------:R-:W-:Y:S04]  /*5c00*/  IMAD.WIDE.U32 R4, R2.reuse, c[0x0][0x208], R4 ;  /* 0x0000820002047a25 */ /* 0x040fe800078e0004 */
[----:B------:R-:W-:Y:S04]  /*5c10*/  IMAD R3, R3, c[0x0][0x208], RZ ;  /* 0x0000820003037a24 */ /* 0x000fe800078e02ff */
[----:B------:R-:W-:Y:S04]  /*5c20*/  IMAD R2, R2, c[0x0][0x20c], R3 ;  /* 0x0000830002027a24 */ /* 0x000fe800078e0203 */
[----:B------:R-:W-:Y:S01]  /*5c30*/  IMAD.IADD R3, R5, 0x1, R2 ;  /* 0x0000000105037824 */ /* 0x000fe200078e0202 */
[C---:B------:R-:W-:Y:S04]  /*5c40*/  LEA R2, P0, R4.reuse, c[0x0][0x1f8], 0x1 ;  /* 0x00007e0004027a11 */ /* 0x040fe800078008ff */
[----:B------:R-:W-:Y:S02]  /*5c50*/  LEA.HI.X R3, R4, c[0x0][0x1fc], R3, 0x1, P0 ;  /* 0x00007f0004037a11 */ /* 0x000fe400000f0c03 */
[----:B------:R-:W-:Y:S11]  /*5c60*/  ISETP.GE.AND P0, PT, R26, c[0x0][0x1d4], PT ;  /* 0x000075001a007a0c */ /* 0x000ff60003f06270 */
[----:B------:R-:W-:Y:S02]  /*5c70*/  @!UPT UIADD3 URZ, URZ, URZ, URZ ;  /* 0x0000003f3f3ff290 */ /* 0x000fe4000fffe03f */
[----:B------:R-:W1:Y:S04]  /*5c80*/  @!P0 LDS.128 R4, [R87] ;  /* 0x0000000057048984 */ /* 0x000e680000000c00 */
[----:B-1----:R-:W-:Y:S01]  /*5c90*/  @!P0 STG.E.128 [R2.64], R4 ;  /* 0x0000000402008986 */ /* 0x002fe2000c101d0c */
[----:B------:R-:W-:Y:S11]  /*5ca0*/  ISETP.GE.AND P0, PT, R28, c[0x0][0x1d4], PT ;  /* 0x000075001c007a0c */ /* 0x000ff60003f06270 */
[----:B------:R-:W-:Y:S02]  /*5cb0*/  @!UPT UIADD3 URZ, URZ, URZ, URZ ;  /* 0x0000003f3f3ff290 */ /* 0x000fe4000fffe03f */
[----:B------:R-:W1:Y:S04]  /*5cc0*/  @!P0 LDS.128 R4, [R88] ;  /* 0x0000000058048984 */ /* 0x000e680000000c00 */
        /* <DEDUP_REMOVED lines=17> */
.L_x_390:
[----:B-1----:R-:W-:Y:S05]  /*5de0*/  BSYNC B0 ;  /* 0x0000000000007941 */ /* 0x002fea0003800000 */
.L_x_389:
[----:B------:R-:W-:Y:S11]  /*5df0*/  ISETP.GT.AND P3, PT, R41, R143, PT ;  /* 0x0000008f2900720c */ /* 0x000ff60003f64270 */
[----:B------:R-:W-:Y:S02]  /*5e00*/  @!UPT UIADD3 URZ, URZ, URZ, URZ ;  /* 0x0000003f3f3ff290 */ /* 0x000fe4000fffe03f */
[----:B------:R-:W-:-:S05]  /*5e10*/  @!P3 BRA `(.L_x_391) ;  /* 0x000001900000b947 */ /* 0x000fca0003800000 */
[----:B------:R-:W-:Y:S01]  /*5e20*/  IADD3 R4, R41, -0x1, RZ ;  /* 0xffffffff29047810 */ /* 0x000fe20007ffe0ff */
[----:B------:R-:W-:Y:S01]  /*5e30*/  IMAD.MOV.U32 R2, RZ, RZ, R118 ;  /* 0x000000ffff027224 */ /* 0x000fe200078e0076 */
[----:B------:R-:W-:Y:S01]  /*5e40*/  ISETP.GE.AND P1, PT, R98, 0x1, PT ;  /* 0x000000016200780c */ /* 0x000fe20003f26270 */
[----:B------:R-:W-:Y:S01]  /*5e50*/  IMAD.MOV.U32 R3, RZ, RZ, R109 ;  /* 0x000000ffff037224 */ /* 0x000fe200078e006d */
[----:B------:R-:W-:Y:S01]  /*5e60*/  SHF.R.S32.HI R6, RZ, 0x1f, R4 ;  /* 0x0000001fff067819 */ /* 0x000fe20000011404 */
[C---:B------:R-:W-:Y:S02]  /*5e70*/  IMAD R5, R4.reuse, UR7, RZ ;  /* 0x0000000704057c24 */ /* 0x040fe4000f8e02ff */
[----:B------:R-:W-:Y:S04]  /*5e80*/  IMAD.WIDE.U32 R2, R4, UR8, R2 ;  /* 0x0000000804027c25 */ /* 0x000fe8000f8e0002 */
[----:B------:R-:W-:Y:S04]  /*5e90*/  IMAD R4, R6, UR8, R5 ;  /* 0x0000000806047c24 */ /* 0x000fe8000f8e0205 */
[----:B------:R-:W-:Y:S01]  /*5ea0*/  IMAD.IADD R3, R3, 0x1, R4 ;  /* 0x0000000103037824 */ /* 0x000fe200078e0204 */
[C---:B------:R-:W-:Y:S04]  /*5eb0*/  @P1 LEA R4, P0, R2.reuse, c[0x0][0x220], 0x1 ;  /* 0x0000880002041a11 */ /* 0x040fe800078008ff */
[----:B------:R-:W-:Y:S02]  /*5ec0*/  @P1 LEA.HI.X R5, R2, c[0x0][0x224], R3, 0x1, P0 ;  /* 0x0000890002051a11 */ /* 0x000fe400000f0c03 */
[----:B------:R-:W-:Y:S03]  /*5ed0*/  ISETP.GE.AND P0, PT, R98, 0x21, PT ;  /* 0x000000216200780c */ /* 0x000fe60003f06270 */
[----:B------:R-:W-:Y:S01]  /*5ee0*/  @!PT LDS RZ, [RZ] ;  /* 0x00000000fffff984 */ /* 0x000fe20000000800 */
[----:B------:R-:W-:Y:S01]  /*5ef0*/  @!PT LDS RZ, [RZ] ;  /* 0x00000000fffff984 */ /* 0x000fe20000000800 */
[----:B------:R-:W-:Y:S01]  /*5f00*/  @!PT LDS RZ, [RZ] ;  /* 0x00000000fffff984 */ /* 0x000fe20000000800 */
[----:B------:R1:W-:Y:S04]  /*5f10*/  @P1 LDGSTS.E.BYPASS.LTC128B.128 [R86+0x3c80], [R4.64], !P6 ;  /* 0x03c8000004561fae */ /* 0x0003e8000f101d4c */
[----:B------:R1:W-:Y:S04]  /*5f20*/  @P1 LDGSTS.E.BYPASS.LTC128B.128 [R86+0x4880], [R4.64+0x40], !P5 ;  /* 0x0488004004561fae */ /* 0x0003e8000e901d4c */
[----:B------:R1:W-:Y:S02]  /*5f30*/  @P1 LDGSTS.E.BYPASS.LTC128B.128 [R86+0x5480], [R4.64+0x80], !P4 ;  /* 0x0548008004561fae */ /* 0x0003e4000e101d4c */
[----:B------:R-:W-:Y:S04]  /*5f40*/  @P0 IADD3 R6, P2, R2, UR11, RZ ;  /* 0x0000000b02060c10 */ /* 0x000fe8000ff5e0ff */
[----:B------:R-:W-:Y:S02]  /*5f50*/  @P0 IADD3.X R3, R3, UR10, RZ, P2, !PT ;  /* 0x0000000a03030c10 */ /* 0x000fe400097fe4ff */
[C---:B------:R-:W-:Y:S04]  /*5f60*/  @P0 LEA R2, P2, R6.reuse, c[0x0][0x220], 0x1 ;  /* 0x0000880006020a11 */ /* 0x040fe800078408ff */
[----:B------:R-:W-:Y:S05]  /*5f70*/  @P0 LEA.HI.X R3, R6, c[0x0][0x224], R3, 0x1, P2 ;  /* 0x0000890006030a11 */ /* 0x000fea00010f0c03 */
[----:B------:R1:W-:Y:S04]  /*5f80*/  @P0 LDGSTS.E.BYPASS.LTC128B.128 [R86+0x4480], [R2.64], !P6 ;  /* 0x0448000002560fae */ /* 0x0003e8000f101d4c */
[----:B------:R1:W-:Y:S04]  /*5f90*/  @P0 LDGSTS.E.BYPASS.LTC128B.128 [R86+0x5080], [R2.64+0x40], !P5 ;  /* 0x0508004002560fae */ /* 0x0003e8000e901d4c */
[----:B------:R1:W-:Y:S02]  /*5fa0*/  @P0 LDGSTS.E.BYPASS.LTC128B.128 [R86+0x5c80], [R2.64+0x80], !P4 ;  /* 0x05c8008002560fae */ /* 0x0003e4000e101d4c */
.L_x_391:
[----:B------:R-:W0:Y:S01]  /*5fb0*/  LDGDEPBAR ;  /* 0x00000000000079af */ /* 0x000e220000000000 */
[----:B------:R-:W-:Y:S01]  /*5fc0*/  IADD3 R41, R41, -0x1, RZ ;  /* 0xffffffff29297810 */ /* 0x000fe20007ffe0ff */
[----:B------:R-:W-:-:S05]  /*5fd0*/  @P3 BRA `(.L_x_392) ;  /* 0xffffbfa000003947 */ /* 0x000fca000383ffff */
[----:B------:R-:W-:Y:S06]  /*5fe0*/  BAR.SYNC.DEFER_BLOCKING 0x0 ;  /* 0x0000000000007b1d */ /* 0x000fec0000010000 */
.L_x_366:
[----:B------:R-:W-:Y:S02]  /*5ff0*/  IMAD.MOV.U32 R0, RZ, RZ, c[0x0][0x2c4] ;  /* 0x0000b100ff007624 */ /* 0x000fe400078e00ff */
[----:B------:R-:W-:-:S02]  /*6000*/  IMAD.MOV.U32 R250, RZ, RZ, c[0x0][0x32c] ;  /* 0x0000cb00fffa7624 */ /* 0x000fc400078e00ff */
[----:B------:R-:W-:Y:S01]  /*6010*/  IMAD.IADD R6, R150, 0x1, R151 ;  /* 0x0000000196067824 */ /* 0x000fe200078e0297 */
[----:B------:R-:W-:Y:S02]  /*6020*/  ISETP.NE.AND P6, PT, R0, 0x1, PT ;  /* 0x000000010000780c */ /* 0x000fe40003fc5270 */
[----:B------:R-:W-:Y:S02]  /*6030*/  IADD3 R0, R196, 0x7f, RZ ;  /* 0x0000007fc4007810 */ /* 0x000fe40007ffe0ff */
[----:B------:R-:W-:-:S09]  /*6040*/  ISETP.GE.AND P5, PT, R250, 0x1, PT ;  /* 0x00000001fa00780c */ /* 0x000fd20003fa6270 */
[----:B-1----:R-:W-:-:S05]  /*6050*/  @P6 IMAD.HI.U32 R2, R0, c[0x0][0x2c8], RZ ;  /* 0x0000b20000026a27 */ /* 0x002fca00078e00ff */
[----:B------:R-:W-:-:S05]  /*6060*/  @P6 SHF.R.U32.HI R0, RZ, c[0x0][0x2cc], R2 ;  /* 0x0000b300ff006a19 */ /* 0x000fca0000011602 */
[----:B------:R-:W-:-:S05]  /*6070*/  IMAD.IADD R0, R152, 0x1, R0 ;  /* 0x0000000198007824 */ /* 0x000fca00078e0200 */
[----:B------:R-:W-:Y:S01]  /*6080*/  IADD3 R3, R0, c[0x0][0x328], RZ ;  /* 0x0000ca0000037a10 */ /* 0x000fe20007ffe0ff */
[----:B------:R-:W-:Y:S05]  /*6090*/  @!P5 BRA `(.L_x_393) ;  /* 0x000000f00000d947 */ /* 0x000fea0003800000 */
[C---:B------:R-:W-:Y:S01]  /*60a0*/  ISETP.GT.AND P0, PT, R0.reuse, RZ, PT ;  /* 0x000000ff0000720c */ /* 0x040fe20003f04270 */
        /* <DEDUP_REMOVED lines=9> */
.L_x_394:
[----:B------:R-:W-:-:S13]  /*6140*/  ISETP.NE.AND P0, PT, R4, 0x1, PT ;  /* 0x000000010400780c */ /* 0x000fda0003f05270 */
[----:B------:R-:W-:-:S05]  /*6150*/  @P0 IMAD.HI.U32 R0, R2, c[0x0][0x330], RZ ;  /* 0x0000cc0002000a27 */ /* 0x000fca00078e00ff */
[----:B------:R-:W-:-:S05]  /*6160*/  @P0 SHF.R.U32.HI R2, RZ, c[0x0][0x334], R0 ;  /* 0x0000cd00ff020a19 */ /* 0x000fca0000011600 */
.L_x_395:
[----:B------:R-:W-:-:S05]  /*6170*/  IMAD R2, R2, R4, c[0x0][0x32c] ;  /* 0x0000cb0002027624 */ /* 0x000fca00078e0204 */
[----:B------:R-:W-:-:S04]  /*6180*/  IMNMX R3, R3, R2, PT ;  /* 0x0000000203037217 */ /* 0x000fc80003800200 */
.L_x_393:
[----:B------:R-:W-:Y:S01]  /*6190*/  IADD3 R3, R3, 0x2f, RZ ;  /* 0x0000002f03037810 */ /* 0x000fe20007ffe0ff */
[----:B------:R-:W-:-:S04]  /*61a0*/  @P6 IMAD.HI.U32 R2, R196, c[0x0][0x2c8], RZ ;  /* 0x0000b200c4026a27 */ /* 0x000fc800078e00ff */
[----:B------:R-:W-:-:S04]  /*61b0*/  IMAD.HI R3, R3, 0x2aaaaaab, RZ ;  /* 0x2aaaaaab03037827 */ /* 0x000fc800078e02ff */
[----:B------:R-:W-:Y:S01]  /*61c0*/  IMAD.MOV.U32 R0, RZ, RZ, R196 ;  /* 0x000000ffff007224 */ /* 0x000fe200078e00c4 */
[----:B------:R-:W-:Y:S02]  /*61d0*/  @P6 SHF.R.U32.HI R0, RZ, c[0x0][0x2cc], R2 ;  /* 0x0000b300ff006a19 */ /* 0x000fe40000011602 */
[----:B------:R-:W-:-:S03]  /*61e0*/  SHF.R.U32.HI R2, RZ, 0x1f, R3 ;  /* 0x0000001fff027819 */ /* 0x000fc60000011603 */
[----:B------:R-:W-:Y:S01]  /*61f0*/  IMAD.IADD R0, R240, 0x1, R0 ;  /* 0x00000001f0007824 */ /* 0x000fe200078e0200 */
[----:B------:R-:W-:-:S04]  /*6200*/  LEA.HI.SX32 R2, R3, R2, 0x1d ;  /* 0x0000000203027211 */ /* 0x000fc800078feaff */
[----:B------:R-:W-:Y:S02]  /*6210*/  IADD3 R3, R0, -c[0x0][0x324], RZ ;  /* 0x8000c90000037a10 */ /* 0x000fe40007ffe0ff */
[----:B------:R-:W-:Y:S01]  /*6220*/  IMNMX R239, R2, R154, PT ;  /* 0x0000009a02ef7217 */ /* 0x000fe20003800200 */
        /* <DEDUP_REMOVED lines=10> */
.L_x_397:
[----:B------:R-:W-:-:S04]  /*62d0*/  MOV R2, c[0x0][0x32c] ;  /* 0x0000cb0000027a02 */ /* 0x000fc80000000f00 */
[----:B------:R-:W-:-:S13]  /*62e0*/  ISETP.NE.AND P0, PT, R2, 0x1, PT ;  /* 0x000000010200780c */ /* 0x000fda0003f05270 */
[----:B------:R-:W-:-:S05]  /*62f0*/  @P0 IMAD.HI.U32 R2, R0, c[0x0][0x330], RZ ;  /* 0x0000cc0000020a27 */ /* 0x000fca00078e00ff */
[----:B------:R-:W-:-:S05]  /*6300*/  @P0 SHF.R.U32.HI R0, RZ, c[0x0][0x334], R2 ;  /* 0x0000cd00ff000a19 */ /* 0x000fca0000011602 */
.L_x_398:
[----:B------:R-:W-:-:S05]  /*6310*/  IMAD R0, R0, c[0x0][0x32c], RZ ;  /* 0x0000cb0000007a24 */ /* 0x000fca00078e02ff */
[----:B------:R-:W-:-:S05]  /*6320*/  IMNMX R3, R3, R0, !PT ;  /* 0x0000000003037217 */ /* 0x000fca0007800200 */
.L_x_396:
        /* <DEDUP_REMOVED lines=11> */
[----:B------:R-:W-:Y:S01]  /*63e0*/  MOV R90, RZ ;  /* 0x000000ff005a7202 */ /* 0x000fe20000000f00 */
[----:B------:R-:W-:Y:S01]  /*63f0*/  CS2R R86, SRZ ;  /* 0x0000000000567805 */ /* 0x000fe2000001ff00 */
[----:B------:R-:W-:Y:S01]  /*6400*/  IMNMX R241, RZ, R0, !PT ;  /* 0x00000000fff17217 */ /* 0x000fe20007800200 */
[----:B------:R-:W-:Y:S01]  /*6410*/  CS2R R84, SRZ ;  /* 0x0000000000547805 */ /* 0x000fe2000001ff00 */
[----:B------:R-:W-:Y:S01]  /*6420*/  CS2R R14, SRZ ;  /* 0x00000000000e7805 */ /* 0x000fe2000001ff00 */
[----:B------:R-:W-:Y:S01]  /*6430*/  IMAD.MOV.U32 R78, RZ, RZ, RZ ;  /* 0x000000ffff4e7224 */ /* 0x000fe200078e00ff */
[----:B------:R-:W-:Y:S01]  /*6440*/  ISETP.GT.AND P0, PT, R239, R241, PT ;  /* 0x000000f1ef00720c */ /* 0x000fe20003f04270 */
[----:B------:R1:W-:Y:S01]  /*6450*/  STL [R1+0x48], R241 ;  /* 0x000048f101007387 */ /* 0x0003e20000100800 */
        /* <DEDUP_REMOVED lines=57> */
[----:B-1----:R-:W2:Y:S01]  /*67f0*/  LDL R48, [R1+0x64] ;  /* 0x0000640001307983 */ /* 0x002ea20000100800 */
[----:B------:R-:W-:-:S03]  /*6800*/  ISETP.NE.U32.AND P0, PT, RZ, c[0x0][0x340], PT ;  /* 0x0000d000ff007a0c */ /* 0x000fc60003f05070 */
[----:B------:R-:W3:Y:S01]  /*6810*/  LDL.LU R29, [R1+0x20] ;  /* 0x00002000011d7983 */ /* 0x000ee20000300800 */
[----:B------:R-:W-:-:S03]  /*6820*/  ISETP.NE.AND.EX P1, PT, RZ, c[0x0][0x344], PT, P0 ;  /* 0x0000d100ff007a0c */ /* 0x000fc60003f25300 */
[----:B------:R-:W4:Y:S04]  /*6830*/  LDL R129, [R1+0x24] ;  /* 0x0000240001817983 */ /* 0x000f280000100800 */
[----:B------:R-:W1:Y:S06]  /*6840*/  S2R R131, SR_TID.X ;  /* 0x0000000000837919 */ /* 0x000e6c0000002100 */
[----:B------:R-:W-:Y:S01]  /*6850*/  @P1 IMAD.MOV.U32 R2, RZ, RZ, 0x4 ;  /* 0x00000004ff021424 */ /* 0x000fe200078e00ff */
[----:B------:R-:W1:Y:S01]  /*6860*/  S2R R5, SR_CTAID.Y ;  /* 0x0000000000057919 */ /* 0x000e620000002600 */
[----:B------:R-:W-:-:S03]  /*6870*/  SHF.R.S32.HI R0, RZ, 0x1f, R153 ;  /* 0x0000001fff007819 */ /* 0x000fc60000011499 */
[----:B------:R-:W2:Y:S02]  /*6880*/  S2R R49, SR_CTAID.Y ;  /* 0x0000000000317919 */ /* 0x000ea40000002600 */
[----:B------:R-:W-:Y:S01]  /*6890*/  IMAD R0, R0, c[0x0][0x178], RZ ;  /* 0x00005e0000007a24 */ /* 0x000fe200078e02ff */
[----:B-1----:R-:W-:-:S04]  /*68a0*/  SHF.R.S32.HI R11, RZ, 0x1f, R131 ;  /* 0x0000001fff0b7819 */ /* 0x002fc80000011483 */
[CC--:B------:R-:W-:Y:S02]  /*68b0*/  LEA.HI R114, R11.reuse, R131.reuse, RZ, 0x3 ;  /* 0x000000830b727211 */ /* 0x0c0fe400078f18ff */
[----:B------:R-:W-:Y:S02]  /*68c0*/  LEA.HI R10, R11, R131, RZ, 0x2 ;  /* 0x000000830b0a7211 */ /* 0x000fe400078f10ff */
[----:B------:R-:W-:Y:S01]  /*68d0*/  SHF.R.S32.HI R112, RZ, 0x3, R114 ;  /* 0x00000003ff707819 */ /* 0x000fe20000011472 */
[----:B------:R-:W-:-:S04]  /*68e0*/  IMAD R4, R153, c[0x0][0x17c], R0 ;  /* 0x00005f0099047a24 */ /* 0x000fc800078e0200 */
[----:B------:R-:W-:Y:S01]  /*68f0*/  IMAD.SHL.U32 R0, R112, 0x40, RZ ;  /* 0x0000004070007824 */ /* 0x000fe200078e00ff */
[----:B------:R-:W-:Y:S02]  /*6900*/  SHF.R.S32.HI R52, RZ, 0x1f, R5 ;  /* 0x0000001fff347819 */ /* 0x000fe40000011405 */
[----:B------:R-:W-:Y:S02]  /*6910*/  SHF.R.S32.HI R132, RZ, 0x2, R10 ;  /* 0x00000002ff847819 */ /* 0x000fe4000001140a */
[----:B------:R-:W-:Y:S01]  /*6920*/  LOP3.LUT R0, R0, 0xc0, RZ, 0xc0, !PT ;  /* 0x000000c000007812 */ /* 0x000fe200078ec0ff */
[----:B--2---:R-:W-:-:S05]  /*6930*/  @P1 IMAD.WIDE R2, R48, R2, c[0x0][0x340] ;  /* 0x0000d00030021625 */ /* 0x004fca00078e0202 */
[----:B------:R1:W2:Y:S01]  /*6940*/  @P1 LDG.E R21, [R2.64] ;  /* 0x0000000c02151981 */ /* 0x0002a2000c1e1900 */
[----:B------:R-:W-:Y:S01]  /*6950*/  IMAD R5, R52, c[0x0][0x1b8], RZ ;  /* 0x00006e0034057a24 */ /* 0x000fe200078e02ff */
[----:B------:R-:W-:Y:S01]  /*6960*/  SHF.R.S32.HI R18, RZ, 0x1f, R48 ;  /* 0x0000001fff127819 */ /* 0x000fe20000011430 */
[----:B----4-:R-:W-:Y:S01]  /*6970*/  IMAD R44, R129, c[0x0][0x2c4], RZ ;  /* 0x0000b100812c7a24 */ /* 0x010fe200078e02ff */
[----:B------:R-:W-:Y:S01]  /*6980*/  LEA.HI R124, R11, R131, RZ, 0x5 ;  /* 0x000000830b7c7211 */ /* 0x000fe200078f28ff */
[----:B------:R-:W-:Y:S01]  /*6990*/  BSSY B0, `(.L_x_400) ;  /* 0x000008a000007945 */ /* 0x000fe20003800000 */
[----:B---3--:R-:W-:Y:S02]  /*69a0*/  LOP3.LUT R29, R29, 0xfffffdff, RZ, 0xc0, !PT ;  /* 0xfffffdff1d1d7812 */ /* 0x008fe400078ec0ff */
[----:B------:R-:W-:Y:S02]  /*69b0*/  SHF.R.S32.HI R123, RZ, 0x5, R124 ;  /* 0x00000005ff7b7819 */ /* 0x000fe4000001147c */
[----:B-1----:R-:W-:-:S05]  /*69c0*/  LOP3.LUT R2, R10, 0xfffffffc, RZ, 0xc0, !PT ;  /* 0xfffffffc0a027812 */ /* 0x002fca00078ec0ff */
[----:B------:R-:W-:Y:S02]  /*69d0*/  IMAD.IADD R120, R131, 0x1, -R2 ;  /* 0x0000000183787824 */ /* 0x000fe400078e0a02 */
[----:B------:R-:W-:-:S03]  /*69e0*/  IMAD.WIDE.U32 R2, R153, c[0x0][0x178], RZ ;  /* 0x00005e0099027a25 */ /* 0x000fc600078e00ff */
[C---:B------:R-:W-:Y:S01]  /*69f0*/  LEA R8, R120.reuse, R132, 0x5 ;  /* 0x0000008478087211 */ /* 0x040fe200078e28ff */
[----:B------:R-:W-:Y:S02]  /*6a00*/  IMAD.SHL.U32 R12, R120, 0x8, RZ ;  /* 0x00000008780c7824 */ /* 0x000fe400078e00ff */
[----:B------:R-:W-:Y:S02]  /*6a10*/  IMAD.IADD R3, R3, 0x1, R4 ;  /* 0x0000000103037824 */ /* 0x000fe400078e0204 */
[----:B------:R-:W-:Y:S01]  /*6a20*/  IMAD.IADD R8, R196, 0x1, R8 ;  /* 0x00000001c4087824 */ /* 0x000fe200078e0208 */
[----:B------:R-:W-:Y:S01]  /*6a30*/  LOP3.LUT R4, R0, 0x18, R12, 0xf8, !PT ;  /* 0x0000001800047812 */ /* 0x000fe200078ef80c */
[----:B------:R-:W-:Y:S01]  /*6a40*/  IMAD.WIDE.U32 R2, R49, c[0x0][0x1b8], R2 ;  /* 0x00006e0031027a25 */ /* 0x000fe200078e0002 */
[----:B------:R-:W-:Y:S02]  /*6a50*/  SHF.R.U32.HI R0, RZ, 0x3, R0 ;  /* 0x00000003ff007819 */ /* 0x000fe40000011600 */
[----:B------:R-:W-:-:S02]  /*6a60*/  IADD3 R7, R12, 0x40, RZ ;  /* 0x000000400c077810 */ /* 0x000fc40007ffe0ff */
[----:B------:R-:W-:Y:S01]  /*6a70*/  LOP3.LUT R9, R4, R0, RZ, 0x3c, !PT ;  /* 0x0000000004097212 */ /* 0x000fe200078e3cff */
[----:B------:R-:W-:Y:S01]  /*6a80*/  IMAD R4, R49, c[0x0][0x1bc], R5 ;  /* 0x00006f0031047a24 */ /* 0x000fe200078e0205 */
[----:B------:R-:W-:Y:S02]  /*6a90*/  SHF.R.S32.HI R5, RZ, 0x1f, R6 ;  /* 0x0000001fff057819 */ /* 0x000fe40000011406 */
[----:B------:R-:W-:Y:S01]  /*6aa0*/  IADD3 R0, P0, R132, R6, RZ ;  /* 0x0000000684007210 */ /* 0x000fe20007f1e0ff */
[----:B------:R-:W-:Y:S01]  /*6ab0*/  @P6 IMAD.HI.U32 R6, R8, c[0x0][0x2c8], RZ ;  /* 0x0000b20008066a27 */ /* 0x000fe200078e00ff */
[----:B------:R-:W-:Y:S02]  /*6ac0*/  ISETP.GE.AND P2, PT, R7, c[0x0][0x1d4], PT ;  /* 0x0000750007007a0c */ /* 0x000fe40003f46270 */
[----:B------:R-:W-:Y:S01]  /*6ad0*/  LEA.HI.X.SX32 R5, R132, R5, 0x1, P0 ;  /* 0x0000000584057211 */ /* 0x000fe200000f0eff */
[----:B------:R-:W-:Y:S01]  /*6ae0*/  IMAD.IADD R3, R3, 0x1, R4 ;  /* 0x0000000103037824 */ /* 0x000fe200078e0204 */
[----:B------:R-:W-:Y:S01]  /*6af0*/  ISETP.NE.U32.AND P0, PT, RZ, c[0x0][0x348], PT ;  /* 0x0000d200ff007a0c */ /* 0x000fe20003f05070 */
[----:B------:R-:W-:Y:S01]  /*6b00*/  IMAD.MOV.U32 R4, RZ, RZ, R8 ;  /* 0x000000ffff047224 */ /* 0x000fe200078e0008 */
[----:B------:R-:W-:Y:S01]  /*6b10*/  @P6 SHF.R.U32.HI R4, RZ, c[0x0][0x2cc], R6 ;  /* 0x0000b300ff046a19 */ /* 0x000fe20000011606 */
[----:B------:R-:W-:Y:S01]  /*6b20*/  IMAD R6, R5, c[0x0][0x1e0], RZ ;  /* 0x0000780005067a24 */ /* 0x000fe200078e02ff */
[----:B------:R-:W-:Y:S01]  /*6b30*/  LEA.HI R7, R11, R131, RZ, 0x4 ;  /* 0x000000830b077211 */ /* 0x000fe200078f20ff */
[----:B------:R-:W-:Y:S01]  /*6b40*/  IMAD R5, R5, c[0x0][0x208], RZ ;  /* 0x0000820005057a24 */ /* 0x000fe200078e02ff */
[----:B------:R-:W-:Y:S01]  /*6b50*/  ISETP.NE.AND.EX P0, PT, RZ, c[0x0][0x34c], PT, P0 ;  /* 0x0000d300ff007a0c */ /* 0x000fe20003f05300 */
[C---:B------:R-:W-:Y:S01]  /*6b60*/  IMAD R19, R0.reuse, c[0x0][0x1e4], R6 ;  /* 0x0000790000137a24 */ /* 0x040fe200078e0206 */
[----:B------:R-:W-:Y:S01]  /*6b70*/  SHF.R.S32.HI R13, RZ, 0x1f, R12 ;  /* 0x0000001fff0d7819 */ /* 0x000fe2000001140c */
[----:B------:R-:W-:Y:S01]  /*6b80*/  IMAD R20, R0, c[0x0][0x20c], R5 ;  /* 0x0000830000147a24 */ /* 0x000fe200078e0205 */
[----:B------:R-:W-:-:S02]  /*6b90*/  LOP3.LUT R6, R7, 0xfffffff0, RZ, 0xc0, !PT ;  /* 0xfffffff007067812 */ /* 0x000fc400078ec0ff */
[----:B------:R-:W-:Y:S01]  /*6ba0*/  SEL R7, R18, RZ, !P0 ;  /* 0x000000ff12077207 */ /* 0x000fe20004000000 */
[--C-:B------:R-:W-:Y:S01]  /*6bb0*/  IMAD.WIDE.U32 R16, R0, c[0x0][0x1e0], R12.reuse ;  /* 0x0000780000107a25 */ /* 0x100fe200078e000c */
[----:B------:R-:W-:Y:S02]  /*6bc0*/  LEA.HI R5, R10, R132, RZ, 0x1 ;  /* 0x000000840a057211 */ /* 0x000fe400078f08ff */
[----:B------:R-:W-:Y:S01]  /*6bd0*/  @P2 LOP3.LUT R29, R29, 0x200, RZ, 0xfc, !PT ;  /* 0x000002001d1d2812 */ /* 0x000fe200078efcff */
[----:B------:R-:W-:Y:S01]  /*6be0*/  IMAD.WIDE.U32 R14, R0, c[0x0][0x208], R12 ;  /* 0x00008200000e7a25 */ /* 0x000fe200078e000c */
[----:B------:R-:W-:Y:S02]  /*6bf0*/  SEL R0, R48, RZ, !P0 ;  /* 0x000000ff30007207 */ /* 0x000fe40004000000 */
[----:B------:R-:W-:Y:S01]  /*6c00*/  LOP3.LUT R5, R5, 0x7fffffe, RZ, 0xc0, !PT ;  /* 0x07fffffe05057812 */ /* 0x000fe200078ec0ff */
[----:B------:R-:W-:Y:S01]  /*6c10*/  IMAD.IADD R104, R131, 0x1, -R6 ;  /* 0x0000000183687824 */ /* 0x000fe200078e0a06 */
[----:B------:R-:W-:Y:S01]  /*6c20*/  ISETP.NE.U32.AND P0, PT, RZ, c[0x0][0x350], PT ;  /* 0x0000d400ff007a0c */ /* 0x000fe20003f05070 */
[----:B------:R-:W-:Y:S01]  /*6c30*/  IMAD R6, R7, c[0x0][0x1c0], RZ ;  /* 0x0000700007067a24 */ /* 0x000fe200078e02ff */
[----:B------:R-:W-:Y:S01]  /*6c40*/  IADD3 R5, R132, -R5, RZ ;  /* 0x8000000584057210 */ /* 0x000fe20007ffe0ff */
[----:B------:R-:W-:Y:S01]  /*6c50*/  IMAD.WIDE.U32 R2, R0, c[0x0][0x1c0], R2 ;  /* 0x0000700000027a25 */ /* 0x000fe200078e0002 */
[----:B------:R-:W-:-:S02]  /*6c60*/  LEA.HI R109, R104, R104, RZ, 0x1 ;  /* 0x00000068686d7211 */ /* 0x000fc400078f08ff */
[----:B------:R-:W-:Y:S01]  /*6c70*/  LOP3.LUT R29, R29, 0xfffffeff, RZ, 0xc0, !PT ;  /* 0xfffffeff1d1d7812 */ /* 0x000fe200078ec0ff */
[----:B------:R-:W-:Y:S01]  /*6c80*/  IMAD R6, R0, c[0x0][0x1c4], R6 ;  /* 0x0000710000067a24 */ /* 0x000fe200078e0206 */
[--C-:B------:R-:W-:Y:S01]  /*6c90*/  SHF.R.S32.HI R0, RZ, 0x1f, R4.reuse ;  /* 0x0000001fff007819 */ /* 0x100fe20000011404 */
[----:B------:R-:W-:Y:S01]  /*6ca0*/  IMAD.MOV R10, RZ, RZ, -R4 ;  /* 0x000000ffff0a7224 */ /* 0x000fe200078e0a04 */
[----:B------:R-:W-:Y:S01]  /*6cb0*/  SHF.R.S32.HI R11, RZ, 0x1, R109 ;  /* 0x00000001ff0b7819 */ /* 0x000fe2000001146d */
[----:B------:R-:W-:Y:S01]  /*6cc0*/  IMAD R5, R123, 0x8, R5 ;  /* 0x000000087b057824 */ /* 0x000fe200078e0205 */
[----:B------:R-:W-:Y:S01]  /*6cd0*/  SHF.R.S32.HI R7, RZ, 0x1f, R109 ;  /* 0x0000001fff077819 */ /* 0x000fe2000001146d */
[----:B------:R-:W-:Y:S02]  /*6ce0*/  IMAD R0, R0, c[0x0][0x1b0], RZ ;  /* 0x00006c0000007a24 */ /* 0x000fe400078e02ff */
[----:B------:R-:W-:Y:S01]  /*6cf0*/  IMAD R10, R10, c[0x0][0x2c4], R8 ;  /* 0x0000b1000a0a7a24 */ /* 0x000fe200078e0208 */
[----:B------:R-:W-:Y:S01]  /*6d00*/  MOV R8, R14 ;  /* 0x0000000e00087202 */ /* 0x000fe20000000f00 */
[----:B------:R-:W-:-:S02]  /*6d10*/  IMAD.IADD R3, R3, 0x1, R6 ;  /* 0x0000000103037824 */ /* 0x000fc400078e0206 */
[----:B------:R-:W-:Y:S01]  /*6d20*/  IMAD.U32 R222, R5, 0x20, R9 ;  /* 0x0000002005de7824 */ /* 0x000fe200078e0009 */
[----:B------:R-:W-:Y:S01]  /*6d30*/  LEA.HI R5, R7, R11, RZ, 0x2 ;  /* 0x0000000b07057211 */ /* 0x000fe200078f10ff */
[C---:B------:R-:W-:Y:S01]  /*6d40*/  IMAD R6, R4.reuse, c[0x0][0x1b4], R0 ;  /* 0x00006d0004067a24 */ /* 0x040fe200078e0200 */
[----:B------:R-:W-:Y:S01]  /*6d50*/  SHF.R.S32.HI R0, RZ, 0x1f, R10 ;  /* 0x0000001fff007819 */ /* 0x000fe2000001140a */
[----:B------:R-:W-:Y:S01]  /*6d60*/  IMAD.WIDE.U32 R2, R4, c[0x0][0x1b0], R2 ;  /* 0x00006c0004027a25 */ /* 0x000fe200078e0002 */
[----:B------:R-:W-:Y:S02]  /*6d70*/  LOP3.LUT R4, R5, 0xfffffffc, RZ, 0xc0, !PT ;  /* 0xfffffffc05047812 */ /* 0x000fe400078ec0ff */
[----:B------:R-:W-:Y:S01]  /*6d80*/  IADD3 R5, R17, R19, RZ ;  /* 0x0000001311057210 */ /* 0x000fe20007ffe0ff */
[----:B------:R-:W-:Y:S02]  /*6d90*/  IMAD R0, R0, c[0x0][0x1a8], RZ ;  /* 0x00006a0000007a24 */ /* 0x000fe400078e02ff */
[----:B------:R-:W-:-:S02]  /*6da0*/  IMAD.IADD R3, R3, 0x1, R6 ;  /* 0x0000000103037824 */ /* 0x000fc400078e0206 */
[----:B------:R-:W-:Y:S02]  /*6db0*/  IMAD.IADD R111, R11, 0x1, -R4 ;  /* 0x000000010b6f7824 */ /* 0x000fe400078e0a04 */
[----:B------:R-:W-:Y:S02]  /*6dc0*/  IMAD R14, R10, c[0x0][0x1ac], R0 ;  /* 0x00006b000a0e7a24 */ /* 0x000fe400078e0200 */
[----:B------:R-:W-:Y:S02]  /*6dd0*/  IMAD.IADD R9, R15, 0x1, R20 ;  /* 0x000000010f097824 */ /* 0x000fe400078e0214 */
[----:B------:R-:W-:Y:S02]  /*6de0*/  IMAD.MOV.U32 R4, RZ, RZ, R16 ;  /* 0x000000ffff047224 */ /* 0x000fe400078e0010 */
[C---:B------:R-:W-:Y:S02]  /*6df0*/  IMAD R6, R52.reuse, c[0x0][0x1e8], RZ ;  /* 0x00007a0034067a24 */ /* 0x040fe400078e02ff */
[----:B------:R-:W-:-:S02]  /*6e00*/  IMAD R0, R52, c[0x0][0x210], RZ ;  /* 0x0000840034007a24 */ /* 0x000fc400078e02ff */
[----:B------:R-:W-:-:S04]  /*6e10*/  IMAD.WIDE.U32 R10, R10, c[0x0][0x1a8], R2 ;  /* 0x00006a000a0a7a25 */ /* 0x000fc800078e0002 */
[C---:B------:R-:W-:Y:S02]  /*6e20*/  IMAD R6, R49.reuse, c[0x0][0x1ec], R6 ;  /* 0x00007b0031067a24 */ /* 0x040fe400078e0206 */
[C---:B------:R-:W-:Y:S02]  /*6e30*/  IMAD R0, R49.reuse, c[0x0][0x214], R0 ;  /* 0x0000850031007a24 */ /* 0x040fe400078e0200 */
[----:B------:R-:W-:-:S04]  /*6e40*/  IMAD.WIDE.U32 R4, R49, c[0x0][0x1e8], R4 ;  /* 0x00007a0031047a25 */ /* 0x000fc800078e0004 */
[----:B------:R-:W-:-:S04]  /*6e50*/  IMAD.WIDE.U32 R8, R49, c[0x0][0x210], R8 ;  /* 0x0000840031087a25 */ /* 0x000fc800078e0008 */
[----:B------:R-:W-:Y:S01]  /*6e60*/  IMAD.IADD R7, R6, 0x1, R5 ;  /* 0x0000000106077824 */ /* 0x000fe200078e0205 */
[----:B------:R-:W-:Y:S01]  /*6e70*/  IADD3 R5, R0, R9, RZ ;  /* 0x0000000900057210 */ /* 0x000fe20007ffe0ff */
[----:B------:R-:W-:Y:S02]  /*6e80*/  IMAD.IADD R9, R11, 0x1, R14 ;  /* 0x000000010b097824 */ /* 0x000fe400078e020e */
[----:B------:R-:W-:Y:S02]  /*6e90*/  IMAD.MOV.U32 R6, RZ, RZ, R4 ;  /* 0x000000ffff067224 */ /* 0x000fe400078e0004 */
[----:B------:R-:W-:Y:S02]  /*6ea0*/  IMAD.MOV.U32 R4, RZ, RZ, R8 ;  /* 0x000000ffff047224 */ /* 0x000fe400078e0008 */
[----:B------:R-:W-:Y:S02]  /*6eb0*/  IMAD.IADD R14, R196, 0x1, R132 ;  /* 0x00000001c40e7824 */ /* 0x000fe400078e0284 */
[----:B------:R-:W-:-:S03]  /*6ec0*/  IMAD.SHL.U32 R11, R120, 0x8, RZ ;  /* 0x00000008780b7824 */ /* 0x000fc600078e00ff */
[----:B------:R-:W-:Y:S02]  /*6ed0*/  ISETP.GE.AND P4, PT, R14, R44, PT ;  /* 0x0000002c0e00720c */ /* 0x000fe40003f86270 */
[----:B------:R-:W-:Y:S02]  /*6ee0*/  ISETP.GE.AND P3, PT, R11, c[0x0][0x198], PT ;  /* 0x000066000b007a0c */ /* 0x000fe40003f66270 */
[--C-:B--2---:R-:W-:Y:S01]  /*6ef0*/  @P1 SHF.R.S32.HI R3, RZ, 0x1f, R21.reuse ;  /* 0x0000001fff031819 */ /* 0x104fe20000011415 */
[----:B------:R-:W-:Y:S02]  /*6f00*/  @P1 IMAD.MOV.U32 R2, RZ, RZ, R21 ;  /* 0x000000ffff021224 */ /* 0x000fe400078e0015 */
[----:B------:R-:W-:Y:S02]  /*6f10*/  @!P1 IMAD.MOV.U32 R2, RZ, RZ, R48 ;  /* 0x000000ffff029224 */ /* 0x000fe400078e0030 */
[----:B------:R-:W-:Y:S01]  /*6f20*/  @!P1 IMAD.MOV.U32 R3, RZ, RZ, R18 ;  /* 0x000000ffff039224 */ /* 0x000fe200078e0012 */
[----:B------:R-:W-:-:S02]  /*6f30*/  ISETP.NE.AND.EX P1, PT, RZ, c[0x0][0x354], PT, P0 ;  /* 0x0000d500ff007a0c */ /* 0x000fc40003f25300 */
[----:B------:R-:W-:Y:S02]  /*6f40*/  LEA R16, P0, R10, c[0x0][0x160], 0x1 ;  /* 0x000058000a107a11 */ /* 0x000fe400078008ff */
[----:B------:R-:W-:Y:S02]  /*6f50*/  SEL R0, R3, RZ, !P1 ;  /* 0x000000ff03007207 */ /* 0x000fe40004800000 */
[----:B------:R-:W-:Y:S02]  /*6f60*/  SEL R2, R2, RZ, !P1 ;  /* 0x000000ff02027207 */ /* 0x000fe40004800000 */
[----:B------:R-:W-:Y:S01]  /*6f70*/  ISETP.GE.AND P1, PT, R12, c[0x0][0x1d4], PT ;  /* 0x000075000c007a0c */ /* 0x000fe20003f26270 */
[----:B------:R-:W-:Y:S01]  /*6f80*/  IMAD R3, R0, c[0x0][0x1f0], RZ ;  /* 0x00007c0000037a24 */ /* 0x000fe200078e02ff */
[----:B------:R-:W-:Y:S01]  /*6f90*/  LEA.HI.X R15, R10, c[0x0][0x164], R9, 0x1, P0 ;  /* 0x000059000a0f7a11 */ /* 0x000fe200000f0c09 */
[----:B------:R-:W-:Y:S01]  /*6fa0*/  IMAD R0, R0, c[0x0][0x218], RZ ;  /* 0x0000860000007a24 */ /* 0x000fe200078e02ff */
[----:B------:R-:W-:Y:S01]  /*6fb0*/  LOP3.LUT P0, RZ, R111, 0x2, RZ, 0xc0, !PT ;  /* 0x000000026fff7812 */ /* 0x000fe2000780c0ff */
[----:B------:R-:W-:Y:S01]  /*6fc0*/  IMAD R9, R2, c[0x0][0x1f4], R3 ;  /* 0x00007d0002097a24 */ /* 0x000fe200078e0203 */
[----:B------:R-:W-:Y:S01]  /*6fd0*/  IADD3 R3, R12, 0x20, RZ ;  /* 0x000000200c037810 */ /* 0x000fe20007ffe0ff */
[C---:B------:R-:W-:Y:S01]  /*6fe0*/  IMAD R8, R2.reuse, c[0x0][0x21c], R0 ;  /* 0x0000870002087a24 */ /* 0x040fe200078e0200 */
[----:B------:R-:W-:Y:S01]  /*6ff0*/  IADD3 R0, R11, 0x40, RZ ;  /* 0x000000400b007810 */ /* 0x000fe20007ffe0ff */
[----:B------:R-:W-:-:S03]  /*7000*/  IMAD.WIDE.U32 R248, R2, c[0x0][0x1f0], R6 ;  /* 0x00007c0002f87a25 */ /* 0x000fc600078e0006 */
[----:B------:R-:W-:Y:S01]  /*7010*/  ISETP.GE.AND P2, PT, R0, c[0x0][0x198], PT ;  /* 0x0000660000007a0c */ /* 0x000fe20003f46270 */
[----:B------:R-:W-:Y:S01]  /*7020*/  IMAD.WIDE.U32 R246, R2, c[0x0][0x218], R4 ;  /* 0x0000860002f67a25 */ /* 0x000fe200078e0004 */
[----:B------:R-:W-:Y:S01]  /*7030*/  MOV R2, 0x10 ;  /* 0x0000001000027802 */ /* 0x000fe20000000f00 */
[----:B------:R1:W-:Y:S01]  /*7040*/  STL.64 [R1+0x30], R248 ;  /* 0x000030f801007387 */ /* 0x0003e20000100a00 */
[----:B------:R-:W-:Y:S01]  /*7050*/  @P1 LOP3.LUT R29, R29, 0x100, RZ, 0xfc, !PT ;  /* 0x000001001d1d1812 */ /* 0x000fe200078efcff */
[----:B------:R-:W-:Y:S01]  /*7060*/  IMAD.IADD R21, R249, 0x1, R9 ;  /* 0x00000001f9157824 */ /* 0x000fe200078e0209 */
[----:B------:R-:W-:Y:S01]  /*7070*/  SEL R2, R2, 0xfffffff0, !P0 ;  /* 0xfffffff002027807 */ /* 0x000fe20004000000 */
[----:B------:R-:W-:Y:S01]  /*7080*/  IMAD.IADD R119, R247, 0x1, R8 ;  /* 0x00000001f7777824 */ /* 0x000fe200078e0208 */
[----:B------:R-:W-:Y:S01]  /*7090*/  ISETP.GE.AND P0, PT, R3, c[0x0][0x1d4], PT ;  /* 0x0000750003007a0c */ /* 0x000fe20003f06270 */
[----:B------:R1:W-:Y:S01]  /*70a0*/  STL.64 [R1+0x40], R246 ;  /* 0x000040f601007387 */ /* 0x0003e20000100a00 */
[----:B------:R-:W-:-:S02]  /*70b0*/  LOP3.LUT R29, R29, 0xffffff7f, RZ, 0xc0, !PT ;  /* 0xffffff7f1d1d7812 */ /* 0x000fc400078ec0ff */
[----:B------:R-:W-:Y:S01]  /*70c0*/  ISETP.GE.AND P1, PT, R3, c[0x0][0x198], PT ;  /* 0x0000660003007a0c */ /* 0x000fe20003f26270 */
[----:B------:R1:W-:Y:S04]  /*70d0*/  STL [R1+0x2c], R21 ;  /* 0x00002c1501007387 */ /* 0x0003e80000100800 */
[----:B------:R1:W-:Y:S04]  /*70e0*/  STL [R1+0x3c], R119 ;  /* 0x00003c7701007387 */ /* 0x0003e80000100800 */
[----:B------:R-:W-:Y:S01]  /*70f0*/  @P0 LOP3.LUT R29, R29, 0x80, RZ, 0xfc, !PT ;  /* 0x000000801d1d0812 */ /* 0x000fe200078efcff */
[----:B------:R1:W2:Y:S04]  /*7100*/  SHFL.IDX PT, R4, R16, RZ, 0x1c1f ;  /* 0x001c1fff10047589 */ /* 0x0002a800000e0000 */
[----:B------:R1:W-:Y:S04]  /*7110*/  STL [R1+0x20], R29 ;  /* 0x0000201d01007387 */ /* 0x0003e80000100800 */
[----:B------:R1:W3:Y:S01]  /*7120*/  SHFL.IDX PT, R5, R15, RZ, 0x1c1f ;  /* 0x001c1fff0f057589 */ /* 0x0002e200000e0000 */
[----:B------:R-:W-:Y:S05]  /*7130*/  @P4 BRA `(.L_x_401) ;  /* 0x000000f000004947 */ /* 0x000fea0003800000 */
[----:B------:R-:W-:Y:S02]  /*7140*/  SHF.R.S32.HI R8, RZ, 0x1f, R3 ;  /* 0x0000001fff087819 */ /* 0x000fe40000011403 */
[----:B------:R-:W-:-:S02]  /*7150*/  SHF.R.S32.HI R9, RZ, 0x1f, R0 ;  /* 0x0000001fff097819 */ /* 0x000fc40000011400 */
[----:B------:R-:W-:Y:S02]  /*7160*/  LEA.HI R8, R8, R3, RZ, 0x3 ;  /* 0x0000000308087211 */ /* 0x000fe400078f18ff */
[----:B------:R-:W-:Y:S02]  /*7170*/  LEA.HI R0, R9, R0, RZ, 0x3 ;  /* 0x0000000009007211 */ /* 0x000fe400078f18ff */
[C---:B--2---:R-:W-:Y:S02]  /*7180*/  LEA R6, P0, R11.reuse, R4, 0x1 ;  /* 0x000000040b067211 */ /* 0x044fe400078008ff */
        /* <DEDUP_REMOVED lines=10> */
.L_x_401:
[----:B------:R-:W-:Y:S05]  /*7230*/  BSYNC B0 ;  /* 0x0000000000007941 */ /* 0x000fea0003800000 */
.L_x_400:
[----:B--2---:R-:W-:Y:S01]  /*7240*/  IADD3 R0, R14, 0x20, RZ ;  /* 0x000000200e007810 */ /* 0x004fe20007ffe0ff */
        /* <DEDUP_REMOVED lines=21> */
.L_x_403:
[----:B------:R-:W-:Y:S05]  /*73a0*/  BSYNC B0 ;  /* 0x0000000000007941 */ /* 0x000fea0003800000 */
.L_x_402:
        /* <DEDUP_REMOVED lines=22> */
.L_x_405:
[----:B------:R-:W-:Y:S05]  /*7510*/  BSYNC B0 ;  /* 0x0000000000007941 */ /* 0x000fea0003800000 */
.L_x_404:
[----:B--2---:R-:W2:Y:S01]  /*7520*/  LDL R128, [R1+0x1c] ;  /* 0x00001c0001807983 */ /* 0x004ea20000100800 */
[----:B------:R-:W-:-:S03]  /*7530*/  IMAD.MOV.U32 R130, RZ, RZ, R29 ;  /* 0x000000ffff827224 */ /* 0x000fc600078e001d */
[----:B-1--4-:R-:W1:Y:S01]  /*7540*/  SHFL.IDX PT, R4, R16, 0x3, 0x1c1f ;  /* 0x007c1f0010047f89 */ /* 0x012e6200000e0000 */
[----:B------:R-:W-:Y:S01]  /*7550*/  IADD3 R0, R14, 0x60, RZ ;  /* 0x000000600e007810 */ /* 0x000fe20007ffe0ff */
[----:B------:R-:W-:Y:S02]  /*7560*/  IMAD.MOV.U32 R242, RZ, RZ, R20 ;  /* 0x000000fffff27224 */ /* 0x000fe400078e0014 */
[----:B------:R-:W4:Y:S01]  /*7570*/  SHFL.IDX PT, R5, R15, 0x3, 0x1c1f ;  /* 0x007c1f000f057f89 */ /* 0x000f2200000e0000 */
[----:B------:R-:W-:Y:S01]  /*7580*/  ISETP.GE.AND P0, PT, R0, R44, PT ;  /* 0x0000002c0000720c */ /* 0x000fe20003f06270 */
[----:B------:R-:W-:Y:S01]  /*7590*/  IMAD.MOV.U32 R243, RZ, RZ, R21 ;  /* 0x000000fffff37224 */ /* 0x000fe200078e0015 */
[----:B------:R-:W-:Y:S01]  /*75a0*/  IADD3 R121, R239, -0x1, RZ ;  /* 0xffffffffef797810 */ /* 0x000fe20007ffe0ff */
[----:B------:R-:W-:-:S10]  /*75b0*/  ULDC.64 UR4, c[0x0][0x1e0] ;  /* 0x0000780000047ab9 */ /* 0x000fd40000000a00 */
[----:B------:R-:W-:Y:S01]  /*75c0*/  @!P0 IMAD.SHL.U32 R8, R222, 0x2, RZ ;  /* 0x00000002de088824 */ /* 0x000fe200078e00ff */
[----:B-1----:R-:W-:-:S04]  /*75d0*/  @!P0 LEA R6, P4, R11, R4, 0x1 ;  /* 0x000000040b068211 */ /* 0x002fc800078808ff */
[----:B----4-:R-:W-:-:S05]  /*75e0*/  @!P0 LEA.HI.X R7, R11, R5, R13, 0x1, P4 ;  /* 0x000000050b078211 */ /* 0x010fca00020f0c0d */
[----:B------:R-:W-:Y:S01]  /*75f0*/  @!PT LDS RZ, [RZ] ;  /* 0x00000000fffff984 */ /* 0x000fe20000000800 */
[----:B------:R1:W-:Y:S01]  /*7600*/  @!P0 LDGSTS.E.BYPASS.LTC128B.128 [R8+0x7880], [R6.64], !P3 ;  /* 0x0788000006088fae */ /* 0x0003e2000d901d4c */
[----:B------:R-:W-:Y:S02]  /*7610*/  @!P0 IADD3 R0, R11, 0x40, RZ ;  /* 0x000000400b008810 */ /* 0x000fe40007ffe0ff */
[----:B-1----:R-:W-:-:S04]  /*7620*/  @!P0 SHF.R.S32.HI R6, RZ, 0x1f, R3 ;  /* 0x0000001fff068819 */ /* 0x002fc80000011403 */
[----:B------:R-:W-:-:S04]  /*7630*/  @!P0 LEA.HI R6, R6, R3, RZ, 0x3 ;  /* 0x0000000306068211 */ /* 0x000fc800078f18ff */
[----:B------:R-:W-:-:S05]  /*7640*/  @!P0 LOP3.LUT R6, R6, 0xfffffff8, RZ, 0xc0, !PT ;  /* 0xfffffff806068812 */ /* 0x000fca00078ec0ff */
[----:B------:R-:W-:-:S05]  /*7650*/  @!P0 IMAD.WIDE R6, R6, 0x2, R4 ;  /* 0x0000000206068825 */ /* 0x000fca00078e0204 */
[----:B------:R1:W-:Y:S01]  /*7660*/  @!P0 LDGSTS.E.BYPASS.LTC128B.128 [R8+0x9880], [R6.64], !P1 ;  /* 0x0988000006088fae */ /* 0x0003e2000c901d4c */
[----:B------:R-:W-:-:S04]  /*7670*/  @!P0 SHF.R.S32.HI R3, RZ, 0x1f, R0 ;  /* 0x0000001fff038819 */ /* 0x000fc80000011400 */
[----:B------:R-:W-:Y:S01]  /*7680*/  @!P0 LEA.HI R0, R3, R0, RZ, 0x3 ;  /* 0x0000000003008211 */ /* 0x000fe200078f18ff */
[----:B-1----:R-:W-:-:S04]  /*7690*/  IMAD.MOV.U32 R6, RZ, RZ, 0x30 ;  /* 0x00000030ff067424 */ /* 0x002fc800078e00ff */
[----:B------:R-:W-:Y:S01]  /*76a0*/  IMAD R116, R239, -0x30, R6 ;  /* 0xffffffd0ef747824 */ /* 0x000fe200078e0206 */
[----:B------:R-:W-:Y:S01]  /*76b0*/  @!P0 LOP3.LUT R0, R0, 0xfffffff8, RZ, 0xc0, !PT ;  /* 0xfffffff800008812 */ /* 0x000fe200078ec0ff */
[C---:B------:R-:W-:Y:S02]  /*76c0*/  IMAD R7, R6.reuse, c[0x0][0x1e4], RZ ;  /* 0x0000790006077a24 */ /* 0x040fe400078e02ff */
[----:B------:R-:W-:Y:S01]  /*76d0*/  IMAD.WIDE.U32 R126, R6, c[0x0][0x1e0], RZ ;  /* 0x00007800067e7a25 */ /* 0x000fe200078e00ff */
[----:B------:R-:W-:-:S03]  /*76e0*/  SHF.R.S32.HI R110, RZ, 0x1f, R121 ;  /* 0x0000001fff6e7819 */ /* 0x000fc60000011479 */
[----:B------:R-:W-:Y:S02]  /*76f0*/  IMAD.IADD R125, R127, 0x1, R7 ;  /* 0x000000017f7d7824 */ /* 0x000fe400078e0207 */
[----:B------:R-:W-:-:S04]  /*7700*/  @!P0 IMAD.WIDE R4, R0, 0x2, R4 ;  /* 0x0000000200048825 */ /* 0x000fc800078e0204 */
[----:B------:R-:W-:Y:S01]  /*7710*/  IMAD R0, R125, R121, RZ ;  /* 0x000000797d007224 */ /* 0x000fe200078e02ff */
[----:B------:R1:W-:Y:S01]  /*7720*/  @!P0 LDGSTS.E.BYPASS.LTC128B.128 [R8+0xb880], [R4.64], !P2 ;  /* 0x0b88000004088fae */ /* 0x0003e2000d101d4c */
[----:B------:R-:W-:Y:S02]  /*7730*/  IMAD.MOV.U32 R242, RZ, RZ, R248 ;  /* 0x000000fffff27224 */ /* 0x000fe400078e00f8 */
[-C--:B------:R-:W-:Y:S01]  /*7740*/  IMAD R0, R110, R126.reuse, R0 ;  /* 0x0000007e6e007224 */ /* 0x080fe200078e0200 */
[----:B------:R-:W-:Y:S01]  /*7750*/  USHF.L.U32 UR6, UR4, 0x5, URZ ;  /* 0x0000000504067899 */ /* 0x000fe2000800063f */
[----:B------:R-:W0:Y:S01]  /*7760*/  LDGDEPBAR ;  /* 0x00000000000079af */ /* 0x000e220000000000 */
[----:B------:R-:W-:Y:S01]  /*7770*/  UMOV UR7, 0x5 ;  /* 0x0000000500077882 */ /* 0x000fe20000000000 */
[----:B-1----:R-:W-:-:S04]  /*7780*/  IMAD.WIDE.U32 R4, R121, R126, R242 ;  /* 0x0000007e79047225 */ /* 0x002fc800078e00f2 */
[----:B------:R-:W-:Y:S01]  /*7790*/  IMAD.IADD R0, R5, 0x1, R0 ;  /* 0x0000000105007824 */ /* 0x000fe200078e0200 */
[----:B------:R-:W-:Y:S01]  /*77a0*/  USHF.L.U64.HI UR7, UR4, UR7, UR5 ;  /* 0x0000000704077299 */ /* 0x000fe20008010205 */
[----:B------:R-:W-:Y:S01]  /*77b0*/  BAR.SYNC.DEFER_BLOCKING 0x0 ;  /* 0x0000000000007b1d */ /* 0x000fe20000010000 */
[C---:B------:R-:W-:Y:S02]  /*77c0*/  LOP3.LUT P3, RZ, R130.reuse, 0x80, RZ, 0xc0, !PT ;  /* 0x0000008082ff7812 */ /* 0x040fe4000786c0ff */
[----:B------:R-:W-:-:S03]  /*77d0*/  LOP3.LUT P4, RZ, R130, 0x200, RZ, 0xc0, !PT ;  /* 0x0000020082ff7812 */ /* 0x000fc6000788c0ff */
[----:B------:R1:W-:Y:S01]  /*77e0*/  STL.64 [R1+0x28], R242 ;  /* 0x000028f201007387 */ /* 0x0003e20000100a00 */
[----:B--2---:R-:W-:-:S05]  /*77f0*/  IMAD.IADD R122, R128, 0x1, R116 ;  /* 0x00000001807a7824 */ /* 0x004fca00078e0274 */
[----:B------:R-:W-:-:S05]  /*7800*/  IMNMX R3, R122, 0x30, PT ;  /* 0x000000307a037817 */ /* 0x000fca0003800200 */
[----:B------:R-:W-:-:S05]  /*7810*/  IMAD.IADD R3, R3, 0x1, -R132 ;  /* 0x0000000103037824 */ /* 0x000fca00078e0a84 */
[----:B------:R-:W-:-:S13]  /*7820*/  ISETP.GE.AND P1, PT, R3, 0x1, PT ;  /* 0x000000010300780c */ /* 0x000fda0003f26270 */
[----:B------:R-:W-:-:S04]  /*7830*/  @P1 LEA R6, P0, R4, c[0x0][0x1c8], 0x1 ;  /* 0x0000720004061a11 */ /* 0x000fc800078008ff */
[----:B------:R-:W-:Y:S02]  /*7840*/  @P1 LEA.HI.X R7, R4, c[0x0][0x1cc], R0, 0x1, P0 ;  /* 0x0000730004071a11 */ /* 0x000fe400000f0c00 */
[----:B------:R-:W-:-:S13]  /*7850*/  ISETP.GE.AND P0, PT, R3, 0x21, PT ;  /* 0x000000210300780c */ /* 0x000fda0003f06270 */
[----:B------:R-:W-:-:S04]  /*7860*/  @P0 IADD3 R5, P2, R4, UR6, RZ ;  /* 0x0000000604050c10 */ /* 0x000fc8000ff5e0ff */
[----:B------:R-:W-:Y:S02]  /*7870*/  @P0 IADD3.X R0, R0, UR7, RZ, P2, !PT ;  /* 0x0000000700000c10 */ /* 0x000fe400097fe4ff */
[----:B------:R-:W-:-:S04]  /*7880*/  @P0 LEA R4, P2, R5, c[0x0][0x1c8], 0x1 ;  /* 0x0000720005040a11 */ /* 0x000fc800078408ff */
[----:B------:R-:W-:Y:S02]  /*7890*/  @P0 LEA.HI.X R5, R5, c[0x0][0x1cc], R0, 0x1, P2 ;  /* 0x0000730005050a11 */ /* 0x000fe400010f0c00 */
[----:B------:R-:W-:Y:S01]  /*78a0*/  LOP3.LUT P2, RZ, R130, 0x100, RZ, 0xc0, !PT ;  /* 0x0000010082ff7812 */ /* 0x000fe2000784c0ff */
[C---:B------:R-:W-:Y:S02]  /*78b0*/  @P1 IMAD.SHL.U32 R3, R222.reuse, 0x2, RZ ;  /* 0x00000002de031824 */ /* 0x040fe400078e00ff */
[----:B------:R-:W-:-:S10]  /*78c0*/  @P0 IMAD.SHL.U32 R0, R222, 0x2, RZ ;  /* 0x00000002de000824 */ /* 0x000fd400078e00ff */
        /* <DEDUP_REMOVED lines=11> */
[----:B------:R-:W-:Y:S02]  /*7980*/  SEL R113, RZ, 0x1, P2 ;  /* 0x00000001ff717807 */ /* 0x000fe40001000000 */
[----:B--2---:R-:W-:-:S04]  /*7990*/  SHF.R.S32.HI R0, RZ, 0x1f, R131 ;  /* 0x0000001fff007819 */ /* 0x004fc80000011483 */
[----:B------:R-:W-:-:S04]  /*79a0*/  LEA.HI R0, R0, R131, RZ, 0x4 ;  /* 0x0000008300007211 */ /* 0x000fc800078f20ff */
[----:B------:R-:W-:Y:S01]  /*79b0*/  SHF.R.S32.HI R92, RZ, 0x4, R0 ;  /* 0x00000004ff5c7819 */ /* 0x000fe20000011400 */
[----:B------:R-:W-:Y:S05]  /*79c0*/  @P0 BRA `(.L_x_406) ;  /* 0x0000002000000947 */ /* 0x000fea0003800000 */
[----:B-1----:R-:W-:-:S04]  /*79d0*/  DEPBAR.LE SB0, 0x1 ;  /* 0x000080400000791a */ /* 0x002fc80000000000 */
[----:B------:R-:W-:Y:S05]  /*79e0*/  BRA `(.L_x_407) ;  /* 0x000070c000007947 */ /* 0x000fea0003800000 */
.L_x_406:
[----:B-1----:R-:W-:Y:S01]  /*79f0*/  ULDC.U8 UR4, c[0x0][0x298] ;  /* 0x0000a60000047ab9 */ /* 0x002fe20000000000 */
[----:B-----5:R-:W-:Y:S01]  /*7a00*/  SHF.R.S32.HI R0, RZ, 0x1f, R149 ;  /* 0x0000001fff007819 */ /* 0x020fe20000011495 */
[----:B------:R-:W-:Y:S01]  /*7a10*/  IMAD.WIDE.U32 R10, R149, c[0x0][0x280], RZ ;  /* 0x0000a000950a7a25 */ /* 0x000fe200078e00ff */
[----:B------:R-:W-:Y:S01]  /*7a20*/  ISETP.NE.AND P0, PT, RZ, UR4, PT ;  /* 0x00000004ff007c0c */ /* 0x000fe2000bf05270 */
[----:B------:R-:W-:Y:S01]  /*7a30*/  BSSY B2, `(.L_x_407) ;  /* 0x0000707000027945 */ /* 0x000fe20003800000 */
[-C--:B------:R-:W-:Y:S01]  /*7a40*/  LEA.HI R4, R131, R131.reuse, RZ, 0x1 ;  /* 0x0000008383047211 */ /* 0x080fe200078f08ff */
[C---:B------:R-:W-:Y:S02]  /*7a50*/  IMAD R3, R0.reuse, c[0x0][0x280], RZ ;  /* 0x0000a00000037a24 */ /* 0x040fe400078e02ff */
[----:B------:R-:W-:Y:S01]  /*7a60*/  IMAD R0, R0, c[0x0][0x290], RZ ;  /* 0x0000a40000007a24 */ /* 0x000fe200078e02ff */
[----:B------:R-:W-:Y:S01]  /*7a70*/  SHF.R.S32.HI R60, RZ, 0x1, R4 ;  /* 0x00000001ff3c7819 */ /* 0x000fe20000011404 */
[C---:B------:R-:W-:Y:S01]  /*7a80*/  IMAD R3, R149.reuse, c[0x0][0x284], R3 ;  /* 0x0000a10095037a24 */ /* 0x040fe200078e0203 */
[----:B------:R-:W-:Y:S01]  /*7a90*/  LOP3.LUT R4, R4, 0xfffffffe, RZ, 0xc0, !PT ;  /* 0xfffffffe04047812 */ /* 0x000fe200078ec0ff */
[C---:B------:R-:W-:Y:S01]  /*7aa0*/  IMAD R0, R149.reuse, c[0x0][0x294], R0 ;  /* 0x0000a50095007a24 */ /* 0x040fe200078e0200 */
[----:B------:R-:W-:Y:S01]  /*7ab0*/  IADD3 R24, R196, R60, RZ ;  /* 0x0000003cc4187210 */ /* 0x000fe20007ffe0ff */
[----:B------:R-:W-:Y:S01]  /*7ac0*/  IMAD.WIDE.U32 R8, R149, c[0x0][0x290], RZ ;  /* 0x0000a40095087a25 */ /* 0x000fe200078e00ff */
[----:B------:R-:W-:-:S02]  /*7ad0*/  IADD3 R48, -R4, R131, RZ ;  /* 0x0000008304307210 */ /* 0x000fc40007ffe1ff */
[----:B------:R-:W-:Y:S01]  /*7ae0*/  IADD3 R7, R3, R11, RZ ;  /* 0x0000000b03077210 */ /* 0x000fe20007ffe0ff */
[----:B------:R-:W-:Y:S01]  /*7af0*/  IMAD.IADD R5, R0, 0x1, R9 ;  /* 0x0000000100057824 */ /* 0x000fe200078e0209 */
[C---:B------:R-:W-:Y:S01]  /*7b00*/  SHF.L.U32 R61, R48.reuse, 0x3, RZ ;  /* 0x00000003303d7819 */ /* 0x040fe200000006ff */
[----:B------:R-:W-:Y:S01]  /*7b10*/  IMAD R0, R48, 0x40, R24 ;  /* 0x0000004030007824 */ /* 0x000fe200078e0218 */
[----:B------:R-:W-:Y:S05]  /*7b20*/  @!P0 BRA `(.L_x_408) ;  /* 0x0000358000008947 */ /* 0x000fea0003800000 */
[----:B------:R-:W-:Y:S01]  /*7b30*/  @P6 IMAD.HI.U32 R3, R0, c[0x0][0x2c8], RZ ;  /* 0x0000b20000036a27 */ /* 0x000fe200078e00ff */
[----:B------:R-:W-:Y:S01]  /*7b40*/  MOV R6, R10 ;  /* 0x0000000a00067202 */ /* 0x000fe20000000f00 */
[----:B------:R-:W-:Y:S01]  /*7b50*/  BSSY B0, `(.L_x_409) ;  /* 0x0000062000007945 */ /* 0x000fe20003800000 */
[----:B------:R-:W-:Y:S01]  /*7b60*/  MOV R4, R8 ;  /* 0x0000000800047202 */ /* 0x000fe20000000f00 */
[----:B---3--:R-:W-:Y:S01]  /*7b70*/  IMAD.SHL.U32 R16, R48, 0x4, RZ ;  /* 0x0000000430107824 */ /* 0x008fe200078e00ff */
[----:B------:R-:W-:Y:S01]  /*7b80*/  @P6 SHF.R.U32.HI R0, RZ, c[0x0][0x2cc], R3 ;  /* 0x0000b300ff006a19 */ /* 0x000fe20000011603 */
[----:B------:R-:W-:Y:S01]  /*7b90*/  CS2R R68, SRZ ;  /* 0x0000000000447805 */ /* 0x000fe2000001ff00 */
[----:B------:R-:W-:Y:S01]  /*7ba0*/  CS2R R40, SRZ ;  /* 0x0000000000287805 */ /* 0x000fe2000001ff00 */
[----:B------:R-:W-:Y:S01]  /*7bb0*/  CS2R R36, SRZ ;  /* 0x0000000000247805 */ /* 0x000fe2000001ff00 */
[----:B------:R-:W-:Y:S01]  /*7bc0*/  SHF.R.S32.HI R3, RZ, 0x1f, R0 ;  /* 0x0000001fff037819 */ /* 0x000fe20000011400 */
[----:B------:R-:W-:Y:S01]  /*7bd0*/  IMAD.WIDE.U32 R6, R0, c[0x0][0x280], R6 ;  /* 0x0000a00000067a25 */ /* 0x000fe200078e0006 */
[----:B------:R-:W-:Y:S01]  /*7be0*/  CS2R R32, SRZ ;  /* 0x0000000000207805 */ /* 0x000fe2000001ff00 */
[----:B------:R-:W-:Y:S01]  /*7bf0*/  CS2R R30, SRZ ;  /* 0x00000000001e7805 */ /* 0x000fe2000001ff00 */
[----:B------:R-:W-:Y:S01]  /*7c00*/  CS2R R20, SRZ ;  /* 0x0000000000147805 */ /* 0x000fe2000001ff00 */
[C---:B------:R-:W-:Y:S01]  /*7c10*/  IMAD R9, R3.reuse, c[0x0][0x280], RZ ;  /* 0x0000a00003097a24 */ /* 0x040fe200078e02ff */
[----:B------:R-:W-:Y:S01]  /*7c20*/  LEA R26, P1, R6, c[0x0][0x270], 0x1 ;  /* 0x00009c00061a7a11 */ /* 0x000fe200078208ff */
[----:B------:R-:W-:Y:S01]  /*7c30*/  IMAD R8, R3, c[0x0][0x290], RZ ;  /* 0x0000a40003087a24 */ /* 0x000fe200078e02ff */
[----:B------:R-:W-:Y:S01]  /*7c40*/  CS2R R14, SRZ ;  /* 0x00000000000e7805 */ /* 0x000fe2000001ff00 */
[C---:B------:R-:W-:Y:S01]  /*7c50*/  IMAD.WIDE.U32 R4, R0.reuse, c[0x0][0x290], R4 ;  /* 0x0000a40000047a25 */ /* 0x040fe200078e0004 */
[----:B------:R-:W-:Y:S01]  /*7c60*/  CS2R R42, SRZ ;  /* 0x00000000002a7805 */ /* 0x000fe2000001ff00 */
[----:B------:R-:W-:Y:S01]  /*7c70*/  CS2R R38, SRZ ;  /* 0x0000000000267805 */ /* 0x000fe2000001ff00 */
[----:B------:R-:W-:Y:S01]  /*7c80*/  CS2R R34, SRZ ;  /* 0x0000000000227805 */ /* 0x000fe2000001ff00 */
[----:B------:R-:W-:Y:S01]  /*7c90*/  IMAD R3, R0, c[0x0][0x284], R9 ;  /* 0x0000a10000037a24 */ /* 0x000fe200078e0209 */
[----:B------:R-:W-:Y:S01]  /*7ca0*/  LEA R27, P0, R4, c[0x0][0x288], 0x1 ;  /* 0x0000a200041b7a11 */ /* 0x000fe200078008ff */
[----:B------:R-:W-:Y:S01]  /*7cb0*/  IMAD R0, R0, c[0x0][0x294], R8 ;  /* 0x0000a50000007a24 */ /* 0x000fe200078e0208 */
[----:B------:R-:W-:Y:S01]  /*7cc0*/  CS2R R28, SRZ ;  /* 0x00000000001c7805 */ /* 0x000fe2000001ff00 */
[----:B------:R-:W-:Y:S01]  /*7cd0*/  IMAD.IADD R3, R7, 0x1, R3 ;  /* 0x0000000107037824 */ /* 0x000fe200078e0203 */
[----:B------:R-:W-:Y:S01]  /*7ce0*/  CS2R R22, SRZ ;  /* 0x0000000000167805 */ /* 0x000fe2000001ff00 */
[----:B------:R-:W-:Y:S01]  /*7cf0*/  CS2R R18, SRZ ;  /* 0x0000000000127805 */ /* 0x000fe2000001ff00 */
[----:B------:R-:W-:-:S02]  /*7d00*/  IADD3 R0, R5, R0, RZ ;  /* 0x0000000005007210 */ /* 0x000fc40007ffe0ff */
[----:B------:R-:W-:Y:S02]  /*7d10*/  LEA.HI.X R25, R6, c[0x0][0x274], R3, 0x1, P1 ;  /* 0x00009d0006197a11 */ /* 0x000fe400008f0c03 */
[----:B------:R-:W-:Y:S01]  /*7d20*/  LEA.HI.X R17, R4, c[0x0][0x28c], R0, 0x1, P0 ;  /* 0x0000a30004117a11 */ /* 0x000fe200000f0c00 */
[----:B------:R1:W2:Y:S01]  /*7d30*/  SHFL.IDX PT, R6, R27, RZ, 0x1e1f ;  /* 0x001e1fff1b067589 */ /* 0x0002a200000e0000 */
[----:B------:R-:W-:-:S03]  /*7d40*/  ISETP.GE.AND P0, PT, R24, R44, PT ;  /* 0x0000002c1800720c */ /* 0x000fc60003f06270 */
[----:B------:R1:W3:Y:S04]  /*7d50*/  SHFL.IDX PT, R4, R26, RZ, 0x1e1f ;  /* 0x001e1fff1a047589 */ /* 0x0002e800000e0000 */
[----:B------:R1:W4:Y:S04]  /*7d60*/  SHFL.IDX PT, R5, R25, RZ, 0x1e1f ;  /* 0x001e1fff19057589 */ /* 0x00032800000e0000 */
[----:B------:R1:W1:Y:S02]  /*7d70*/  SHFL.IDX PT, R7, R17, RZ, 0x1e1f ;  /* 0x001e1fff11077589 */ /* 0x00026400000e0000 */
[----:B------:R-:W-:Y:S05]  /*7d80*/  @P0 BRA `(.L_x_410) ;  /* 0x000003e000000947 */ /* 0x000fea0003800000 */
[C---:B------:R-:W-:Y:S01]  /*7d90*/  IADD3 R3, R16.reuse, 0x8, RZ ;  /* 0x0000000810037810 */ /* 0x040fe20007ffe0ff */
[----:B------:R-:W-:Y:S01]  /*7da0*/  CS2R R14, SRZ ;  /* 0x00000000000e7805 */ /* 0x000fe2000001ff00 */
[----:B------:R-:W-:Y:S01]  /*7db0*/  ISETP.GE.AND P0, PT, R16, c[0x0][0x27c], PT ;  /* 0x00009f0010007a0c */ /* 0x000fe20003f06270 */
[----:B------:R-:W-:Y:S01]  /*7dc0*/  CS2R R18, SRZ ;  /* 0x0000000000127805 */ /* 0x000fe2000001ff00 */
[----:B------:R-:W-:-:S02]  /*7dd0*/  ISETP.GE.AND P2, PT, R3, c[0x0][0x27c], PT ;  /* 0x00009f0003007a0c */ /* 0x000fc40003f46270 */
[----:B------:R-:W-:-:S09]  /*7de0*/  IADD3 R12, R16, 0x18, RZ ;  /* 0x00000018100c7810 */ /* 0x000fd20007ffe0ff */
[C---:B---34-:R-:W-:Y:S02]  /*7df0*/  @!P0 IMAD.WIDE R10, R16.reuse, 0x2, R4 ;  /* 0x00000002100a8825 */ /* 0x058fe400078e0204 */
[----:B------:R-:W-:Y:S02]  /*7e00*/  @!P2 SHF.R.S32.HI R0, RZ, 0x1f, R3 ;  /* 0x0000001fff00a819 */ /* 0x000fe40000011403 */
[----:B-12---:R-:W-:Y:S01]  /*7e10*/  @!P0 IMAD.WIDE R8, R16, 0x2, R6 ;  /* 0x0000000210088825 */ /* 0x006fe200078e0206 */
[----:B------:R1:W5:Y:S01]  /*7e20*/  @!P0 LD.E.64 R14, [R10.64] ;  /* 0x0000000c0a0e8980 */ /* 0x000362000c101b00 */
[----:B------:R-:W-:Y:S02]  /*7e30*/  @!P2 LEA.HI R0, R0, R3, RZ, 0x2 ;  /* 0x000000030000a211 */ /* 0x000fe400078f10ff */
[----:B------:R-:W-:Y:S01]  /*7e40*/  IADD3 R3, R16, 0x10, RZ ;  /* 0x0000001010037810 */ /* 0x000fe20007ffe0ff */
[----:B------:R2:W5:Y:S03]  /*7e50*/  @!P0 LD.E.64 R18, [R8.64] ;  /* 0x0000000c08128980 */ /* 0x000566000c101b00 */
[----:B------:R-:W-:-:S02]  /*7e60*/  ISETP.GE.AND P1, PT, R3, c[0x0][0x27c], PT ;  /* 0x00009f0003007a0c */ /* 0x000fc40003f26270 */
[----:B------:R-:W-:Y:S01]  /*7e70*/  ISETP.GE.AND P0, PT, R12, c[0x0][0x27c], PT ;  /* 0x00009f000c007a0c */ /* 0x000fe20003f06270 */
[----:B------:R-:W-:Y:S01]  /*7e80*/  CS2R R22, SRZ ;  /* 0x0000000000167805 */ /* 0x000fe2000001ff00 */
[----:B------:R-:W-:Y:S01]  /*7e90*/  CS2R R30, SRZ ;  /* 0x00000000001e7805 */ /* 0x000fe2000001ff00 */
[----:B--2---:R-:W-:-:S08]  /*7ea0*/  @!P2 LOP3.LUT R8, R0, 0xfffffffc, RZ, 0xc0, !PT ;  /* 0xfffffffc0008a812 */ /* 0x004fd000078ec0ff */
[----:B------:R-:W-:-:S04]  /*7eb0*/  @!P1 SHF.R.S32.HI R0, RZ, 0x1f, R3 ;  /* 0x0000001fff009819 */ /* 0x000fc80000011403 */
[----:B------:R-:W-:Y:S01]  /*7ec0*/  @!P1 LEA.HI R0, R0, R3, RZ, 0x2 ;  /* 0x0000000300009211 */ /* 0x000fe200078f10ff */
[----:B-1----:R-:W-:-:S03]  /*7ed0*/  @!P2 IMAD.WIDE R10, R8, 0x2, R4 ;  /* 0x00000002080aa825 */ /* 0x002fc600078e0204 */
[----:B------:R-:W-:Y:S01]  /*7ee0*/  @!P1 LOP3.LUT R0, R0, 0xfffffffc, RZ, 0xc0, !PT ;  /* 0xfffffffc00009812 */ /* 0x000fe200078ec0ff */
[----:B------:R-:W-:Y:S01]  /*7ef0*/  @!P2 IMAD.WIDE R8, R8, 0x2, R6 ;  /* 0x000000020808a825 */ /* 0x000fe200078e0206 */
[----:B------:R-:W-:-:S04]  /*7f00*/  @!P0 SHF.R.S32.HI R3, RZ, 0x1f, R12 ;  /* 0x0000001fff038819 */ /* 0x000fc8000001140c */
[----:B------:R1:W5:Y:S01]  /*7f10*/  @!P2 LD.E.64 R22, [R8.64] ;  /* 0x0000000c0816a980 */ /* 0x000362000c101b00 */
[----:B------:R-:W-:Y:S01]  /*7f20*/  @!P0 LEA.HI R3, R3, R12, RZ, 0x2 ;  /* 0x0000000c03038211 */ /* 0x000fe200078f10ff */
[----:B------:R-:W-:Y:S01]  /*7f30*/  CS2R R20, SRZ ;  /* 0x0000000000147805 */ /* 0x000fe2000001ff00 */
[----:B------:R-:W-:Y:S01]  /*7f40*/  CS2R R28, SRZ ;  /* 0x00000000001c7805 */ /* 0x000fe2000001ff00 */
[C---:B------:R-:W-:Y:S01]  /*7f50*/  @!P1 IMAD.WIDE R12, R0.reuse, 0x2, R6 ;  /* 0x00000002000c9825 */ /* 0x040fe200078e0206 */
[----:B------:R-:W-:Y:S01]  /*7f60*/  CS2R R32, SRZ ;  /* 0x0000000000207805 */ /* 0x000fe2000001ff00 */
[----:B------:R-:W-:Y:S02]  /*7f70*/  CS2R R34, SRZ ;  /* 0x0000000000227805 */ /* 0x000fe4000001ff00 */
[----:B------:R2:W5:Y:S04]  /*7f80*/  @!P2 LD.E.64 R20, [R10.64] ;  /* 0x0000000c0a14a980 */ /* 0x000568000c101b00 */
[----:B------:R3:W5:Y:S01]  /*7f90*/  @!P1 LD.E.64 R28, [R12.64] ;  /* 0x0000000c0c1c9980 */ /* 0x000762000c101b00 */
[----:B-1----:R-:W-:-:S05]  /*7fa0*/  @!P1 IMAD.WIDE R8, R0, 0x2, R4 ;  /* 0x0000000200089825 */ /* 0x002fca00078e0204 */
[----:B------:R1:W5:Y:S01]  /*7fb0*/  @!P1 LD.E.64 R30, [R8.64] ;  /* 0x0000000c081e9980 */ /* 0x000362000c101b00 */
[C---:B---3--:R-:W-:Y:S02]  /*7fc0*/  IADD3 R12, R16.reuse, 0x20, RZ ;  /* 0x00000020100c7810 */ /* 0x048fe40007ffe0ff */
[----:B------:R-:W-:Y:S02]  /*7fd0*/  IADD3 R13, R16, 0x28, RZ ;  /* 0x00000028100d7810 */ /* 0x000fe40007ffe0ff */
[----:B------:R-:W-:Y:S02]  /*7fe0*/  ISETP.GE.AND P1, PT, R12, c[0x0][0x27c], PT ;  /* 0x00009f000c007a0c */ /* 0x000fe40003f26270 */
[----:B-1----:R-:W-:-:S05]  /*7ff0*/  @!P0 LOP3.LUT R8, R3, 0xfffffffc, RZ, 0xc0, !PT ;  /* 0xfffffffc03088812 */ /* 0x002fca00078ec0ff */
[----:B--2---:R-:W-:-:S04]  /*8000*/  @!P0 IMAD.WIDE R10, R8, 0x2, R4 ;  /* 0x00000002080a8825 */ /* 0x004fc800078e0204 */
[----:B------:R-:W-:Y:S01]  /*8010*/  @!P0 IMAD.WIDE R8, R8, 0x2, R6 ;  /* 0x0000000208088825 */ /* 0x000fe200078e0206 */
[----:B------:R1:W5:Y:S04]  /*8020*/  @!P0 LD.E.64 R32, [R10.64] ;  /* 0x0000000c0a208980 */ /* 0x000368000c101b00 */
[----:B------:R2:W5:Y:S01]  /*8030*/  @!P0 LD.E.64 R34, [R8.64] ;  /* 0x0000000c08228980 */ /* 0x000562000c101b00 */
[----:B------:R-:W-:Y:S02]  /*8040*/  ISETP.GE.AND P0, PT, R13, c[0x0][0x27c], PT ;  /* 0x00009f000d007a0c */ /* 0x000fe40003f06270 */
[----:B------:R-:W-:-:S11]  /*8050*/  @!P1 SHF.R.S32.HI R3, RZ, 0x1f, R12 ;  /* 0x0000001fff039819 */ /* 0x000fd6000001140c */
[----:B------:R-:W-:Y:S02]  /*8060*/  @!P0 SHF.R.S32.HI R0, RZ, 0x1f, R13 ;  /* 0x0000001fff008819 */ /* 0x000fe4000001140d */
[----:B--2---:R-:W-:Y:S02]  /*8070*/  @!P1 LEA.HI R8, R3, R12, RZ, 0x2 ;  /* 0x0000000c03089211 */ /* 0x004fe400078f10ff */
[----:B------:R-:W-:Y:S02]  /*8080*/  @!P0 LEA.HI R3, R0, R13, RZ, 0x2 ;  /* 0x0000000d00038211 */ /* 0x000fe400078f10ff */
[----:B------:R-:W-:Y:S02]  /*8090*/  @!P1 LOP3.LUT R0, R8, 0xfffffffc, RZ, 0xc0, !PT ;  /* 0xfffffffc08009812 */ /* 0x000fe400078ec0ff */
[----:B------:R-:W-:Y:S01]  /*80a0*/  @!P0 LOP3.LUT R3, R3, 0xfffffffc, RZ, 0xc0, !PT ;  /* 0xfffffffc03038812 */ /* 0x000fe200078ec0ff */
[----:B------:R-:W-:Y:S01]  /*80b0*/  CS2R R36, SRZ ;  /* 0x0000000000247805 */ /* 0x000fe2000001ff00 */
[----:B------:R-:W-:Y:S01]  /*80c0*/  CS2R R40, SRZ ;  /* 0x0000000000287805 */ /* 0x000fe2000001ff00 */
[----:B-1----:R-:W-:Y:S01]  /*80d0*/  @!P1 IMAD.WIDE R10, R0, 0x2, R4 ;  /* 0x00000002000a9825 */ /* 0x002fe200078e0204 */
[----:B------:R-:W-:Y:S01]  /*80e0*/  CS2R R38, SRZ ;  /* 0x0000000000267805 */ /* 0x000fe2000001ff00 */
[----:B------:R-:W-:-:S02]  /*80f0*/  CS2R R42, SRZ ;  /* 0x00000000002a7805 */ /* 0x000fc4000001ff00 */
[C---:B------:R-:W-:Y:S01]  /*8100*/  @!P0 IMAD.WIDE R8, R3.reuse, 0x2, R4 ;  /* 0x0000000203088825 */ /* 0x040fe200078e0204 */
[----:B------:R1:W5:Y:S03]  /*8110*/  @!P1 LD.E.64 R36, [R10.64] ;  /* 0x0000000c0a249980 */ /* 0x000366000c101b00 */
[--C-:B------:R-:W-:Y:S01]  /*8120*/  @!P1 IMAD.WIDE R4, R0, 0x2, R6.reuse ;  /* 0x0000000200049825 */ /* 0x100fe200078e0206 */
[----:B------:R1:W5:Y:S03]  /*8130*/  @!P0 LD.E.64 R40, [R8.64] ;  /* 0x0000000c08288980 */ /* 0x000366000c101b00 */
[----:B------:R-:W-:Y:S01]  /*8140*/  @!P0 IMAD.WIDE R6, R3, 0x2, R6 ;  /* 0x0000000203068825 */ /* 0x000fe200078e0206 */
[----:B------:R1:W5:Y:S04]  /*8150*/  @!P1 LD.E.64 R38, [R4.64] ;  /* 0x0000000c04269980 */ /* 0x000368000c101b00 */
[----:B------:R1:W5:Y:S02]  /*8160*/  @!P0 LD.E.64 R42, [R6.64] ;  /* 0x0000000c062a8980 */ /* 0x000364000c101b00 */
.L_x_410:
[----:B------:R-:W-:Y:S05]  /*8170*/  BSYNC B0 ;  /* 0x0000000000007941 */ /* 0x000fea0003800000 */
.L_x_409:
[----:B------:R-:W-:Y:S01]  /*8180*/  IADD3 R3, R24, 0x40, RZ ;  /* 0x0000004018037810 */ /* 0x000fe20007ffe0ff */
[----:B-----5:R-:W-:Y:S01]  /*8190*/  IMAD.MOV.U32 R0, RZ, RZ, R40 ;  /* 0x000000ffff007224 */ /* 0x020fe200078e0028 */
[----:B-1----:R-:W-:Y:S01]  /*81a0*/  MOV R9, R22 ;  /* 0x0000001600097202 */ /* 0x002fe20000000f00 */
[----:B---3--:R-:W-:Y:S01]  /*81b0*/  IMAD.MOV.U32 R4, RZ, RZ, R36 ;  /* 0x000000ffff047224 */ /* 0x008fe200078e0024 */
[----:B------:R-:W-:Y:S01]  /*81c0*/  ISETP.GE.AND P0, PT, R3, R44, PT ;  /* 0x0000002c0300720c */ /* 0x000fe20003f06270 */
[----:B------:R-:W-:Y:S01]  /*81d0*/  IMAD.MOV.U32 R3, RZ, RZ, R37 ;  /* 0x000000ffff037224 */ /* 0x000fe200078e0025 */
[----:B------:R-:W-:Y:S01]  /*81e0*/  PRMT R82, R0, 0x7610, R82 ;  /* 0x0000761000527816 */ /* 0x000fe20000000052 */
[----:B------:R-:W-:Y:S01]  /*81f0*/  IMAD.MOV.U32 R0, RZ, RZ, R32 ;  /* 0x000000ffff007224 */ /* 0x000fe200078e0020 */
[----:B------:R-:W-:Y:S01]  /*8200*/  PRMT R78, R4, 0x7610, R78 ;  /* 0x00007610044e7816 */ /* 0x000fe2000000004e */
[----:B------:R-:W-:Y:S01]  /*8210*/  IMAD.MOV.U32 R4, RZ, RZ, R30 ;  /* 0x000000ffff047224 */ /* 0x000fe200078e001e */
[----:B------:R-:W-:Y:S01]  /*8220*/  PRMT R79, R3, 0x7610, R79 ;  /* 0x00007610034f7816 */ /* 0x000fe2000000004f */
[----:B------:R-:W-:Y:S01]  /*8230*/  IMAD.MOV.U32 R3, RZ, RZ, R31 ;  /* 0x000000ffff037224 */ /* 0x000fe200078e001f */
[----:B------:R-:W-:Y:S01]  /*8240*/  PRMT R76, R0, 0x7610, R76 ;  /* 0x00007610004c7816 */ /* 0x000fe2000000004c */
[----:B----4-:R-:W-:Y:S01]  /*8250*/  IMAD.MOV.U32 R5, RZ, RZ, R41 ;  /* 0x000000ffff057224 */ /* 0x010fe200078e0029 */
[----:B------:R-:W-:Y:S01]  /*8260*/  MOV R0, R20 ;  /* 0x0000001400007202 */ /* 0x000fe20000000f00 */
[----:B------:R-:W-:Y:S01]  /*8270*/  IMAD.MOV.U32 R8, RZ, RZ, R35 ;  /* 0x000000ffff087224 */ /* 0x000fe200078e0023 */
[----:B------:R-:W-:Y:S01]  /*8280*/  PRMT R74, R4, 0x5410, R3 ;  /* 0x00005410044a7816 */ /* 0x000fe20000000003 */
[----:B------:R-:W-:Y:S01]  /*8290*/  IMAD.MOV.U32 R4, RZ, RZ, R14 ;  /* 0x000000ffff047224 */ /* 0x000fe200078e000e */
[----:B------:R-:W-:Y:S01]  /*82a0*/  PRMT R72, R0, 0x7610, R72 ;  /* 0x0000761000487816 */ /* 0x000fe20000000048 */
[----:B------:R-:W-:Y:S01]  /*82b0*/  IMAD.MOV.U32 R3, RZ, RZ, R15 ;  /* 0x000000ffff037224 */ /* 0x000fe200078e000f */
[----:B------:R-:W-:Y:S01]  /*82c0*/  PRMT R83, R5, 0x7610, R83 ;  /* 0x0000761005537816 */ /* 0x000fe20000000053 */
[----:B------:R-:W-:Y:S01]  /*82d0*/  IMAD.MOV.U32 R0, RZ, RZ, R42 ;  /* 0x000000ffff007224 */ /* 0x000fe200078e002a */
[----:B------:R-:W1:Y:S01]  /*82e0*/  SHFL.IDX PT, R7, R17, 0x1, 0x1e1f ;  /* 0x003e1f0011077f89 */ /* 0x000e6200000e0000 */
[----:B------:R-:W-:Y:S01]  /*82f0*/  IMAD.MOV.U32 R5, RZ, RZ, R33 ;  /* 0x000000ffff057224 */ /* 0x000fe200078e0021 */
[----:B------:R-:W-:Y:S01]  /*8300*/  PRMT R70, R4, 0x5410, R3 ;  /* 0x0000541004467816 */ /* 0x000fe20000000003 */
[----:B------:R-:W-:Y:S01]  /*8310*/  IMAD.MOV.U32 R3, RZ, RZ, R39 ;  /* 0x000000ffff037224 */ /* 0x000fe200078e0027 */
[----:B------:R-:W-:Y:S01]  /*8320*/  PRMT R81, R0, 0x7610, R81 ;  /* 0x0000761000517816 */ /* 0x000fe20000000051 */
[----:B------:R-:W-:Y:S01]  /*8330*/  IMAD.MOV.U32 R0, RZ, RZ, R34 ;  /* 0x000000ffff007224 */ /* 0x000fe200078e0022 */
[----:B------:R-:W-:Y:S01]  /*8340*/  PRMT R76, R76, 0x5410, R5 ;  /* 0x000054104c4c7816 */ /* 0x000fe20000000005 */
[----:B------:R-:W-:Y:S01]  /*8350*/  IMAD.MOV.U32 R5, RZ, RZ, R21 ;  /* 0x000000ffff057224 */ /* 0x000fe200078e0015 */
[----:B------:R-:W-:Y:S01]  /*8360*/  MOV R4, R38 ;  /* 0x0000002600047202 */ /* 0x000fe20000000f00 */
[----:B--2---:R-:W2:Y:S01]  /*8370*/  SHFL.IDX PT, R6, R27, 0x1, 0x1e1f ;  /* 0x003e1f001b067f89 */ /* 0x004ea200000e0000 */
[----:B------:R-:W-:Y:S01]  /*8380*/  PRMT R75, R0, 0x7610, R75 ;  /* 0x00007610004b7816 */ /* 0x000fe2000000004b */
        /* <DEDUP_REMOVED lines=11> */
[----:B------:R-:W3:Y:S01]  /*8440*/  SHFL.IDX PT, R5, R25, 0x1, 0x1e1f ;  /* 0x003e1f0019057f89 */ /* 0x000ee200000e0000 */
[----:B------:R-:W-:Y:S01]  /*8450*/  BSSY B0, `(.L_x_411) ;  /* 0x000004e000007945 */ /* 0x000fe20003800000 */
[----:B------:R-:W-:Y:S01]  /*8460*/  PRMT R71, R9, 0x5410, R8 ;  /* 0x0000541009477816 */ /* 0x000fe20000000008 */
[----:B------:R-:W-:Y:S01]  /*8470*/  CS2R R62, SRZ ;  /* 0x00000000003e7805 */ /* 0x000fe2000001ff00 */
[----:B------:R4:W1:Y:S01]  /*8480*/  SHFL.IDX PT, R4, R26, 0x1, 0x1e1f ;  /* 0x003e1f001a047f89 */ /* 0x00086200000e0000 */
[----:B------:R-:W-:Y:S01]  /*8490*/  PRMT R45, R3, 0x5410, R0 ;  /* 0x00005410032d7816 */ /* 0x000fe20000000000 */
        /* <DEDUP_REMOVED lines=9> */
[----:B----4-:R-:W-:Y:S01]  /*8530*/  CS2R R26, SRZ ;  /* 0x00000000001a7805 */ /* 0x010fe2000001ff00 */
[----:B------:R-:W-:Y:S05]  /*8540*/  @P0 BRA `(.L_x_412) ;  /* 0x000003e000000947 */ /* 0x000fea0003800000 */
[C---:B-123--:R-:W-:Y:S01]  /*8550*/  IADD3 R3, R16.reuse, 0x8, RZ ;  /* 0x0000000810037810 */ /* 0x04efe20007ffe0ff */
[----:B------:R-:W-:Y:S01]  /*8560*/  CS2R R26, SRZ ;  /* 0x00000000001a7805 */ /* 0x000fe2000001ff00 */
[----:B------:R-:W-:Y:S01]  /*8570*/  ISETP.GE.AND P0, PT, R16, c[0x0][0x27c], PT ;  /* 0x00009f0010007a0c */ /* 0x000fe20003f06270 */
[----:B------:R-:W-:Y:S01]  /*8580*/  CS2R R46, SRZ ;  /* 0x00000000002e7805 */ /* 0x000fe2000001ff00 */
[----:B------:R-:W-:-:S02]  /*8590*/  ISETP.GE.AND P2, PT, R3, c[0x0][0x27c], PT ;  /* 0x00009f0003007a0c */ /* 0x000fc40003f46270 */
[----:B------:R-:W-:-:S09]  /*85a0*/  IADD3 R12, R16, 0x18, RZ ;  /* 0x00000018100c7810 */ /* 0x000fd20007ffe0ff */
[C---:B------:R-:W-:Y:S02]  /*85b0*/  @!P0 IMAD.WIDE R10, R16.reuse, 0x2, R4 ;  /* 0x00000002100a8825 */ /* 0x040fe400078e0204 */
[----:B------:R-:W-:Y:S02]  /*85c0*/  @!P2 SHF.R.S32.HI R0, RZ, 0x1f, R3 ;  /* 0x0000001fff00a819 */ /* 0x000fe40000011403 */
[----:B------:R-:W-:Y:S01]  /*85d0*/  @!P0 IMAD.WIDE R8, R16, 0x2, R6 ;  /* 0x0000000210088825 */ /* 0x000fe200078e0206 */
[----:B------:R1:W5:Y:S01]  /*85e0*/  @!P0 LD.E.64 R26, [R10.64] ;  /* 0x0000000c0a1a8980 */ /* 0x000362000c101b00 */
[----:B------:R-:W-:Y:S02]  /*85f0*/  @!P2 LEA.HI R0, R0, R3, RZ, 0x2 ;  /* 0x000000030000a211 */ /* 0x000fe400078f10ff */
[----:B------:R-:W-:Y:S01]  /*8600*/  IADD3 R3, R16, 0x10, RZ ;  /* 0x0000001010037810 */ /* 0x000fe20007ffe0ff */
[----:B------:R2:W5:Y:S03]  /*8610*/  @!P0 LD.E.64 R46, [R8.64] ;  /* 0x0000000c082e8980 */ /* 0x000566000c101b00 */
[----:B------:R-:W-:-:S02]  /*8620*/  ISETP.GE.AND P1, PT, R3, c[0x0][0x27c], PT ;  /* 0x00009f0003007a0c */ /* 0x000fc40003f26270 */
[----:B------:R-:W-:Y:S02]  /*8630*/  @!P2 LOP3.LUT R0, R0, 0xfffffffc, RZ, 0xc0, !PT ;  /* 0xfffffffc0000a812 */ /* 0x000fe400078ec0ff */
[----:B------:R-:W-:Y:S01]  /*8640*/  ISETP.GE.AND P0, PT, R12, c[0x0][0x27c], PT ;  /* 0x00009f000c007a0c */ /* 0x000fe20003f06270 */
[----:B------:R-:W-:Y:S02]  /*8650*/  CS2R R50, SRZ ;  /* 0x0000000000327805 */ /* 0x000fe4000001ff00 */
[----:B-1----:R-:W-:-:S04]  /*8660*/  @!P2 IMAD.WIDE R10, R0, 0x2, R4 ;  /* 0x00000002000aa825 */ /* 0x002fc800078e0204 */
[----:B--2---:R-:W-:Y:S02]  /*8670*/  @!P2 IMAD.WIDE R8, R0, 0x2, R6 ;  /* 0x000000020008a825 */ /* 0x004fe400078e0206 */
[----:B------:R-:W-:-:S04]  /*8680*/  @!P1 SHF.R.S32.HI R0, RZ, 0x1f, R3 ;  /* 0x0000001fff009819 */ /* 0x000fc80000011403 */
[----:B------:R-:W-:Y:S01]  /*8690*/  @!P1 LEA.HI R0, R0, R3, RZ, 0x2 ;  /* 0x0000000300009211 */ /* 0x000fe200078f10ff */
[----:B------:R1:W5:Y:S03]  /*86a0*/  @!P2 LD.E.64 R50, [R8.64] ;  /* 0x0000000c0832a980 */ /* 0x000366000c101b00 */
[----:B------:R-:W-:Y:S01]  /*86b0*/  @!P1 LOP3.LUT R0, R0, 0xfffffffc, RZ, 0xc0, !PT ;  /* 0xfffffffc00009812 */ /* 0x000fe200078ec0ff */
[----:B------:R-:W-:Y:S01]  /*86c0*/  CS2R R54, SRZ ;  /* 0x0000000000367805 */ /* 0x000fe2000001ff00 */
[----:B------:R-:W-:Y:S01]  /*86d0*/  @!P0 SHF.R.S32.HI R3, RZ, 0x1f, R12 ;  /* 0x0000001fff038819 */ /* 0x000fe2000001140c */
[----:B------:R-:W-:-:S03]  /*86e0*/  CS2R R48, SRZ ;  /* 0x0000000000307805 */ /* 0x000fc6000001ff00 */
[----:B------:R-:W-:Y:S01]  /*86f0*/  @!P0 LEA.HI R3, R3, R12, RZ, 0x2 ;  /* 0x0000000c03038211 */ /* 0x000fe200078f10ff */
[----:B------:R-:W-:Y:S01]  /*8700*/  CS2R R52, SRZ ;  /* 0x0000000000347805 */ /* 0x000fe2000001ff00 */
[C---:B------:R-:W-:Y:S01]  /*8710*/  @!P1 IMAD.WIDE R12, R0.reuse, 0x2, R6 ;  /* 0x00000002000c9825 */ /* 0x040fe200078e0206 */
[----:B------:R2:W5:Y:S01]  /*8720*/  @!P2 LD.E.64 R48, [R10.64] ;  /* 0x0000000c0a30a980 */ /* 0x000562000c101b00 */
[----:B------:R-:W-:Y:S01]  /*8730*/  CS2R R56, SRZ ;  /* 0x0000000000387805 */ /* 0x000fe2000001ff00 */
[----:B------:R-:W-:Y:S02]  /*8740*/  CS2R R58, SRZ ;  /* 0x00000000003a7805 */ /* 0x000fe4000001ff00 */
[----:B------:R3:W5:Y:S01]  /*8750*/  @!P1 LD.E.64 R52, [R12.64] ;  /* 0x0000000c0c349980 */ /* 0x000762000c101b00 */
[----:B-1----:R-:W-:-:S05]  /*8760*/  @!P1 IMAD.WIDE R8, R0, 0x2, R4 ;  /* 0x0000000200089825 */ /* 0x002fca00078e0204 */
[----:B------:R1:W5:Y:S01]  /*8770*/  @!P1 LD.E.64 R54, [R8.64] ;  /* 0x0000000c08369980 */ /* 0x000362000c101b00 */
[C---:B---3--:R-:W-:Y:S02]  /*8780*/  IADD3 R12, R16.reuse, 0x20, RZ ;  /* 0x00000020100c7810 */ /* 0x048fe40007ffe0ff */
[----:B------:R-:W-:Y:S02]  /*8790*/  IADD3 R13, R16, 0x28, RZ ;  /* 0x00000028100d7810 */ /* 0x000fe40007ffe0ff */
[----:B-1----:R-:W-:-:S05]  /*87a0*/  @!P0 LOP3.LUT R8, R3, 0xfffffffc, RZ, 0xc0, !PT ;  /* 0xfffffffc03088812 */ /* 0x002fca00078ec0ff */
[----:B--2---:R-:W-:-:S04]  /*87b0*/  @!P0 IMAD.WIDE R10, R8, 0x2, R4 ;  /* 0x00000002080a8825 */ /* 0x004fc800078e0204 */
[----:B------:R-:W-:Y:S01]  /*87c0*/  @!P0 IMAD.WIDE R8, R8, 0x2, R6 ;  /* 0x0000000208088825 */ /* 0x000fe200078e0206 */
[----:B------:R1:W5:Y:S01]  /*87d0*/  @!P0 LD.E.64 R56, [R10.64] ;  /* 0x0000000c0a388980 */ /* 0x000362000c101b00 */
[----:B------:R-:W-:-:S03]  /*87e0*/  ISETP.GE.AND P1, PT, R12, c[0x0][0x27c], PT ;  /* 0x00009f000c007a0c */ /* 0x000fc60003f26270 */
[----:B------:R2:W5:Y:S01]  /*87f0*/  @!P0 LD.E.64 R58, [R8.64] ;  /* 0x0000000c083a8980 */ /* 0x000562000c101b00 */
[----:B------:R-:W-:-:S09]  /*8800*/  ISETP.GE.AND P0, PT, R13, c[0x0][0x27c], PT ;  /* 0x00009f000d007a0c */ /* 0x000fd20003f06270 */
[----:B------:R-:W-:-:S04]  /*8810*/  @!P1 SHF.R.S32.HI R3, RZ, 0x1f, R12 ;  /* 0x0000001fff039819 */ /* 0x000fc8000001140c */
        /* <DEDUP_REMOVED lines=17> */
.L_x_412:
[----:B-123--:R-:W-:Y:S05]  /*8930*/  BSYNC B0 ;  /* 0x0000000000007941 */ /* 0x00efea0003800000 */
.L_x_411:
[----:B-----5:R-:W-:Y:S01]  /*8940*/  IMAD.MOV.U32 R0, RZ, RZ, R68 ;  /* 0x000000ffff007224 */ /* 0x020fe200078e0044 */
[----:B------:R-:W-:Y:S01]  /*8950*/  LEA.HI R7, R60, R60, RZ, 0x1 ;  /* 0x0000003c3c077211 */ /* 0x000fe200078f08ff */
[----:B------:R-:W-:Y:S01]  /*8960*/  IMAD.MOV.U32 R5, RZ, RZ, R69 ;  /* 0x000000ffff057224 */ /* 0x000fe200078e0045 */
[----:B------:R-:W-:-:S04]  /*8970*/  DEPBAR.LE SB0, 0x1 ;  /* 0x000080400000791a */ /* 0x000fc80000000000 */
[----:B------:R-:W-:Y:S01]  /*8980*/  PRMT R91, R0, 0x5410, R5 ;  /* 0x00005410005b7816 */ /* 0x000fe20000000005 */
[----:B------:R-:W-:Y:S01]  /*8990*/  IMAD.MOV.U32 R0, RZ, RZ, R56 ;  /* 0x000000ffff007224 */ /* 0x000fe200078e0038 */
[----:B------:R-:W-:Y:S01]  /*89a0*/  BSSY B1, `(.L_x_413) ;  /* 0x0000155000017945 */ /* 0x000fe20003800000 */
[----:B------:R-:W-:Y:S02]  /*89b0*/  IMAD.MOV.U32 R4, RZ, RZ, R62 ;  /* 0x000000ffff047224 */ /* 0x000fe400078e003e */
[----:B------:R-:W-:Y:S01]  /*89c0*/  IMAD.MOV.U32 R3, RZ, RZ, R63 ;  /* 0x000000ffff037224 */ /* 0x000fe200078e003f */
[----:B------:R-:W-:Y:S01]  /*89d0*/  PRMT R87, R0, 0x7610, R87 ;  /* 0x0000761000577816 */ /* 0x000fe20000000057 */
[----:B------:R-:W-:Y:S02]  /*89e0*/  IMAD.MOV.U32 R0, RZ, RZ, R48 ;  /* 0x000000ffff007224 */ /* 0x000fe400078e0030 */
[----:B------:R-:W-:Y:S01]  /*89f0*/  IMAD.MOV.U32 R5, RZ, RZ, R57 ;  /* 0x000000ffff057224 */ /* 0x000fe200078e0039 */
[----:B------:R-:W-:Y:S01]  /*8a00*/  PRMT R89, R4, 0x5410, R3 ;  /* 0x0000541004597816 */ /* 0x000fe20000000003 */
[----:B------:R-:W-:Y:S01]  /*8a10*/  IMAD.MOV.U32 R4, RZ, RZ, R54 ;  /* 0x000000ffff047224 */ /* 0x000fe200078e0036 */
[----:B------:R-:W-:Y:S01]  /*8a20*/  PRMT R82, R82, 0x5410, R0 ;  /* 0x0000541052527816 */ /* 0x000fe20000000000 */
[----:B------:R-:W-:Y:S01]  /*8a30*/  IMAD.MOV.U32 R3, RZ, RZ, R55 ;  /* 0x000000ffff037224 */ /* 0x000fe200078e0037 */
[----:B------:R-:W-:Y:S01]  /*8a40*/  PRMT R87, R87, 0x5410, R5 ;  /* 0x0000541057577816 */ /* 0x000fe20000000005 */
[----:B------:R-:W-:Y:S01]  /*8a50*/  IMAD.MOV.U32 R0, RZ, RZ, R49 ;  /* 0x000000ffff007224 */ /* 0x000fe200078e0031 */
[----:B------:R-:W-:-:S02]  /*8a60*/  SHF.R.S32.HI R5, RZ, 0x1f, R132 ;  /* 0x0000001fff057819 */ /* 0x000fc40000011484 */
[----:B------:R-:W-:Y:S01]  /*8a70*/  PRMT R85, R4, 0x5410, R3 ;  /* 0x0000541004557816 */ /* 0x000fe20000000003 */
[----:B------:R-:W-:Y:S01]  /*8a80*/  IMAD.MOV.U32 R4, RZ, RZ, R26 ;  /* 0x000000ffff047224 */ /* 0x000fe200078e001a */
[----:B------:R-:W-:Y:S01]  /*8a90*/  PRMT R83, R83, 0x5410, R0 ;  /* 0x0000541053537816 */ /* 0x000fe20000000000 */
[----:B------:R-:W-:Y:S01]  /*8aa0*/  IMAD.MOV.U32 R3, RZ, RZ, R27 ;  /* 0x000000ffff037224 */ /* 0x000fe200078e001b */
[----:B------:R-:W-:Y:S01]  /*8ab0*/  LEA.HI R0, R5, R132, RZ, 0x2 ;  /* 0x0000008405007211 */ /* 0x000fe200078f10ff */
[----:B------:R-:W-:Y:S01]  /*8ac0*/  IMAD.MOV.U32 R5, RZ, RZ, R66 ;  /* 0x000000ffff057224 */ /* 0x000fe200078e0042 */
[----:B------:R-:W-:Y:S02]  /*8ad0*/  PRMT R78, R78, 0x5410, R4 ;  /* 0x000054104e4e7816 */ /* 0x000fe40000000004 */
[----:B------:R-:W-:Y:S01]  /*8ae0*/  LOP3.LUT R4, R0, 0xfffffffc, RZ, 0xc0, !PT ;  /* 0xfffffffc00047812 */ /* 0x000fe200078ec0ff */
[----:B------:R-:W-:Y:S01]  /*8af0*/  IMAD.MOV.U32 R0, RZ, RZ, R64 ;  /* 0x000000ffff007224 */ /* 0x000fe200078e0040 */
[----:B------:R-:W-:Y:S01]  /*8b00*/  PRMT R79, R79, 0x5410, R3 ;  /* 0x000054104f4f7816 */ /* 0x000fe20000000003 */
[----:B------:R-:W-:-:S02]  /*8b10*/  IMAD.MOV.U32 R3, RZ, RZ, R67 ;  /* 0x000000ffff037224 */ /* 0x000fc400078e0043 */
[----:B------:R-:W-:Y:S01]  /*8b20*/  IMAD.IADD R6, R132, 0x1, -R4 ;  /* 0x0000000184067824 */ /* 0x000fe200078e0a04 */
[----:B------:R-:W-:Y:S01]  /*8b30*/  PRMT R88, R0, 0x7610, R88 ;  /* 0x0000761000587816 */ /* 0x000fe20000000058 */
[----:B------:R-:W-:Y:S01]  /*8b40*/  IMAD.MOV.U32 R0, RZ, RZ, R65 ;  /* 0x000000ffff007224 */ /* 0x000fe200078e0041 */
[----:B------:R-:W-:Y:S01]  /*8b50*/  PRMT R90, R5, 0x5410, R3 ;  /* 0x00005410055a7816 */ /* 0x000fe20000000003 */
[----:B------:R-:W-:Y:S01]  /*8b60*/  IMAD.SHL.U32 R3, R6, 0x40, RZ ;  /* 0x0000004006037824 */ /* 0x000fe200078e00ff */
[----:B------:R-:W-:Y:S01]  /*8b70*/  BAR.SYNC.DEFER_BLOCKING 0x0 ;  /* 0x0000000000007b1d */ /* 0x000fe20000010000 */
[----:B------:R-:W-:Y:S01]  /*8b80*/  IMAD.MOV.U32 R5, RZ, RZ, R58 ;  /* 0x000000ffff057224 */ /* 0x000fe200078e003a */
[----:B------:R-:W-:Y:S01]  /*8b90*/  PRMT R88, R88, 0x5410, R0 ;  /* 0x0000541058587816 */ /* 0x000fe20000000000 */
[----:B------:R-:W-:Y:S01]  /*8ba0*/  IMAD.MOV.U32 R4, RZ, RZ, R59 ;  /* 0x000000ffff047224 */ /* 0x000fe200078e003b */
[----:B------:R-:W-:Y:S01]  /*8bb0*/  LOP3.LUT R0, R3, 0xc0, RZ, 0xc0, !PT ;  /* 0x000000c003007812 */ /* 0x000fe200078ec0ff */
[----:B------:R-:W-:Y:S01]  /*8bc0*/  IMAD.MOV.U32 R3, RZ, RZ, R52 ;  /* 0x000000ffff037224 */ /* 0x000fe200078e0034 */
[----:B------:R-:W-:Y:S01]  /*8bd0*/  LOP3.LUT P0, RZ, R6, 0x2, RZ, 0xc0, !PT ;  /* 0x0000000206ff7812 */ /* 0x000fe2000780c0ff */
[----:B------:R-:W-:Y:S01]  /*8be0*/  IMAD.MOV.U32 R6, RZ, RZ, R51 ;  /* 0x000000ffff067224 */ /* 0x000fe200078e0033 */
[----:B------:R-:W-:-:S02]  /*8bf0*/  PRMT R86, R5, 0x5410, R4 ;  /* 0x0000541005567816 */ /* 0x000fc40000000004 */
[----:B------:R-:W-:Y:S01]  /*8c00*/  PRMT R84, R3, 0x7610, R84 ;  /* 0x0000761003547816 */ /* 0x000fe20000000054 */
[----:B------:R-:W-:Y:S01]  /*8c10*/  IMAD.MOV.U32 R3, RZ, RZ, R53 ;  /* 0x000000ffff037224 */ /* 0x000fe200078e0035 */
[----:B------:R-:W-:Y:S02]  /*8c20*/  LOP3.LUT R4, R0, 0x8, R61, 0xf8, !PT ;  /* 0x0000000800047812 */ /* 0x000fe400078ef83d */
[----:B------:R-:W-:Y:S02]  /*8c30*/  SHF.R.U32.HI R0, RZ, 0x3, R0 ;  /* 0x00000003ff007819 */ /* 0x000fe40000011600 */
[----:B------:R-:W-:Y:S01]  /*8c40*/  PRMT R84, R84, 0x5410, R3 ;  /* 0x0000541054547816 */ /* 0x000fe20000000003 */
[----:B------:R-:W-:Y:S01]  /*8c50*/  IMAD.IADD R3, R44, 0x1, -R196 ;  /* 0x000000012c037824 */ /* 0x000fe200078e0ac4 */
[----:B------:R-:W-:Y:S01]  /*8c60*/  LOP3.LUT R5, R4, R0, RZ, 0x3c, !PT ;  /* 0x0000000004057212 */ /* 0x000fe200078e3cff */
[----:B------:R-:W-:Y:S01]  /*8c70*/  IMAD.MOV.U32 R4, RZ, RZ, R50 ;  /* 0x000000ffff047224 */ /* 0x000fe200078e0032 */
[----:B------:R-:W-:-:S02]  /*8c80*/  LOP3.LUT R0, R7, 0x7fffffe, RZ, 0xc0, !PT ;  /* 0x07fffffe07007812 */ /* 0x000fc400078ec0ff */
[----:B------:R-:W-:Y:S02]  /*8c90*/  IMNMX R44, R3, 0x80, PT ;  /* 0x00000080032c7817 */ /* 0x000fe40003800200 */
[----:B------:R-:W-:Y:S01]  /*8ca0*/  PRMT R80, R4, 0x7610, R80 ;  /* 0x0000761004507816 */ /* 0x000fe20000000050 */
[C---:B------:R-:W-:Y:S01]  /*8cb0*/  IMAD.IADD R0, R60.reuse, 0x1, -R0 ;  /* 0x000000013c007824 */ /* 0x040fe200078e0a00 */
[----:B------:R-:W-:Y:S01]  /*8cc0*/  ISETP.GE.AND P1, PT, R60, R44, PT ;  /* 0x0000002c3c00720c */ /* 0x000fe20003f26270 */
[----:B------:R-:W-:Y:S01]  /*8cd0*/  IMAD.MOV.U32 R4, RZ, RZ, R47 ;  /* 0x000000ffff047224 */ /* 0x000fe200078e002f */
[----:B------:R-:W-:Y:S01]  /*8ce0*/  PRMT R80, R80, 0x5410, R6 ;  /* 0x0000541050507816 */ /* 0x000fe20000000006 */
[----:B------:R-:W-:-:S04]  /*8cf0*/  IMAD R0, R92, 0x8, R0 ;  /* 0x000000085c007824 */ /* 0x000fc800078e0200 */
[----:B------:R-:W-:Y:S02]  /*8d00*/  IMAD.U32 R0, R0, 0x20, R5 ;  /* 0x0000002000007824 */ /* 0x000fe400078e0005 */
[----:B------:R-:W-:-:S03]  /*8d10*/  IMAD.MOV.U32 R5, RZ, RZ, R46 ;  /* 0x000000ffff057224 */ /* 0x000fc600078e002e */
[C---:B------:R-:W-:Y:S02]  /*8d20*/  IADD3 R3, R0.reuse, 0x10, RZ ;  /* 0x0000001000037810 */ /* 0x040fe40007ffe0ff */
[C---:B------:R-:W-:Y:S02]  /*8d30*/  @P0 IADD3 R3, R0.reuse, -0x10, RZ ;  /* 0xfffffff000030810 */ /* 0x040fe40007ffe0ff */
[----:B------:R-:W-:Y:S02]  /*8d40*/  PRMT R61, R5, 0x5410, R4 ;  /* 0x00005410053d7816 */ /* 0x000fe40000000004 */
[----:B------:R-:W-:Y:S02]  /*8d50*/  LEA R24, R0, 0x6080, 0x1 ;  /* 0x0000608000187811 */ /* 0x000fe400078e08ff */
[----:B------:R-:W-:Y:S01]  /*8d60*/  LEA R25, R3, 0x6080, 0x1 ;  /* 0x0000608003197811 */ /* 0x000fe200078e08ff */
[----:B------:R-:W-:Y:S05]  /*8d70*/  @P1 BRA `(.L_x_414) ;  /* 0x0000117000001947 */ /* 0x000fea0003800000 */
[----:B------:R-:W-:Y:S01]  /*8d80*/  ISETP.GE.AND P0, PT, R16, c[0x0][0x27c], PT ;  /* 0x00009f0010007a0c */ /* 0x000fe20003f06270 */
[----:B------:R-:W-:-:S12]  /*8d90*/  BSSY B0, `(.L_x_415) ;  /* 0x000002c000007945 */ /* 0x000fd80003800000 */
[----:B------:R-:W-:Y:S05]  /*8da0*/  @P0 BRA `(.L_x_416) ;  /* 0x000002a000000947 */ /* 0x000fea0003800000 */
[----:B------:R-:W1:Y:S01]  /*8db0*/  LDS.128 R4, [R24] ;  /* 0x0000000018047984 */ /* 0x000e620000000c00 */
[----:B------:R-:W-:Y:S02]  /*8dc0*/  SHF.R.U32.HI R0, RZ, 0x10, R19 ;  /* 0x00000010ff007819 */ /* 0x000fe40000011613 */
[--C-:B------:R-:W-:Y:S02]  /*8dd0*/  SHF.R.U32.HI R3, RZ, 0x10, R15.reuse ;  /* 0x00000010ff037819 */ /* 0x100fe4000001160f */
[----:B------:R-:W-:Y:S02]  /*8de0*/  SHF.R.U64 R17, R14, 0x10, R15 ;  /* 0x000000100e117819 */ /* 0x000fe4000000120f */
[----:B------:R-:W-:Y:S01]  /*8df0*/  SHF.R.U64 R15, R18, 0x10, R19 ;  /* 0x00000010120f7819 */ /* 0x000fe20000001213 */
[----:B------:R-:W-:Y:S02]  /*8e00*/  HADD2.F32 R18, -RZ, R3.H0_H0 ;  /* 0x20000003ff127230 */ /* 0x000fe40000004100 */
[----:B------:R-:W-:-:S02]  /*8e10*/  HADD2.F32 R17, -RZ, R17.H0_H0 ;  /* 0x20000011ff117230 */ /* 0x000fc40000004100 */
[--C-:B-1----:R-:W-:Y:S02]  /*8e20*/  HADD2.F32 R8, -RZ, R7.reuse.H0_H0 ;  /* 0x20000007ff087230 */ /* 0x102fe40000004100 */
[--C-:B------:R-:W-:Y:S02]  /*8e30*/  HADD2.F32 R12, -RZ, R6.reuse.H0_H0 ;  /* 0x20000006ff0c7230 */ /* 0x100fe40000004100 */
[----:B------:R-:W-:Y:S02]  /*8e40*/  HADD2.F32 R11, -RZ, R6.H1_H1 ;  /* 0x30000006ff0b7230 */ /* 0x000fe40000004100 */
[----:B------:R-:W-:Y:S02]  /*8e50*/  HADD2.F32 R7, -RZ, R7.H1_H1 ;  /* 0x30000007ff077230 */ /* 0x000fe40000004100 */
[----:B------:R-:W-:Y:S02]  /*8e60*/  HADD2.F32 R6, -RZ, R0.H0_H0 ;  /* 0x20000000ff067230 */ /* 0x000fe40000004100 */
[----:B------:R-:W-:-:S02]  /*8e70*/  HADD2.F32 R10, -RZ, R4.H0_H0 ;  /* 0x20000004ff0a7230 */ /* 0x000fc40000004100 */
[----:B------:R-:W-:Y:S01]  /*8e80*/  HADD2.F32 R9, -RZ, R4.H1_H1 ;  /* 0x30000004ff097230 */ /* 0x000fe20000004100 */
[-C--:B------:R-:W-:Y:S01]  /*8e90*/  FMUL.FTZ R3, R7, R6.reuse ;  /* 0x0000000607037220 */ /* 0x080fe20000410000 */
[----:B------:R-:W-:Y:S02]  /*8ea0*/  HADD2.F32 R0, -RZ, R45.H0_H0 ;  /* 0x2000002dff007230 */ /* 0x000fe40000004100 */
[--C-:B------:R-:W-:Y:S02]  /*8eb0*/  HADD2.F32 R14, -RZ, R5.reuse.H0_H0 ;  /* 0x20000005ff0e7230 */ /* 0x100fe40000004100 */
[----:B------:R-:W-:Y:S01]  /*8ec0*/  HADD2.F32 R13, -RZ, R5.H1_H1 ;  /* 0x30000005ff0d7230 */ /* 0x000fe20000004100 */
[C---:B------:R-:W-:Y:S01]  /*8ed0*/  FMUL.FTZ R5, R8.reuse, R6 ;  /* 0x0000000608057220 */ /* 0x040fe20000410000 */
[----:B------:R-:W-:Y:S01]  /*8ee0*/  HADD2.F32 R4, -RZ, R70.H0_H0 ;  /* 0x20000046ff047230 */ /* 0x000fe20000004100 */
[----:B------:R-:W-:Y:S02]  /*8ef0*/  FFMA.FTZ R8, R8, R18, -R3 ;  /* 0x0000001208087223 */ /* 0x000fe40000010803 */
[----:B------:R-:W-:-:S02]  /*8f00*/  FMUL.FTZ R6, R9, R0 ;  /* 0x0000000009067220 */ /* 0x000fc40000410000 */
[C---:B------:R-:W-:Y:S01]  /*8f10*/  FMUL.FTZ R3, R10.reuse, R0 ;  /* 0x000000000a037220 */ /* 0x040fe20000410000 */
[----:B------:R-:W-:Y:S01]  /*8f20*/  HADD2.F32 R0, -RZ, R45.H1_H1 ;  /* 0x3000002dff007230 */ /* 0x000fe20000004100 */
[----:B------:R-:W-:Y:S01]  /*8f30*/  FFMA.FTZ R7, R7, R18, R5 ;  /* 0x0000001207077223 */ /* 0x000fe20000010005 */
[----:B------:R-:W-:Y:S01]  /*8f40*/  HADD2.F32 R5, -RZ, R15.H0_H0 ;  /* 0x2000000fff057230 */ /* 0x000fe20000004100 */
[-C--:B------:R-:W-:Y:S02]  /*8f50*/  FFMA.FTZ R10, R10, R4.reuse, -R6 ;  /* 0x000000040a0a7223 */ /* 0x080fe40000010806 */
[----:B------:R-:W-:Y:S01]  /*8f60*/  FFMA.FTZ R9, R9, R4, R3 ;  /* 0x0000000409097223 */ /* 0x000fe20000010003 */
[----:B------:R-:W-:Y:S01]  /*8f70*/  HADD2.F32 R3, -RZ, R70.H1_H1 ;  /* 0x30000046ff037230 */ /* 0x000fe20000004100 */
[----:B------:R-:W-:Y:S01]  /*8f80*/  FMUL.FTZ R4, R11, R0 ;  /* 0x000000000b047220 */ /* 0x000fe20000410000 */
[----:B------:R-:W-:Y:S01]  /*8f90*/  F2FP.PACK_AB R7, R7, R8 ;  /* 0x000000080707723e */ /* 0x000fe200000000ff */
[----:B------:R-:W-:-:S02]  /*8fa0*/  FMUL.FTZ R0, R12, R0 ;  /* 0x000000000c007220 */ /* 0x000fc40000410000 */
[-C--:B------:R-:W-:Y:S02]  /*8fb0*/  FMUL.FTZ R6, R13, R5.reuse ;  /* 0x000000050d067220 */ /* 0x080fe40000410000 */
[----:B------:R-:W-:Y:S02]  /*8fc0*/  FMUL.FTZ R5, R14, R5 ;  /* 0x000000050e057220 */ /* 0x000fe40000410000 */
[-C--:B------:R-:W-:Y:S02]  /*8fd0*/  FFMA.FTZ R4, R12, R3.reuse, -R4 ;  /* 0x000000030c047223 */ /* 0x080fe40000010804 */
[----:B------:R-:W-:Y:S02]  /*8fe0*/  FFMA.FTZ R0, R11, R3, R0 ;  /* 0x000000030b007223 */ /* 0x000fe40000010000 */
[-C--:B------:R-:W-:Y:S02]  /*8ff0*/  FFMA.FTZ R3, R14, R17.reuse, -R6 ;  /* 0x000000110e037223 */ /* 0x080fe40000010806 */
[----:B------:R-:W-:Y:S01]  /*9000*/  FFMA.FTZ R5, R13, R17, R5 ;  /* 0x000000110d057223 */ /* 0x000fe20000010005 */
[----:B------:R-:W-:-:S02]  /*9010*/  F2FP.PACK_AB R6, R0, R4 ;  /* 0x000000040006723e */ /* 0x000fc400000000ff */
[----:B------:R-:W-:Y:S02]  /*9020*/  F2FP.PACK_AB R4, R9, R10 ;  /* 0x0000000a0904723e */ /* 0x000fe400000000ff */
[----:B------:R-:W-:-:S05]  /*9030*/  F2FP.PACK_AB R5, R5, R3 ;  /* 0x000000030505723e */ /* 0x000fca00000000ff */
[----:B------:R1:W-:Y:S02]  /*9040*/  STS.128 [R24], R4 ;  /* 0x0000000418007388 */ /* 0x0003e40000000c00 */
.L_x_416:
[----:B------:R-:W-:Y:S05]  /*9050*/  BSYNC B0 ;  /* 0x0000000000007941 */ /* 0x000fea0003800000 */
.L_x_415:
[----:B------:R-:W-:Y:S01]  /*9060*/  IADD3 R0, R16, 0x8, RZ ;  /* 0x0000000810007810 */ /* 0x000fe20007ffe0ff */
[----:B------:R-:W-:Y:S03]  /*9070*/  BSSY B0, `(.L_x_417) ;  /* 0x000002d000007945 */ /* 0x000fe60003800000 */
[----:B------:R-:W-:-:S13]  /*9080*/  ISETP.GE.AND P0, PT, R0, c[0x0][0x27c], PT ;  /* 0x00009f0000007a0c */ /* 0x000fda0003f06270 */
[----:B------:R-:W-:Y:S05]  /*9090*/  @P0 BRA `(.L_x_418) ;  /* 0x000002a000000947 */ /* 0x000fea0003800000 */
[----:B-1----:R-:W1:Y:S01]  /*90a0*/  LDS.128 R4, [R25] ;  /* 0x0000000019047984 */ /* 0x002e620000000c00 */
[----:B------:R-:W-:Y:S02]  /*90b0*/  SHF.R.U32.HI R0, RZ, 0x10, R23 ;  /* 0x00000010ff007819 */ /* 0x000fe40000011617 */
[----:B------:R-:W-:Y:S02]  /*90c0*/  SHF.R.U32.HI R3, RZ, 0x10, R21 ;  /* 0x00000010ff037819 */ /* 0x000fe40000011615 */
[----:B------:R-:W-:Y:S02]  /*90d0*/  SHF.R.U64 R15, R22, 0x10, R23 ;  /* 0x00000010160f7819 */ /* 0x000fe40000001217 */
[----:B------:R-:W-:Y:S01]  /*90e0*/  SHF.R.U64 R17, R20, 0x10, R21 ;  /* 0x0000001014117819 */ /* 0x000fe20000001215 */
[----:B------:R-:W-:-:S04]  /*90f0*/  HADD2.F32 R18, -RZ, R3.H0_H0 ;  /* 0x20000003ff127230 */ /* 0x000fc80000004100 */
[----:B------:R-:W-:Y:S02]  /*9100*/  HADD2.F32 R17, -RZ, R17.H0_H0 ;  /* 0x20000011ff117230 */ /* 0x000fe40000004100 */
[--C-:B-1----:R-:W-:Y:S02]  /*9110*/  HADD2.F32 R8, -RZ, R7.reuse.H0_H0 ;  /* 0x20000007ff087230 */ /* 0x102fe40000004100 */
[--C-:B------:R-:W-:Y:S02]  /*9120*/  HADD2.F32 R12, -RZ, R6.reuse.H0_H0 ;  /* 0x20000006ff0c7230 */ /* 0x100fe40000004100 */
[----:B------:R-:W-:Y:S02]  /*9130*/  HADD2.F32 R11, -RZ, R6.H1_H1 ;  /* 0x30000006ff0b7230 */ /* 0x000fe40000004100 */
[----:B------:R-:W-:Y:S02]  /*9140*/  HADD2.F32 R7, -RZ, R7.H1_H1 ;  /* 0x30000007ff077230 */ /* 0x000fe40000004100 */
[----:B------:R-:W-:-:S02]  /*9150*/  HADD2.F32 R6, -RZ, R0.H0_H0 ;  /* 0x20000000ff067230 */ /* 0x000fc40000004100 */
[--C-:B------:R-:W-:Y:S02]  /*9160*/  HADD2.F32 R10, -RZ, R4.reuse.H0_H0 ;  /* 0x20000004ff0a7230 */ /* 0x100fe40000004100 */
[----:B------:R-:W-:Y:S01]  /*9170*/  HADD2.F32 R9, -RZ, R4.H1_H1 ;  /* 0x30000004ff097230 */ /* 0x000fe20000004100 */
[-C--:B------:R-:W-:Y:S01]  /*9180*/  FMUL.FTZ R3, R7, R6.reuse ;  /* 0x0000000607037220 */ /* 0x080fe20000410000 */
[----:B------:R-:W-:Y:S02]  /*9190*/  HADD2.F32 R0, -RZ, R71.H0_H0 ;  /* 0x20000047ff007230 */ /* 0x000fe40000004100 */
[--C-:B------:R-:W-:Y:S02]  /*91a0*/  HADD2.F32 R14, -RZ, R5.reuse.H0_H0 ;  /* 0x20000005ff0e7230 */ /* 0x100fe40000004100 */
[----:B------:R-:W-:Y:S01]  /*91b0*/  HADD2.F32 R13, -RZ, R5.H1_H1 ;  /* 0x30000005ff0d7230 */ /* 0x000fe20000004100 */
[C---:B------:R-:W-:Y:S01]  /*91c0*/  FMUL.FTZ R5, R8.reuse, R6 ;  /* 0x0000000608057220 */ /* 0x040fe20000410000 */
[----:B------:R-:W-:Y:S01]  /*91d0*/  HADD2.F32 R4, -RZ, R72.H0_H0 ;  /* 0x20000048ff047230 */ /* 0x000fe20000004100 */
[----:B------:R-:W-:-:S02]  /*91e0*/  FFMA.FTZ R8, R8, R18, -R3 ;  /* 0x0000001208087223 */ /* 0x000fc40000010803 */
[-C--:B------:R-:W-:Y:S02]  /*91f0*/  FMUL.FTZ R6, R9, R0.reuse ;  /* 0x0000000009067220 */ /* 0x080fe40000410000 */
        /* <DEDUP_REMOVED lines=20> */
.L_x_418:
[----:B------:R-:W-:Y:S05]  /*9340*/  BSYNC B0 ;  /* 0x0000000000007941 */ /* 0x000fea0003800000 */
.L_x_417:
[----:B------:R-:W-:Y:S01]  /*9350*/  IADD3 R0, R16, 0x10, RZ ;  /* 0x0000001010007810 */ /* 0x000fe20007ffe0ff */
[----:B------:R-:W-:Y:S03]  /*9360*/  BSSY B0, `(.L_x_419) ;  /* 0x000002d000007945 */ /* 0x000fe60003800000 */
[----:B------:R-:W-:-:S13]  /*9370*/  ISETP.GE.AND P0, PT, R0, c[0x0][0x27c], PT ;  /* 0x00009f0000007a0c */ /* 0x000fda0003f06270 */
[----:B------:R-:W-:Y:S05]  /*9380*/  @P0 BRA `(.L_x_420) ;  /* 0x000002a000000947 */ /* 0x000fea0003800000 */
[----:B-1----:R-:W1:Y:S01]  /*9390*/  LDS.128 R4, [R24+0x2000] ;  /* 0x0020000018047984 */ /* 0x002e620000000c00 */
        /* <DEDUP_REMOVED lines=40> */
[----:B------:R1:W-:Y:S02]  /*9620*/  STS.128 [R24+0x2000], R4 ;  /* 0x0020000418007388 */ /* 0x0003e40000000c00 */
.L_x_420:
[----:B------:R-:W-:Y:S05]  /*9630*/  BSYNC B0 ;  /* 0x0000000000007941 */ /* 0x000fea0003800000 */
.L_x_419:
        /* <DEDUP_REMOVED lines=46> */
.L_x_422:
[----:B------:R-:W-:Y:S05]  /*9920*/  BSYNC B0 ;  /* 0x0000000000007941 */ /* 0x000fea0003800000 */
.L_x_421:
        /* <DEDUP_REMOVED lines=32> */
[----:B------:R-:W-:Y:S01]  /*9b30*/  HADD2.F32 R3, -RZ, R79.H0_H0 ;  /* 0x2000004fff037230 */ /* 0x000fe20000004100 */
        /* <DEDUP_REMOVED lines=13> */
.L_x_424:
[----:B------:R-:W-:Y:S05]  /*9c10*/  BSYNC B0 ;  /* 0x0000000000007941 */ /* 0x000fea0003800000 */
.L_x_423:
[----:B------:R-:W-:-:S04]  /*9c20*/  IADD3 R0, R16, 0x28, RZ ;  /* 0x0000002810007810 */ /* 0x000fc80007ffe0ff */
        /* <DEDUP_REMOVED lines=44> */
.L_x_414:
[----:B------:R-:W-:Y:S05]  /*9ef0*/  BSYNC B1 ;  /* 0x0000000000017941 */ /* 0x000fea0003800000 */
.L_x_413:
[----:B------:R-:W-:-:S04]  /*9f00*/  IADD3 R0, R60, 0x40, RZ ;  /* 0x000000403c007810 */ /* 0x000fc80007ffe0ff */
[----:B------:R-:W-:-:S13]  /*9f10*/  ISETP.GE.AND P0, PT, R0, R44, PT ;  /* 0x0000002c0000720c */ /* 0x000fda0003f06270 */
[----:B------:R-:W-:Y:S05]  /*9f20*/  @P0 BRA `(.L_x_425) ;  /* 0x00004b7000000947 */ /* 0x000fea0003800000 */
[----:B------:R-:W-:Y:S01]  /*9f30*/  ISETP.GE.AND P0, PT, R16, c[0x0][0x27c], PT ;  /* 0x00009f0010007a0c */ /* 0x000fe20003f06270 */
[----:B------:R-:W-:-:S12]  /*9f40*/  BSSY B0, `(.L_x_426) ;  /* 0x000002c000007945 */ /* 0x000fd80003800000 */
        /* <DEDUP_REMOVED lines=20> */
[----:B------:R-:W-:Y:S01]  /*a090*/  HADD2.F32 R4, -RZ, R78.H1_H1 ;  /* 0x3000004eff047230 */ /* 0x000fe20000004100 */
        /* <DEDUP_REMOVED lines=22> */
.L_x_427:
[----:B------:R-:W-:Y:S05]  /*a200*/  BSYNC B0 ;  /* 0x0000000000007941 */ /* 0x000fea0003800000 */
.L_x_426:
        /* <DEDUP_REMOVED lines=46> */
.L_x_429:
[----:B------:R-:W-:Y:S05]  /*a4f0*/  BSYNC B0 ;  /* 0x0000000000007941 */ /* 0x000fea0003800000 */
.L_x_428:
        /* <DEDUP_REMOVED lines=46> */
.L_x_431:
[----:B------:R-:W-:Y:S05]  /*a7e0*/  BSYNC B0 ;  /* 0x0000000000007941 */ /* 0x000fea0003800000 */
.L_x_430:
        /* <DEDUP_REMOVED lines=46> */
.L_x_433:
[----:B------:R-:W-:Y:S05]  /*aad0*/  BSYNC B0 ;  /* 0x0000000000007941 */ /* 0x000fea0003800000 */
.L_x_432:
        /* <DEDUP_REMOVED lines=46> */
.L_x_435:
[----:B------:R-:W-:Y:S05]  /*adc0*/  BSYNC B0 ;  /* 0x0000000000007941 */ /* 0x000fea0003800000 */
.L_x_434:
        /* <DEDUP_REMOVED lines=8> */
[----:B------:R-:W-:Y:S02]  /*ae50*/  HADD2.F32 R16, -RZ, R3.H0_H0 ;  /* 0x20000003ff107230 */ /* 0x000fe40000004100 */
[----:B-1----:R-:W-:-:S02]  /*ae60*/  HADD2.F32 R8, -RZ, R7.H0_H0 ;  /* 0x20000007ff087230 */ /* 0x002fc40000004100 */
[--C-:B------:R-:W-:Y:S02]  /*ae70*/  HADD2.F32 R12, -RZ, R6.reuse.H0_H0 ;  /* 0x20000006ff0c7230 */ /* 0x100fe40000004100 */
[----:B------:R-:W-:Y:S02]  /*ae80*/  HADD2.F32 R11, -RZ, R6.H1_H1 ;  /* 0x30000006ff0b7230 */ /* 0x000fe40000004100 */
[----:B------:R-:W-:Y:S02]  /*ae90*/  HADD2.F32 R7, -RZ, R7.H1_H1 ;  /* 0x30000007ff077230 */ /* 0x000fe40000004100 */
[----:B------:R-:W-:Y:S02]  /*aea0*/  HADD2.F32 R6, -RZ, R0.H0_H0 ;  /* 0x20000000ff067230 */ /* 0x000fe40000004100 */
[--C-:B------:R-:W-:Y:S02]  /*aeb0*/  HADD2.F32 R10, -RZ, R4.reuse.H0_H0 ;  /* 0x20000004ff0a7230 */ /* 0x100fe40000004100 */
[----:B------:R-:W-:Y:S01]  /*aec0*/  HADD2.F32 R9, -RZ, R4.H1_H1 ;  /* 0x30000004ff097230 */ /* 0x000fe20000004100 */
[----:B------:R-:W-:Y:S01]  /*aed0*/  FMUL.FTZ R3, R7, R6 ;  /* 0x0000000607037220 */ /* 0x000fe20000410000 */
[----:B------:R-:W-:-:S02]  /*aee0*/  HADD2.F32 R0, -RZ, R90.H0_H0 ;  /* 0x2000005aff007230 */ /* 0x000fc40000004100 */
[--C-:B------:R-:W-:Y:S01]  /*aef0*/  HADD2.F32 R14, -RZ, R5.reuse.H0_H0 ;  /* 0x20000005ff0e7230 */ /* 0x100fe20000004100 */
[C---:B------:R-:W-:Y:S01]  /*af00*/  FFMA.FTZ R18, R8.reuse, R16, -R3 ;  /* 0x0000001008127223 */ /* 0x040fe20000010803 */
[----:B------:R-:W-:Y:S01]  /*af10*/  HADD2.F32 R13, -RZ, R5.H1_H1 ;  /* 0x30000005ff0d7230 */ /* 0x000fe20000004100 */
[----:B------:R-:W-:Y:S01]  /*af20*/  FMUL.FTZ R5, R8, R6 ;  /* 0x0000000608057220 */ /* 0x000fe20000410000 */
[----:B------:R-:W-:Y:S01]  /*af30*/  HADD2.F32 R4, -RZ, R91.H0_H0 ;  /* 0x2000005bff047230 */ /* 0x000fe20000004100 */
[-C--:B------:R-:W-:Y:S01]  /*af40*/  FMUL.FTZ R6, R9, R0.reuse ;  /* 0x0000000009067220 */ /* 0x080fe20000410000 */
[----:B------:R-:W-:Y:S01]  /*af50*/  HADD2.F32 R8, -RZ, R17.H0_H0 ;  /* 0x20000011ff087230 */ /* 0x000fe20000004100 */
[C---:B------:R-:W-:Y:S01]  /*af60*/  FMUL.FTZ R3, R10.reuse, R0 ;  /* 0x000000000a037220 */ /* 0x040fe20000410000 */
[----:B------:R-:W-:Y:S01]  /*af70*/  HADD2.F32 R0, -RZ, R90.H1_H1 ;  /* 0x3000005aff007230 */ /* 0x000fe20000004100 */
[----:B------:R-:W-:Y:S01]  /*af80*/  FFMA.FTZ R7, R7, R16, R5 ;  /* 0x0000001007077223 */ /* 0x000fe20000010005 */
[----:B------:R-:W-:Y:S01]  /*af90*/  HADD2.F32 R5, -RZ, R15.H0_H0 ;  /* 0x2000000fff057230 */ /* 0x000fe20000004100 */
[----:B------:R-:W-:-:S02]  /*afa0*/  FFMA.FTZ R10, R10, R4, -R6 ;  /* 0x000000040a0a7223 */ /* 0x000fc40000010806 */
[----:B------:R-:W-:Y:S01]  /*afb0*/  FFMA.FTZ R9, R9, R4, R3 ;  /* 0x0000000409097223 */ /* 0x000fe20000010003 */
[----:B------:R-:W-:Y:S01]  /*afc0*/  HADD2.F32 R3, -RZ, R91.H1_H1 ;  /* 0x3000005bff037230 */ /* 0x000fe20000004100 */
[----:B------:R-:W-:Y:S01]  /*afd0*/  FMUL.FTZ R4, R11, R0 ;  /* 0x000000000b047220 */ /* 0x000fe20000410000 */
[----:B------:R-:W-:Y:S01]  /*afe0*/  F2FP.PACK_AB R7, R7, R18 ;  /* 0x000000120707723e */ /* 0x000fe200000000ff */
[----:B------:R-:W-:Y:S02]  /*aff0*/  FMUL.FTZ R0, R12, R0 ;  /* 0x000000000c007220 */ /* 0x000fe40000410000 */
[-C--:B------:R-:W-:Y:S02]  /*b000*/  FMUL.FTZ R6, R13, R5.reuse ;  /* 0x000000050d067220 */ /* 0x080fe40000410000 */
[----:B------:R-:W-:Y:S02]  /*b010*/  FMUL.FTZ R5, R14, R5 ;  /* 0x000000050e057220 */ /* 0x000fe40000410000 */
[----:B------:R-:W-:-:S02]  /*b020*/  FFMA.FTZ R4, R12, R3, -R4 ;  /* 0x000000030c047223 */ /* 0x000fc40000010804 */
[----:B------:R-:W-:Y:S02]  /*b030*/  FFMA.FTZ R0, R11, R3, R0 ;  /* 0x000000030b007223 */ /* 0x000fe40000010000 */
[-C--:B------:R-:W-:Y:S02]  /*b040*/  FFMA.FTZ R3, R14, R8.reuse, -R6 ;  /* 0x000000080e037223 */ /* 0x080fe40000010806 */
[----:B------:R-:W-:Y:S01]  /*b050*/  FFMA.FTZ R5, R13, R8, R5 ;  /* 0x000000080d057223 */ /* 0x000fe20000010005 */
[----:B------:R-:W-:Y:S02]  /*b060*/  F2FP.PACK_AB R6, R0, R4 ;  /* 0x000000040006723e */ /* 0x000fe400000000ff */
[----:B------:R-:W-:Y:S02]  /*b070*/  F2FP.PACK_AB R4, R9, R10 ;  /* 0x0000000a0904723e */ /* 0x000fe400000000ff */
[----:B------:R-:W-:-:S05]  /*b080*/  F2FP.PACK_AB R5, R5, R3 ;  /* 0x000000030505723e */ /* 0x000fca00000000ff */
[----:B------:R1:W-:Y:S01]  /*b090*/  STS.128 [R25+0x5000], R4 ;  /* 0x0050000419007388 */ /* 0x0003e20000000c00 */
[----:B------:R-:W-:Y:S05]  /*b0a0*/  BRA `(.L_x_425) ;  /* 0x000039f000007947 */ /* 0x000fea0003800000 */
.L_x_408:
[----:B------:R-:W-:Y:S01]  /*b0b0*/  @P6 IMAD.HI.U32 R3, R0, c[0x0][0x2c8], RZ ;  /* 0x0000b20000036a27 */ /* 0x000fe200078e00ff */
[----:B------:R-:W-:Y:S01]  /*b0c0*/  BSSY B0, `(.L_x_436) ;  /* 0x0000047000007945 */ /* 0x000fe20003800000 */
[----:B------:R-:W-:Y:S01]  /*b0d0*/  CS2R R86, SRZ ;  /* 0x0000000000567805 */ /* 0x000fe2000001ff00 */
[----:B------:R-:W-:Y:S01]  /*b0e0*/  CS2R R54, SRZ ;  /* 0x0000000000367805 */ /* 0x000fe2000001ff00 */
[----:B------:R-:W-:Y:S01]  /*b0f0*/  IMAD.MOV.U32 R6, RZ, RZ, R10 ;  /* 0x000000ffff067224 */ /* 0x000fe200078e000a */
[----:B------:R-:W-:Y:S01]  /*b100*/  @P6 SHF.R.U32.HI R0, RZ, c[0x0][0x2cc], R3 ;  /* 0x0000b300ff006a19 */ /* 0x000fe20000011603 */
[----:B------:R-:W-:Y:S01]  /*b110*/  IMAD.MOV.U32 R4, RZ, RZ, R8 ;  /* 0x000000ffff047224 */ /* 0x000fe200078e0008 */
        /* <DEDUP_REMOVED lines=19> */
[----:B---3--:R-:W-:Y:S01]  /*b250*/  CS2R R16, SRZ ;  /* 0x0000000000107805 */ /* 0x008fe2000001ff00 */
[----:B------:R-:W-:-:S02]  /*b260*/  IADD3 R3, R7, R3, RZ ;  /* 0x0000000307037210 */ /* 0x000fc40007ffe0ff */
[----:B------:R-:W-:Y:S02]  /*b270*/  IADD3 R0, R5, R0, RZ ;  /* 0x0000000005007210 */ /* 0x000fe40007ffe0ff */
        /* <DEDUP_REMOVED lines=8> */
[C---:B------:R-:W-:Y:S01]  /*b300*/  ISETP.GE.AND P0, PT, R61.reuse, c[0x0][0x27c], PT ;  /* 0x00009f003d007a0c */ /* 0x040fe20003f06270 */
[----:B------:R-:W-:Y:S01]  /*b310*/  CS2R R22, SRZ ;  /* 0x0000000000167805 */ /* 0x000fe2000001ff00 */
[----:B------:R-:W-:Y:S01]  /*b320*/  CS2R R20, SRZ ;  /* 0x0000000000147805 */ /* 0x000fe2000001ff00 */
[----:B------:R-:W-:Y:S01]  /*b330*/  CS2R R18, SRZ ;  /* 0x0000000000127805 */ /* 0x000fe2000001ff00 */
[----:B------:R-:W-:Y:S01]  /*b340*/  CS2R R16, SRZ ;  /* 0x0000000000107805 */ /* 0x000fe2000001ff00 */
[----:B------:R-:W-:-:S02]  /*b350*/  IADD3 R12, R61, 0x10, RZ ;  /* 0x000000103d0c7810 */ /* 0x000fc40007ffe0ff */
[----:B------:R-:W-:-:S06]  /*b360*/  IADD3 R13, R61, 0x20, RZ ;  /* 0x000000203d0d7810 */ /* 0x000fcc0007ffe0ff */
[----:B--2-4-:R-:W-:-:S04]  /*b370*/  @!P0 IMAD.WIDE R10, R61, 0x2, R6 ;  /* 0x000000023d0a8825 */ /* 0x014fc800078e0206 */
[----:B-1-3--:R-:W-:Y:S01]  /*b380*/  @!P0 IMAD.WIDE R8, R61, 0x2, R4 ;  /* 0x000000023d088825 */ /* 0x00afe200078e0204 */
[----:B------:R1:W5:Y:S01]  /*b390*/  @!P0 LD.E.128 R20, [R10.64] ;  /* 0x0000000c0a148980 */ /* 0x000362000c101d00 */
[----:B------:R-:W-:-:S03]  /*b3a0*/  ISETP.GE.AND P1, PT, R12, c[0x0][0x27c], PT ;  /* 0x00009f000c007a0c */ /* 0x000fc60003f26270 */
[----:B------:R2:W5:Y:S01]  /*b3b0*/  @!P0 LD.E.128 R16, [R8.64] ;  /* 0x0000000c08108980 */ /* 0x000562000c101d00 */
[----:B------:R-:W-:Y:S01]  /*b3c0*/  ISETP.GE.AND P0, PT, R13, c[0x0][0x27c], PT ;  /* 0x00009f000d007a0c */ /* 0x000fe20003f06270 */
        /* <DEDUP_REMOVED lines=8> */
[----:B------:R-:W-:-:S04]  /*b450*/  @!P1 SHF.R.S32.HI R3, RZ, 0x1f, R12 ;  /* 0x0000001fff039819 */ /* 0x000fc8000001140c */
[----:B------:R-:W-:Y:S02]  /*b460*/  @!P0 SHF.R.S32.HI R0, RZ, 0x1f, R13 ;  /* 0x0000001fff008819 */ /* 0x000fe4000001140d */
[----:B--2---:R-:W-:Y:S02]  /*b470*/  @!P1 LEA.HI R8, R3, R12, RZ, 0x3 ;  /* 0x0000000c03089211 */ /* 0x004fe400078f18ff */
[----:B------:R-:W-:Y:S02]  /*b480*/  @!P0 LEA.HI R3, R0, R13, RZ, 0x3 ;  /* 0x0000000d00038211 */ /* 0x000fe400078f18ff */
[----:B------:R-:W-:Y:S02]  /*b490*/  @!P1 LOP3.LUT R0, R8, 0xfffffff8, RZ, 0xc0, !PT ;  /* 0xfffffff808009812 */ /* 0x000fe400078ec0ff */
[----:B------:R-:W-:-:S03]  /*b4a0*/  @!P0 LOP3.LUT R3, R3, 0xfffffff8, RZ, 0xc0, !PT ;  /* 0xfffffff803038812 */ /* 0x000fc600078ec0ff */
[----:B-1----:R-:W-:-:S04]  /*b4b0*/  @!P1 IMAD.WIDE R10, R0, 0x2, R6 ;  /* 0x00000002000a9825 */ /* 0x002fc800078e0206 */
[C---:B------:R-:W-:Y:S01]  /*b4c0*/  @!P0 IMAD.WIDE R8, R3.reuse, 0x2, R6 ;  /* 0x0000000203088825 */ /* 0x040fe200078e0206 */
[----:B------:R1:W5:Y:S03]  /*b4d0*/  @!P1 LD.E.128 R36, [R10.64] ;  /* 0x0000000c0a249980 */ /* 0x000366000c101d00 */
[--C-:B------:R-:W-:Y:S01]  /*b4e0*/  @!P1 IMAD.WIDE R6, R0, 0x2, R4.reuse ;  /* 0x0000000200069825 */ /* 0x100fe200078e0204 */
[----:B------:R1:W5:Y:S03]  /*b4f0*/  @!P0 LD.E.128 R52, [R8.64] ;  /* 0x0000000c08348980 */ /* 0x000366000c101d00 */
[----:B------:R-:W-:Y:S01]  /*b500*/  @!P0 IMAD.WIDE R4, R3, 0x2, R4 ;  /* 0x0000000203048825 */ /* 0x000fe200078e0204 */
[----:B------:R1:W5:Y:S04]  /*b510*/  @!P1 LD.E.128 R40, [R6.64] ;  /* 0x0000000c06289980 */ /* 0x000368000c101d00 */
[----:B------:R1:W5:Y:S02]  /*b520*/  @!P0 LD.E.128 R56, [R4.64] ;  /* 0x0000000c04388980 */ /* 0x000364000c101d00 */
.L_x_437:
[----:B------:R-:W-:Y:S05]  /*b530*/  BSYNC B0 ;  /* 0x0000000000007941 */ /* 0x000fea0003800000 */
.L_x_436:
[----:B------:R-:W-:Y:S01]  /*b540*/  IADD3 R3, R24, 0x40, RZ ;  /* 0x0000004018037810 */ /* 0x000fe20007ffe0ff */
[----:B-----5:R-:W-:Y:S01]  /*b550*/  IMAD.MOV.U32 R0, RZ, RZ, R54 ;  /* 0x000000ffff007224 */ /* 0x020fe200078e0036 */
[----:B-1--4-:R-:W1:Y:S01]  /*b560*/  SHFL.IDX PT, R7, R15, 0x1, 0x1e1f ;  /* 0x003e1f000f077f89 */ /* 0x012e6200000e0000 */
[----:B------:R-:W-:Y:S01]  /*b570*/  IMAD.MOV.U32 R5, RZ, RZ, R55 ;  /* 0x000000ffff057224 */ /* 0x000fe200078e0037 */
        /* <DEDUP_REMOVED lines=9> */
[----:B---3--:R-:W-:Y:S01]  /*b610*/  IMAD.MOV.U32 R4, RZ, RZ, R52 ;  /* 0x000000ffff047224 */ /* 0x008fe200078e0034 */
        /* <DEDUP_REMOVED lines=48> */
[----:B----4-:R-:W-:Y:S01]  /*b920*/  PRMT R26, R8, 0x5410, R0 ;  /* 0x00005410081a7816 */ /* 0x010fe20000000000 */
[----:B------:R-:W-:Y:S05]  /*b930*/  @P0 BRA `(.L_x_439) ;  /* 0x0000023000000947 */ /* 0x000fea0003800000 */
[C---:B-123--:R-:W-:Y:S01]  /*b940*/  ISETP.GE.AND P0, PT, R61.reuse, c[0x0][0x27c], PT ;  /* 0x00009f003d007a0c */ /* 0x04efe20003f06270 */
[----:B------:R-:W-:Y:S01]  /*b950*/  CS2R R66, SRZ ;  /* 0x0000000000427805 */ /* 0x000fe2000001ff00 */
[----:B------:R-:W-:Y:S01]  /*b960*/  CS2R R64, SRZ ;  /* 0x0000000000407805 */ /* 0x000fe2000001ff00 */
[----:B------:R-:W-:Y:S01]  /*b970*/  CS2R R70, SRZ ;  /* 0x0000000000467805 */ /* 0x000fe2000001ff00 */
[----:B------:R-:W-:Y:S01]  /*b980*/  CS2R R68, SRZ ;  /* 0x0000000000447805 */ /* 0x000fe2000001ff00 */
[----:B------:R-:W-:-:S02]  /*b990*/  IADD3 R12, R61, 0x10, RZ ;  /* 0x000000103d0c7810 */ /* 0x000fc40007ffe0ff */
[----:B------:R-:W-:-:S06]  /*b9a0*/  IADD3 R13, R61, 0x20, RZ ;  /* 0x000000203d0d7810 */ /* 0x000fcc0007ffe0ff */
[----:B------:R-:W-:-:S04]  /*b9b0*/  @!P0 IMAD.WIDE R10, R61, 0x2, R6 ;  /* 0x000000023d0a8825 */ /* 0x000fc800078e0206 */
[----:B------:R-:W-:Y:S01]  /*b9c0*/  @!P0 IMAD.WIDE R8, R61, 0x2, R4 ;  /* 0x000000023d088825 */ /* 0x000fe200078e0204 */
        /* <DEDUP_REMOVED lines=26> */
.L_x_439:
[----:B-123--:R-:W-:Y:S05]  /*bb70*/  BSYNC B0 ;  /* 0x0000000000007941 */ /* 0x00efea0003800000 */
.L_x_438:
[----:B-----5:R-:W-:Y:S01]  /*bb80*/  IMAD.MOV.U32 R5, RZ, RZ, R87 ;  /* 0x000000ffff057224 */ /* 0x020fe200078e0057 */
[----:B------:R-:W-:-:S04]  /*bb90*/  DEPBAR.LE SB0, 0x1 ;  /* 0x000080400000791a */ /* 0x000fc80000000000 */
[----:B------:R-:W-:Y:S01]  /*bba0*/  IMAD.MOV.U32 R3, RZ, RZ, R85 ;  /* 0x000000ffff037224 */ /* 0x000fe200078e0055 */
[----:B------:R-:W-:Y:S01]  /*bbb0*/  PRMT R106, R5, 0x7610, R106 ;  /* 0x00007610056a7816 */ /* 0x000fe2000000006a */
[----:B------:R-:W-:Y:S01]  /*bbc0*/  IMAD.MOV.U32 R5, RZ, RZ, R75 ;  /* 0x000000ffff057224 */ /* 0x000fe200078e004b */
[----:B------:R-:W-:Y:S01]  /*bbd0*/  BSSY B1, `(.L_x_440) ;  /* 0x0000187000017945 */ /* 0x000fe20003800000 */
[----:B------:R-:W-:Y:S01]  /*bbe0*/  IMAD.MOV.U32 R0, RZ, RZ, R86 ;  /* 0x000000ffff007224 */ /* 0x000fe200078e0056 */
[----:B------:R-:W-:Y:S01]  /*bbf0*/  PRMT R107, R3, 0x7610, R107 ;  /* 0x00007610036b7816 */ /* 0x000fe2000000006b */
        /* <DEDUP_REMOVED lines=14> */
[----:B------:R-:W-:-:S02]  /*bce0*/  MOV R0, R66 ;  /* 0x0000004200007202 */ /* 0x000fc40000000f00 */
[----:B------:R-:W-:Y:S01]  /*bcf0*/  PRMT R105, R5, 0x5410, R3 ;  /* 0x0000541005697816 */ /* 0x000fe20000000003 */
[----:B------:R-:W-:Y:S01]  /*bd00*/  IMAD.IADD R5, R44, 0x1, -R196 ;  /* 0x000000012c057824 */ /* 0x000fe200078e0ac4 */
[----:B------:R-:W-:Y:S01]  /*bd10*/  PRMT R103, R4, 0x7610, R103 ;  /* 0x0000761004677816 */ /* 0x000fe20000000067 */
[----:B------:R-:W-:Y:S01]  /*bd20*/  IMAD.MOV.U32 R4, RZ, RZ, R64 ;  /* 0x000000ffff047224 */ /* 0x000fe200078e0040 */
[----:B------:R-:W-:Y:S01]  /*bd30*/  PRMT R99, R99, 0x5410, R0 ;  /* 0x0000541063637816 */ /* 0x000fe20000000000 */
[----:B------:R-:W-:Y:S01]  /*bd40*/  IMAD.MOV.U32 R0, RZ, RZ, R82 ;  /* 0x000000ffff007224 */ /* 0x000fe200078e0052 */
[----:B------:R-:W-:Y:S01]  /*bd50*/  IMNMX R62, R5, 0x80, PT ;  /* 0x00000080053e7817 */ /* 0x000fe20003800200 */
[----:B------:R-:W-:Y:S01]  /*bd60*/  IMAD.MOV.U32 R3, RZ, RZ, R76 ;  /* 0x000000ffff037224 */ /* 0x000fe200078e004c */
[----:B------:R-:W-:Y:S01]  /*bd70*/  PRMT R99, R4, 0x7610, R99 ;  /* 0x0000761004637816 */ /* 0x000fe20000000063 */
[----:B------:R-:W-:Y:S01]  /*bd80*/  IMAD.MOV.U32 R5, RZ, RZ, R70 ;  /* 0x000000ffff057224 */ /* 0x000fe200078e0046 */
[----:B------:R-:W-:Y:S01]  /*bd90*/  PRMT R107, R107, 0x5410, R0 ;  /* 0x000054106b6b7816 */ /* 0x000fe20000000000 */
[----:B------:R-:W-:Y:S01]  /*bda0*/  IMAD.MOV.U32 R0, RZ, RZ, R78 ;  /* 0x000000ffff007224 */ /* 0x000fe200078e004e */
[----:B------:R-:W-:Y:S01]  /*bdb0*/  MOV R4, R80 ;  /* 0x0000005000047202 */ /* 0x000fe20000000f00 */
[----:B------:R-:W-:Y:S01]  /*bdc0*/  BAR.SYNC.DEFER_BLOCKING 0x0 ;  /* 0x0000000000007b1d */ /* 0x000fe20000010000 */
[----:B------:R-:W-:-:S02]  /*bdd0*/  ISETP.GE.AND P0, PT, R60, R62, PT ;  /* 0x0000003e3c00720c */ /* 0x000fc40003f06270 */
[----:B------:R-:W-:Y:S01]  /*bde0*/  PRMT R106, R106, 0x5410, R4 ;  /* 0x000054106a6a7816 */ /* 0x000fe20000000004 */
[----:B------:R-:W-:Y:S01]  /*bdf0*/  IMAD.MOV.U32 R4, RZ, RZ, R79 ;  /* 0x000000ffff047224 */ /* 0x000fe200078e004f */
[----:B------:R-:W-:Y:S02]  /*be00*/  PRMT R102, R102, 0x5410, R0 ;  /* 0x0000541066667816 */ /* 0x000fe40000000000 */
[----:B------:R-:W-:Y:S02]  /*be10*/  MOV R0, R77 ;  /* 0x0000004d00007202 */ /* 0x000fe40000000f00 */
[----:B------:R-:W-:Y:S01]  /*be20*/  PRMT R101, R101, 0x5410, R3 ;  /* 0x0000541065657816 */ /* 0x000fe20000000003 */
[----:B------:R-:W-:Y:S01]  /*be30*/  IMAD.MOV.U32 R3, RZ, RZ, R68 ;  /* 0x000000ffff037224 */ /* 0x000fe200078e0044 */
[----:B------:R-:W-:Y:S01]  /*be40*/  PRMT R100, R4, 0x5410, R0 ;  /* 0x0000541004647816 */ /* 0x000fe20000000000 */
[----:B------:R-:W-:Y:S01]  /*be50*/  IMAD.MOV.U32 R4, RZ, RZ, R71 ;  /* 0x000000ffff047224 */ /* 0x000fe200078e0047 */
[----:B------:R-:W-:Y:S01]  /*be60*/  PRMT R98, R5, 0x7610, R98 ;  /* 0x0000761005627816 */ /* 0x000fe20000000062 */
[----:B------:R-:W-:Y:S01]  /*be70*/  IMAD.MOV.U32 R0, RZ, RZ, R69 ;  /* 0x000000ffff007224 */ /* 0x000fe200078e0045 */
[----:B------:R-:W-:-:S04]  /*be80*/  PRMT R97, R3, 0x7610, R97 ;  /* 0x0000761003617816 */ /* 0x000fc80000000061 */
[----:B------:R-:W-:Y:S01]  /*be90*/  PRMT R96, R4, 0x5410, R0 ;  /* 0x0000541004607816 */ /* 0x000fe20000000000 */
[----:B------:R-:W-:Y:S05]  /*bea0*/  @P0 BRA `(.L_x_441) ;  /* 0x0000159000000947 */ /* 0x000fea0003800000 */
[----:B------:R-:W-:Y:S01]  /*beb0*/  ISETP.GE.AND P0, PT, R61, c[0x0][0x27c], PT ;  /* 0x00009f003d007a0c */ /* 0x000fe20003f06270 */
[----:B------:R-:W-:-:S12]  /*bec0*/  BSSY B0, `(.L_x_442) ;  /* 0x000006d000007945 */ /* 0x000fd80003800000 */
[----:B------:R-:W-:Y:S05]  /*bed0*/  @P0 BRA `(.L_x_443) ;  /* 0x000006b000000947 */ /* 0x000fea0003800000 */
[----:B------:R-:W-:Y:S02]  /*bee0*/  LEA.HI R3, R60, R60, RZ, 0x1 ;  /* 0x0000003c3c037211 */ /* 0x000fe400078f08ff */
[----:B------:R-:W-:Y:S02]  /*bef0*/  MOV R4, c[0x0][0x27c] ;  /* 0x00009f0000047a02 */ /* 0x000fe40000000f00 */
[----:B------:R-:W-:Y:S02]  /*bf00*/  LOP3.LUT R3, R3, 0x7fffffe, RZ, 0xc0, !PT ;  /* 0x07fffffe03037812 */ /* 0x000fe400078ec0ff */
[----:B------:R-:W-:Y:S02]  /*bf10*/  SHF.L.U32 R0, R132, 0x6, RZ ;  /* 0x0000000684007819 */ /* 0x000fe400000006ff */
[----:B------:R-:W-:Y:S01]  /*bf20*/  LEA.HI R4, R4, R48, RZ, 0x1d ;  /* 0x0000003004047211 */ /* 0x000fe200078fe8ff */
[----:B------:R-:W-:Y:S01]  /*bf30*/  IMAD.IADD R3, R60, 0x1, -R3 ;  /* 0x000000013c037824 */ /* 0x000fe200078e0a03 */
[----:B------:R-:W-:-:S02]  /*bf40*/  LOP3.LUT R0, R0, 0xc0, RZ, 0xc0, !PT ;  /* 0x000000c000007812 */ /* 0x000fc400078ec0ff */
[----:B------:R-:W-:Y:S02]  /*bf50*/  SHF.R.S32.HI R6, RZ, 0x1f, R4 ;  /* 0x0000001fff067819 */ /* 0x000fe40000011404 */
[----:B------:R-:W-:Y:S02]  /*bf60*/  LOP3.LUT R5, R0, 0x18, R61, 0xf8, !PT ;  /* 0x0000001800057812 */ /* 0x000fe400078ef83d */
[----:B------:R-:W-:Y:S02]  /*bf70*/  SHF.R.U32.HI R8, RZ, 0x3, R0 ;  /* 0x00000003ff087819 */ /* 0x000fe40000011600 */
[----:B------:R-:W-:Y:S01]  /*bf80*/  LEA.HI R6, R6, R4, RZ, 0x2 ;  /* 0x0000000406067211 */ /* 0x000fe200078f10ff */
[----:B------:R-:W-:Y:S01]  /*bf90*/  IMAD.SHL.U32 R4, R4, 0x8, RZ ;  /* 0x0000000804047824 */ /* 0x000fe200078e00ff */
[----:B------:R-:W-:Y:S02]  /*bfa0*/  LEA R3, R92, R3, 0x3 ;  /* 0x000000035c037211 */ /* 0x000fe400078e18ff */
[----:B------:R-:W-:-:S02]  /*bfb0*/  LOP3.LUT R7, R5, R8, RZ, 0x3c, !PT ;  /* 0x0000000805077212 */ /* 0x000fc400078e3cff */
[----:B------:R-:W-:Y:S02]  /*bfc0*/  SHF.L.U32 R5, R3, 0x5, RZ ;  /* 0x0000000503057819 */ /* 0x000fe400000006ff */
[----:B------:R-:W-:Y:S02]  /*bfd0*/  LOP3.LUT R0, R0, 0x18, R4, 0xf8, !PT ;  /* 0x0000001800007812 */ /* 0x000fe400078ef804 */
[----:B------:R-:W-:Y:S01]  /*bfe0*/  SHF.L.U32 R3, R6, 0xa, RZ ;  /* 0x0000000a06037819 */ /* 0x000fe200000006ff */
[----:B------:R-:W-:Y:S01]  /*bff0*/  IMAD.IADD R4, R5, 0x1, R7 ;  /* 0x0000000105047824 */ /* 0x000fe200078e0207 */
[----:B------:R-:W-:Y:S02]  /*c000*/  LOP3.LUT R0, R0, R8, RZ, 0x3c, !PT ;  /* 0x0000000800007212 */ /* 0x000fe400078e3cff */
[----:B------:R-:W-:Y:S02]  /*c010*/  LOP3.LUT R3, R3, 0x7ffff000, RZ, 0xc0, !PT ;  /* 0x7ffff00003037812 */ /* 0x000fe400078ec0ff */
[----:B------:R-:W-:-:S02]  /*c020*/  SHF.L.U32 R35, R4, 0x1, RZ ;  /* 0x0000000104237819 */ /* 0x000fc400000006ff */
[----:B------:R-:W-:Y:S02]  /*c030*/  IADD3 R0, R0, R3, R5 ;  /* 0x0000000300007210 */ /* 0x000fe40007ffe005 */
[--C-:B------:R-:W-:Y:S01]  /*c040*/  SHF.R.U64 R47, R22, 0x10, R23.reuse ;  /* 0x00000010162f7819 */ /* 0x100fe20000001217 */
[----:B------:R-:W1:Y:S01]  /*c050*/  LDS.128 R4, [R35+0x6080] ;  /* 0x0060800023047984 */ /* 0x000e620000000c00 */
[----:B------:R-:W-:Y:S01]  /*c060*/  SHF.L.U32 R34, R0, 0x1, RZ ;  /* 0x0000000100227819 */ /* 0x000fe200000006ff */
[----:B------:R-:W-:Y:S01]  /*c070*/  HADD2.F32 R0, -RZ, R26.H0_H0 ;  /* 0x2000001aff007230 */ /* 0x000fe20000004100 */
[----:B------:R-:W-:Y:S01]  /*c080*/  SHF.R.U32.HI R15, RZ, 0x10, R23 ;  /* 0x00000010ff0f7819 */ /* 0x000fe20000011617 */
[----:B------:R-:W-:Y:S01]  /*c090*/  HADD2.F32 R47, -RZ, R47.H0_H0 ;  /* 0x2000002fff2f7230 */ /* 0x000fe20000004100 */
[--C-:B------:R-:W-:Y:S01]  /*c0a0*/  SHF.R.U64 R45, R18, 0x10, R19.reuse ;  /* 0x00000010122d7819 */ /* 0x100fe20000001213 */
[----:B------:R-:W2:Y:S01]  /*c0b0*/  LDS.128 R8, [R34+0x6080] ;  /* 0x0060800022087984 */ /* 0x000ea20000000c00 */
[----:B------:R-:W-:Y:S01]  /*c0c0*/  SHF.R.U32.HI R3, RZ, 0x10, R19 ;  /* 0x00000010ff037819 */ /* 0x000fe20000011613 */
[----:B------:R-:W-:Y:S01]  /*c0d0*/  HADD2.F32 R50, -RZ, R15.H0_H0 ;  /* 0x2000000fff327230 */ /* 0x000fe20000004100 */
[----:B------:R-:W-:-:S02]  /*c0e0*/  SHF.R.U64 R46, R20, 0x10, R21 ;  /* 0x00000010142e7819 */ /* 0x000fc40000001215 */
[----:B------:R-:W-:Y:S02]  /*c0f0*/  SHF.R.U32.HI R27, RZ, 0x10, R21 ;  /* 0x00000010ff1b7819 */ /* 0x000fe40000011615 */
[--C-:B------:R-:W-:Y:S01]  /*c100*/  SHF.R.U64 R28, R16, 0x10, R17.reuse ;  /* 0x00000010101c7819 */ /* 0x100fe20000001211 */
[----:B------:R-:W-:Y:S01]  /*c110*/  HADD2.F32 R16, -RZ, R3.H0_H0 ;  /* 0x20000003ff107230 */ /* 0x000fe20000004100 */
[----:B------:R-:W-:Y:S01]  /*c120*/  SHF.R.U32.HI R14, RZ, 0x10, R17 ;  /* 0x00000010ff0e7819 */ /* 0x000fe20000011611 */
[----:B------:R-:W-:Y:S02]  /*c130*/  HADD2.F32 R3, -RZ, R26.H1_H1 ;  /* 0x3000001aff037230 */ /* 0x000fe40000004100 */
[----:B------:R-:W-:Y:S02]  /*c140*/  HADD2.F32 R46, -RZ, R46.H0_H0 ;  /* 0x2000002eff2e7230 */ /* 0x000fe40000004100 */
[----:B------:R-:W-:Y:S02]  /*c150*/  HADD2.F32 R14, -RZ, R14.H0_H0 ;  /* 0x2000000eff0e7230 */ /* 0x000fe40000004100 */
[----:B-1----:R-:W-:-:S02]  /*c160*/  HADD2.F32 R19, -RZ, R7.H0_H0 ;  /* 0x20000007ff137230 */ /* 0x002fc40000004100 */
[--C-:B------:R-:W-:Y:S02]  /*c170*/  HADD2.F32 R21, -RZ, R5.reuse.H0_H0 ;  /* 0x20000005ff157230 */ /* 0x100fe40000004100 */
[----:B------:R-:W-:Y:S02]  /*c180*/  HADD2.F32 R20, -RZ, R5.H1_H1 ;  /* 0x30000005ff147230 */ /* 0x000fe40000004100 */
[--C-:B------:R-:W-:Y:S02]  /*c190*/  HADD2.F32 R23, -RZ, R4.reuse.H0_H0 ;  /* 0x20000004ff177230 */ /* 0x100fe40000004100 */
[----:B------:R-:W-:Y:S02]  /*c1a0*/  HADD2.F32 R25, -RZ, R4.H1_H1 ;  /* 0x30000004ff197230 */ /* 0x000fe40000004100 */
[--C-:B--2---:R-:W-:Y:S02]  /*c1b0*/  HADD2.F32 R5, -RZ, R11.reuse.H0_H0 ;  /* 0x2000000bff057230 */ /* 0x104fe40000004100 */
[----:B------:R-:W-:-:S02]  /*c1c0*/  HADD2.F32 R4, -RZ, R11.H1_H1 ;  /* 0x3000000bff047230 */ /* 0x000fc40000004100 */
[--C-:B------:R-:W-:Y:S01]  /*c1d0*/  HADD2.F32 R11, -RZ, R8.reuse.H0_H0 ;  /* 0x20000008ff0b7230 */ /* 0x100fe20000004100 */
[-C--:B------:R-:W-:Y:S01]  /*c1e0*/  FMUL.FTZ R32, R5, R0.reuse ;  /* 0x0000000005207220 */ /* 0x080fe20000410000 */
[----:B------:R-:W-:Y:S02]  /*c1f0*/  HADD2.F32 R13, -RZ, R8.H1_H1 ;  /* 0x30000008ff0d7230 */ /* 0x000fe40000004100 */
[--C-:B------:R-:W-:Y:S02]  /*c200*/  HADD2.F32 R8, -RZ, R10.reuse.H0_H0 ;  /* 0x2000000aff087230 */ /* 0x100fe40000004100 */
[----:B------:R-:W-:Y:S02]  /*c210*/  HADD2.F32 R12, -RZ, R10.H1_H1 ;  /* 0x3000000aff0c7230 */ /* 0x000fe40000004100 */
[----:B------:R-:W-:Y:S01]  /*c220*/  HADD2.F32 R18, -RZ, R7.H1_H1 ;  /* 0x30000007ff127230 */ /* 0x000fe20000004100 */
[----:B------:R-:W-:Y:S01]  /*c230*/  FMUL.FTZ R7, R19, R0 ;  /* 0x0000000013077220 */ /* 0x000fe20000410000 */
[----:B------:R-:W-:-:S02]  /*c240*/  HADD2.F32 R10, -RZ, R29.H1_H1 ;  /* 0x3000001dff0a7230 */ /* 0x000fc40000004100 */
[--C-:B------:R-:W-:Y:S01]  /*c250*/  HADD2.F32 R22, -RZ, R6.reuse.H0_H0 ;  /* 0x20000006ff167230 */ /* 0x100fe20000004100 */
[----:B------:R-:W-:Y:S01]  /*c260*/  FMUL.FTZ R0, R18, R16 ;  /* 0x0000001012007220 */ /* 0x000fe20000410000 */
[----:B------:R-:W-:Y:S01]  /*c270*/  HADD2.F32 R24, -RZ, R6.H1_H1 ;  /* 0x30000006ff187230 */ /* 0x000fe20000004100 */
[----:B------:R-:W-:Y:S01]  /*c280*/  FFMA.FTZ R44, R5, R10, R7 ;  /* 0x0000000a052c7223 */ /* 0x000fe20000010007 */
[--C-:B------:R-:W-:Y:S01]  /*c290*/  HADD2.F32 R6, -RZ, R9.reuse.H0_H0 ;  /* 0x20000009ff067230 */ /* 0x100fe20000004100 */
[-C--:B------:R-:W-:Y:S01]  /*c2a0*/  FMUL.FTZ R5, R21, R3.reuse ;  /* 0x0000000315057220 */ /* 0x080fe20000410000 */
[----:B------:R-:W-:Y:S01]  /*c2b0*/  HADD2.F32 R7, -RZ, R30.H0_H0 ;  /* 0x2000001eff077230 */ /* 0x000fe20000004100 */
[----:B------:R-:W-:Y:S01]  /*c2c0*/  FMUL.FTZ R30, R4, R16 ;  /* 0x00000010041e7220 */ /* 0x000fe20000410000 */
[----:B------:R-:W-:Y:S01]  /*c2d0*/  HADD2.F32 R9, -RZ, R9.H1_H1 ;  /* 0x30000009ff097230 */ /* 0x000fe20000004100 */
[C---:B------:R-:W-:Y:S01]  /*c2e0*/  FMUL.FTZ R26, R6.reuse, R3 ;  /* 0x00000003061a7220 */ /* 0x040fe20000410000 */
[----:B------:R-:W-:Y:S01]  /*c2f0*/  HADD2.F32 R3, -RZ, R29.H0_H0 ;  /* 0x2000001dff037230 */ /* 0x000fe20000004100 */
[----:B------:R-:W-:Y:S01]  /*c300*/  FFMA.FTZ R31, R6, R7, R5 ;  /* 0x00000007061f7223 */ /* 0x000fe20000010005 */
[----:B------:R-:W-:Y:S01]  /*c310*/  HADD2.F32 R6, -RZ, R49.H0_H0 ;  /* 0x20000031ff067230 */ /* 0x000fe20000004100 */
[----:B------:R-:W-:Y:S01]  /*c320*/  FFMA.FTZ R33, R4, R50, R0 ;  /* 0x0000003204217223 */ /* 0x000fe20000010000 */
[----:B------:R-:W-:Y:S01]  /*c330*/  HADD2.F32 R49, -RZ, R27.H0_H0 ;  /* 0x2000001bff317230 */ /* 0x000fe20000004100 */
[----:B------:R-:W-:Y:S01]  /*c340*/  FMUL.FTZ R5, R23, R3 ;  /* 0x0000000317057220 */ /* 0x000fe20000410000 */
[----:B------:R-:W-:Y:S01]  /*c350*/  HADD2.F32 R0, -RZ, R51.H0_H0 ;  /* 0x20000033ff007230 */ /* 0x000fe20000004100 */
[----:B------:R-:W-:-:S02]  /*c360*/  FMUL.FTZ R4, R20, R14 ;  /* 0x0000000e14047220 */ /* 0x000fc40000410000 */
[----:B------:R-:W-:Y:S01]  /*c370*/  FFMA.FTZ R27, R11, R6, R5 ;  /* 0x000000060b1b7223 */ /* 0x000fe20000010005 */
[----:B------:R-:W-:Y:S01]  /*c380*/  HADD2.F32 R5, -RZ, R28.H0_H0 ;  /* 0x2000001cff057230 */ /* 0x000fe20000004100 */
[C---:B------:R-:W-:Y:S01]  /*c390*/  FFMA.FTZ R29, R9.reuse, R49, R4 ;  /* 0x00000031091d7223 */ /* 0x040fe20000010004 */
[----:B------:R-:W-:Y:S01]  /*c3a0*/  HADD2.F32 R4, -RZ, R51.H1_H1 ;  /* 0x30000033ff047230 */ /* 0x000fe20000004100 */
[----:B------:R-:W-:Y:S01]  /*c3b0*/  FMUL.FTZ R17, R9, R14 ;  /* 0x0000000e09117220 */ /* 0x000fe20000410000 */
[----:B------:R-:W-:Y:S01]  /*c3c0*/  HADD2.F32 R9, -RZ, R45.H0_H0 ;  /* 0x2000002dff097230 */ /* 0x000fe20000004100 */
[----:B------:R-:W-:Y:S02]  /*c3d0*/  FMUL.FTZ R15, R11, R3 ;  /* 0x000000030b0f7220 */ /* 0x000fe40000410000 */
[-C--:B------:R-:W-:Y:S02]  /*c3e0*/  FMUL.FTZ R3, R22, R0.reuse ;  /* 0x0000000016037220 */ /* 0x080fe40000410000 */
[----:B------:R-:W-:-:S02]  /*c3f0*/  FMUL.FTZ R14, R8, R0 ;  /* 0x00000000080e7220 */ /* 0x000fc40000410000 */
[----:B------:R-:W-:Y:S02]  /*c400*/  FMUL.FTZ R0, R25, R5 ;  /* 0x0000000519007220 */ /* 0x000fe40000410000 */
[----:B------:R-:W-:Y:S02]  /*c410*/  FFMA.FTZ R28, R8, R4, R3 ;  /* 0x00000004081c7223 */ /* 0x000fe40000010003 */
[----:B------:R-:W-:Y:S02]  /*c420*/  FMUL.FTZ R3, R24, R9 ;  /* 0x0000000918037220 */ /* 0x000fe40000410000 */
[C---:B------:R-:W-:Y:S02]  /*c430*/  FMUL.FTZ R5, R13.reuse, R5 ;  /* 0x000000050d057220 */ /* 0x040fe40000410000 */
[----:B------:R-:W-:Y:S02]  /*c440*/  FFMA.FTZ R13, R13, R46, R0 ;  /* 0x0000002e0d0d7223 */ /* 0x000fe40000010000 */
[----:B------:R-:W-:-:S02]  /*c450*/  FMUL.FTZ R0, R12, R9 ;  /* 0x000000090c007220 */ /* 0x000fc40000410000 */
[----:B------:R-:W-:Y:S02]  /*c460*/  FFMA.FTZ R16, R12, R47, R3 ;  /* 0x0000002f0c107223 */ /* 0x000fe40000010003 */
[----:B------:R-:W-:Y:S02]  /*c470*/  FFMA.FTZ R8, R19, R10, -R32 ;  /* 0x0000000a13087223 */ /* 0x000fe40000010820 */
[----:B------:R-:W-:Y:S02]  /*c480*/  FFMA.FTZ R11, R18, R50, -R30 ;  /* 0x00000032120b7223 */ /* 0x000fe4000001081e */
[----:B------:R-:W-:Y:S01]  /*c490*/  FFMA.FTZ R10, R21, R7, -R26 ;  /* 0x00000007150a7223 */ /* 0x000fe2000001081a */
[----:B------:R-:W-:Y:S01]  /*c4a0*/  F2FP.PACK_AB R7, R33, R44 ;  /* 0x0000002c2107723e */ /* 0x000fe200000000ff */
        /* <DEDUP_REMOVED lines=8> */
[----:B------:R-:W-:Y:S02]  /*c530*/  F2FP.PACK_AB R4, R13, R27 ;  /* 0x0000001b0d04723e */ /* 0x000fe400000000ff */
[----:B------:R-:W-:Y:S02]  /*c540*/  F2FP.PACK_AB R8, R3, R12 ;  /* 0x0000000c0308723e */ /* 0x000fe400000000ff */
[----:B------:R-:W-:Y:S02]  /*c550*/  F2FP.PACK_AB R10, R0, R6 ;  /* 0x00000006000a723e */ /* 0x000fe400000000ff */
[----:B------:R-:W-:-:S03]  /*c560*/  F2FP.PACK_AB R6, R16, R28 ;  /* 0x0000001c1006723e */ /* 0x000fc600000000ff */
[----:B------:R1:W-:Y:S04]  /*c570*/  STS.128 [R35+0x6080], R8 ;  /* 0x0060800823007388 */ /* 0x0003e80000000c00 */
[----:B------:R1:W-:Y:S02]  /*c580*/  STS.128 [R34+0x6080], R4 ;  /* 0x0060800422007388 */ /* 0x0003e40000000c00 */
.L_x_443:
[----:B------:R-:W-:Y:S05]  /*c590*/  BSYNC B0 ;  /* 0x0000000000007941 */ /* 0x000fea0003800000 */
.L_x_442:
[----:B------:R-:W-:Y:S01]  /*c5a0*/  IADD3 R0, R61, 0x10, RZ ;  /* 0x000000103d007810 */ /* 0x000fe20007ffe0ff */
[----:B------:R-:W-:Y:S03]  /*c5b0*/  BSSY B0, `(.L_x_444) ;  /* 0x0000074000007945 */ /* 0x000fe60003800000 */
[----:B------:R-:W-:-:S13]  /*c5c0*/  ISETP.GE.AND P0, PT, R0, c[0x0][0x27c], PT ;  /* 0x00009f0000007a0c */ /* 0x000fda0003f06270 */
[----:B------:R-:W-:Y:S05]  /*c5d0*/  @P0 BRA `(.L_x_445) ;  /* 0x0000071000000947 */ /* 0x000fea0003800000 */
[----:B-1----:R-:W-:Y:S01]  /*c5e0*/  SHF.R.S32.HI R6, RZ, 0x1f, R0 ;  /* 0x0000001fff067819 */ /* 0x002fe20000011400 */
[----:B------:R-:W-:Y:S01]  /*c5f0*/  IMAD.SHL.U32 R7, R132, 0x40, RZ ;  /* 0x0000004084077824 */ /* 0x000fe200078e00ff */
[----:B------:R-:W-:Y:S01]  /*c600*/  LEA.HI R5, R60, R60, RZ, 0x1 ;  /* 0x0000003c3c057211 */ /* 0x000fe200078f08ff */
[----:B------:R-:W-:Y:S01]  /*c610*/  IMAD.MOV.U32 R8, RZ, RZ, c[0x0][0x27c] ;  /* 0x00009f00ff087624 */ /* 0x000fe200078e00ff */
[CC--:B------:R-:W-:Y:S02]  /*c620*/  LEA.HI R4, R6.reuse, R0.reuse, RZ, 0x3 ;  /* 0x0000000006047211 */ /* 0x0c0fe400078f18ff */
[----:B------:R-:W-:Y:S02]  /*c630*/  LOP3.LUT R5, R5, 0x7fffffe, RZ, 0xc0, !PT ;  /* 0x07fffffe05057812 */ /* 0x000fe400078ec0ff */
[----:B------:R-:W-:Y:S02]  /*c640*/  LEA.HI R6, R6, R0, RZ, 0x5 ;  /* 0x0000000006067211 */ /* 0x000fe400078f28ff */
[----:B------:R-:W-:-:S02]  /*c650*/  SHF.R.S32.HI R3, RZ, 0x3, R4 ;  /* 0x00000003ff037819 */ /* 0x000fc40000011404 */
[----:B------:R-:W-:Y:S01]  /*c660*/  LOP3.LUT R0, R7, 0xc0, RZ, 0xc0, !PT ;  /* 0x000000c007007812 */ /* 0x000fe200078ec0ff */
[----:B------:R-:W-:Y:S01]  /*c670*/  IMAD.SHL.U32 R6, R6, 0x80, RZ ;  /* 0x0000008006067824 */ /* 0x000fe200078e00ff */
[----:B------:R-:W-:Y:S02]  /*c680*/  IADD3 R5, R60, -R5, RZ ;  /* 0x800000053c057210 */ /* 0x000fe40007ffe0ff */
[----:B------:R-:W-:Y:S02]  /*c690*/  LEA.HI R3, R8, R3, RZ, 0x1d ;  /* 0x0000000308037211 */ /* 0x000fe400078fe8ff */
[----:B------:R-:W-:Y:S02]  /*c6a0*/  LOP3.LUT R7, R0, 0x18, R4, 0xf8, !PT ;  /* 0x0000001800077812 */ /* 0x000fe400078ef804 */
[----:B------:R-:W-:Y:S02]  /*c6b0*/  LEA R4, R92, R5, 0x3 ;  /* 0x000000055c047211 */ /* 0x000fe400078e18ff */
[----:B------:R-:W-:-:S02]  /*c6c0*/  SHF.R.S32.HI R5, RZ, 0x1f, R3 ;  /* 0x0000001fff057819 */ /* 0x000fc40000011403 */
[----:B------:R-:W-:Y:S01]  /*c6d0*/  SHF.R.U32.HI R10, RZ, 0x3, R0 ;  /* 0x00000003ff0a7819 */ /* 0x000fe20000011600 */
[----:B------:R-:W-:Y:S01]  /*c6e0*/  IMAD.SHL.U32 R9, R4, 0x20, RZ ;  /* 0x0000002004097824 */ /* 0x000fe200078e00ff */
[----:B------:R-:W-:Y:S02]  /*c6f0*/  SHF.L.U32 R4, R3, 0x3, RZ ;  /* 0x0000000303047819 */ /* 0x000fe400000006ff */
[----:B------:R-:W-:Y:S02]  /*c700*/  LEA.HI R3, R5, R3, RZ, 0x2 ;  /* 0x0000000305037211 */ /* 0x000fe400078f10ff */
[----:B------:R-:W-:Y:S02]  /*c710*/  LOP3.LUT R4, R0, 0x18, R4, 0xf8, !PT ;  /* 0x0000001800047812 */ /* 0x000fe400078ef804 */
[----:B------:R-:W-:Y:S01]  /*c720*/  LOP3.LUT R8, R6, 0x7ffff000, RZ, 0xc0, !PT ;  /* 0x7ffff00006087812 */ /* 0x000fe200078ec0ff */
[----:B------:R-:W-:Y:S01]  /*c730*/  IMAD.SHL.U32 R0, R3, 0x400, RZ ;  /* 0x0000040003007824 */ /* 0x000fe200078e00ff */
[----:B------:R-:W-:-:S02]  /*c740*/  LOP3.LUT R6, R7, R10, RZ, 0x3c, !PT ;  /* 0x0000000a07067212 */ /* 0x000fc400078e3cff */
[----:B------:R-:W-:Y:S02]  /*c750*/  LOP3.LUT R3, R4, R10, RZ, 0x3c, !PT ;  /* 0x0000000a04037212 */ /* 0x000fe400078e3cff */
[----:B------:R-:W-:Y:S02]  /*c760*/  LOP3.LUT R0, R0, 0x7ffff000, RZ, 0xc0, !PT ;  /* 0x7ffff00000007812 */ /* 0x000fe400078ec0ff */
[--C-:B------:R-:W-:Y:S02]  /*c770*/  IADD3 R5, R6, R8, R9.reuse ;  /* 0x0000000806057210 */ /* 0x100fe40007ffe009 */
[----:B------:R-:W-:Y:S01]  /*c780*/  IADD3 R0, R3, R0, R9 ;  /* 0x0000000003007210 */ /* 0x000fe20007ffe009 */
[----:B------:R-:W-:Y:S01]  /*c790*/  HADD2.F32 R3, -RZ, R63.H0_H0 ;  /* 0x2000003fff037230 */ /* 0x000fe20000004100 */
[----:B------:R-:W-:Y:S02]  /*c7a0*/  SHF.L.U32 R44, R5, 0x1, RZ ;  /* 0x00000001052c7819 */ /* 0x000fe400000006ff */
[----:B------:R-:W-:Y:S01]  /*c7b0*/  SHF.R.U64 R45, R36, 0x10, R37 ;  /* 0x00000010242d7819 */ /* 0x000fe20000001225 */
[----:B------:R-:W-:Y:S01]  /*c7c0*/  IMAD.SHL.U32 R32, R0, 0x2, RZ ;  /* 0x0000000200207824 */ /* 0x000fe200078e00ff */
[----:B------:R-:W-:Y:S01]  /*c7d0*/  SHF.R.U32.HI R0, RZ, 0x10, R41 ;  /* 0x00000010ff007819 */ /* 0x000fe20000011629 */
[----:B------:R-:W1:Y:S01]  /*c7e0*/  LDS.128 R4, [R44+0x6080] ;  /* 0x006080002c047984 */ /* 0x000e620000000c00 */
[----:B------:R-:W-:-:S02]  /*c7f0*/  SHF.R.U32.HI R14, RZ, 0x10, R37 ;  /* 0x00000010ff0e7819 */ /* 0x000fc40000011625 */
[----:B------:R-:W-:Y:S01]  /*c800*/  SHF.R.U64 R35, R40, 0x10, R41 ;  /* 0x0000001028237819 */ /* 0x000fe20000001229 */
[----:B------:R-:W2:Y:S01]  /*c810*/  LDS.128 R8, [R32+0x6080] ;  /* 0x0060800020087984 */ /* 0x000ea20000000c00 */
[----:B------:R-:W-:Y:S01]  /*c820*/  HADD2.F32 R17, -RZ, R0.H0_H0 ;  /* 0x20000000ff117230 */ /* 0x000fe20000004100 */
[----:B------:R-:W-:Y:S01]  /*c830*/  SHF.R.U32.HI R15, RZ, 0x10, R43 ;  /* 0x00000010ff0f7819 */ /* 0x000fe2000001162b */
[----:B------:R-:W-:Y:S01]  /*c840*/  HADD2.F32 R0, -RZ, R63.H1_H1 ;  /* 0x3000003fff007230 */ /* 0x000fe20000004100 */
[--C-:B------:R-:W-:Y:S01]  /*c850*/  SHF.R.U32.HI R16, RZ, 0x10, R39.reuse ;  /* 0x00000010ff107819 */ /* 0x100fe20000011627 */
[----:B------:R-:W-:Y:S01]  /*c860*/  HADD2.F32 R40, -RZ, R14.H0_H0 ;  /* 0x2000000eff287230 */ /* 0x000fe20000004100 */
[----:B------:R-:W-:Y:S01]  /*c870*/  SHF.R.U64 R37, R38, 0x10, R39 ;  /* 0x0000001026257819 */ /* 0x000fe20000001227 */
[----:B------:R-:W-:Y:S01]  /*c880*/  HADD2.F32 R15, -RZ, R15.H0_H0 ;  /* 0x2000000fff0f7230 */ /* 0x000fe20000004100 */
[----:B------:R-:W-:Y:S01]  /*c890*/  SHF.R.U64 R29, R42, 0x10, R43 ;  /* 0x000000102a1d7819 */ /* 0x000fe2000000122b */
[----:B------:R-:W-:-:S02]  /*c8a0*/  HADD2.F32 R39, -RZ, R16.H0_H0 ;  /* 0x20000010ff277230 */ /* 0x000fc40000004100 */
[----:B------:R-:W-:Y:S02]  /*c8b0*/  HADD2.F32 R38, -RZ, R45.H0_H0 ;  /* 0x2000002dff267230 */ /* 0x000fe40000004100 */
[--C-:B-1----:R-:W-:Y:S02]  /*c8c0*/  HADD2.F32 R19, -RZ, R5.reuse.H0_H0 ;  /* 0x20000005ff137230 */ /* 0x102fe40000004100 */
[----:B------:R-:W-:Y:S02]  /*c8d0*/  HADD2.F32 R18, -RZ, R5.H1_H1 ;  /* 0x30000005ff127230 */ /* 0x000fe40000004100 */
[--C-:B------:R-:W-:Y:S02]  /*c8e0*/  HADD2.F32 R22, -RZ, R6.reuse.H0_H0 ;  /* 0x20000006ff167230 */ /* 0x100fe40000004100 */
[----:B------:R-:W-:Y:S02]  /*c8f0*/  HADD2.F32 R24, -RZ, R6.H1_H1 ;  /* 0x30000006ff187230 */ /* 0x000fe40000004100 */
[----:B--2---:R-:W-:-:S02]  /*c900*/  HADD2.F32 R6, -RZ, R9.H0_H0 ;  /* 0x20000009ff067230 */ /* 0x004fc40000004100 */
[----:B------:R-:W-:Y:S02]  /*c910*/  HADD2.F32 R5, -RZ, R9.H1_H1 ;  /* 0x30000009ff057230 */ /* 0x000fe40000004100 */
[--C-:B------:R-:W-:Y:S01]  /*c920*/  HADD2.F32 R9, -RZ, R8.reuse.H0_H0 ;  /* 0x20000008ff097230 */ /* 0x100fe20000004100 */
[----:B------:R-:W-:Y:S01]  /*c930*/  FMUL.FTZ R33, R6, R3 ;  /* 0x0000000306217220 */ /* 0x000fe20000410000 */
[----:B------:R-:W-:Y:S01]  /*c940*/  HADD2.F32 R13, -RZ, R8.H1_H1 ;  /* 0x30000008ff0d7230 */ /* 0x000fe20000004100 */
[----:B------:R-:W-:Y:S01]  /*c950*/  FMUL.FTZ R30, R5, R17 ;  /* 0x00000011051e7220 */ /* 0x000fe20000410000 */
[--C-:B------:R-:W-:Y:S02]  /*c960*/  HADD2.F32 R8, -RZ, R10.reuse.H0_H0 ;  /* 0x2000000aff087230 */ /* 0x100fe40000004100 */
[----:B------:R-:W-:Y:S02]  /*c970*/  HADD2.F32 R12, -RZ, R10.H1_H1 ;  /* 0x3000000aff0c7230 */ /* 0x000fe40000004100 */
[----:B------:R-:W-:-:S02]  /*c980*/  HADD2.F32 R21, -RZ, R7.H0_H0 ;  /* 0x20000007ff157230 */ /* 0x000fc40000004100 */
[----:B------:R-:W-:Y:S01]  /*c990*/  HADD2.F32 R20, -RZ, R7.H1_H1 ;  /* 0x30000007ff147230 */ /* 0x000fe20000004100 */
[----:B------:R-:W-:Y:S01]  /*c9a0*/  FMUL.FTZ R7, R19, R3 ;  /* 0x0000000313077220 */ /* 0x000fe20000410000 */
[----:B------:R-:W-:Y:S01]  /*c9b0*/  HADD2.F32 R10, -RZ, R88.H1_H1 ;  /* 0x30000058ff0a7230 */ /* 0x000fe20000004100 */
[----:B------:R-:W-:Y:S01]  /*c9c0*/  FMUL.FTZ R3, R21, R0 ;  /* 0x0000000015037220 */ /* 0x000fe20000410000 */
[--C-:B------:R-:W-:Y:S02]  /*c9d0*/  HADD2.F32 R23, -RZ, R4.reuse.H0_H0 ;  /* 0x20000004ff177230 */ /* 0x100fe40000004100 */
[----:B------:R-:W-:Y:S01]  /*c9e0*/  HADD2.F32 R25, -RZ, R4.H1_H1 ;  /* 0x30000004ff197230 */ /* 0x000fe20000004100 */
[-C--:B------:R-:W-:Y:S01]  /*c9f0*/  FFMA.FTZ R36, R6, R10.reuse, R7 ;  /* 0x0000000a06247223 */ /* 0x080fe20000010007 */
[----:B------:R-:W-:Y:S01]  /*ca00*/  HADD2.F32 R4, -RZ, R11.H0_H0 ;  /* 0x2000000bff047230 */ /* 0x000fe20000004100 */
[----:B------:R-:W-:Y:S01]  /*ca10*/  FMUL.FTZ R6, R18, R17 ;  /* 0x0000001112067220 */ /* 0x000fe20000410000 */
[----:B------:R-:W-:Y:S01]  /*ca20*/  HADD2.F32 R7, -RZ, R89.H1_H1 ;  /* 0x30000059ff077230 */ /* 0x000fe20000004100 */
[----:B------:R-:W-:Y:S01]  /*ca30*/  FFMA.FTZ R10, R19, R10, -R33 ;  /* 0x0000000a130a7223 */ /* 0x000fe20000010821 */
[----:B------:R-:W-:Y:S01]  /*ca40*/  HADD2.F32 R11, -RZ, R11.H1_H1 ;  /* 0x3000000bff0b7230 */ /* 0x000fe20000004100 */
[----:B------:R-:W-:Y:S01]  /*ca50*/  FFMA.FTZ R34, R5, R40, R6 ;  /* 0x0000002805227223 */ /* 0x000fe20000010006 */
[----:B------:R-:W-:Y:S01]  /*ca60*/  HADD2.F32 R6, -RZ, R90.H0_H0 ;  /* 0x2000005aff067230 */ /* 0x000fe20000004100 */
[C---:B------:R-:W-:Y:S01]  /*ca70*/  FFMA.FTZ R31, R4.reuse, R7, R3 ;  /* 0x00000007041f7223 */ /* 0x040fe20000010003 */
[----:B------:R-:W-:Y:S01]  /*ca80*/  HADD2.F32 R3, -RZ, R88.H0_H0 ;  /* 0x20000058ff037230 */ /* 0x000fe20000004100 */
[----:B------:R-:W-:Y:S01]  /*ca90*/  FMUL.FTZ R26, R4, R0 ;  /* 0x00000000041a7220 */ /* 0x000fe20000410000 */
[----:B------:R-:W-:Y:S01]  /*caa0*/  HADD2.F32 R0, -RZ, R89.H0_H0 ;  /* 0x20000059ff007230 */ /* 0x000fe20000004100 */
[----:B------:R-:W-:-:S02]  /*cab0*/  FMUL.FTZ R4, R20, R15 ;  /* 0x0000000f14047220 */ /* 0x000fc40000410000 */
[----:B------:R-:W-:Y:S02]  /*cac0*/  FMUL.FTZ R5, R23, R3 ;  /* 0x0000000317057220 */ /* 0x000fe40000410000 */
[----:B------:R-:W-:Y:S02]  /*cad0*/  FMUL.FTZ R16, R11, R15 ;  /* 0x0000000f0b107220 */ /* 0x000fe40000410000 */
[----:B------:R-:W-:Y:S01]  /*cae0*/  FFMA.FTZ R27, R9, R6, R5 ;  /* 0x00000006091b7223 */ /* 0x000fe20000010005 */
[----:B------:R-:W-:Y:S01]  /*caf0*/  HADD2.F32 R5, -RZ, R35.H0_H0 ;  /* 0x20000023ff057230 */ /* 0x000fe20000004100 */
[----:B------:R-:W-:Y:S01]  /*cb00*/  FFMA.FTZ R28, R11, R39, R4 ;  /* 0x000000270b1c7223 */ /* 0x000fe20000010004 */
[----:B------:R-:W-:Y:S01]  /*cb10*/  HADD2.F32 R4, -RZ, R90.H1_H1 ;  /* 0x3000005aff047230 */ /* 0x000fe20000004100 */
[----:B------:R-:W-:Y:S01]  /*cb20*/  FMUL.FTZ R15, R9, R3 ;  /* 0x00000003090f7220 */ /* 0x000fe20000410000 */
[----:B------:R-:W-:Y:S01]  /*cb30*/  HADD2.F32 R9, -RZ, R29.H0_H0 ;  /* 0x2000001dff097230 */ /* 0x000fe20000004100 */
[-C--:B------:R-:W-:Y:S01]  /*cb40*/  FMUL.FTZ R3, R22, R0.reuse ;  /* 0x0000000016037220 */ /* 0x080fe20000410000 */
[----:B------:R-:W-:Y:S01]  /*cb50*/  HADD2.F32 R35, -RZ, R37.H0_H0 ;  /* 0x20000025ff237230 */ /* 0x000fe20000004100 */
        /* <DEDUP_REMOVED lines=9> */
[----:B------:R-:W-:Y:S01]  /*cbf0*/  FFMA.FTZ R8, R21, R7, -R26 ;  /* 0x0000000715087223 */ /* 0x000fe2000001081a */
[----:B------:R-:W-:Y:S01]  /*cc00*/  F2FP.PACK_AB R7, R28, R31 ;  /* 0x0000001f1c07723e */ /* 0x000fe200000000ff */
        /* <DEDUP_REMOVED lines=8> */
[----:B------:R-:W-:-:S02]  /*cc90*/  F2FP.PACK_AB R4, R13, R27 ;  /* 0x0000001b0d04723e */ /* 0x000fc400000000ff */
[----:B------:R-:W-:Y:S02]  /*cca0*/  F2FP.PACK_AB R8, R3, R12 ;  /* 0x0000000c0308723e */ /* 0x000fe400000000ff */
[----:B------:R-:W-:Y:S02]  /*ccb0*/  F2FP.PACK_AB R10, R0, R6 ;  /* 0x00000006000a723e */ /* 0x000fe400000000ff */
[----:B------:R-:W-:-:S03]  /*ccc0*/  F2FP.PACK_AB R6, R17, R29 ;  /* 0x0000001d1106723e */ /* 0x000fc600000000ff */
[----:B------:R1:W-:Y:S04]  /*ccd0*/  STS.128 [R44+0x6080], R8 ;  /* 0x006080082c007388 */ /* 0x0003e80000000c00 */
[----:B------:R1:W-:Y:S02]  /*cce0*/  STS.128 [R32+0x6080], R4 ;  /* 0x0060800420007388 */ /* 0x0003e40000000c00 */
.L_x_445:
[----:B------:R-:W-:Y:S05]  /*ccf0*/  BSYNC B0 ;  /* 0x0000000000007941 */ /* 0x000fea0003800000 */
.L_x_444:
[----:B------:R-:W-:-:S04]  /*cd00*/  IADD3 R0, R61, 0x20, RZ ;  /* 0x000000203d007810 */ /* 0x000fc80007ffe0ff */
        /* <DEDUP_REMOVED lines=29> */
[--C-:B------:R-:W-:Y:S01]  /*cee0*/  HADD2.F32 R3, -RZ, R91.reuse.H0_H0 ;  /* 0x2000005bff037230 */ /* 0x100fe20000004100 */
[----:B------:R-:W-:Y:S02]  /*cef0*/  SHF.L.U32 R35, R5, 0x1, RZ ;  /* 0x0000000105237819 */ /* 0x000fe400000006ff */
[----:B------:R-:W-:Y:S01]  /*cf00*/  SHF.R.U32.HI R14, RZ, 0x10, R53 ;  /* 0x00000010ff0e7819 */ /* 0x000fe20000011635 */
[----:B------:R-:W-:Y:S01]  /*cf10*/  IMAD.SHL.U32 R32, R0, 0x2, RZ ;  /* 0x0000000200207824 */ /* 0x000fe200078e00ff */
[----:B------:R-:W-:Y:S01]  /*cf20*/  SHF.R.U32.HI R0, RZ, 0x10, R57 ;  /* 0x00000010ff007819 */ /* 0x000fe20000011639 */
[----:B------:R-:W1:Y:S01]  /*cf30*/  LDS.128 R4, [R35+0x6080] ;  /* 0x0060800023047984 */ /* 0x000e620000000c00 */
[----:B------:R-:W-:Y:S01]  /*cf40*/  SHF.R.U32.HI R15, RZ, 0x10, R59 ;  /* 0x00000010ff0f7819 */ /* 0x000fe2000001163b */
[----:B------:R-:W-:Y:S01]  /*cf50*/  HADD2.F32 R41, -RZ, R14.H0_H0 ;  /* 0x2000000eff297230 */ /* 0x000fe20000004100 */
[----:B------:R-:W-:Y:S01]  /*cf60*/  SHF.R.U32.HI R16, RZ, 0x10, R55 ;  /* 0x00000010ff107819 */ /* 0x000fe20000011637 */
[----:B------:R-:W2:Y:S01]  /*cf70*/  LDS.128 R8, [R32+0x6080] ;  /* 0x0060800020087984 */ /* 0x000ea20000000c00 */
[----:B------:R-:W-:Y:S01]  /*cf80*/  HADD2.F32 R17, -RZ, R0.H0_H0 ;  /* 0x20000000ff117230 */ /* 0x000fe20000004100 */
[----:B------:R-:W-:Y:S01]  /*cf90*/  SHF.R.U64 R29, R56, 0x10, R57 ;  /* 0x00000010381d7819 */ /* 0x000fe20000001239 */
[----:B------:R-:W-:Y:S01]  /*cfa0*/  HADD2.F32 R0, -RZ, R91.H1_H1 ;  /* 0x3000005bff007230 */ /* 0x000fe20000004100 */
[----:B------:R-:W-:Y:S01]  /*cfb0*/  SHF.R.U64 R34, R58, 0x10, R59 ;  /* 0x000000103a227819 */ /* 0x000fe2000000123b */
[----:B------:R-:W-:Y:S01]  /*cfc0*/  HADD2.F32 R15, -RZ, R15.H0_H0 ;  /* 0x2000000fff0f7230 */ /* 0x000fe20000004100 */
[----:B------:R-:W-:Y:S01]  /*cfd0*/  SHF.R.U64 R37, R52, 0x10, R53 ;  /* 0x0000001034257819 */ /* 0x000fe20000001235 */
[----:B------:R-:W-:Y:S01]  /*cfe0*/  HADD2.F32 R40, -RZ, R16.H0_H0 ;  /* 0x20000010ff287230 */ /* 0x000fe20000004100 */
[----:B------:R-:W-:-:S03]  /*cff0*/  SHF.R.U64 R38, R54, 0x10, R55 ;  /* 0x0000001036267819 */ /* 0x000fc60000001237 */
        /* <DEDUP_REMOVED lines=16> */
[----:B------:R-:W-:Y:S01]  /*d100*/  HADD2.F32 R10, -RZ, R93.H0_H0 ;  /* 0x2000005dff0a7230 */ /* 0x000fe20000004100 */
[----:B------:R-:W-:Y:S01]  /*d110*/  FMUL.FTZ R3, R21, R0 ;  /* 0x0000000015037220 */ /* 0x000fe20000410000 */
[--C-:B------:R-:W-:Y:S02]  /*d120*/  HADD2.F32 R23, -RZ, R4.reuse.H0_H0 ;  /* 0x20000004ff177230 */ /* 0x100fe40000004100 */
[----:B------:R-:W-:Y:S01]  /*d130*/  HADD2.F32 R25, -RZ, R4.H1_H1 ;  /* 0x30000004ff197230 */ /* 0x000fe20000004100 */
[-C--:B------:R-:W-:Y:S01]  /*d140*/  FFMA.FTZ R39, R6, R10.reuse, R7 ;  /* 0x0000000a06277223 */ /* 0x080fe20000010007 */
[--C-:B------:R-:W-:Y:S01]  /*d150*/  HADD2.F32 R4, -RZ, R11.reuse.H0_H0 ;  /* 0x2000000bff047230 */ /* 0x100fe20000004100 */
[----:B------:R-:W-:Y:S01]  /*d160*/  FMUL.FTZ R6, R18, R17 ;  /* 0x0000001112067220 */ /* 0x000fe20000410000 */
[--C-:B------:R-:W-:Y:S01]  /*d170*/  HADD2.F32 R7, -RZ, R94.reuse.H1_H1 ;  /* 0x3000005eff077230 */ /* 0x100fe20000004100 */
[----:B------:R-:W-:Y:S01]  /*d180*/  FFMA.FTZ R10, R19, R10, -R33 ;  /* 0x0000000a130a7223 */ /* 0x000fe20000010821 */
[----:B------:R-:W-:Y:S01]  /*d190*/  HADD2.F32 R11, -RZ, R11.H1_H1 ;  /* 0x3000000bff0b7230 */ /* 0x000fe20000004100 */
[----:B------:R-:W-:Y:S01]  /*d1a0*/  FFMA.FTZ R36, R5, R41, R6 ;  /* 0x0000002905247223 */ /* 0x000fe20000010006 */
[----:B------:R-:W-:Y:S01]  /*d1b0*/  HADD2.F32 R6, -RZ, R95.H0_H0 ;  /* 0x2000005fff067230 */ /* 0x000fe20000004100 */
[C---:B------:R-:W-:Y:S01]  /*d1c0*/  FFMA.FTZ R31, R4.reuse, R7, R3 ;  /* 0x00000007041f7223 */ /* 0x040fe20000010003 */
[----:B------:R-:W-:Y:S01]  /*d1d0*/  HADD2.F32 R3, -RZ, R93.H1_H1 ;  /* 0x3000005dff037230 */ /* 0x000fe20000004100 */
        /* <DEDUP_REMOVED lines=38> */
.L_x_441:
[----:B------:R-:W-:Y:S05]  /*d440*/  BSYNC B1 ;  /* 0x0000000000017941 */ /* 0x000fea0003800000 */
.L_x_440:
[----:B------:R-:W-:-:S04]  /*d450*/  IADD3 R12, R60, 0x40, RZ ;  /* 0x000000403c0c7810 */ /* 0x000fc80007ffe0ff */
[----:B------:R-:W-:-:S13]  /*d460*/  ISETP.GE.AND P0, PT, R12, R62, PT ;  /* 0x0000003e0c00720c */ /* 0x000fda0003f06270 */
[----:B------:R-:W-:Y:S05]  /*d470*/  @P0 BRA `(.L_x_425) ;  /* 0x0000162000000947 */ /* 0x000fea0003800000 */
[----:B------:R-:W-:Y:S01]  /*d480*/  ISETP.GE.AND P0, PT, R61, c[0x0][0x27c], PT ;  /* 0x00009f003d007a0c */ /* 0x000fe20003f06270 */
[----:B------:R-:W-:-:S12]  /*d490*/  BSSY B0, `(.L_x_446) ;  /* 0x0000070000007945 */ /* 0x000fd80003800000 */
[----:B------:R-:W-:Y:S05]  /*d4a0*/  @P0 BRA `(.L_x_447) ;  /* 0x000006e000000947 */ /* 0x000fea0003800000 */
[----:B------:R-:W-:Y:S01]  /*d4b0*/  SHF.R.S32.HI R0, RZ, 0x1f, R12 ;  /* 0x0000001fff007819 */ /* 0x000fe2000001140c */
[----:B-1----:R-:W-:Y:S01]  /*d4c0*/  IMAD.MOV.U32 R6, RZ, RZ, c[0x0][0x27c] ;  /* 0x00009f00ff067624 */ /* 0x002fe200078e00ff */
[-C--:B------:R-:W-:Y:S02]  /*d4d0*/  LEA.HI R3, R12, R12.reuse, RZ, 0x1 ;  /* 0x0000000c0c037211 */ /* 0x080fe400078f08ff */
[----:B------:R-:W-:Y:S02]  /*d4e0*/  LEA.HI R0, R0, R12, RZ, 0x3 ;  /* 0x0000000c00007211 */ /* 0x000fe400078f18ff */
[----:B------:R-:W-:Y:S01]  /*d4f0*/  LEA.HI R6, R6, R48, RZ, 0x1d ;  /* 0x0000003006067211 */ /* 0x000fe200078fe8ff */
[C---:B------:R-:W-:Y:S01]  /*d500*/  IMAD.SHL.U32 R4, R3.reuse, 0x20, RZ ;  /* 0x0000002003047824 */ /* 0x040fe200078e00ff */
[----:B------:R-:W-:Y:S02]  /*d510*/  LOP3.LUT R5, R3, 0x7fffffe, RZ, 0xc0, !PT ;  /* 0x07fffffe03057812 */ /* 0x000fe400078ec0ff */
[----:B------:R-:W-:-:S02]  /*d520*/  SHF.L.U32 R3, R0, 0x5, RZ ;  /* 0x0000000500037819 */ /* 0x000fc400000006ff */
[----:B------:R-:W-:Y:S02]  /*d530*/  SHF.R.S32.HI R7, RZ, 0x1f, R6 ;  /* 0x0000001fff077819 */ /* 0x000fe40000011406 */
[----:B------:R-:W-:Y:S01]  /*d540*/  LOP3.LUT R0, R4, 0xc0, RZ, 0xc0, !PT ;  /* 0x000000c004007812 */ /* 0x000fe200078ec0ff */
[----:B------:R-:W-:Y:S01]  /*d550*/  IMAD.IADD R4, R12, 0x1, -R5 ;  /* 0x000000010c047824 */ /* 0x000fe200078e0a05 */
[----:B------:R-:W-:Y:S02]  /*d560*/  LOP3.LUT R3, R3, 0xffffff00, RZ, 0xc0, !PT ;  /* 0xffffff0003037812 */ /* 0x000fe400078ec0ff */
[----:B------:R-:W-:Y:S02]  /*d570*/  LEA.HI R7, R7, R6, RZ, 0x2 ;  /* 0x0000000607077211 */ /* 0x000fe400078f10ff */
[----:B------:R-:W-:Y:S01]  /*d580*/  SHF.L.U32 R6, R6, 0x3, RZ ;  /* 0x0000000306067819 */ /* 0x000fe200000006ff */
[----:B------:R-:W-:Y:S01]  /*d590*/  IMAD R4, R4, 0x20, R3 ;  /* 0x0000002004047824 */ /* 0x000fe200078e0203 */
[----:B------:R-:W-:-:S02]  /*d5a0*/  LOP3.LUT R5, R0, 0x18, R61, 0xf8, !PT ;  /* 0x0000001800057812 */ /* 0x000fc400078ef83d */
[----:B------:R-:W-:Y:S02]  /*d5b0*/  SHF.R.U32.HI R8, RZ, 0x3, R0 ;  /* 0x00000003ff087819 */ /* 0x000fe40000011600 */
[----:B------:R-:W-:Y:S02]  /*d5c0*/  LOP3.LUT R3, R0, 0x18, R6, 0xf8, !PT ;  /* 0x0000001800037812 */ /* 0x000fe400078ef806 */
[----:B------:R-:W-:Y:S02]  /*d5d0*/  SHF.L.U32 R0, R7, 0xa, RZ ;  /* 0x0000000a07007819 */ /* 0x000fe400000006ff */
[-C--:B------:R-:W-:Y:S02]  /*d5e0*/  LOP3.LUT R5, R5, R8.reuse, RZ, 0x3c, !PT ;  /* 0x0000000805057212 */ /* 0x080fe400078e3cff */
[----:B------:R-:W-:Y:S02]  /*d5f0*/  LOP3.LUT R3, R3, R8, RZ, 0x3c, !PT ;  /* 0x0000000803037212 */ /* 0x000fe400078e3cff */
[----:B------:R-:W-:Y:S01]  /*d600*/  LOP3.LUT R0, R0, 0x7ffff000, RZ, 0xc0, !PT ;  /* 0x7ffff00000007812 */ /* 0x000fe200078ec0ff */
[----:B------:R-:W-:Y:S01]  /*d610*/  IMAD.IADD R5, R4, 0x1, R5 ;  /* 0x0000000104057824 */ /* 0x000fe200078e0205 */
[----:B------:R-:W-:-:S02]  /*d620*/  SHF.R.U32.HI R15, RZ, 0x10, R67 ;  /* 0x00000010ff0f7819 */ /* 0x000fc40000011643 */
[----:B------:R-:W-:Y:S02]  /*d630*/  IADD3 R0, R3, R0, R4 ;  /* 0x0000000003007210 */ /* 0x000fe40007ffe004 */
[----:B------:R-:W-:Y:S01]  /*d640*/  SHF.L.U32 R35, R5, 0x1, RZ ;  /* 0x0000000105237819 */ /* 0x000fe200000006ff */
[----:B------:R-:W-:Y:S01]  /*d650*/  HADD2.F32 R42, -RZ, R15.H0_H0 ;  /* 0x2000000fff2a7230 */ /* 0x000fe20000004100 */
[----:B------:R-:W-:Y:S01]  /*d660*/  SHF.L.U32 R33, R0, 0x1, RZ ;  /* 0x0000000100217819 */ /* 0x000fe200000006ff */
[--C-:B------:R-:W-:Y:S01]  /*d670*/  HADD2.F32 R0, -RZ, R96.reuse.H0_H0 ;  /* 0x20000060ff007230 */ /* 0x100fe20000004100 */
[----:B------:R-:W-:Y:S01]  /*d680*/  SHF.R.U32.HI R3, RZ, 0x10, R71 ;  /* 0x00000010ff037819 */ /* 0x000fe20000011647 */
[----:B------:R-:W1:Y:S01]  /*d690*/  LDS.128 R4, [R35+0x6080] ;  /* 0x0060800023047984 */ /* 0x000e620000000c00 */
[----:B------:R-:W-:Y:S02]  /*d6a0*/  SHF.R.U32.HI R16, RZ, 0x10, R69 ;  /* 0x00000010ff107819 */ /* 0x000fe40000011645 */
        /* <DEDUP_REMOVED lines=11> */
[----:B------:R-:W-:Y:S02]  /*d760*/  HADD2.F32 R39, -RZ, R39.H0_H0 ;  /* 0x20000027ff277230 */ /* 0x000fe40000004100 */
[----:B-1----:R-:W-:Y:S02]  /*d770*/  HADD2.F32 R20, -RZ, R7.H0_H0 ;  /* 0x20000007ff147230 */ /* 0x002fe40000004100 */
[--C-:B------:R-:W-:Y:S02]  /*d780*/  HADD2.F32 R22, -RZ, R5.reuse.H0_H0 ;  /* 0x20000005ff167230 */ /* 0x100fe40000004100 */
[----:B------:R-:W-:Y:S02]  /*d790*/  HADD2.F32 R21, -RZ, R5.H1_H1 ;  /* 0x30000005ff157230 */ /* 0x000fe40000004100 */
[----:B------:R-:W-:-:S02]  /*d7a0*/  HADD2.F32 R24, -RZ, R4.H0_H0 ;  /* 0x20000004ff187230 */ /* 0x000fc40000004100 */
[----:B------:R-:W-:Y:S02]  /*d7b0*/  HADD2.F32 R26, -RZ, R4.H1_H1 ;  /* 0x30000004ff1a7230 */ /* 0x000fe40000004100 */
[--C-:B--2---:R-:W-:Y:S02]  /*d7c0*/  HADD2.F32 R5, -RZ, R11.reuse.H0_H0 ;  /* 0x2000000bff057230 */ /* 0x104fe40000004100 */
[----:B------:R-:W-:Y:S02]  /*d7d0*/  HADD2.F32 R4, -RZ, R11.H1_H1 ;  /* 0x3000000bff047230 */ /* 0x000fe40000004100 */
[--C-:B------:R-:W-:Y:S01]  /*d7e0*/  HADD2.F32 R11, -RZ, R8.reuse.H0_H0 ;  /* 0x20000008ff0b7230 */ /* 0x100fe20000004100 */
[----:B------:R-:W-:Y:S01]  /*d7f0*/  FMUL.FTZ R34, R5, R0 ;  /* 0x0000000005227220 */ /* 0x000fe20000410000 */
[----:B------:R-:W-:Y:S01]  /*d800*/  HADD2.F32 R14, -RZ, R8.H1_H1 ;  /* 0x30000008ff0e7230 */ /* 0x000fe20000004100 */
[----:B------:R-:W-:Y:S01]  /*d810*/  FMUL.FTZ R31, R4, R18 ;  /* 0x00000012041f7220 */ /* 0x000fe20000410000 */
[----:B------:R-:W-:-:S02]  /*d820*/  HADD2.F32 R8, -RZ, R10.H0_H0 ;  /* 0x2000000aff087230 */ /* 0x000fc40000004100 */
[----:B------:R-:W-:Y:S02]  /*d830*/  HADD2.F32 R13, -RZ, R10.H1_H1 ;  /* 0x3000000aff0d7230 */ /* 0x000fe40000004100 */
[----:B------:R-:W-:Y:S01]  /*d840*/  HADD2.F32 R19, -RZ, R7.H1_H1 ;  /* 0x30000007ff137230 */ /* 0x000fe20000004100 */
[----:B------:R-:W-:Y:S01]  /*d850*/  FMUL.FTZ R7, R20, R0 ;  /* 0x0000000014077220 */ /* 0x000fe20000410000 */
[----:B------:R-:W-:Y:S02]  /*d860*/  HADD2.F32 R10, -RZ, R97.H1_H1 ;  /* 0x30000061ff0a7230 */ /* 0x000fe40000004100 */
[--C-:B------:R-:W-:Y:S01]  /*d870*/  HADD2.F32 R23, -RZ, R6.reuse.H0_H0 ;  /* 0x20000006ff177230 */ /* 0x100fe20000004100 */
[----:B------:R-:W-:Y:S01]  /*d880*/  FMUL.FTZ R0, R19, R18 ;  /* 0x0000001213007220 */ /* 0x000fe20000410000 */
[----:B------:R-:W-:Y:S01]  /*d890*/  HADD2.F32 R25, -RZ, R6.H1_H1 ;  /* 0x30000006ff197230 */ /* 0x000fe20000004100 */
[----:B------:R-:W-:Y:S01]  /*d8a0*/  FFMA.FTZ R40, R5, R10, R7 ;  /* 0x0000000a05287223 */ /* 0x000fe20000010007 */
[--C-:B------:R-:W-:Y:S01]  /*d8b0*/  HADD2.F32 R6, -RZ, R9.reuse.H0_H0 ;  /* 0x20000009ff067230 */ /* 0x100fe20000004100 */
[-C--:B------:R-:W-:Y:S01]  /*d8c0*/  FMUL.FTZ R5, R22, R3.reuse ;  /* 0x0000000316057220 */ /* 0x080fe20000410000 */
[--C-:B------:R-:W-:Y:S01]  /*d8d0*/  HADD2.F32 R7, -RZ, R98.reuse.H1_H1 ;  /* 0x30000062ff077230 */ /* 0x100fe20000004100 */
[----:B------:R-:W-:Y:S01]  /*d8e0*/  FFMA.FTZ R37, R4, R42, R0 ;  /* 0x0000002a04257223 */ /* 0x000fe20000010000 */
[----:B------:R-:W-:Y:S01]  /*d8f0*/  HADD2.F32 R9, -RZ, R9.H1_H1 ;  /* 0x30000009ff097230 */ /* 0x000fe20000004100 */
[C---:B------:R-:W-:Y:S01]  /*d900*/  FMUL.FTZ R27, R6.reuse, R3 ;  /* 0x00000003061b7220 */ /* 0x040fe20000410000 */
[----:B------:R-:W-:Y:S01]  /*d910*/  HADD2.F32 R3, -RZ, R97.H0_H0 ;  /* 0x20000061ff037230 */ /* 0x000fe20000004100 */
[----:B------:R-:W-:Y:S01]  /*d920*/  FFMA.FTZ R32, R6, R7, R5 ;  /* 0x0000000706207223 */ /* 0x000fe20000010005 */
[----:B------:R-:W-:Y:S01]  /*d930*/  HADD2.F32 R6, -RZ, R99.H0_H0 ;  /* 0x20000063ff067230 */ /* 0x000fe20000004100 */
[----:B------:R-:W-:Y:S01]  /*d940*/  FMUL.FTZ R4, R21, R15 ;  /* 0x0000000f15047220 */ /* 0x000fe20000410000 */
[----:B------:R-:W-:Y:S01]  /*d950*/  HADD2.F32 R0, -RZ, R98.H0_H0 ;  /* 0x20000062ff007230 */ /* 0x000fe20000004100 */
[----:B------:R-:W-:-:S02]  /*d960*/  FMUL.FTZ R5, R24, R3 ;  /* 0x0000000318057220 */ /* 0x000fc40000410000 */
[----:B------:R-:W-:Y:S01]  /*d970*/  FFMA.FTZ R30, R9, R41, R4 ;  /* 0x00000029091e7223 */ /* 0x000fe20000010004 */
[----:B------:R-:W-:Y:S01]  /*d980*/  HADD2.F32 R4, -RZ, R99.H1_H1 ;  /* 0x30000063ff047230 */ /* 0x000fe20000004100 */
[----:B------:R-:W-:Y:S01]  /*d990*/  FFMA.FTZ R28, R11, R6, R5 ;  /* 0x000000060b1c7223 */ /* 0x000fe20000010005 */
[----:B------:R-:W-:Y:S01]  /*d9a0*/  HADD2.F32 R5, -RZ, R29.H0_H0 ;  /* 0x2000001dff057230 */ /* 0x000fe20000004100 */
        /* <DEDUP_REMOVED lines=30> */
.L_x_447:
[----:B------:R-:W-:Y:S05]  /*db90*/  BSYNC B0 ;  /* 0x0000000000007941 */ /* 0x000fea0003800000 */
.L_x_446:
[----:B------:R-:W-:Y:S01]  /*dba0*/  IADD3 R0, R61, 0x10, RZ ;  /* 0x000000103d007810 */ /* 0x000fe20007ffe0ff */
[----:B------:R-:W-:Y:S03]  /*dbb0*/  BSSY B0, `(.L_x_448) ;  /* 0x0000077000007945 */ /* 0x000fe60003800000 */
[----:B------:R-:W-:-:S13]  /*dbc0*/  ISETP.GE.AND P0, PT, R0, c[0x0][0x27c], PT ;  /* 0x00009f0000007a0c */ /* 0x000fda0003f06270 */
[----:B------:R-:W-:Y:S05]  /*dbd0*/  @P0 BRA `(.L_x_449) ;  /* 0x0000074000000947 */ /* 0x000fea0003800000 */
[----:B------:R-:W-:Y:S01]  /*dbe0*/  SHF.R.S32.HI R3, RZ, 0x1f, R0 ;  /* 0x0000001fff037819 */ /* 0x000fe20000011400 */
[----:B-1----:R-:W-:Y:S01]  /*dbf0*/  IMAD.MOV.U32 R9, RZ, RZ, c[0x0][0x27c] ;  /* 0x00009f00ff097624 */ /* 0x002fe200078e00ff */
[----:B------:R-:W-:Y:S02]  /*dc00*/  SHF.R.S32.HI R4, RZ, 0x1f, R12 ;  /* 0x0000001fff047819 */ /* 0x000fe4000001140c */
[CC--:B------:R-:W-:Y:S02]  /*dc10*/  LEA.HI R7, R3.reuse, R0.reuse, RZ, 0x3 ;  /* 0x0000000003077211 */ /* 0x0c0fe400078f18ff */
[----:B------:R-:W-:Y:S02]  /*dc20*/  LEA.HI R8, R3, R0, RZ, 0x5 ;  /* 0x0000000003087211 */ /* 0x000fe400078f28ff */
[-C--:B------:R-:W-:Y:S02]  /*dc30*/  LEA.HI R6, R12, R12.reuse, RZ, 0x1 ;  /* 0x0000000c0c067211 */ /* 0x080fe400078f08ff */
[----:B------:R-:W-:-:S02]  /*dc40*/  LEA.HI R0, R4, R12, RZ, 0x3 ;  /* 0x0000000c04007211 */ /* 0x000fc400078f18ff */
[----:B------:R-:W-:Y:S01]  /*dc50*/  SHF.R.S32.HI R3, RZ, 0x3, R7 ;  /* 0x00000003ff037819 */ /* 0x000fe20000011407 */
[C---:B------:R-:W-:Y:S01]  /*dc60*/  IMAD.SHL.U32 R5, R6.reuse, 0x20, RZ ;  /* 0x0000002006057824 */ /* 0x040fe200078e00ff */
[----:B------:R-:W-:Y:S01]  /*dc70*/  LOP3.LUT R6, R6, 0x7fffffe, RZ, 0xc0, !PT ;  /* 0x07fffffe06067812 */ /* 0x000fe200078ec0ff */
[----:B------:R-:W-:Y:S01]  /*dc80*/  IMAD.SHL.U32 R4, R0, 0x20, RZ ;  /* 0x0000002000047824 */ /* 0x000fe200078e00ff */
[----:B------:R-:W-:Y:S02]  /*dc90*/  LEA.HI R3, R9, R3, RZ, 0x1d ;  /* 0x0000000309037211 */ /* 0x000fe400078fe8ff */
[----:B------:R-:W-:Y:S01]  /*dca0*/  LOP3.LUT R0, R5, 0xc0, RZ, 0xc0, !PT ;  /* 0x000000c005007812 */ /* 0x000fe200078ec0ff */
[----:B------:R-:W-:Y:S01]  /*dcb0*/  IMAD.SHL.U32 R5, R8, 0x80, RZ ;  /* 0x0000008008057824 */ /* 0x000fe200078e00ff */
[----:B------:R-:W-:Y:S02]  /*dcc0*/  IADD3 R6, R12, -R6, RZ ;  /* 0x800000060c067210 */ /* 0x000fe40007ffe0ff */
[----:B------:R-:W-:-:S02]  /*dcd0*/  LOP3.LUT R4, R4, 0xffffff00, RZ, 0xc0, !PT ;  /* 0xffffff0004047812 */ /* 0x000fc400078ec0ff */
[----:B------:R-:W-:Y:S02]  /*dce0*/  LOP3.LUT R7, R0, 0x18, R7, 0xf8, !PT ;  /* 0x0000001800077812 */ /* 0x000fe400078ef807 */
[----:B------:R-:W-:Y:S01]  /*dcf0*/  SHF.R.U32.HI R9, RZ, 0x3, R0 ;  /* 0x00000003ff097819 */ /* 0x000fe20000011600 */
[----:B------:R-:W-:Y:S01]  /*dd00*/  IMAD R8, R6, 0x20, R4 ;  /* 0x0000002006087824 */ /* 0x000fe200078e0204 */
[----:B------:R-:W-:Y:S02]  /*dd10*/  SHF.R.S32.HI R4, RZ, 0x1f, R3 ;  /* 0x0000001fff047819 */ /* 0x000fe40000011403 */
[----:B------:R-:W-:Y:S02]  /*dd20*/  LOP3.LUT R6, R7, R9, RZ, 0x3c, !PT ;  /* 0x0000000907067212 */ /* 0x000fe400078e3cff */
[----:B------:R-:W-:Y:S02]  /*dd30*/  SHF.L.U32 R7, R3, 0x3, RZ ;  /* 0x0000000303077819 */ /* 0x000fe400000006ff */
[----:B------:R-:W-:-:S02]  /*dd40*/  LEA.HI R3, R4, R3, RZ, 0x2 ;  /* 0x0000000304037211 */ /* 0x000fc400078f10ff */
[----:B------:R-:W-:Y:S02]  /*dd50*/  LOP3.LUT R4, R0, 0x18, R7, 0xf8, !PT ;  /* 0x0000001800047812 */ /* 0x000fe400078ef807 */
[----:B------:R-:W-:Y:S01]  /*dd60*/  LOP3.LUT R5, R5, 0x7ffff000, RZ, 0xc0, !PT ;  /* 0x7ffff00005057812 */ /* 0x000fe200078ec0ff */
[----:B------:R-:W-:Y:S01]  /*dd70*/  IMAD.SHL.U32 R0, R3, 0x400, RZ ;  /* 0x0000040003007824 */ /* 0x000fe200078e00ff */
[----:B------:R-:W-:Y:S02]  /*dd80*/  LOP3.LUT R3, R4, R9, RZ, 0x3c, !PT ;  /* 0x0000000904037212 */ /* 0x000fe400078e3cff */
[----:B------:R-:W-:Y:S02]  /*dd90*/  IADD3 R5, R6, R8, R5 ;  /* 0x0000000806057210 */ /* 0x000fe40007ffe005 */
[----:B------:R-:W-:Y:S02]  /*dda0*/  LOP3.LUT R0, R0, 0x7ffff000, RZ, 0xc0, !PT ;  /* 0x7ffff00000007812 */ /* 0x000fe400078ec0ff */
[----:B------:R-:W-:Y:S01]  /*ddb0*/  SHF.R.U32.HI R15, RZ, 0x10, R75 ;  /* 0x00000010ff0f7819 */ /* 0x000fe2000001164b */
[----:B------:R-:W-:Y:S01]  /*ddc0*/  IMAD.SHL.U32 R37, R5, 0x2, RZ ;  /* 0x0000000205257824 */ /* 0x000fe200078e00ff */
[----:B------:R-:W-:-:S02]  /*ddd0*/  IADD3 R0, R3, R0, R8 ;  /* 0x0000000003007210 */ /* 0x000fc40007ffe008 */
[----:B------:R-:W-:Y:S01]  /*dde0*/  SHF.R.U32.HI R3, RZ, 0x10, R79 ;  /* 0x00000010ff037819 */ /* 0x000fe2000001164f */
[----:B------:R-:W-:Y:S01]  /*ddf0*/  HADD2.F32 R42, -RZ, R15.H0_H0 ;  /* 0x2000000fff2a7230 */ /* 0x000fe20000004100 */
[----:B------:R-:W-:Y:S01]  /*de00*/  SHF.L.U32 R33, R0, 0x1, RZ ;  /* 0x0000000100217819 */ /* 0x000fe200000006ff */
[----:B------:R-:W1:Y:S01]  /*de10*/  LDS.128 R4, [R37+0x6080] ;  /* 0x0060800025047984 */ /* 0x000e620000000c00 */
[--C-:B------:R-:W-:Y:S01]  /*de20*/  HADD2.F32 R0, -RZ, R100.reuse.H0_H0 ;  /* 0x20000064ff007230 */ /* 0x100fe20000004100 */
[----:B------:R-:W-:Y:S01]  /*de30*/  SHF.R.U32.HI R16, RZ, 0x10, R77 ;  /* 0x00000010ff107819 */ /* 0x000fe2000001164d */
[----:B------:R-:W-:Y:S01]  /*de40*/  HADD2.F32 R18, -RZ, R3.H0_H0 ;  /* 0x20000003ff127230 */ /* 0x000fe20000004100 */
[----:B------:R-:W2:Y:S01]  /*de50*/  LDS.128 R8, [R33+0x6080] ;  /* 0x0060800021087984 */ /* 0x000ea20000000c00 */
[----:B------:R-:W-:Y:S01]  /*de60*/  HADD2.F32 R3, -RZ, R100.H1_H1 ;  /* 0x30000064ff037230 */ /* 0x000fe20000004100 */
[----:B------:R-:W-:Y:S01]  /*de70*/  SHF.R.U32.HI R17, RZ, 0x10, R73 ;  /* 0x00000010ff117819 */ /* 0x000fe20000011649 */
[----:B------:R-:W-:Y:S01]  /*de80*/  HADD2.F32 R15, -RZ, R16.H0_H0 ;  /* 0x20000010ff0f7230 */ /* 0x000fe20000004100 */
[----:B------:R-:W-:-:S02]  /*de90*/  SHF.R.U64 R29, R76, 0x10, R77 ;  /* 0x000000104c1d7819 */ /* 0x000fc4000000124d */
[----:B------:R-:W-:Y:S01]  /*dea0*/  SHF.R.U64 R35, R78, 0x10, R79 ;  /* 0x000000104e237819 */ /* 0x000fe2000000124f */
[----:B------:R-:W-:Y:S01]  /*deb0*/  HADD2.F32 R41, -RZ, R17.H0_H0 ;  /* 0x20000011ff297230 */ /* 0x000fe20000004100 */
[----:B------:R-:W-:Y:S02]  /*dec0*/  SHF.R.U64 R38, R72, 0x10, R73 ;  /* 0x0000001048267819 */ /* 0x000fe40000001249 */
[----:B------:R-:W-:-:S03]  /*ded0*/  SHF.R.U64 R39, R74, 0x10, R75 ;  /* 0x000000104a277819 */ /* 0x000fc6000000124b */
[----:B------:R-:W-:Y:S02]  /*dee0*/  HADD2.F32 R38, -RZ, R38.H0_H0 ;  /* 0x20000026ff267230 */ /* 0x000fe40000004100 */
[----:B-1----:R-:W-:Y:S02]  /*def0*/  HADD2.F32 R20, -RZ, R7.H0_H0 ;  /* 0x20000007ff147230 */ /* 0x002fe40000004100 */
[--C-:B------:R-:W-:Y:S02]  /*df00*/  HADD2.F32 R22, -RZ, R5.reuse.H0_H0 ;  /* 0x20000005ff167230 */ /* 0x100fe40000004100 */
[----:B------:R-:W-:Y:S02]  /*df10*/  HADD2.F32 R21, -RZ, R5.H1_H1 ;  /* 0x30000005ff157230 */ /* 0x000fe40000004100 */
[--C-:B------:R-:W-:Y:S02]  /*df20*/  HADD2.F32 R24, -RZ, R4.reuse.H0_H0 ;  /* 0x20000004ff187230 */ /* 0x100fe40000004100 */
[----:B------:R-:W-:-:S02]  /*df30*/  HADD2.F32 R26, -RZ, R4.H1_H1 ;  /* 0x30000004ff1a7230 */ /* 0x000fc40000004100 */
[--C-:B--2---:R-:W-:Y:S02]  /*df40*/  HADD2.F32 R5, -RZ, R11.reuse.H0_H0 ;  /* 0x2000000bff057230 */ /* 0x104fe40000004100 */
[----:B------:R-:W-:Y:S02]  /*df50*/  HADD2.F32 R4, -RZ, R11.H1_H1 ;  /* 0x3000000bff047230 */ /* 0x000fe40000004100 */
[--C-:B------:R-:W-:Y:S01]  /*df60*/  HADD2.F32 R11, -RZ, R8.reuse.H0_H0 ;  /* 0x20000008ff0b7230 */ /* 0x100fe20000004100 */
[----:B------:R-:W-:Y:S01]  /*df70*/  FMUL.FTZ R34, R5, R0 ;  /* 0x0000000005227220 */ /* 0x000fe20000410000 */
[----:B------:R-:W-:Y:S01]  /*df80*/  HADD2.F32 R14, -RZ, R8.H1_H1 ;  /* 0x30000008ff0e7230 */ /* 0x000fe20000004100 */
[----:B------:R-:W-:Y:S01]  /*df90*/  FMUL.FTZ R31, R4, R18 ;  /* 0x00000012041f7220 */ /* 0x000fe20000410000 */
[--C-:B------:R-:W-:Y:S02]  /*dfa0*/  HADD2.F32 R8, -RZ, R10.reuse.H0_H0 ;  /* 0x2000000aff087230 */ /* 0x100fe40000004100 */
[----:B------:R-:W-:-:S02]  /*dfb0*/  HADD2.F32 R13, -RZ, R10.H1_H1 ;  /* 0x3000000aff0d7230 */ /* 0x000fc40000004100 */
[----:B------:R-:W-:Y:S01]  /*dfc0*/  HADD2.F32 R19, -RZ, R7.H1_H1 ;  /* 0x30000007ff137230 */ /* 0x000fe20000004100 */
[----:B------:R-:W-:Y:S01]  /*dfd0*/  FMUL.FTZ R7, R20, R0 ;  /* 0x0000000014077220 */ /* 0x000fe20000410000 */
[----:B------:R-:W-:Y:S02]  /*dfe0*/  HADD2.F32 R10, -RZ, R101.H0_H0 ;  /* 0x20000065ff0a7230 */ /* 0x000fe40000004100 */
[--C-:B------:R-:W-:Y:S01]  /*dff0*/  HADD2.F32 R23, -RZ, R6.reuse.H0_H0 ;  /* 0x20000006ff177230 */ /* 0x100fe20000004100 */
[----:B------:R-:W-:Y:S01]  /*e000*/  FMUL.FTZ R0, R19, R18 ;  /* 0x0000001213007220 */ /* 0x000fe20000410000 */
[----:B------:R-:W-:Y:S01]  /*e010*/  HADD2.F32 R25, -RZ, R6.H1_H1 ;  /* 0x30000006ff197230 */ /* 0x000fe20000004100 */
[----:B------:R-:W-:Y:S01]  /*e020*/  FFMA.FTZ R40, R5, R10, R7 ;  /* 0x0000000a05287223 */ /* 0x000fe20000010007 */
[--C-:B------:R-:W-:Y:S01]  /*e030*/  HADD2.F32 R6, -RZ, R9.reuse.H0_H0 ;  /* 0x20000009ff067230 */ /* 0x100fe20000004100 */
[-C--:B------:R-:W-:Y:S01]  /*e040*/  FMUL.FTZ R5, R22, R3.reuse ;  /* 0x0000000316057220 */ /* 0x080fe20000410000 */
[--C-:B------:R-:W-:Y:S01]  /*e050*/  HADD2.F32 R7, -RZ, R102.reuse.H0_H0 ;  /* 0x20000066ff077230 */ /* 0x100fe20000004100 */
[----:B------:R-:W-:Y:S01]  /*e060*/  FFMA.FTZ R36, R4, R42, R0 ;  /* 0x0000002a04247223 */ /* 0x000fe20000010000 */
[----:B------:R-:W-:Y:S01]  /*e070*/  HADD2.F32 R9, -RZ, R9.H1_H1 ;  /* 0x30000009ff097230 */ /* 0x000fe20000004100 */
[C---:B------:R-:W-:Y:S01]  /*e080*/  FMUL.FTZ R27, R6.reuse, R3 ;  /* 0x00000003061b7220 */ /* 0x040fe20000410000 */
[----:B------:R-:W-:Y:S01]  /*e090*/  HADD2.F32 R3, -RZ, R101.H1_H1 ;  /* 0x30000065ff037230 */ /* 0x000fe20000004100 */
[----:B------:R-:W-:Y:S01]  /*e0a0*/  FFMA.FTZ R32, R6, R7, R5 ;  /* 0x0000000706207223 */ /* 0x000fe20000010005 */
[----:B------:R-:W-:Y:S01]  /*e0b0*/  HADD2.F32 R6, -RZ, R103.H0_H0 ;  /* 0x20000067ff067230 */ /* 0x000fe20000004100 */
[----:B------:R-:W-:Y:S01]  /*e0c0*/  FMUL.FTZ R4, R21, R15 ;  /* 0x0000000f15047220 */ /* 0x000fe20000410000 */
[----:B------:R-:W-:Y:S01]  /*e0d0*/  HADD2.F32 R0, -RZ, R102.H1_H1 ;  /* 0x30000066ff007230 */ /* 0x000fe20000004100 */
[----:B------:R-:W-:-:S02]  /*e0e0*/  FMUL.FTZ R5, R24, R3 ;  /* 0x0000000318057220 */ /* 0x000fc40000410000 */
[----:B------:R-:W-:Y:S01]  /*e0f0*/  FFMA.FTZ R30, R9, R41, R4 ;  /* 0x00000029091e7223 */ /* 0x000fe20000010004 */
[----:B------:R-:W-:Y:S01]  /*e100*/  HADD2.F32 R4, -RZ, R103.H1_H1 ;  /* 0x30000067ff047230 */ /* 0x000fe20000004100 */
[----:B------:R-:W-:Y:S01]  /*e110*/  FFMA.FTZ R28, R11, R6, R5 ;  /* 0x000000060b1c7223 */ /* 0x000fe20000010005 */
[----:B------:R-:W-:Y:S01]  /*e120*/  HADD2.F32 R5, -RZ, R29.H0_H0 ;  /* 0x2000001dff057230 */ /* 0x000fe20000004100 */
[----:B------:R-:W-:Y:S01]  /*e130*/  FMUL.FTZ R18, R9, R15 ;  /* 0x0000000f09127220 */ /* 0x000fe20000410000 */
[----:B------:R-:W-:Y:S01]  /*e140*/  HADD2.F32 R9, -RZ, R35.H0_H0 ;  /* 0x20000023ff097230 */ /* 0x000fe20000004100 */
[----:B------:R-:W-:Y:S01]  /*e150*/  FMUL.FTZ R16, R11, R3 ;  /* 0x000000030b107220 */ /* 0x000fe20000410000 */
[----:B------:R-:W-:Y:S01]  /*e160*/  HADD2.F32 R35, -RZ, R39.H0_H0 ;  /* 0x20000027ff237230 */ /* 0x000fe20000004100 */
        /* <DEDUP_REMOVED lines=27> */
.L_x_449:
[----:B------:R-:W-:Y:S05]  /*e320*/  BSYNC B0 ;  /* 0x0000000000007941 */ /* 0x000fea0003800000 */
.L_x_448:
[----:B------:R-:W-:-:S04]  /*e330*/  IADD3 R0, R61, 0x20, RZ ;  /* 0x000000203d007810 */ /* 0x000fc80007ffe0ff */
[----:B------:R-:W-:-:S13]  /*e340*/  ISETP.GE.AND P0, PT, R0, c[0x0][0x27c], PT ;  /* 0x00009f0000007a0c */ /* 0x000fda0003f06270 */
[----:B------:R-:W-:Y:S05]  /*e350*/  @P0 BRA `(.L_x_425) ;  /* 0x0000074000000947 */ /* 0x000fea0003800000 */
[----:B------:R-:W-:Y:S01]  /*e360*/  SHF.R.S32.HI R3, RZ, 0x1f, R0 ;  /* 0x0000001fff037819 */ /* 0x000fe20000011400 */
[----:B-1----:R-:W-:Y:S01]  /*e370*/  IMAD.MOV.U32 R10, RZ, RZ, c[0x0][0x27c] ;  /* 0x00009f00ff0a7624 */ /* 0x002fe200078e00ff */
[----:B------:R-:W-:Y:S02]  /*e380*/  SHF.R.S32.HI R4, RZ, 0x1f, R12 ;  /* 0x0000001fff047819 */ /* 0x000fe4000001140c */
[----:B------:R-:W-:Y:S02]  /*e390*/  LEA.HI R5, R12, R12, RZ, 0x1 ;  /* 0x0000000c0c057211 */ /* 0x000fe400078f08ff */
[CC--:B------:R-:W-:Y:S02]  /*e3a0*/  LEA.HI R7, R3.reuse, R0.reuse, RZ, 0x3 ;  /* 0x0000000003077211 */ /* 0x0c0fe400078f18ff */
[----:B------:R-:W-:Y:S02]  /*e3b0*/  LEA.HI R9, R3, R0, RZ, 0x5 ;  /* 0x0000000003097211 */ /* 0x000fe400078f28ff */
[----:B------:R-:W-:Y:S01]  /*e3c0*/  LEA.HI R0, R4, R12, RZ, 0x3 ;  /* 0x0000000c04007211 */ /* 0x000fe200078f18ff */
[C---:B------:R-:W-:Y:S01]  /*e3d0*/  IMAD.SHL.U32 R4, R5.reuse, 0x20, RZ ;  /* 0x0000002005047824 */ /* 0x040fe200078e00ff */
[----:B------:R-:W-:-:S02]  /*e3e0*/  LOP3.LUT R3, R5, 0x7fffffe, RZ, 0xc0, !PT ;  /* 0x07fffffe05037812 */ /* 0x000fc400078ec0ff */
[--C-:B------:R-:W-:Y:S01]  /*e3f0*/  SHF.R.S32.HI R6, RZ, 0x3, R7.reuse ;  /* 0x00000003ff067819 */ /* 0x100fe20000011407 */
[----:B------:R-:W-:Y:S01]  /*e400*/  IMAD.SHL.U32 R5, R0, 0x20, RZ ;  /* 0x0000002000057824 */ /* 0x000fe200078e00ff */
[----:B------:R-:W-:Y:S02]  /*e410*/  LOP3.LUT R0, R4, 0xc0, RZ, 0xc0, !PT ;  /* 0x000000c004007812 */ /* 0x000fe400078ec0ff */
[----:B------:R-:W-:Y:S02]  /*e420*/  IADD3 R8, R12, -R3, RZ ;  /* 0x800000030c087210 */ /* 0x000fe40007ffe0ff */
[----:B------:R-:W-:Y:S01]  /*e430*/  LOP3.LUT R4, R5, 0xffffff00, RZ, 0xc0, !PT ;  /* 0xffffff0005047812 */ /* 0x000fe200078ec0ff */
[----:B------:R-:W-:Y:S01]  /*e440*/  IMAD.SHL.U32 R5, R9, 0x80, RZ ;  /* 0x0000008009057824 */ /* 0x000fe200078e00ff */
[----:B------:R-:W-:Y:S02]  /*e450*/  LEA.HI R3, R10, R6, RZ, 0x1d ;  /* 0x000000060a037211 */ /* 0x000fe400078fe8ff */
[----:B------:R-:W-:Y:S01]  /*e460*/  LOP3.LUT R6, R0, 0x18, R7, 0xf8, !PT ;  /* 0x0000001800067812 */ /* 0x000fe200078ef807 */
[----:B------:R-:W-:Y:S01]  /*e470*/  IMAD R8, R8, 0x20, R4 ;  /* 0x0000002008087824 */ /* 0x000fe200078e0204 */
[----:B------:R-:W-:-:S02]  /*e480*/  SHF.R.U32.HI R9, RZ, 0x3, R0 ;  /* 0x00000003ff097819 */ /* 0x000fc40000011600 */
[----:B------:R-:W-:Y:S02]  /*e490*/  SHF.R.S32.HI R4, RZ, 0x1f, R3 ;  /* 0x0000001fff047819 */ /* 0x000fe40000011403 */
[----:B------:R-:W-:Y:S02]  /*e4a0*/  LOP3.LUT R7, R5, 0x7ffff000, RZ, 0xc0, !PT ;  /* 0x7ffff00005077812 */ /* 0x000fe400078ec0ff */
[----:B------:R-:W-:Y:S02]  /*e4b0*/  LOP3.LUT R5, R6, R9, RZ, 0x3c, !PT ;  /* 0x0000000906057212 */ /* 0x000fe400078e3cff */
[----:B------:R-:W-:Y:S02]  /*e4c0*/  SHF.L.U32 R6, R3, 0x3, RZ ;  /* 0x0000000303067819 */ /* 0x000fe400000006ff */
[----:B------:R-:W-:Y:S02]  /*e4d0*/  LEA.HI R3, R4, R3, RZ, 0x2 ;  /* 0x0000000304037211 */ /* 0x000fe400078f10ff */
[----:B------:R-:W-:-:S02]  /*e4e0*/  LOP3.LUT R4, R0, 0x18, R6, 0xf8, !PT ;  /* 0x0000001800047812 */ /* 0x000fc400078ef806 */
[----:B------:R-:W-:Y:S01]  /*e4f0*/  IADD3 R5, R5, R8, R7 ;  /* 0x0000000805057210 */ /* 0x000fe20007ffe007 */
[----:B------:R-:W-:Y:S01]  /*e500*/  IMAD.SHL.U32 R0, R3, 0x400, RZ ;  /* 0x0000040003007824 */ /* 0x000fe200078e00ff */
[----:B------:R-:W-:Y:S02]  /*e510*/  LOP3.LUT R3, R4, R9, RZ, 0x3c, !PT ;  /* 0x0000000904037212 */ /* 0x000fe400078e3cff */
[----:B------:R-:W-:Y:S01]  /*e520*/  SHF.R.U32.HI R14, RZ, 0x10, R87 ;  /* 0x00000010ff0e7819 */ /* 0x000fe20000011657 */
[----:B------:R-:W-:Y:S01]  /*e530*/  IMAD.SHL.U32 R36, R5, 0x2, RZ ;  /* 0x0000000205247824 */ /* 0x000fe200078e00ff */
[----:B------:R-:W-:Y:S02]  /*e540*/  LOP3.LUT R0, R0, 0x7ffff000, RZ, 0xc0, !PT ;  /* 0x7ffff00000007812 */ /* 0x000fe400078ec0ff */
[----:B------:R-:W-:Y:S01]  /*e550*/  SHF.R.U32.HI R15, RZ, 0x10, R81 ;  /* 0x00000010ff0f7819 */ /* 0x000fe20000011651 */
[----:B------:R-:W-:Y:S01]  /*e560*/  HADD2.F32 R41, -RZ, R14.H0_H0 ;  /* 0x2000000eff297230 */ /* 0x000fe20000004100 */
[----:B------:R-:W-:Y:S01]  /*e570*/  IADD3 R0, R3, R0, R8 ;  /* 0x0000000003007210 */ /* 0x000fe20007ffe008 */
[----:B------:R-:W1:Y:S01]  /*e580*/  LDS.128 R4, [R36+0x6080] ;  /* 0x0060800024047984 */ /* 0x000e620000000c00 */
[----:B------:R-:W-:Y:S01]  /*e590*/  SHF.R.U32.HI R3, RZ, 0x10, R83 ;  /* 0x00000010ff037819 */ /* 0x000fe20000011653 */
[----:B------:R-:W-:Y:S01]  /*e5a0*/  HADD2.F32 R15, -RZ, R15.H0_H0 ;  /* 0x2000000fff0f7230 */ /* 0x000fe20000004100 */
[----:B------:R-:W-:Y:S01]  /*e5b0*/  SHF.L.U32 R32, R0, 0x1, RZ ;  /* 0x0000000100207819 */ /* 0x000fe200000006ff */
[----:B------:R-:W-:Y:S01]  /*e5c0*/  HADD2.F32 R0, -RZ, R105.H0_H0 ;  /* 0x20000069ff007230 */ /* 0x000fe20000004100 */
[----:B------:R-:W-:Y:S01]  /*e5d0*/  SHF.R.U32.HI R16, RZ, 0x10, R85 ;  /* 0x00000010ff107819 */ /* 0x000fe20000011655 */
[----:B------:R-:W-:Y:S01]  /*e5e0*/  HADD2.F32 R17, -RZ, R3.H0_H0 ;  /* 0x20000003ff117230 */ /* 0x000fe20000004100 */
[----:B------:R-:W-:Y:S01]  /*e5f0*/  SHF.R.U64 R28, R80, 0x10, R81 ;  /* 0x00000010501c7819 */ /* 0x000fe20000001251 */
[----:B------:R-:W2:Y:S01]  /*e600*/  LDS.128 R8, [R32+0x6080] ;  /* 0x0060800020087984 */ /* 0x000ea20000000c00 */
[----:B------:R-:W-:Y:S01]  /*e610*/  HADD2.F32 R3, -RZ, R105.H1_H1 ;  /* 0x30000069ff037230 */ /* 0x000fe20000004100 */
[----:B------:R-:W-:Y:S01]  /*e620*/  SHF.R.U64 R34, R82, 0x10, R83 ;  /* 0x0000001052227819 */ /* 0x000fe20000001253 */
[----:B------:R-:W-:Y:S01]  /*e630*/  HADD2.F32 R40, -RZ, R16.H0_H0 ;  /* 0x20000010ff287230 */ /* 0x000fe20000004100 */
[----:B------:R-:W-:-:S02]  /*e640*/  SHF.R.U64 R37, R84, 0x10, R85 ;  /* 0x0000001054257819 */ /* 0x000fc40000001255 */
        /* <DEDUP_REMOVED lines=18> */
[----:B------:R-:W-:Y:S02]  /*e770*/  HADD2.F32 R10, -RZ, R106.H0_H0 ;  /* 0x2000006aff0a7230 */ /* 0x000fe40000004100 */
[--C-:B------:R-:W-:Y:S01]  /*e780*/  HADD2.F32 R22, -RZ, R6.reuse.H0_H0 ;  /* 0x20000006ff167230 */ /* 0x100fe20000004100 */
[----:B------:R-:W-:Y:S01]  /*e790*/  FMUL.FTZ R0, R18, R17 ;  /* 0x0000001112007220 */ /* 0x000fe20000410000 */
[----:B------:R-:W-:Y:S01]  /*e7a0*/  HADD2.F32 R24, -RZ, R6.H1_H1 ;  /* 0x30000006ff187230 */ /* 0x000fe20000004100 */
[----:B------:R-:W-:Y:S01]  /*e7b0*/  FFMA.FTZ R39, R5, R10, R7 ;  /* 0x0000000a05277223 */ /* 0x000fe20000010007 */
[----:B------:R-:W-:Y:S01]  /*e7c0*/  HADD2.F32 R6, -RZ, R9.H0_H0 ;  /* 0x20000009ff067230 */ /* 0x000fe20000004100 */
[----:B------:R-:W-:Y:S01]  /*e7d0*/  FMUL.FTZ R5, R21, R3 ;  /* 0x0000000315057220 */ /* 0x000fe20000410000 */
[----:B------:R-:W-:Y:S01]  /*e7e0*/  HADD2.F32 R7, -RZ, R107.H0_H0 ;  /* 0x2000006bff077230 */ /* 0x000fe20000004100 */
        /* <DEDUP_REMOVED lines=9> */
[----:B------:R-:W-:Y:S02]  /*e880*/  FMUL.FTZ R17, R9, R15 ;  /* 0x0000000f09117220 */ /* 0x000fe40000410000 */
[----:B------:R-:W-:Y:S01]  /*e890*/  FFMA.FTZ R27, R11, R6, R5 ;  /* 0x000000060b1b7223 */ /* 0x000fe20000010005 */
[----:B------:R-:W-:Y:S01]  /*e8a0*/  HADD2.F32 R5, -RZ, R28.H0_H0 ;  /* 0x2000001cff057230 */ /* 0x000fe20000004100 */
[----:B------:R-:W-:Y:S01]  /*e8b0*/  FFMA.FTZ R29, R9, R40, R4 ;  /* 0x00000028091d7223 */ /* 0x000fe20000010004 */
[----:B------:R-:W-:Y:S01]  /*e8c0*/  HADD2.F32 R4, -RZ, R108.H1_H1 ;  /* 0x3000006cff047230 */ /* 0x000fe20000004100 */
        /* <DEDUP_REMOVED lines=29> */
.L_x_425:
[----:B------:R-:W-:Y:S05]  /*eaa0*/  BSYNC B2 ;  /* 0x0000000000027941 */ /* 0x000fea0003800000 */
.L_x_407:
[----:B------:R-:W-:Y:S01]  /*eab0*/  LOP3.LUT R0, R114, 0xfffffff8, RZ, 0xc0, !PT ;  /* 0xfffffff872007812 */ /* 0x000fe200078ec0ff */
[----:B------:R-:W-:Y:S01]  /*eac0*/  IMAD.MOV.U32 R245, RZ, RZ, R119 ;  /* 0x000000fffff57224 */ /* 0x000fe200078e0077 */
[----:B------:R-:W-:Y:S01]  /*ead0*/  SHF.R.S32.HI R3, RZ, 0x1f, R104 ;  /* 0x0000001fff037819 */ /* 0x000fe20000011468 */
[----:B-1----:R-:W-:Y:S01]  /*eae0*/  IMAD.WIDE.U32 R6, R121, c[0x0][0x208], RZ ;  /* 0x0000820079067a25 */ /* 0x002fe200078e00ff */
[----:B------:R-:W-:Y:S01]  /*eaf0*/  LEA.HI R10, R92, R92, RZ, 0x1 ;  /* 0x0000005c5c0a7211 */ /* 0x000fe200078f08ff */
[----:B------:R-:W-:-:S04]  /*eb00*/  DEPBAR.LE SB0, 0x0 ;  /* 0x000080000000791a */ /* 0x000fc80000000000 */
[----:B------:R-:W-:Y:S01]  /*eb10*/  IMAD.IADD R9, R131, 0x1, -R0 ;  /* 0x0000000183097824 */ /* 0x000fe200078e0a00 */
[----:B------:R-:W-:Y:S01]  /*eb20*/  LOP3.LUT R0, R109, 0x7fffffe, RZ, 0xc0, !PT ;  /* 0x07fffffe6d007812 */ /* 0x000fe200078ec0ff */
[----:B------:R-:W-:Y:S01]  /*eb30*/  IMAD.MOV.U32 R244, RZ, RZ, R118 ;  /* 0x000000fffff47224 */ /* 0x000fe200078e0076 */
[----:B------:R-:W-:Y:S01]  /*eb40*/  LEA.HI R12, R3, R104, RZ, 0x3 ;  /* 0x00000068030c7211 */ /* 0x000fe200078f18ff */
[----:B------:R-:W-:Y:S01]  /*eb50*/  IMAD.MOV.U32 R244, RZ, RZ, R246 ;  /* 0x000000fffff47224 */ /* 0x000fe200078e00f6 */
[----:B------:R-:W-:Y:S01]  /*eb60*/  LEA.HI R8, R9, R9, RZ, 0x1 ;  /* 0x0000000909087211 */ /* 0x000fe200078f08ff */
[----:B------:R-:W-:Y:S01]  /*eb70*/  IMAD.IADD R119, R104, 0x1, -R0 ;  /* 0x0000000168777824 */ /* 0x000fe200078e0a00 */
[----:B------:R-:W-:Y:S01]  /*eb80*/  ISETP.GT.AND P2, PT, R131, 0x3f, PT ;  /* 0x0000003f8300780c */ /* 0x000fe20003f44270 */
[----:B------:R-:W-:Y:S01]  /*eb90*/  IMAD R0, R110, c[0x0][0x208], RZ ;  /* 0x000082006e007a24 */ /* 0x000fe200078e02ff */
[----:B------:R-:W-:Y:S01]  /*eba0*/  SHF.R.S32.HI R11, RZ, 0x1, R8 ;  /* 0x00000001ff0b7819 */ /* 0x000fe20000011408 */
[----:B------:R-:W-:Y:S01]  /*ebb0*/  IMAD.SHL.U32 R13, R112, 0x8, RZ ;  /* 0x00000008700d7824 */ /* 0x000fe200078e00ff */
[----:B------:R-:W-:Y:S01]  /*ebc0*/  LOP3.LUT R130, R130, 0xffffffbf, RZ, 0xc0, !PT ;  /* 0xffffffbf82827812 */ /* 0x000fe200078ec0ff */
[----:B------:R-:W-:Y:S01]  /*ebd0*/  IMAD R3, R121, c[0x0][0x20c], R0 ;  /* 0x0000830079037a24 */ /* 0x000fe200078e0200 */
[----:B------:R-:W-:Y:S01]  /*ebe0*/  BAR.SYNC.DEFER_BLOCKING 0x0 ;  /* 0x0000000000007b1d */ /* 0x000fe20000010000 */
[C---:B------:R-:W-:Y:S01]  /*ebf0*/  IMAD.SHL.U32 R0, R11.reuse, 0x40, RZ ;  /* 0x000000400b007824 */ /* 0x040fe200078e00ff */
[----:B------:R-:W-:Y:S01]  /*ec00*/  LOP3.LUT P1, RZ, R11, 0x2, RZ, 0xc0, !PT ;  /* 0x000000020bff7812 */ /* 0x000fe2000782c0ff */
[----:B------:R-:W-:-:S03]  /*ec10*/  IMAD.WIDE.U32 R4, R6, 0x30, R244 ;  /* 0x0000003006047825 */ /* 0x000fc600078e00f4 */
[----:B------:R-:W-:Y:S01]  /*ec20*/  LOP3.LUT R0, R0, 0xc0, RZ, 0xc0, !PT ;  /* 0x000000c000007812 */ /* 0x000fe200078ec0ff */
[----:B------:R-:W-:Y:S01]  /*ec30*/  IMAD.IADD R6, R7, 0x1, R3 ;  /* 0x0000000107067824 */ /* 0x000fe200078e0203 */
[----:B------:R-:W-:Y:S01]  /*ec40*/  LOP3.LUT R3, R10, 0xfffffffe, RZ, 0xc0, !PT ;  /* 0xfffffffe0a037812 */ /* 0x000fe200078ec0ff */
[----:B------:R-:W-:Y:S01]  /*ec50*/  IMAD.SHL.U32 R222, R222, 0x2, RZ ;  /* 0x00000002dede7824 */ /* 0x000fe200078e00ff */
[----:B------:R-:W-:Y:S01]  /*ec60*/  LOP3.LUT R7, R8, 0x3fffffe, RZ, 0xc0, !PT ;  /* 0x03fffffe08077812 */ /* 0x000fe200078ec0ff */
[----:B------:R-:W-:Y:S01]  /*ec70*/  IMAD R10, R6, 0x30, RZ ;  /* 0x00000030060a7824 */ /* 0x000fe200078e02ff */
[----:B------:R-:W-:Y:S01]  /*ec80*/  LOP3.LUT R8, R0, 0x8, R13, 0xf8, !PT ;  /* 0x0000000800087812 */ /* 0x000fe200078ef80d */
[----:B------:R-:W-:Y:S01]  /*ec90*/  IMAD.IADD R6, R92, 0x1, -R3 ;  /* 0x000000015c067824 */ /* 0x000fe200078e0a03 */
[----:B------:R-:W-:Y:S01]  /*eca0*/  SHF.R.U32.HI R0, RZ, 0x3, R0 ;  /* 0x00000003ff007819 */ /* 0x000fe20000011600 */
[----:B------:R-:W-:Y:S01]  /*ecb0*/  IMAD.IADD R3, R9, 0x1, -R7 ;  /* 0x0000000109037824 */ /* 0x000fe200078e0a07 */
[----:B------:R-:W-:Y:S01]  /*ecc0*/  LEA R22, P0, R4, c[0x0][0x1f8], 0x1 ;  /* 0x00007e0004167a11 */ /* 0x000fe200078008ff */
[----:B------:R-:W-:Y:S01]  /*ecd0*/  STL.64 [R1+0x38], R244 ;  /* 0x000038f401007387 */ /* 0x000fe20000100a00 */
[----:B------:R-:W-:Y:S01]  /*ece0*/  LOP3.LUT R7, R8, R0, RZ, 0x3c, !PT ;  /* 0x0000000008077212 */ /* 0x000fe200078e3cff */
[----:B------:R-:W-:Y:S01]  /*ecf0*/  IMAD.IADD R0, R5, 0x1, R10 ;  /* 0x0000000105007824 */ /* 0x000fe200078e020a */
[----:B------:R-:W-:Y:S01]  /*ed00*/  @P2 LOP3.LUT R130, R130, 0x40, RZ, 0xfc, !PT ;  /* 0x0000004082822812 */ /* 0x000fe200078efcff */
[----:B------:R-:W-:-:S02]  /*ed10*/  IMAD R3, R6, 0x8, R3 ;  /* 0x0000000806037824 */ /* 0x000fc400078e0203 */
[----:B------:R-:W-:Y:S01]  /*ed20*/  IMAD.SHL.U32 R5, R111, 0x40, RZ ;  /* 0x000000406f057824 */ /* 0x000fe200078e00ff */
[----:B------:R-:W-:Y:S01]  /*ed30*/  LEA.HI.X R23, R4, c[0x0][0x1fc], R0, 0x1, P0 ;  /* 0x00007f0004177a11 */ /* 0x000fe200000f0c00 */
[----:B------:R-:W-:Y:S01]  /*ed40*/  IMAD.U32 R0, R3, 0x20, R7 ;  /* 0x0000002003007824 */ /* 0x000fe200078e0007 */
[----:B------:R-:W-:Y:S01]  /*ed50*/  STL [R1+0x20], R130 ;  /* 0x0000208201007387 */ /* 0x000fe20000100800 */
[----:B------:R-:W-:Y:S01]  /*ed60*/  IMAD.SHL.U32 R4, R6, 0x8, RZ ;  /* 0x0000000806047824 */ /* 0x000fe200078e00ff */
[----:B------:R-:W-:Y:S01]  /*ed70*/  LOP3.LUT R3, R5, 0xc0, RZ, 0xc0, !PT ;  /* 0x000000c005037812 */ /* 0x000fe200078ec0ff */
[----:B------:R-:W-:Y:S01]  /*ed80*/  IMAD.SHL.U32 R208, R0, 0x2, RZ ;  /* 0x0000000200d07824 */ /* 0x000fe200078e00ff */
[----:B------:R-:W-:Y:S01]  /*ed90*/  SEL R6, RZ, 0x2, P3 ;  /* 0x00000002ff067807 */ /* 0x000fe20001800000 */
[----:B------:R-:W-:Y:S01]  /*eda0*/  IMAD.SHL.U32 R5, R12, 0x20, RZ ;  /* 0x000000200c057824 */ /* 0x000fe200078e00ff */
[----:B------:R-:W-:Y:S02]  /*edb0*/  LOP3.LUT R4, R3, 0x8, R4, 0xf8, !PT ;  /* 0x0000000803047812 */ /* 0x000fe400078ef804 */
[----:B------:R-:W-:Y:S01]  /*edc0*/  SHF.R.U32.HI R3, RZ, 0x3, R3 ;  /* 0x00000003ff037819 */ /* 0x000fe20000011603 */
[----:B------:R-:W-:Y:S01]  /*edd0*/  IMAD.IADD R25, R6, 0x1, R113 ;  /* 0x0000000106197824 */ /* 0x000fe200078e0271 */
[----:B------:R-:W-:Y:S01]  /*ede0*/  IADD3 R0, R208, 0x3c80, RZ ;  /* 0x00003c80d0007810 */ /* 0x000fe20007ffe0ff */
[----:B------:R-:W-:Y:S01]  /*edf0*/  LDSM.16.M88.4 R36, [R208+0x3c80] ;  /* 0x003c8000d024783b */ /* 0x000fe20000000200 */
[----:B------:R-:W-:Y:S01]  /*ee00*/  LOP3.LUT R117, R4, R3, RZ, 0x3c, !PT ;  /* 0x0000000304757212 */ /* 0x000fe200078e3cff */
[----:B------:R-:W-:Y:S01]  /*ee10*/  @!P2 IMAD.MOV.U32 R3, RZ, RZ, c[0x0][0x208] ;  /* 0x00008200ff03a624 */ /* 0x000fe200078e00ff */
[----:B------:R-:W-:Y:S01]  /*ee20*/  LOP3.LUT R118, R5, 0xffffff00, RZ, 0xc0, !PT ;  /* 0xffffff0005767812 */ /* 0x000fe200078ec0ff */
[----:B------:R-:W-:Y:S01]  /*ee30*/  @!P2 IMAD.MOV.U32 R5, RZ, RZ, c[0x0][0x20c] ;  /* 0x00008300ff05a624 */ /* 0x000fe200078e00ff */
[----:B------:R-:W-:Y:S01]  /*ee40*/  SEL R4, RZ, 0x4, P4 ;  /* 0x00000004ff047807 */ /* 0x000fe20002000000 */
[----:B------:R-:W-:Y:S01]  /*ee50*/  LDSM.16.M88.4 R32, [R208+0x4080] ;  /* 0x00408000d020783b */ /* 0x000fe20000000200 */
[----:B------:R-:W-:-:S02]  /*ee60*/  IADD3 R213, R208, 0x3ca0, RZ ;  /* 0x00003ca0d0d57810 */ /* 0x000fc40007ffe0ff */
[----:B------:R-:W-:Y:S01]  /*ee70*/  @P1 IADD3 R213, R0, -0x20, RZ ;  /* 0xffffffe000d51810 */ /* 0x000fe20007ffe0ff */
[----:B------:R-:W-:Y:S01]  /*ee80*/  IMAD R0, R123, 0x200, R118 ;  /* 0x000002007b007824 */ /* 0x000fe200078e0276 */
[----:B------:R-:W-:Y:S01]  /*ee90*/  @!P2 LEA R20, P0, R3, R22, 0x6 ;  /* 0x000000160314a211 */ /* 0x000fe200078030ff */
[----:B------:R-:W-:Y:S01]  /*eea0*/  IMAD.IADD R24, R4, 0x1, R25 ;  /* 0x0000000104187824 */ /* 0x000fe200078e0219 */
[----:B------:R-:W-:Y:S01]  /*eeb0*/  LDSM.16.M88.4 R28, [R208+0x4480] ;  /* 0x00448000d01c783b */ /* 0x000fe20000000200 */
[----:B------:R-:W-:Y:S01]  /*eec0*/  IMAD R0, R119, 0x20, R0 ;  /* 0x0000002077007824 */ /* 0x000fe200078e0200 */
[----:B------:R-:W-:Y:S02]  /*eed0*/  @!P2 LEA.HI.X R21, R3, R23, R5, 0x6, P0 ;  /* 0x000000170315a211 */ /* 0x000fe400000f3405 */
[----:B------:R-:W-:Y:S01]  /*eee0*/  IADD3 R3, R116, R128, -R132 ;  /* 0x0000008074037210 */ /* 0x000fe20007ffe884 */
[----:B------:R-:W-:Y:S01]  /*eef0*/  IMAD.IADD R0, R117, 0x1, R0 ;  /* 0x0000000175007824 */ /* 0x000fe200078e0200 */
[----:B------:R-:W-:Y:S01]  /*ef00*/  LOP3.LUT P0, RZ, R24, 0x1, RZ, 0xc0, !PT ;  /* 0x0000000118ff7812 */ /* 0x000fe2000780c0ff */
[----:B------:R-:W-:Y:S01]  /*ef10*/  LDSM.16.M88.4 R40, [R213] ;  /* 0x00000000d528783b */ /* 0x000fe20000000200 */
[----:B------:R-:W-:Y:S01]  /*ef20*/  IADD3 R221, R213, 0x400, RZ ;  /* 0x00000400d5dd7810 */ /* 0x000fe20007ffe0ff */
[----:B------:R-:W-:Y:S01]  /*ef30*/  IMAD.SHL.U32 R211, R0, 0x2, RZ ;  /* 0x0000000200d37824 */ /* 0x000fe200078e00ff */
[----:B------:R-:W-:Y:S01]  /*ef40*/  ISETP.LT.OR P0, PT, R3, 0x1, !P0 ;  /* 0x000000010300780c */ /* 0x000fe20004701670 */
[----:B------:R-:W-:Y:S01]  /*ef50*/  LDSM.16.M88.4 R44, [R213+0x400] ;  /* 0x00040000d52c783b */ /* 0x000fe20000000200 */
[----:B------:R-:W-:Y:S01]  /*ef60*/  IMAD R0, R119, 0x20, R118 ;  /* 0x0000002077007824 */ /* 0x000fe200078e0276 */
[----:B------:R-:W-:Y:S01]  /*ef70*/  IADD3 R220, R213, 0x800, RZ ;  /* 0x00000800d5dc7810 */ /* 0x000fe20007ffe0ff */
[----:B------:R-:W-:Y:S01]  /*ef80*/  IMAD R212, R2, 0x2, R211 ;  /* 0x0000000202d47824 */ /* 0x000fe200078e02d3 */
[----:B---3--:R-:W1:Y:S01]  /*ef90*/  LDSM.16.M88.4 R12, [R211+0x6080] ;  /* 0x00608000d30c783b */ /* 0x008e620000000200 */
[----:B------:R-:W-:Y:S01]  /*efa0*/  IMAD.IADD R0, R117, 0x1, R0 ;  /* 0x0000000175007824 */ /* 0x000fe200078e0200 */
[----:B------:R-:W-:-:S02]  /*efb0*/  IADD3 R219, R213, 0xc00, RZ ;  /* 0x00000c00d5db7810 */ /* 0x000fc40007ffe0ff */
[----:B------:R-:W2:Y:S01]  /*efc0*/  LDSM.16.M88.4 R8, [R211+0x7080] ;  /* 0x00708000d308783b */ /* 0x000ea20000000200 */
[C---:B------:R-:W-:Y:S02]  /*efd0*/  IADD3 R218, R213.reuse, 0x1000, RZ ;  /* 0x00001000d5da7810 */ /* 0x040fe40007ffe0ff */
[C---:B------:R-:W-:Y:S01]  /*efe0*/  IADD3 R217, R213.reuse, 0x1400, RZ ;  /* 0x00001400d5d97810 */ /* 0x040fe20007ffe0ff */
[----:B------:R-:W-:Y:S01]  /*eff0*/  LDSM.16.M88.4 R16, [R212+0x6080] ;  /* 0x00608000d410783b */ /* 0x000fe20000000200 */
[C---:B------:R-:W-:Y:S02]  /*f000*/  IADD3 R216, R213.reuse, 0x1800, RZ ;  /* 0x00001800d5d87810 */ /* 0x040fe40007ffe0ff */
[C---:B------:R-:W-:Y:S01]  /*f010*/  IADD3 R215, R213.reuse, 0x1c00, RZ ;  /* 0x00001c00d5d77810 */ /* 0x040fe20007ffe0ff */
[----:B------:R-:W3:Y:S01]  /*f020*/  LDSM.16.M88.4 R4, [R212+0x7080] ;  /* 0x00708000d404783b */ /* 0x000ee20000000200 */
[----:B------:R-:W-:-:S03]  /*f030*/  IADD3 R214, R213, 0x2000, RZ ;  /* 0x00002000d5d67810 */ /* 0x000fc60007ffe0ff */
[----:B------:R-:W4:Y:S04]  /*f040*/  LDSM.16.M88.4 R48, [R213+0x800] ;  /* 0x00080000d530783b */ /* 0x000f280000000200 */
[----:B------:R-:W-:Y:S01]  /*f050*/  @!PT LDS RZ, [RZ] ;  /* 0x00000000fffff984 */ /* 0x000fe20000000800 */
[----:B------:R-:W-:Y:S01]  /*f060*/  @!PT LDS RZ, [RZ] ;  /* 0x00000000fffff984 */ /* 0x000fe20000000800 */
[----:B------:R-:W-:Y:S01]  /*f070*/  @!PT LDS RZ, [RZ] ;  /* 0x00000000fffff984 */ /* 0x000fe20000000800 */
[----:B------:R2:W-:Y:S01]  /*f080*/  LDGSTS.E.BYPASS.LTC128B.128 [R222+0x1880], [R22.64], !P0 ;  /* 0x0188000016de7fae */ /* 0x0005e2000c101d4c */
[----:B------:R-:W-:-:S04]  /*f090*/  LOP3.LUT P0, RZ, R24, 0x2, RZ, 0xc0, !PT ;  /* 0x0000000218ff7812 */ /* 0x000fc8000780c0ff */
[----:B------:R-:W-:-:S13]  /*f0a0*/  ISETP.LT.OR P0, PT, R3, 0x1, !P0 ;  /* 0x000000010300780c */ /* 0x000fda0004701670 */
[----:B------:R3:W-:Y:S01]  /*f0b0*/  LDGSTS.E.BYPASS.LTC128B.128 [R222+0x2480], [R22.64+0x40], !P0 ;  /* 0x0248004016de7fae */ /* 0x0007e2000c101d4c */
[----:B------:R-:W-:Y:S01]  /*f0c0*/  LOP3.LUT P0, RZ, R24, 0x4, RZ, 0xc0, !PT ;  /* 0x0000000418ff7812 */ /* 0x000fe2000780c0ff */
[----:B-1----:R-:W-:Y:S03]  /*f0d0*/  HMMA.16816.F32 R84, R12, R38, RZ ;  /* 0x000000260c54723c */ /* 0x002fe600000018ff */
[----:B------:R-:W-:-:S05]  /*f0e0*/  ISETP.LT.OR P0, PT, R3, 0x1, !P0 ;  /* 0x000000010300780c */ /* 0x000fca0004701670 */
[C---:B--2---:R-:W-:Y:S08]  /*f0f0*/  HMMA.16816.F32 R68, R8.reuse, R36, RZ ;  /* 0x000000240844723c */ /* 0x044ff000000018ff */
[----:B------:R1:W-:Y:S01]  /*f100*/  LDGSTS.E.BYPASS.LTC128B.128 [R222+0x3080], [R22.64+0x80], !P0 ;  /* 0x0308008016de7fae */ /* 0x0003e2000c101d4c */
[----:B------:R-:W-:Y:S01]  /*f110*/  @!P2 LOP3.LUT P0, RZ, R25, 0x1, RZ, 0xc0, !PT ;  /* 0x0000000119ffa812 */ /* 0x000fe2000780c0ff */
[----:B------:R-:W-:Y:S03]  /*f120*/  HMMA.16816.F32 R60, R8, R32, RZ ;  /* 0x00000020083c723c */ /* 0x000fe600000018ff */
[----:B------:R-:W-:-:S05]  /*f130*/  @!P2 ISETP.LT.OR P0, PT, R3, 0x21, !P0 ;  /* 0x000000210300a80c */ /* 0x000fca0004701670 */
[C---:B------:R-:W-:Y:S08]  /*f140*/  HMMA.16816.F32 R52, R8.reuse, R28, RZ ;  /* 0x0000001c0834723c */ /* 0x040ff000000018ff */
[----:B------:R1:W-:Y:S01]  /*f150*/  @!P2 LDGSTS.E.BYPASS.LTC128B.128 [R222+0x2080], [R20.64], !P0 ;  /* 0x0208000014deafae */ /* 0x0003e2000c101d4c */
[----:B------:R-:W-:Y:S01]  /*f160*/  @!P2 LOP3.LUT P0, RZ, R25, 0x2, RZ, 0xc0, !PT ;  /* 0x0000000219ffa812 */ /* 0x000fe2000780c0ff */
[----:B------:R-:W-:Y:S03]  /*f170*/  HMMA.16816.F32 R64, R8, R38, RZ ;  /* 0x000000260840723c */ /* 0x000fe600000018ff */
[----:B------:R-:W-:-:S05]  /*f180*/  @!P2 ISETP.LT.OR P0, PT, R3, 0x21, !P0 ;  /* 0x000000210300a80c */ /* 0x000fca0004701670 */
[C---:B------:R-:W-:Y:S08]  /*f190*/  HMMA.16816.F32 R56, R8.reuse, R34, RZ ;  /* 0x000000220838723c */ /* 0x040ff000000018ff */
[----:B------:R-:W-:Y:S01]  /*f1a0*/  HMMA.16816.F32 R8, R8, R30, RZ ;  /* 0x0000001e0808723c */ /* 0x000fe200000018ff */
[----:B------:R1:W-:Y:S01]  /*f1b0*/  @!P2 LDGSTS.E.BYPASS.LTC128B.128 [R222+0x2c80], [R20.64+0x40], !P0 ;  /* 0x02c8004014deafae */ /* 0x0003e2000c101d4c */
[----:B------:R-:W-:-:S06]  /*f1c0*/  @!P2 ISETP.LT.OR P0, PT, R3, 0x21, P4 ;  /* 0x000000210300a80c */ /* 0x000fcc0002701670 */
[C---:B------:R-:W-:Y:S07]  /*f1d0*/  HMMA.16816.F32 R24, R12.reuse, R36, RZ ;  /* 0x000000240c18723c */ /* 0x040fee00000018ff */
[----:B------:R1:W-:Y:S01]  /*f1e0*/  @!P2 LDGSTS.E.BYPASS.LTC128B.128 [R222+0x3880], [R20.64+0x80], !P0 ;  /* 0x0388008014deafae */ /* 0x0003e2000c101d4c */
[C---:B------:R-:W-:Y:S01]  /*f1f0*/  HMMA.16816.F32 R36, R12.reuse, R32, RZ ;  /* 0x000000200c24723c */ /* 0x040fe200000018ff */
[----:B------:R-:W-:Y:S02]  /*f200*/  ISETP.GT.AND P0, PT, R121, R241, PT ;  /* 0x000000f17900720c */ /* 0x000fe40003f04270 */
[----:B------:R-:W0:Y:S05]  /*f210*/  LDGDEPBAR ;  /* 0x00000000000079af */ /* 0x000e2a0000000000 */
[C---:B------:R-:W-:Y:S01]  /*f220*/  HMMA.16816.F32 R80, R12.reuse, R34, RZ ;  /* 0x000000220c50723c */ /* 0x040fe200000018ff */
[----:B------:R-:W-:Y:S07]  /*f230*/  LDSM.16.M88.4 R32, [R208+0x4880] ;  /* 0x00488000d020783b */ /* 0x000fee0000000200 */
[C---:B------:R-:W-:Y:S08]  /*f240*/  HMMA.16816.F32 R72, R12.reuse, R28, RZ ;  /* 0x0000001c0c48723c */ /* 0x040ff000000018ff */
[----:B------:R-:W-:Y:S01]  /*f250*/  HMMA.16816.F32 R92, R12, R30, RZ ;  /* 0x0000001e0c5c723c */ /* 0x000fe200000018ff */
[----:B------:R-:W-:Y:S04]  /*f260*/  LDSM.16.M88.4 R28, [R208+0x4c80] ;  /* 0x004c8000d01c783b */ /* 0x000fe80000000200 */
[----:B------:R-:W-:Y:S03]  /*f270*/  LDSM.16.M88.4 R12, [R208+0x5080] ;  /* 0x00508000d00c783b */ /* 0x000fe60000000200 */
[C---:B---3--:R-:W-:Y:S01]  /*f280*/  HMMA.16816.F32 R108, R4.reuse, R40, R68 ;  /* 0x00000028046c723c */ /* 0x048fe20000001844 */
[----:B-1----:R-:W-:Y:S07]  /*f290*/  LDSM.16.M88.4 R20, [R212+0x9080] ;  /* 0x00908000d414783b */ /* 0x002fee0000000200 */
[C---:B------:R-:W-:Y:S08]  /*f2a0*/  HMMA.16816.F32 R104, R4.reuse, R44, R60 ;  /* 0x0000002c0468723c */ /* 0x040ff0000000183c */
[C---:B----4-:R-:W-:Y:S01]  /*f2b0*/  HMMA.16816.F32 R100, R4.reuse, R48, R52 ;  /* 0x000000300464723c */ /* 0x050fe20000001834 */
[----:B------:R-:W-:Y:S07]  /*f2c0*/  LDSM.16.M88.4 R52, [R213+0xc00] ;  /* 0x000c0000d534783b */ /* 0x000fee0000000200 */
[C---:B------:R-:W-:Y:S08]  /*f2d0*/  HMMA.16816.F32 R96, R4.reuse, R42, R64 ;  /* 0x0000002a0460723c */ /* 0x040ff00000001840 */
[C---:B------:R-:W-:Y:S01]  /*f2e0*/  HMMA.16816.F32 R88, R4.reuse, R46, R56 ;  /* 0x0000002e0458723c */ /* 0x040fe20000001838 */
[----:B------:R-:W-:Y:S07]  /*f2f0*/  LDSM.16.M88.4 R56, [R213+0x1400] ;  /* 0x00140000d538783b */ /* 0x000fee0000000200 */
[----:B------:R-:W-:Y:S01]  /*f300*/  HMMA.16816.F32 R76, R4, R50, R8 ;  /* 0x00000032044c723c */ /* 0x000fe20000001808 */
[----:B------:R-:W1:Y:S04]  /*f310*/  LDSM.16.M88.4 R4, [R211+0x9080] ;  /* 0x00908000d304783b */ /* 0x000e680000000200 */
[----:B------:R-:W2:Y:S03]  /*f320*/  LDSM.16.M88.4 R8, [R211+0x8080] ;  /* 0x00808000d308783b */ /* 0x000ea60000000200 */
[C---:B------:R-:W-:Y:S01]  /*f330*/  HMMA.16816.F32 R68, R16.reuse, R40, R24 ;  /* 0x000000281044723c */ /* 0x040fe20000001818 */
[----:B------:R-:W-:Y:S07]  /*f340*/  LDSM.16.M88.4 R24, [R212+0x8080] ;  /* 0x00808000d418783b */ /* 0x000fee0000000200 */
[C---:B------:R-:W-:Y:S08]  /*f350*/  HMMA.16816.F32 R40, R16.reuse, R42, R84 ;  /* 0x0000002a1028723c */ /* 0x040ff00000001854 */
[C---:B------:R-:W-:Y:S08]  /*f360*/  HMMA.16816.F32 R60, R16.reuse, R44, R36 ;  /* 0x0000002c103c723c */ /* 0x040ff00000001824 */
[C---:B------:R-:W-:Y:S08]  /*f370*/  HMMA.16816.F32 R64, R16.reuse, R48, R72 ;  /* 0x000000301040723c */ /* 0x040ff00000001848 */
[C---:B------:R-:W-:Y:S01]  /*f380*/  HMMA.16816.F32 R36, R16.reuse, R46, R80 ;  /* 0x0000002e1024723c */ /* 0x040fe20000001850 */
[----:B------:R-:W3:Y:S07]  /*f390*/  LDSM.16.M88.4 R44, [R213+0x1000] ;  /* 0x00100000d52c783b */ /* 0x000eee0000000200 */
[----:B------:R-:W-:Y:S01]  /*f3a0*/  HMMA.16816.F32 R16, R16, R50, R92 ;  /* 0x000000321010723c */ /* 0x000fe2000000185c */
[----:B------:R-:W-:Y:S07]  /*f3b0*/  LDSM.16.M88.4 R48, [R208+0x5c80] ;  /* 0x005c8000d030783b */ /* 0x000fee0000000200 */
[C---:B-1----:R-:W-:Y:S08]  /*f3c0*/  HMMA.16816.F32 R104, R4.reuse, R28, R104 ;  /* 0x0000001c0468723c */ /* 0x042ff00000001868 */
[----:B------:R-:W-:Y:S08]  /*f3d0*/  HMMA.16816.F32 R96, R4, R34, R96 ;  /* 0x000000220460723c */ /* 0x000ff00000001860 */
[-C--:B--2---:R-:W-:Y:S08]  /*f3e0*/  HMMA.16816.F32 R72, R8, R32.reuse, R68 ;  /* 0x000000200848723c */ /* 0x084ff00000001844 */
[C---:B------:R-:W-:Y:S08]  /*f3f0*/  HMMA.16816.F32 R80, R4.reuse, R32, R108 ;  /* 0x000000200450723c */ /* 0x040ff0000000186c */
[C---:B------:R-:W-:Y:S08]  /*f400*/  HMMA.16816.F32 R100, R4.reuse, R12, R100 ;  /* 0x0000000c0464723c */ /* 0x040ff00000001864 */
[----:B------:R-:W-:Y:S08]  /*f410*/  HMMA.16816.F32 R88, R4, R30, R88 ;  /* 0x0000001e0458723c */ /* 0x000ff00000001858 */
[----:B------:R-:W-:Y:S01]  /*f420*/  HMMA.16816.F32 R68, R8, R34, R40 ;  /* 0x000000220844723c */ /* 0x000fe20000001828 */
[----:B------:R-:W-:Y:S07]  /*f430*/  LDSM.16.M88.4 R40, [R208+0x5480] ;  /* 0x00548000d028783b */ /* 0x000fee0000000200 */
[----:B------:R-:W-:Y:S08]  /*f440*/  HMMA.16816.F32 R76, R4, R14, R76 ;  /* 0x0000000e044c723c */ /* 0x000ff0000000184c */
[C---:B------:R-:W-:Y:S08]  /*f450*/  HMMA.16816.F32 R32, R8.reuse, R28, R60 ;  /* 0x0000001c0820723c */ /* 0x040ff0000000183c */
[C---:B------:R-:W-:Y:S01]  /*f460*/  HMMA.16816.F32 R28, R8.reuse, R30, R36 ;  /* 0x0000001e081c723c */ /* 0x040fe20000001824 */
[----:B------:R-:W-:Y:S07]  /*f470*/  LDSM.16.M88.4 R36, [R208+0x5880] ;  /* 0x00588000d024783b */ /* 0x000fee0000000200 */
[C---:B------:R-:W-:Y:S08]  /*f480*/  HMMA.16816.F32 R4, R8.reuse, R12, R64 ;  /* 0x0000000c0804723c */ /* 0x040ff00000001840 */
[----:B------:R-:W-:Y:S01]  /*f490*/  HMMA.16816.F32 R8, R8, R14, R16 ;  /* 0x0000000e0808723c */ /* 0x000fe20000001810 */
[----:B------:R-:W1:Y:S04]  /*f4a0*/  LDSM.16.M88.4 R12, [R211+0xb080] ;  /* 0x00b08000d30c783b */ /* 0x000e680000000200 */
[----:B------:R-:W2:Y:S03]  /*f4b0*/  LDSM.16.M88.4 R16, [R211+0xa080] ;  /* 0x00a08000d310783b */ /* 0x000ea60000000200 */
[C---:B------:R-:W-:Y:S08]  /*f4c0*/  HMMA.16816.F32 R60, R20.reuse, R54, R96 ;  /* 0x00000036143c723c */ /* 0x040ff00000001860 */
[C---:B---3--:R-:W-:Y:S08]  /*f4d0*/  HMMA.16816.F32 R108, R20.reuse, R44, R104 ;  /* 0x0000002c146c723c */ /* 0x048ff00000001868 */
[C---:B------:R-:W-:Y:S08]  /*f4e0*/  HMMA.16816.F32 R64, R20.reuse, R52, R80 ;  /* 0x000000341440723c */ /* 0x040ff00000001850 */
[C---:B------:R-:W-:Y:S08]  /*f4f0*/  HMMA.16816.F32 R104, R20.reuse, R46, R88 ;  /* 0x0000002e1468723c */ /* 0x040ff00000001858 */
[----:B------:R-:W-:Y:S08]  /*f500*/  HMMA.16816.F32 R112, R20, R56, R100 ;  /* 0x000000381470723c */ /* 0x000ff00000001864 */
[----:B------:R-:W-:Y:S08]  /*f510*/  HMMA.16816.F32 R96, R24, R52, R72 ;  /* 0x000000341860723c */ /* 0x000ff00000001848 */
[----:B------:R-:W-:Y:S01]  /*f520*/  HMMA.16816.F32 R100, R20, R58, R76 ;  /* 0x0000003a1464723c */ /* 0x000fe2000000184c */
[----:B------:R-:W-:Y:S07]  /*f530*/  LDSM.16.M88.4 R20, [R213+0x2000] ;  /* 0x00200000d514783b */ /* 0x000fee0000000200 */
[C---:B------:R-:W-:Y:S08]  /*f540*/  HMMA.16816.F32 R92, R24.reuse, R54, R68 ;  /* 0x00000036185c723c */ /* 0x040ff00000001844 */
[C---:B------:R-:W-:Y:S01]  /*f550*/  HMMA.16816.F32 R88, R24.reuse, R44, R32 ;  /* 0x0000002c1858723c */ /* 0x040fe20000001820 */
[----:B------:R-:W-:Y:S07]  /*f560*/  LDSM.16.M88.4 R32, [R213+0x1800] ;  /* 0x00180000d520783b */ /* 0x000fee0000000200 */
[C---:B------:R-:W-:Y:S01]  /*f570*/  HMMA.16816.F32 R84, R24.reuse, R46, R28 ;  /* 0x0000002e1854723c */ /* 0x040fe2000000181c */
[----:B------:R-:W-:Y:S07]  /*f580*/  LDSM.16.M88.4 R28, [R213+0x1c00] ;  /* 0x001c0000d51c783b */ /* 0x000fee0000000200 */
[C---:B------:R-:W-:Y:S01]  /*f590*/  HMMA.16816.F32 R80, R24.reuse, R56, R4 ;  /* 0x000000381850723c */ /* 0x040fe20000001804 */
[----:B------:R-:W-:Y:S07]  /*f5a0*/  LDSM.16.M88.4 R4, [R212+0xb080] ;  /* 0x00b08000d404783b */ /* 0x000fee0000000200 */
[----:B------:R-:W-:Y:S01]  /*f5b0*/  HMMA.16816.F32 R76, R24, R58, R8 ;  /* 0x0000003a184c723c */ /* 0x000fe20000001808 */
[----:B------:R-:W3:Y:S01]  /*f5c0*/  LDSM.16.M88.4 R8, [R212+0xa080] ;  /* 0x00a08000d408783b */ /* 0x000ee20000000200 */
[----:B------:R-:W-:-:S06]  /*f5d0*/  DEPBAR.LE SB0, 0x0 ;  /* 0x000080000000791a */ /* 0x000fcc0000000000 */
[C---:B-1----:R-:W-:Y:S08]  /*f5e0*/  HMMA.16816.F32 R72, R12.reuse, R40, R64 ;  /* 0x000000280c48723c */ /* 0x042ff00000001840 */
[----:B------:R-:W-:Y:S08]  /*f5f0*/  HMMA.16816.F32 R68, R12, R42, R60 ;  /* 0x0000002a0c44723c */ /* 0x000ff0000000183c */
[----:B--2---:R-:W-:Y:S08]  /*f600*/  HMMA.16816.F32 R44, R16, R40, R96 ;  /* 0x00000028102c723c */ /* 0x004ff00000001860 */
[C---:B------:R-:W-:Y:S08]  /*f610*/  HMMA.16816.F32 R64, R12.reuse, R36, R108 ;  /* 0x000000240c40723c */ /* 0x040ff0000000186c */
[C---:B------:R-:W-:Y:S08]  /*f620*/  HMMA.16816.F32 R60, R12.reuse, R38, R104 ;  /* 0x000000260c3c723c */ /* 0x040ff00000001868 */
[C---:B------:R-:W-:Y:S08]  /*f630*/  HMMA.16816.F32 R56, R12.reuse, R48, R112 ;  /* 0x000000300c38723c */ /* 0x040ff00000001870 */
[----:B------:R-:W-:Y:S08]  /*f640*/  HMMA.16816.F32 R52, R12, R50, R100 ;  /* 0x000000320c34723c */ /* 0x000ff00000001864 */
[C---:B------:R-:W-:Y:S08]  /*f650*/  HMMA.16816.F32 R40, R16.reuse, R42, R92 ;  /* 0x0000002a1028723c */ /* 0x040ff0000000185c */
[C---:B------:R-:W-:Y:S08]  /*f660*/  HMMA.16816.F32 R24, R16.reuse, R36, R88 ;  /* 0x000000241018723c */ /* 0x040ff00000001858 */
[C---:B------:R-:W-:Y:S08]  /*f670*/  HMMA.16816.F32 R36, R16.reuse, R38, R84 ;  /* 0x000000261024723c */ /* 0x040ff00000001854 */
[C---:B------:R-:W-:Y:S08]  /*f680*/  HMMA.16816.F32 R12, R16.reuse, R48, R80 ;  /* 0x00000030100c723c */ /* 0x040ff00000001850 */
[----:B------:R-:W-:Y:S08]  /*f690*/  HMMA.16816.F32 R16, R16, R50, R76 ;  /* 0x000000321010723c */ /* 0x000ff0000000184c */
[-C--:B---3--:R-:W-:Y:S08]  /*f6a0*/  HMMA.16816.F32 R48, R8, R32.reuse, R44 ;  /* 0x000000200830723c */ /* 0x088ff0000000182c */
[----:B------:R-:W-:Y:S08]  /*f6b0*/  HMMA.16816.F32 R80, R4, R32, R72 ;  /* 0x000000200450723c */ /* 0x000ff00000001848 */
[-C--:B------:R-:W-:Y:S08]  /*f6c0*/  HMMA.16816.F32 R44, R8, R34.reuse, R40 ;  /* 0x00000022082c723c */ /* 0x080ff00000001828 */
[C---:B------:R-:W-:Y:S08]  /*f6d0*/  HMMA.16816.F32 R84, R4.reuse, R34, R68 ;  /* 0x000000220454723c */ /* 0x040ff00000001844 */
[C---:B------:R-:W-:Y:S08]  /*f6e0*/  HMMA.16816.F32 R76, R4.reuse, R28, R64 ;  /* 0x0000001c044c723c */ /* 0x040ff00000001840 */
[----:B------:R-:W-:Y:S08]  /*f6f0*/  HMMA.16816.F32 R72, R4, R30, R60 ;  /* 0x0000001e0448723c */ /* 0x000ff0000000183c */
[C---:B------:R-:W-:Y:S08]  /*f700*/  HMMA.16816.F32 R40, R8.reuse, R28, R24 ;  /* 0x0000001c0828723c */ /* 0x040ff00000001818 */
[----:B------:R-:W-:Y:S08]  /*f710*/  HMMA.16816.F32 R36, R8, R30, R36 ;  /* 0x0000001e0824723c */ /* 0x000ff00000001824 */
[C---:B------:R-:W-:Y:S08]  /*f720*/  HMMA.16816.F32 R64, R4.reuse, R20, R56 ;  /* 0x000000140440723c */ /* 0x040ff00000001838 */
[----:B------:R-:W-:Y:S08]  /*f730*/  HMMA.16816.F32 R60, R4, R22, R52 ;  /* 0x00000016043c723c */ /* 0x000ff00000001834 */
[C---:B------:R-:W-:Y:S08]  /*f740*/  HMMA.16816.F32 R28, R8.reuse, R20, R12 ;  /* 0x00000014081c723c */ /* 0x040ff0000000180c */
[----:B------:R-:W-:Y:S01]  /*f750*/  HMMA.16816.F32 R32, R8, R22, R16 ;  /* 0x000000160820723c */ /* 0x000fe20000001810 */
[----:B------:R-:W-:Y:S06]  /*f760*/  BAR.SYNC.DEFER_BLOCKING 0x0 ;  /* 0x0000000000007b1d */ /* 0x000fec0000010000 */
[----:B------:R-:W-:Y:S07]  /*f770*/  @!P0 BRA `(.L_x_450) ;  /* 0x000001b000008947 */ /* 0x000fee0003800000 */
        /* <DEDUP_REMOVED lines=8> */
[----:B------:R-:W-:-:S04]  /*f800*/  @P0 IADD3 R5, P2, P1, R248, UR6, R4 ;  /* 0x00000006f8050c10 */ /* 0x000fc8000f95e004 */
[----:B------:R-:W-:Y:S02]  /*f810*/  @P0 IADD3.X R8, R243, UR7, R3, P2, P1 ;  /* 0x00000007f3080c10 */ /* 0x000fe400097e2403 */
        /* <DEDUP_REMOVED lines=17> */
.L_x_450:
        /* <DEDUP_REMOVED lines=43> */
[----:B--2---:R1:W2:Y:S02]  /*fbe0*/  MUFU.TANH R10, R4 ;  /* 0x00000004000a7308 */ /* 0x0042a40000002400 */
[----:B-1----:R-:W-:Y:S02]  /*fbf0*/  LOP3.LUT R4, R5, 0x7ffffffc, RZ, 0xc0, !PT ;  /* 0x7ffffffc05047812 */ /* 0x002fe400078ec0ff */
[----:B------:R-:W1:Y:S03]  /*fc00*/  SHFL.IDX PT, R5, R11, RZ, 0x1c1f ;  /* 0x001c1fff0b057589 */ /* 0x000e6600000e0000 */
[----:B------:R-:W-:Y:S02]  /*fc10*/  IMAD.IADD R4, R3, 0x1, -R4 ;  /* 0x0000000103047824 */ /* 0x000fe400078e0a04 */
[----:B------:R-:W-:-:S03]  /*fc20*/  FMUL.FTZ R3, R40, c[0x0][0x320] ;  /* 0x0000c80028037a20 */ /* 0x000fc60000410000 */
[----:B------:R-:W-:Y:S01]  /*fc30*/  SHF.L.U32 R251, R4, 0x1, RZ ;  /* 0x0000000104fb7819 */ /* 0x000fe200000006ff */
[----:B------:R1:W1:Y:S01]  /*fc40*/  MUFU.TANH R8, R3 ;  /* 0x0000000300087308 */ /* 0x0002620000002400 */
[----:B------:R-:W-:Y:S02]  /*fc50*/  FMUL.FTZ R4, R48, c[0x0][0x320] ;  /* 0x0000c80030047a20 */ /* 0x000fe40000410000 */
[----:B------:R-:W-:Y:S01]  /*fc60*/  IADD3 R20, -R251, R116, R128 ;  /* 0x00000074fb147210 */ /* 0x000fe20007ffe180 */
[----:B------:R-:W-:-:S04]  /*fc70*/  IMAD.IADD R23, R116, 0x1, -R251 ;  /* 0x0000000174177824 */ /* 0x000fc800078e0afb */
[----:B------:R2:W2:Y:S01]  /*fc80*/  MUFU.TANH R7, R4 ;  /* 0x0000000400077308 */ /* 0x0004a20000002400 */
[----:B-1----:R-:W-:-:S05]  /*fc90*/  IADD3 R3, -R251, 0x1, R122 ;  /* 0x00000001fb037810 */ /* 0x002fca0007ffe17a */
[----:B------:R-:W-:-:S05]  /*fca0*/  IMAD.IADD R3, R3, 0x1, -R129 ;  /* 0x0000000103037824 */ /* 0x000fca00078e0a81 */
[C---:B------:R-:W-:Y:S02]  /*fcb0*/  IADD3 R17, R3.reuse, c[0x0][0x328], RZ ;  /* 0x0000ca0003117a10 */ /* 0x040fe40007ffe0ff */
[----:B------:R-:W-:Y:S02]  /*fcc0*/  IADD3 R21, R3, UR8, RZ ;  /* 0x0000000803157c10 */ /* 0x000fe4000fffe0ff */
[-C--:B--2---:R-:W-:Y:S02]  /*fcd0*/  IADD3 R4, R17, R5.reuse, RZ ;  /* 0x0000000511047210 */ /* 0x084fe40007ffe0ff */
[----:B------:R-:W-:Y:S02]  /*fce0*/  IADD3 R3, R21, R5, RZ ;  /* 0x0000000515037210 */ /* 0x000fe40007ffe0ff */
[----:B------:R-:W-:Y:S01]  /*fcf0*/  IMNMX R4, R4, R20, PT ;  /* 0x0000001404047217 */ /* 0x000fe20003800200 */
[----:B------:R-:W-:Y:S05]  /*fd00*/  @!P5 BRA `(.L_x_451) ;  /* 0x000001400000d947 */ /* 0x000fea0003800000 */
[----:B---34-:R-:W-:Y:S01]  /*fd10*/  IADD3 R5, -R129, R128, R5 ;  /* 0x0000008081057210 */ /* 0x018fe20007ffe105 */
        /* <DEDUP_REMOVED lines=10> */
.L_x_453:
[----:B------:R-:W-:-:S04]  /*fdc0*/  MOV R6, c[0x0][0x32c] ;  /* 0x0000cb0000067a02 */ /* 0x000fc80000000f00 */
[----:B------:R-:W-:-:S13]  /*fdd0*/  ISETP.NE.AND P0, PT, R6, 0x1, PT ;  /* 0x000000010600780c */ /* 0x000fda0003f05270 */
[----:B------:R-:W-:-:S05]  /*fde0*/  @P0 IMAD.HI.U32 R6, R5, c[0x0][0x330], RZ ;  /* 0x0000cc0005060a27 */ /* 0x000fca00078e00ff */
[----:B------:R-:W-:Y:S02]  /*fdf0*/  @P0 SHF.R.U32.HI R5, RZ, c[0x0][0x334], R6 ;  /* 0x0000cd00ff050a19 */ /* 0x000fe40000011606 */
.L_x_454:
[----:B------:R-:W-:Y:S05]  /*fe00*/  BSYNC B0 ;  /* 0x0000000000007941 */ /* 0x000fea0003800000 */
.L_x_452:
[----:B------:R-:W-:-:S05]  /*fe10*/  IMAD R5, R5, c[0x0][0x32c], R23 ;  /* 0x0000cb0005057a24 */ /* 0x000fca00078e0217 */
[----:B------:R-:W-:Y:S02]  /*fe20*/  IADD3 R6, R5, c[0x0][0x32c], RZ ;  /* 0x0000cb0005067a10 */ /* 0x000fe40007ffe0ff */
[----:B------:R-:W-:Y:S02]  /*fe30*/  IMNMX R3, R3, R5, !PT ;  /* 0x0000000503037217 */ /* 0x000fe40007800200 */
[----:B------:R-:W-:Y:S02]  /*fe40*/  IMNMX R4, R4, R6, PT ;  /* 0x0000000604047217 */ /* 0x000fe40003800200 */
.L_x_451:
[C---:B---34-:R-:W-:Y:S01]  /*fe50*/  ISETP.GE.AND P0, PT, R116.reuse, 0x2, PT ;  /* 0x000000027400780c */ /* 0x058fe20003f06270 */
[----:B------:R-:W1:Y:S01]  /*fe60*/  SHFL.IDX PT, R5, R11, 0x1, 0x1c1f ;  /* 0x003c1f000b057f89 */ /* 0x000e6200000e0000 */
[----:B------:R-:W-:Y:S02]  /*fe70*/  ISETP.GE.AND P1, PT, R116, 0x9, PT ;  /* 0x000000097400780c */ /* 0x000fe40003f26270 */
[----:B------:R-:W-:Y:S02]  /*fe80*/  P2R R29, PR, RZ, 0x1 ;  /* 0x00000001ff1d7803 */ /* 0x000fe40000000000 */
[----:B------:R-:W-:-:S02]  /*fe90*/  ISETP.GT.AND P0, PT, R3, 0x1, !P0 ;  /* 0x000000010300780c */ /* 0x000fc40004704270 */
[----:B------:R-:W-:Y:S02]  /*fea0*/  P2R R28, PR, RZ, 0x2 ;  /* 0x00000002ff1c7803 */ /* 0x000fe40000000000 */
[----:B------:R-:W-:Y:S02]  /*feb0*/  ISETP.LT.OR P0, PT, R4, 0x2, P0 ;  /* 0x000000020400780c */ /* 0x000fe40000701670 */
[----:B------:R-:W-:Y:S02]  /*fec0*/  ISETP.GE.AND P6, PT, R116, 0x12, PT ;  /* 0x000000127400780c */ /* 0x000fe40003fc6270 */
        /* <DEDUP_REMOVED lines=9> */
[C---:B------:R-:W-:Y:S02]  /*ff60*/  ISETP.GE.AND P5, PT, R116.reuse, 0x19, PT ;  /* 0x000000197400780c */ /* 0x040fe40003fa6270 */
        /* <DEDUP_REMOVED lines=77> */
.L_x_457:
[----:B------:R-:W-:-:S04]  /*10440*/  MOV R6, c[0x0][0x32c] ;  /* 0x0000cb0000067a02 */ /* 0x000fc80000000f00 */
[----:B------:R-:W-:-:S13]  /*10450*/  ISETP.NE.AND P0, PT, R6, 0x1, PT ;  /* 0x000000010600780c */ /* 0x000fda0003f05270 */
[----:B------:R-:W-:-:S05]  /*10460*/  @P0 IMAD.HI.U32 R6, R5, c[0x0][0x330], RZ ;  /* 0x0000cc0005060a27 */ /* 0x000fca00078e00ff */
[----:B------:R-:W-:Y:S02]  /*10470*/  @P0 SHF.R.U32.HI R5, RZ, c[0x0][0x334], R6 ;  /* 0x0000cd00ff050a19 */ /* 0x000fe40000011606 */
.L_x_458:
[----:B------:R-:W-:Y:S05]  /*10480*/  BSYNC B0 ;  /* 0x0000000000007941 */ /* 0x000fea0003800000 */
.L_x_456:
[----:B------:R-:W-:-:S05]  /*10490*/  IMAD R5, R5, c[0x0][0x32c], R23 ;  /* 0x0000cb0005057a24 */ /* 0x000fca00078e0217 */
[----:B------:R-:W-:Y:S02]  /*104a0*/  IADD3 R6, R5, c[0x0][0x32c], RZ ;  /* 0x0000cb0005067a10 */ /* 0x000fe40007ffe0ff */
[----:B------:R-:W-:Y:S02]  /*104b0*/  IMNMX R3, R3, R5, !PT ;  /* 0x0000000503037217 */ /* 0x000fe40007800200 */
[----:B------:R-:W-:Y:S02]  /*104c0*/  IMNMX R4, R4, R6, PT ;  /* 0x0000000604047217 */ /* 0x000fe40003800200 */
.L_x_455:
        /* <DEDUP_REMOVED lines=83> */
.L_x_461:
[----:B------:R-:W-:-:S04]  /*10a00*/  MOV R6, c[0x0][0x32c] ;  /* 0x0000cb0000067a02 */ /* 0x000fc80000000f00 */
[----:B------:R-:W-:-:S13]  /*10a10*/  ISETP.NE.AND P0, PT, R6, 0x1, PT ;  /* 0x000000010600780c */ /* 0x000fda0003f05270 */
[----:B------:R-:W-:-:S05]  /*10a20*/  @P0 IMAD.HI.U32 R6, R5, c[0x0][0x330], RZ ;  /* 0x0000cc0005060a27 */ /* 0x000fca00078e00ff */
[----:B------:R-:W-:Y:S02]  /*10a30*/  @P0 SHF.R.U32.HI R5, RZ, c[0x0][0x334], R6 ;  /* 0x0000cd00ff050a19 */ /* 0x000fe40000011606 */
.L_x_462:
[----:B------:R-:W-:Y:S05]  /*10a40*/  BSYNC B0 ;  /* 0x0000000000007941 */ /* 0x000fea0003800000 */
.L_x_460:
[----:B------:R-:W-:-:S05]  /*10a50*/  IMAD R5, R5, c[0x0][0x32c], R23 ;  /* 0x0000cb0005057a24 */ /* 0x000fca00078e0217 */
[----:B------:R-:W-:Y:S02]  /*10a60*/  IADD3 R6, R5, c[0x0][0x32c], RZ ;  /* 0x0000cb0005067a10 */ /* 0x000fe40007ffe0ff */
[----:B------:R-:W-:Y:S02]  /*10a70*/  IMNMX R3, R3, R5, !PT ;  /* 0x0000000503037217 */ /* 0x000fe40007800200 */
[----:B------:R-:W-:Y:S02]  /*10a80*/  IMNMX R4, R4, R6, PT ;  /* 0x0000000604047217 */ /* 0x000fe40003800200 */
.L_x_459:
        /* <DEDUP_REMOVED lines=83> */
.L_x_465:
[----:B------:R-:W-:-:S04]  /*10fc0*/  MOV R5, c[0x0][0x32c] ;  /* 0x0000cb0000057a02 */ /* 0x000fc80000000f00 */
[----:B------:R-:W-:-:S13]  /*10fd0*/  ISETP.NE.AND P0, PT, R5, 0x1, PT ;  /* 0x000000010500780c */ /* 0x000fda0003f05270 */
[----:B------:R-:W-:-:S05]  /*10fe0*/  @P0 IMAD.HI.U32 R5, R4, c[0x0][0x330], RZ ;  /* 0x0000cc0004050a27 */ /* 0x000fca00078e00ff */
[----:B------:R-:W-:Y:S02]  /*10ff0*/  @P0 SHF.R.U32.HI R4, RZ, c[0x0][0x334], R5 ;  /* 0x0000cd00ff040a19 */ /* 0x000fe40000011605 */
.L_x_466:
[----:B------:R-:W-:Y:S05]  /*11000*/  BSYNC B0 ;  /* 0x0000000000007941 */ /* 0x000fea0003800000 */
.L_x_464:
[----:B------:R-:W-:-:S05]  /*11010*/  IMAD R4, R4, c[0x0][0x32c], R23 ;  /* 0x0000cb0004047a24 */ /* 0x000fca00078e0217 */
[----:B------:R-:W-:Y:S02]  /*11020*/  IADD3 R5, R4, c[0x0][0x32c], RZ ;  /* 0x0000cb0004057a10 */ /* 0x000fe40007ffe0ff */
[----:B------:R-:W-:Y:S02]  /*11030*/  IMNMX R3, R3, R4, !PT ;  /* 0x0000000403037217 */ /* 0x000fe40007800200 */
[----:B------:R-:W-:Y:S02]  /*11040*/  IMNMX R12, R12, R5, PT ;  /* 0x000000050c0c7217 */ /* 0x000fe40003800200 */
.L_x_463:
        /* <DEDUP_REMOVED lines=30> */
[----:B-----5:R-:W-:Y:S01]  /*11230*/  LDSM.16.MT88.4 R148, [R209+0x2880] ;  /* 0x00288000d194783b */ /* 0x020fe20000004200 */
        /* <DEDUP_REMOVED lines=35> */
[----:B------:R-:W-:-:S04]  /*11470*/  ISETP.LT.OR P0, PT, R12, 0x19, P0 ;  /* 0x000000190c00780c */ /* 0x000fc80000701670 */
[----:B------:R-:W-:Y:S02]  /*11480*/  FSEL R107, R16, -INF , !P0 ;  /* 0xff800000106b7808 */ /* 0x000fe40004000000 */
[----:B------:R-:W-:-:S04]  /*11490*/  ISETP.GT.AND P0, PT, R3, 0x19, !P4 ;  /* 0x000000190300780c */ /* 0x000fc80006704270 */
[----:B------:R-:W-:-:S04]  /*114a0*/  ISETP.LT.OR P0, PT, R12, 0x1a, P0 ;  /* 0x0000001a0c00780c */ /* 0x000fc80000701670 */
[----:B------:R-:W-:Y:S02]  /*114b0*/  FSEL R184, R15, -INF , !P0 ;  /* 0xff8000000fb87808 */ /* 0x000fe40004000000 */
[----:B-1----:R-:W-:Y:S02]  /*114c0*/  FMNMX.FTZ R106, R106, R4, !PT ;  /* 0x000000046a6a7209 */ /* 0x002fe40007810000 */
[----:B------:R-:W1:Y:S01]  /*114d0*/  SHFL.BFLY PT, R4, R105, 0x2, 0x1f ;  /* 0x0c401f0069047f89 */ /* 0x000e6200000e0000 */
[----:B------:R-:W-:-:S04]  /*114e0*/  ISETP.GT.AND P0, PT, R3, 0x20, !P3 ;  /* 0x000000200300780c */ /* 0x000fc80005f04270 */
        /* <DEDUP_REMOVED lines=9> */
[----:B------:R-:W-:Y:S01]  /*11580*/  FSEL R191, R14, -INF , !P0 ;  /* 0xff8000000ebf7808 */ /* 0x000fe20004000000 */
[----:B------:R-:W-:Y:S01]  /*11590*/  FMUL.FTZ R14, R106, c[0x0][0x2d0] ;  /* 0x0000b4006a0e7a20 */ /* 0x000fe20000410000 */
        /* <DEDUP_REMOVED lines=246> */
[----:B------:R-:W-:Y:S02]  /*12500*/  FFMA.FTZ R2, R191, c[0x0][0x2d0], -R0 ;  /* 0x0000b400bf027a23 */ /* 0x000fe40000010800 */
[----:B------:R-:W-:Y:S02]  /*12510*/  FADD.FTZ R7, R234, R5 ;  /* 0x00000005ea077221 */ /* 0x000fe40000010000 */
[----:B------:R-:W-:-:S02]  /*12520*/  FADD.FTZ R4, R47, R10 ;  /* 0x0000000a2f047221 */ /* 0x000fc40000010000 */
        /* <DEDUP_REMOVED lines=12> */
[----:B------:R-:W-:Y:S01]  /*125f0*/  FADD.FTZ R5, R223, R5 ;  /* 0x00000005df057221 */ /* 0x000fe20000010000 */
[----:B------:R-:W-:Y:S01]  /*12600*/  IADD3 R223, R239, -0x2, RZ ;  /* 0xfffffffeefdf7810 */ /* 0x000fe20007ffe0ff */
        /* <DEDUP_REMOVED lines=13> */
[----:B------:R-:W-:Y:S01]  /*126e0*/  FADD.FTZ R0, R0, R8 ;  /* 0x0000000800007221 */ /* 0x000fe20000010000 */
[----:B------:R-:W-:Y:S01]  /*126f0*/  STL [R1], R4 ;  /* 0x0000000401007387 */ /* 0x000fe20000100800 */
[----:B------:R-:W-:-:S03]  /*12700*/  FADD.FTZ R252, R252, R10 ;  /* 0x0000000afcfc7221 */ /* 0x000fc60000010000 */
[----:B------:R1:W-:Y:S01]  /*12710*/  STL [R1+0x4], R2 ;  /* 0x0000040201007387 */ /* 0x0003e20000100800 */
[----:B------:R-:W-:Y:S01]  /*12720*/  FADD.FTZ R252, R204, R252 ;  /* 0x000000fcccfc7221 */ /* 0x000fe20000010000 */
[----:B------:R-:W-:Y:S02]  /*12730*/  HMMA.16816.F32 R132, R92, R88, R20 ;  /* 0x000000585c84723c */ /* 0x000fe40000001814 */
[----:B------:R2:W-:Y:S01]  /*12740*/  STL [R1+0x8], R0 ;  /* 0x0000080001007387 */ /* 0x0005e20000100800 */
[----:B------:R-:W-:-:S04]  /*12750*/  FADD.FTZ R252, R203, R252 ;  /* 0x000000fccbfc7221 */ /* 0x000fc80000010000 */
[----:B------:R-:W-:Y:S01]  /*12760*/  FADD.FTZ R252, R202, R252 ;  /* 0x000000fccafc7221 */ /* 0x000fe20000010000 */
[----:B------:R-:W-:Y:S03]  /*12770*/  HMMA.16816.F32 R136, R92, R90, R136 ;  /* 0x0000005a5c88723c */ /* 0x000fe60000001888 */
[----:B------:R-:W-:-:S05]  /*12780*/  FADD.FTZ R252, R201, R252 ;  /* 0x000000fcc9fc7221 */ /* 0x000fca0000010000 */
[----:B------:R-:W-:Y:S01]  /*12790*/  HMMA.16816.F32 R148, R92, R108, R16 ;  /* 0x0000006c5c94723c */ /* 0x000fe20000001810 */
[----:B-1----:R-:W-:-:S07]  /*127a0*/  IADD3 R2, R3, c[0x0][0x328], RZ ;  /* 0x0000ca0003027a10 */ /* 0x002fce0007ffe0ff */
[C---:B------:R-:W-:Y:S08]  /*127b0*/  HMMA.16816.F32 R152, R92.reuse, R110, R152 ;  /* 0x0000006e5c98723c */ /* 0x040ff00000001898 */
        /* <DEDUP_REMOVED lines=17> */
.L_x_468:
[----:B------:R-:W-:-:S13]  /*128d0*/  ISETP.NE.AND P0, PT, R4, 0x1, PT ;  /* 0x000000010400780c */ /* 0x000fda0003f05270 */
[----:B------:R-:W-:-:S05]  /*128e0*/  @P0 IMAD.HI.U32 R3, R0, c[0x0][0x330], RZ ;  /* 0x0000cc0000030a27 */ /* 0x000fca00078e00ff */
[----:B------:R-:W-:-:S05]  /*128f0*/  @P0 SHF.R.U32.HI R0, RZ, c[0x0][0x334], R3 ;  /* 0x0000cd00ff000a19 */ /* 0x000fca0000011603 */
.L_x_469:
[----:B------:R-:W-:-:S05]  /*12900*/  IMAD R0, R0, R4, c[0x0][0x32c] ;  /* 0x0000cb0000007624 */ /* 0x000fca00078e0204 */
[----:B------:R-:W-:-:S05]  /*12910*/  IMNMX R2, R2, R0, PT ;  /* 0x0000000002027217 */ /* 0x000fca0003800200 */
.L_x_467:
[----:B--2---:R-:W-:-:S05]  /*12920*/  IMAD.HI R2, R2, 0x2aaaaaab, RZ ;  /* 0x2aaaaaab02027827 */ /* 0x004fca00078e02ff */
[----:B------:R-:W-:-:S04]  /*12930*/  SHF.R.U32.HI R0, RZ, 0x1f, R2 ;  /* 0x0000001fff007819 */ /* 0x000fc80000011602 */
[----:B------:R-:W-:-:S04]  /*12940*/  LEA.HI.SX32 R2, R2, R0, 0x1d ;  /* 0x0000000002027211 */ /* 0x000fc800078feaff */
[----:B------:R-:W-:-:S04]  /*12950*/  IMNMX R3, R241, R2, !PT ;  /* 0x00000002f1037217 */ /* 0x000fc80007800200 */
[----:B------:R-:W-:Y:S01]  /*12960*/  ISETP.GE.AND P0, PT, R223, R3, PT ;  /* 0x00000003df00720c */ /* 0x000fe20003f06270 */
[----:B------:R1:W-:-:S12]  /*12970*/  STL [R1+0xc], R3 ;  /* 0x00000c0301007387 */ /* 0x0003d80000100800 */
[----:B------:R-:W-:Y:S05]  /*12980*/  @!P0 BRA `(.L_x_470) ;  /* 0x000044f000008947 */ /* 0x000fea0003800000 */
[C---:B------:R-:W-:Y:S01]  /*12990*/  IADD3 R250, P0, R246.reuse, 0x20, RZ ;  /* 0x00000020f6fa7810 */ /* 0x040fe20007f1e0ff */
[----:B------:R-:W-:Y:S01]  /*129a0*/  IMAD.MOV.U32 R5, RZ, RZ, R249 ;  /* 0x000000ffff057224 */ /* 0x000fe200078e00f9 */
[----:B------:R-:W-:Y:S01]  /*129b0*/  MOV R103, R105 ;  /* 0x0000006900677202 */ /* 0x000fe20000000f00 */
[----:B------:R-:W-:Y:S01]  /*129c0*/  IMAD.MOV.U32 R4, RZ, RZ, R248 ;  /* 0x000000ffff047224 */ /* 0x000fe200078e00f8 */
[----:B------:R-:W-:Y:S01]  /*129d0*/  IADD3.X R249, RZ, R245, RZ, P0, !PT ;  /* 0x000000f5fff97210 */ /* 0x000fe200007fe4ff */
[----:B------:R-:W-:Y:S01]  /*129e0*/  IMAD.MOV.U32 R102, RZ, RZ, R106 ;  /* 0x000000ffff667224 */ /* 0x000fe200078e006a */
[----:B------:R-:W-:Y:S01]  /*129f0*/  IADD3 R248, P0, R246, 0x40, RZ ;  /* 0x00000040f6f87810 */ /* 0x000fe20007f1e0ff */
[----:B------:R-:W-:Y:S01]  /*12a00*/  IMAD.MOV.U32 R107, RZ, RZ, R104 ;  /* 0x000000ffff6b7224 */ /* 0x000fe200078e0068 */
[----:B------:R-:W-:-:S03]  /*12a10*/  MOV R108, R100 ;  /* 0x00000064006c7202 */ /* 0x000fc60000000f00 */
[----:B------:R-:W-:Y:S01]  /*12a20*/  IMAD.X R247, RZ, RZ, R245, P0 ;  /* 0x000000fffff77224 */ /* 0x000fe200000e06f5 */
[----:B------:R-:W-:-:S05]  /*12a30*/  IADD3 R246, P0, R4, 0x20, RZ ;  /* 0x0000002004f67810 */ /* 0x000fca0007f1e0ff */
[----:B------:R-:W-:Y:S01]  /*12a40*/  IMAD.X R245, RZ, RZ, R243, P0 ;  /* 0x000000fffff57224 */ /* 0x000fe200000e06f3 */
[----:B------:R-:W-:-:S04]  /*12a50*/  IADD3 R244, P0, R4, 0x40, RZ ;  /* 0x0000004004f47810 */ /* 0x000fc80007f1e0ff */
[----:B------:R-:W-:Y:S02]  /*12a60*/  IADD3.X R243, RZ, R243, RZ, P0, !PT ;  /* 0x000000f3fff37210 */ /* 0x000fe400007fe4ff */
.L_x_489:
[----:B------:R-:W2:Y:S01]  /*12a70*/  LDL R224, [R1+0x48] ;  /* 0x0000480001e07983 */ /* 0x000ea20000100800 */
[----:B------:R-:W-:Y:S04]  /*12a80*/  DEPBAR.LE SB0, 0x0 ;  /* 0x000080000000791a */ /* 0x000fe80000000000 */
[----:B------:R-:W3:Y:S04]  /*12a90*/  LDL R0, [R1+0x20] ;  /* 0x0000200001007983 */ /* 0x000ee80000100800 */
[----:B------:R-:W-:Y:S06]  /*12aa0*/  BAR.SYNC.DEFER_BLOCKING 0x0 ;  /* 0x0000000000007b1d */ /* 0x000fec0000010000 */
        /* <DEDUP_REMOVED lines=10> */
[----:B--2---:R-:W-:Y:S02]  /*12b50*/  ISETP.GT.AND P0, PT, R224, R223, PT ;  /* 0x000000dfe000720c */ /* 0x004fe40003f04270 */
[C---:B---3--:R-:W-:Y:S02]  /*12b60*/  LOP3.LUT P5, RZ, R0.reuse, 0x100, RZ, 0xc0, !PT ;  /* 0x0000010000ff7812 */ /* 0x048fe400078ac0ff */
[C---:B------:R-:W-:Y:S02]  /*12b70*/  LOP3.LUT P4, RZ, R0.reuse, 0x80, RZ, 0xc0, !PT ;  /* 0x0000008000ff7812 */ /* 0x040fe4000788c0ff */
[----:B------:R-:W-:Y:S07]  /*12b80*/  LOP3.LUT P3, RZ, R0, 0x200, RZ, 0xc0, !PT ;  /* 0x0000020000ff7812 */ /* 0x000fee000786c0ff */
[----:B------:R-:W-:-:S05]  /*12b90*/  @P0 BRA `(.L_x_471) ;  /* 0x0000031000000947 */ /* 0x000fca0003800000 */
[----:B-1--4-:R-:W-:Y:S01]  /*12ba0*/  SHF.R.S32.HI R0, RZ, 0x1f, R223 ;  /* 0x0000001fff007819 */ /* 0x012fe200000114df */
[----:B------:R-:W2:Y:S04]  /*12bb0*/  LDL.64 R22, [R1+0x40] ;  /* 0x0000400001167983 */ /* 0x000ea80000100a00 */
[----:B------:R-:W3:Y:S01]  /*12bc0*/  LDL.64 R20, [R1+0x38] ;  /* 0x0000380001147983 */ /* 0x000ee20000100a00 */
[----:B------:R-:W-:Y:S03]  /*12bd0*/  IMAD R0, R0, c[0x0][0x208], RZ ;  /* 0x0000820000007a24 */ /* 0x000fe600078e02ff */
[----:B------:R-:W1:Y:S01]  /*12be0*/  S2R R2, SR_TID.X ;  /* 0x0000000000027919 */ /* 0x000e620000002100 */
[C---:B------:R-:W-:Y:S01]  /*12bf0*/  IMAD R0, R223.reuse, c[0x0][0x20c], R0 ;  /* 0x00008300df007a24 */ /* 0x040fe200078e0200 */
[----:B-1----:R-:W-:Y:S01]  /*12c00*/  ISETP.GT.AND P1, PT, R2, 0x3f, PT ;  /* 0x0000003f0200780c */ /* 0x002fe20003f24270 */
[----:B------:R-:W-:Y:S04]  /*12c10*/  IMAD.WIDE.U32 R2, R223, c[0x0][0x208], RZ ;  /* 0x00008200df027a25 */ /* 0x000fe800078e00ff */
[----:B------:R-:W-:Y:S02]  /*12c20*/  IMAD.IADD R0, R3, 0x1, R0 ;  /* 0x0000000103007824 */ /* 0x000fe400078e0200 */
[----:B------:R-:W-:Y:S04]  /*12c30*/  IMAD.WIDE.U32 R2, R2, 0x30, RZ ;  /* 0x0000003002027825 */ /* 0x000fe800078e00ff */
[----:B------:R-:W-:Y:S02]  /*12c40*/  IMAD R0, R0, 0x30, RZ ;  /* 0x0000003000007824 */ /* 0x000fe400078e02ff */
[----:B------:R-:W-:Y:S02]  /*12c50*/  @!P1 IMAD.MOV.U32 R5, RZ, RZ, c[0x0][0x208] ;  /* 0x00008200ff059624 */ /* 0x000fe400078e00ff */
[----:B------:R-:W-:Y:S02]  /*12c60*/  @!P1 IMAD.MOV.U32 R6, RZ, RZ, c[0x0][0x20c] ;  /* 0x00008300ff069624 */ /* 0x000fe400078e00ff */
[----:B------:R-:W-:Y:S01]  /*12c70*/  IMAD.IADD R0, R3, 0x1, R0 ;  /* 0x0000000103007824 */ /* 0x000fe200078e0200 */
[C---:B------:R-:W-:Y:S04]  /*12c80*/  @!P1 LEA R4, P0, R5.reuse, R2, 0x5 ;  /* 0x0000000205049211 */ /* 0x040fe800078028ff */
[----:B------:R-:W-:Y:S02]  /*12c90*/  @!P1 LEA.HI.X R3, R5, R0, R6, 0x5, P0 ;  /* 0x0000000005039211 */ /* 0x000fe400000f2c06 */
[-C--:B--2---:R-:W-:Y:S05]  /*12ca0*/  IADD3 R5, P0, R22, R2.reuse, RZ ;  /* 0x0000000216057210 */ /* 0x084fea0007f1e0ff */
[----:B---3--:R-:W-:Y:S01]  /*12cb0*/  IMAD.X R7, R0, 0x1, R21, P0 ;  /* 0x0000000100077824 */ /* 0x008fe200000e0615 */
        /* <DEDUP_REMOVED lines=10> */
[----:B------:R-:W-:Y:S03]  /*12d60*/  IADD3 R2, P0, R248, R2, RZ ;  /* 0x00000002f8027210 */ /* 0x000fe60007f1e0ff */
[----:B------:R1:W-:Y:S02]  /*12d70*/  LDGSTS.E.BYPASS.LTC128B.128 [R222+0x2480], [R12.64], !P4 ;  /* 0x024800000cde7fae */ /* 0x0003e4000e101d4c */
[----:B------:R-:W-:Y:S01]  /*12d80*/  IMAD.X R0, R0, 0x1, R247, P0 ;  /* 0x0000000100007824 */ /* 0x000fe200000e06f7 */
[C---:B------:R-:W-:Y:S04]  /*12d90*/  LEA R10, P0, R2.reuse, c[0x0][0x1f8], 0x1 ;  /* 0x00007e00020a7a11 */ /* 0x040fe800078008ff */
[----:B------:R-:W-:Y:S02]  /*12da0*/  LEA.HI.X R11, R2, c[0x0][0x1fc], R0, 0x1, P0 ;  /* 0x00007f00020b7a11 */ /* 0x000fe400000f0c00 */
[----:B------:R-:W-:Y:S03]  /*12db0*/  @!P1 IADD3 R0, P0, R4, R22, RZ ;  /* 0x0000001604009210 */ /* 0x000fe60007f1e0ff */
[----:B------:R1:W-:Y:S02]  /*12dc0*/  LDGSTS.E.BYPASS.LTC128B.128 [R222+0x3080], [R10.64], !P3 ;  /* 0x030800000ade7fae */ /* 0x0003e4000d901d4c */
[C---:B------:R-:W-:Y:S01]  /*12dd0*/  @!P1 IMAD.X R2, R3.reuse, 0x1, R21, P0 ;  /* 0x0000000103029824 */ /* 0x040fe200000e0615 */
[C---:B------:R-:W-:Y:S04]  /*12de0*/  @!P1 LEA R8, P0, R0.reuse, c[0x0][0x1f8], 0x1 ;  /* 0x00007e0000089a11 */ /* 0x040fe800078008ff */
[----:B------:R-:W-:Y:S02]  /*12df0*/  @!P1 LEA.HI.X R9, R0, c[0x0][0x1fc], R2, 0x1, P0 ;  /* 0x00007f0000099a11 */ /* 0x000fe400000f0c02 */
[----:B------:R-:W-:Y:S03]  /*12e00*/  @!P1 IADD3 R0, P0, R4, R250, RZ ;  /* 0x000000fa04009210 */ /* 0x000fe60007f1e0ff */
[----:B------:R1:W-:Y:S02]  /*12e10*/  @!P1 LDGSTS.E.BYPASS.LTC128B.128 [R222+0x2080], [R8.64], !P5 ;  /* 0x0208000008de9fae */ /* 0x0003e4000e901d4c */
[C---:B------:R-:W-:Y:S01]  /*12e20*/  @!P1 IMAD.X R2, R3.reuse, 0x1, R249, P0 ;  /* 0x0000000103029824 */ /* 0x040fe200000e06f9 */
        /* <DEDUP_REMOVED lines=8> */
.L_x_471:
[-C--:B-1--4-:R-:W-:Y:S01]  /*12eb0*/  HMMA.16816.F32 R4, R48, R16.reuse, RZ ;  /* 0x000000103004723c */ /* 0x092fe200000018ff */
        /* <DEDUP_REMOVED lines=192> */
[----:B--234-:R-:W2:Y:S04]  /*13ac0*/  LDL.64 R226, [R1+0x30] ;  /* 0x0000300001e27983 */ /* 0x01cea80000100a00 */
[----:B------:R-:W3:Y:S04]  /*13ad0*/  LDL.64 R224, [R1+0x28] ;  /* 0x0000280001e07983 */ /* 0x000ee80000100a00 */
[----:B------:R-:W4:Y:S02]  /*13ae0*/  S2R R0, SR_TID.X ;  /* 0x0000000000007919 */ /* 0x000f240000002100 */
[----:B----4-:R-:W-:Y:S04]  /*13af0*/  SHF.R.S32.HI R2, RZ, 0x1f, R0 ;  /* 0x0000001fff027819 */ /* 0x010fe80000011400 */
[----:B------:R-:W-:Y:S02]  /*13b00*/  LEA.HI R2, R2, R0, RZ, 0x2 ;  /* 0x0000000002027211 */ /* 0x000fe400078f10ff */
[----:B------:R-:W-:Y:S02]  /*13b10*/  IADD3 R0, R223, -0x1, RZ ;  /* 0xffffffffdf007810 */ /* 0x000fe40007ffe0ff */
[----:B------:R-:W-:Y:S02]  /*13b20*/  SHF.R.S32.HI R2, RZ, 0x2, R2 ;  /* 0x00000002ff027819 */ /* 0x000fe40000011402 */
[----:B------:R-:W-:Y:S02]  /*13b30*/  SHF.R.S32.HI R5, RZ, 0x1f, R0 ;  /* 0x0000001fff057819 */ /* 0x000fe40000011400 */
[----:B------:R-:W-:Y:S01]  /*13b40*/  IADD3 R4, -R2, 0x30, RZ ;  /* 0x0000003002047810 */ /* 0x000fe20007ffe1ff */
[----:B------:R-:W-:Y:S03]  /*13b50*/  IMAD.WIDE.U32 R2, R0, c[0x0][0x1e0], RZ ;  /* 0x0000780000027a25 */ /* 0x000fe600078e00ff */
[----:B------:R-:W-:Y:S01]  /*13b60*/  ISETP.GE.AND P1, PT, R4, 0x1, PT ;  /* 0x000000010400780c */ /* 0x000fe20003f26270 */
[----:B------:R-:W-:Y:S04]  /*13b70*/  IMAD R5, R5, c[0x0][0x1e0], RZ ;  /* 0x0000780005057a24 */ /* 0x000fe800078e02ff */
[----:B------:R-:W-:Y:S04]  /*13b80*/  IMAD R0, R0, c[0x0][0x1e4], R5 ;  /* 0x0000790000007a24 */ /* 0x000fe800078e0205 */
[----:B------:R-:W-:Y:S02]  /*13b90*/  IMAD.IADD R0, R3, 0x1, R0 ;  /* 0x0000000103007824 */ /* 0x000fe400078e0200 */
[----:B------:R-:W-:Y:S04]  /*13ba0*/  IMAD.WIDE.U32 R2, R2, 0x30, RZ ;  /* 0x0000003002027825 */ /* 0x000fe800078e00ff */
[----:B------:R-:W-:Y:S04]  /*13bb0*/  IMAD R0, R0, 0x30, RZ ;  /* 0x0000003000007824 */ /* 0x000fe800078e02ff */
[----:B------:R-:W-:Y:S01]  /*13bc0*/  IMAD.IADD R0, R3, 0x1, R0 ;  /* 0x0000000103007824 */ /* 0x000fe200078e0200 */
[-C--:B--2---:R-:W-:Y:S05]  /*13bd0*/  @P1 IADD3 R3, P0, R226, R2.reuse, RZ ;  /* 0x00000002e2031210 */ /* 0x084fea0007f1e0ff */
[----:B---3--:R-:W-:Y:S01]  /*13be0*/  @P1 IMAD.X R7, R0, 0x1, R225, P0 ;  /* 0x0000000100071824 */ /* 0x008fe200000e06e1 */
[-C--:B------:R-:W-:Y:S05]  /*13bf0*/  @P1 IADD3 R5, P0, R246, R2.reuse, RZ ;  /* 0x00000002f6051210 */ /* 0x080fea0007f1e0ff */
[----:B------:R-:W-:Y:S01]  /*13c00*/  @P1 IMAD.X R8, R0, 0x1, R245, P0 ;  /* 0x0000000100081824 */ /* 0x000fe200000e06f5 */
[----:B------:R-:W-:Y:S05]  /*13c10*/  @P1 IADD3 R6, P0, R244, R2, RZ ;  /* 0x00000002f4061210 */ /* 0x000fea0007f1e0ff */
        /* <DEDUP_REMOVED lines=14> */
[----:B------:R-:W-:Y:S04]  /*13d00*/  @P0 IADD3 R2, P2, R2, UR6, RZ ;  /* 0x0000000602020c10 */ /* 0x000fe8000ff5e0ff */
[----:B------:R-:W-:Y:S02]  /*13d10*/  @P0 IADD3.X R0, R0, UR7, RZ, P2, !PT ;  /* 0x0000000700000c10 */ /* 0x000fe400097fe4ff */
        /* <DEDUP_REMOVED lines=15> */
.L_x_472:
[----:B--234-:R-:W2:Y:S01]  /*13e10*/  LDL R2, [R1+0x4c] ;  /* 0x00004c0001027983 */ /* 0x01cea20000100800 */
[----:B------:R-:W-:Y:S02]  /*13e20*/  IMAD.MOV.U32 R0, RZ, RZ, c[0x0][0x2c4] ;  /* 0x0000b100ff007624 */ /* 0x000fe400078e00ff */
[----:B------:R-:W-:Y:S01]  /*13e30*/  IMAD.MOV.U32 R36, RZ, RZ, c[0x0][0x32c] ;  /* 0x0000cb00ff247624 */ /* 0x000fe200078e00ff */
[----:B------:R-:W3:Y:S02]  /*13e40*/  LDL R33, [R1+0x1c] ;  /* 0x00001c0001217983 */ /* 0x000ee40000100800 */
[----:B------:R-:W-:Y:S02]  /*13e50*/  ISETP.NE.AND P0, PT, R0, 0x1, PT ;  /* 0x000000010000780c */ /* 0x000fe40003f05270 */
[----:B------:R-:W3:Y:S04]  /*13e60*/  LDL R32, [R1+0x24] ;  /* 0x0000240001207983 */ /* 0x000ee80000100800 */
[----:B------:R-:W0:Y:S07]  /*13e70*/  LDGDEPBAR ;  /* 0x00000000000079af */ /* 0x000e2e0000000000 */
[----:B--2---:R-:W-:Y:S04]  /*13e80*/  @P0 IMAD.HI.U32 R0, R2, c[0x0][0x2c8], RZ ;  /* 0x0000b20002000a27 */ /* 0x004fe800078e00ff */
[----:B------:R-:W-:Y:S01]  /*13e90*/  IMAD.MOV.U32 R5, RZ, RZ, R2 ;  /* 0x000000ffff057224 */ /* 0x000fe200078e0002 */
[----:B------:R-:W-:Y:S01]  /*13ea0*/  @P0 SHF.R.U32.HI R5, RZ, c[0x0][0x2cc], R0 ;  /* 0x0000b300ff050a19 */ /* 0x000fe20000011600 */
[----:B------:R-:W-:Y:S01]  /*13eb0*/  IMAD R0, R223, -0x30, RZ ;  /* 0xffffffd0df007824 */ /* 0x000fe200078e02ff */
[----:B------:R-:W-:Y:S03]  /*13ec0*/  ISETP.GE.AND P0, PT, R36, 0x1, PT ;  /* 0x000000012400780c */ /* 0x000fe60003f06270 */
[----:B------:R-:W2:Y:S01]  /*13ed0*/  SHFL.IDX PT, R4, R5, RZ, 0x1c1f ;  /* 0x001c1fff05047589 */ /* 0x000ea200000e0000 */
[----:B------:R-:W-:Y:S04]  /*13ee0*/  IADD3 R7, -R251, 0x1, R0 ;  /* 0x00000001fb077810 */ /* 0x000fe80007ffe100 */
[----:B---3--:R-:W-:Y:S04]  /*13ef0*/  IADD3 R7, -R32, R7, R33 ;  /* 0x0000000720077210 */ /* 0x008fe80007ffe121 */
        /* <DEDUP_REMOVED lines=18> */
.L_x_475:
[----:B------:R-:W-:Y:S04]  /*14020*/  MOV R8, c[0x0][0x32c] ;  /* 0x0000cb0000087a02 */ /* 0x000fe80000000f00 */
[----:B------:R-:W-:Y:S11]  /*14030*/  ISETP.NE.AND P0, PT, R8, 0x1, PT ;  /* 0x000000010800780c */ /* 0x000ff60003f05270 */
[----:B------:R-:W-:Y:S02]  /*14040*/  @!UPT UIADD3 URZ, URZ, URZ, URZ ;  /* 0x0000003f3f3ff290 */ /* 0x000fe4000fffe03f */
[----:B------:R-:W-:Y:S05]  /*14050*/  @P0 IMAD.HI.U32 R8, R4, c[0x0][0x330], RZ ;  /* 0x0000cc0004080a27 */ /* 0x000fea00078e00ff */
[----:B------:R-:W-:Y:S02]  /*14060*/  @P0 SHF.R.U32.HI R4, RZ, c[0x0][0x334], R8 ;  /* 0x0000cd00ff040a19 */ /* 0x000fe40000011608 */
.L_x_476:
[----:B------:R-:W-:Y:S05]  /*14070*/  BSYNC B0 ;  /* 0x0000000000007941 */ /* 0x000fea0003800000 */
.L_x_474:
[----:B------:R-:W-:Y:S04]  /*14080*/  IMAD.IADD R8, R0, 0x1, -R251 ;  /* 0x0000000100087824 */ /* 0x000fe800078e0afb */
[----:B------:R-:W-:Y:S05]  /*14090*/  IMAD R4, R4, c[0x0][0x32c], R8 ;  /* 0x0000cb0004047a24 */ /* 0x000fea00078e0208 */
[----:B------:R-:W-:Y:S02]  /*140a0*/  IADD3 R8, R4, c[0x0][0x32c], RZ ;  /* 0x0000cb0004087a10 */ /* 0x000fe40007ffe0ff */
[----:B------:R-:W-:Y:S02]  /*140b0*/  IMNMX R2, R2, R4, !PT ;  /* 0x0000000402027217 */ /* 0x000fe40007800200 */
[----:B------:R-:W-:Y:S02]  /*140c0*/  IMNMX R3, R3, R8, PT ;  /* 0x0000000803037217 */ /* 0x000fe40003800200 */
.L_x_473:
        /* <DEDUP_REMOVED lines=73> */
.L_x_479:
[----:B------:R-:W-:Y:S04]  /*14560*/  MOV R14, c[0x0][0x32c] ;  /* 0x0000cb00000e7a02 */ /* 0x000fe80000000f00 */
[----:B------:R-:W-:Y:S11]  /*14570*/  ISETP.NE.AND P0, PT, R14, 0x1, PT ;  /* 0x000000010e00780c */ /* 0x000ff60003f05270 */
[----:B------:R-:W-:Y:S02]  /*14580*/  @!UPT UIADD3 URZ, URZ, URZ, URZ ;  /* 0x0000003f3f3ff290 */ /* 0x000fe4000fffe03f */
[----:B------:R-:W-:Y:S05]  /*14590*/  @P0 IMAD.HI.U32 R14, R4, c[0x0][0x330], RZ ;  /* 0x0000cc00040e0a27 */ /* 0x000fea00078e00ff */
[----:B------:R-:W-:Y:S02]  /*145a0*/  @P0 SHF.R.U32.HI R4, RZ, c[0x0][0x334], R14 ;  /* 0x0000cd00ff040a19 */ /* 0x000fe4000001160e */
.L_x_480:
[----:B------:R-:W-:Y:S05]  /*145b0*/  BSYNC B0 ;  /* 0x0000000000007941 */ /* 0x000fea0003800000 */
.L_x_478:
[----:B------:R-:W-:Y:S04]  /*145c0*/  IMAD.IADD R14, R0, 0x1, -R251 ;  /* 0x00000001000e7824 */ /* 0x000fe800078e0afb */
[----:B------:R-:W-:Y:S05]  /*145d0*/  IMAD R4, R4, c[0x0][0x32c], R14 ;  /* 0x0000cb0004047a24 */ /* 0x000fea00078e020e */
[----:B------:R-:W-:Y:S02]  /*145e0*/  IADD3 R14, R4, c[0x0][0x32c], RZ ;  /* 0x0000cb00040e7a10 */ /* 0x000fe40007ffe0ff */
[----:B------:R-:W-:Y:S02]  /*145f0*/  IMNMX R2, R2, R4, !PT ;  /* 0x0000000402027217 */ /* 0x000fe40007800200 */
[----:B------:R-:W-:Y:S02]  /*14600*/  IMNMX R3, R3, R14, PT ;  /* 0x0000000e03037217 */ /* 0x000fe40003800200 */
.L_x_477:
        /* <DEDUP_REMOVED lines=61> */
.L_x_483:
[----:B------:R-:W-:Y:S04]  /*149e0*/  MOV R14, c[0x0][0x32c] ;  /* 0x0000cb00000e7a02 */ /* 0x000fe80000000f00 */
[----:B------:R-:W-:Y:S11]  /*149f0*/  ISETP.NE.AND P0, PT, R14, 0x1, PT ;  /* 0x000000010e00780c */ /* 0x000ff60003f05270 */
[----:B------:R-:W-:Y:S02]  /*14a00*/  @!UPT UIADD3 URZ, URZ, URZ, URZ ;  /* 0x0000003f3f3ff290 */ /* 0x000fe4000fffe03f */
[----:B------:R-:W-:Y:S05]  /*14a10*/  @P0 IMAD.HI.U32 R14, R4, c[0x0][0x330], RZ ;  /* 0x0000cc00040e0a27 */ /* 0x000fea00078e00ff */
[----:B------:R-:W-:Y:S02]  /*14a20*/  @P0 SHF.R.U32.HI R4, RZ, c[0x0][0x334], R14 ;  /* 0x0000cd00ff040a19 */ /* 0x000fe4000001160e */
.L_x_484:
[----:B------:R-:W-:Y:S05]  /*14a30*/  BSYNC B0 ;  /* 0x0000000000007941 */ /* 0x000fea0003800000 */
.L_x_482:
[----:B------:R-:W-:Y:S04]  /*14a40*/  IMAD.IADD R14, R0, 0x1, -R251 ;  /* 0x00000001000e7824 */ /* 0x000fe800078e0afb */
[----:B------:R-:W-:Y:S05]  /*14a50*/  IMAD R4, R4, c[0x0][0x32c], R14 ;  /* 0x0000cb0004047a24 */ /* 0x000fea00078e020e */
[----:B------:R-:W-:Y:S02]  /*14a60*/  IADD3 R14, R4, c[0x0][0x32c], RZ ;  /* 0x0000cb00040e7a10 */ /* 0x000fe40007ffe0ff */
[----:B------:R-:W-:Y:S02]  /*14a70*/  IMNMX R2, R2, R4, !PT ;  /* 0x0000000402027217 */ /* 0x000fe40007800200 */
[----:B------:R-:W-:Y:S02]  /*14a80*/  IMNMX R3, R3, R14, PT ;  /* 0x0000000e03037217 */ /* 0x000fe40003800200 */
.L_x_481:
        /* <DEDUP_REMOVED lines=61> */
.L_x_487:
[----:B------:R-:W-:Y:S04]  /*14e60*/  MOV R5, c[0x0][0x32c] ;  /* 0x0000cb0000057a02 */ /* 0x000fe80000000f00 */
[----:B------:R-:W-:Y:S11]  /*14e70*/  ISETP.NE.AND P0, PT, R5, 0x1, PT ;  /* 0x000000010500780c */ /* 0x000ff60003f05270 */
[----:B------:R-:W-:Y:S02]  /*14e80*/  @!UPT UIADD3 URZ, URZ, URZ, URZ ;  /* 0x0000003f3f3ff290 */ /* 0x000fe4000fffe03f */
[----:B------:R-:W-:Y:S05]  /*14e90*/  @P0 IMAD.HI.U32 R5, R4, c[0x0][0x330], RZ ;  /* 0x0000cc0004050a27 */ /* 0x000fea00078e00ff */
[----:B------:R-:W-:Y:S02]  /*14ea0*/  @P0 SHF.R.U32.HI R4, RZ, c[0x0][0x334], R5 ;  /* 0x0000cd00ff040a19 */ /* 0x000fe40000011605 */
.L_x_488:
[----:B------:R-:W-:Y:S05]  /*14eb0*/  BSYNC B0 ;  /* 0x0000000000007941 */ /* 0x000fea0003800000 */
.L_x_486:
[----:B------:R-:W-:Y:S04]  /*14ec0*/  IMAD.IADD R0, R0, 0x1, -R251 ;  /* 0x0000000100007824 */ /* 0x000fe800078e0afb */
[----:B------:R-:W-:Y:S05]  /*14ed0*/  IMAD R4, R4, c[0x0][0x32c], R0 ;  /* 0x0000cb0004047a24 */ /* 0x000fea00078e0200 */
[----:B------:R-:W-:Y:S02]  /*14ee0*/  IADD3 R0, R4, c[0x0][0x32c], RZ ;  /* 0x0000cb0004007a10 */ /* 0x000fe40007ffe0ff */
[----:B------:R-:W-:Y:S02]  /*14ef0*/  IMNMX R2, R2, R4, !PT ;  /* 0x0000000402027217 */ /* 0x000fe40007800200 */
[----:B------:R-:W-:Y:S02]  /*14f00*/  IMNMX R3, R3, R0, PT ;  /* 0x0000000003037217 */ /* 0x000fe40003800200 */
.L_x_485:
        /* <DEDUP_REMOVED lines=166> */
[C---:B--2---:R-:W-:Y:S01]  /*15970*/  FMUL.FTZ R6, R3.reuse, R114 ;  /* 0x0000007203067220 */ /* 0x044fe20000410000 */
        /* <DEDUP_REMOVED lines=61> */
[----:B------:R-:W-:Y:S01]  /*15d50*/  FMUL.FTZ R69, R100, R69 ;  /* 0x0000004564457220 */ /* 0x000fe20000410000 */
        /* <DEDUP_REMOVED lines=9> */
[----:B------:R-:W-:Y:S01]  /*15df0*/  FMUL.FTZ R76, R2, R76 ;  /* 0x0000004c024c7220 */ /* 0x000fe20000410000 */
        /* <DEDUP_REMOVED lines=72> */
[C---:B------:R-:W-:Y:S02]  /*16280*/  FMUL.FTZ R39, R3.reuse, R147 ;  /* 0x0000009303277220 */ /* 0x040fe40000410000 */
[C---:B------:R-:W-:Y:S01]  /*16290*/  FMUL.FTZ R79, R0.reuse, R79 ;  /* 0x0000004f004f7220 */ /* 0x040fe20000410000 */
[----:B------:R1:W-:Y:S01]  /*162a0*/  MUFU.EX2 R174, R103 ;  /* 0x0000006700ae7308 */ /* 0x0003e20000000800 */
[C---:B------:R-:W-:Y:S02]  /*162b0*/  FMUL.FTZ R90, R0.reuse, R90 ;  /* 0x0000005a005a7220 */ /* 0x040fe40000410000 */
[----:B------:R-:W-:Y:S02]  /*162c0*/  FMUL.FTZ R91, R0, R91 ;  /* 0x0000005b005b7220 */ /* 0x000fe40000410000 */
[----:B----4-:R-:W-:Y:S02]  /*162d0*/  FMUL.FTZ R36, R100, R144 ;  /* 0x0000009064247220 */ /* 0x010fe40000410000 */
[C---:B------:R-:W-:Y:S02]  /*162e0*/  FMUL.FTZ R94, R0.reuse, R94 ;  /* 0x0000005e005e7220 */ /* 0x040fe40000410000 */
[----:B------:R-:W-:Y:S02]  /*162f0*/  FMUL.FTZ R95, R0, R95 ;  /* 0x0000005f005f7220 */ /* 0x000fe40000410000 */
[----:B------:R-:W-:Y:S01]  /*16300*/  FFMA.FTZ R3, R3, R252, R238 ;  /* 0x000000fc03037223 */ /* 0x000fe200000100ee */
        /* <DEDUP_REMOVED lines=53> */
[----:B------:R-:W2:Y:S01]  /*16660*/  LDL.LU R189, [R1] ;  /* 0x0000000001bd7983 */ /* 0x000ea20000300800 */
[----:B------:R-:W5:Y:S05]  /*16670*/  MUFU.EX2 R181, R111 ;  /* 0x0000006f00b57308 */ /* 0x000f6a0000000800 */
[C---:B------:R-:W-:Y:S08]  /*16680*/  HMMA.16816.F32 R24, R120.reuse, R124, R24 ;  /* 0x0000007c7818723c */ /* 0x040ff00000001818 */
[-C--:B------:R-:W-:Y:S01]  /*16690*/  HMMA.16816.F32 R28, R120, R126.reuse, R28 ;  /* 0x0000007e781c723c */ /* 0x080fe2000000181c */
[--C-:B-1----:R-:W-:Y:S04]  /*166a0*/  FFMA.FTZ R103, R185, c[0x0][0x2d0], -R164.reuse ;  /* 0x0000b400b9677a23 */ /* 0x102fe800000108a4 */
        /* <DEDUP_REMOVED lines=44> */
[----:B------:R-:W5:Y:S06]  /*16970*/  LDL R11, [R1+0xc] ;  /* 0x00000c00010b7983 */ /* 0x000f6c0000100800 */
[----:B------:R-:W-:Y:S01]  /*16980*/  FADD.FTZ R8, R237, R3 ;  /* 0x00000003ed087221 */ /* 0x000fe20000010000 */
[-C--:B------:R-:W-:Y:S04]  /*16990*/  HMMA.16816.F32 R120, R160, R134.reuse, R12 ;  /* 0x00000086a078723c */ /* 0x080fe8000000180c */
[----:B------:R-:W-:Y:S04]  /*169a0*/  FADD.FTZ R8, R235, R8 ;  /* 0x00000008eb087221 */ /* 0x000fe80000010000 */
        /* <DEDUP_REMOVED lines=10> */
[-C--:B------:R-:W-:Y:S01]  /*16a50*/  HMMA.16816.F32 R52, R108, R164.reuse, R52 ;  /* 0x000000a46c34723c */ /* 0x080fe20000001834 */
[----:B------:R-:W-:Y:S07]  /*16a60*/  FADD.FTZ R3, R233, R9 ;  /* 0x00000009e9037221 */ /* 0x000fee0000010000 */
[C---:B------:R-:W-:Y:S01]  /*16a70*/  HMMA.16816.F32 R56, R160.reuse, R164, R56 ;  /* 0x000000a4a038723c */ /* 0x040fe20000001838 */
[----:B------:R-:W-:Y:S03]  /*16a80*/  FADD.FTZ R10, R231, R3 ;  /* 0x00000003e70a7221 */ /* 0x000fe60000010000 */
[----:B--2---:R-:W-:Y:S02]  /*16a90*/  FFMA.FTZ R100, R100, R189, R242 ;  /* 0x000000bd64647223 */ /* 0x004fe400000100f2 */
[----:B---3--:R-:W-:Y:S02]  /*16aa0*/  FFMA.FTZ R3, R0, R193, R227 ;  /* 0x000000c100037223 */ /* 0x008fe400000100e3 */
[-C--:B------:R-:W-:Y:S01]  /*16ab0*/  HMMA.16816.F32 R60, R160, R166.reuse, R60 ;  /* 0x000000a6a03c723c */ /* 0x080fe2000000183c */
[----:B------:R-:W-:Y:S03]  /*16ac0*/  FADD.FTZ R2, R241, R100 ;  /* 0x00000064f1027221 */ /* 0x000fe60000010000 */
[----:B------:R-:W-:Y:S01]  /*16ad0*/  FADD.FTZ R3, R228, R3 ;  /* 0x00000003e4037221 */ /* 0x000fe20000010000 */
[-C--:B------:R-:W-:Y:S01]  /*16ae0*/  MOV R100, R101.reuse ;  /* 0x0000006500647202 */ /* 0x080fe20000000f00 */
[----:B------:R-:W-:Y:S02]  /*16af0*/  FADD.FTZ R2, R240, R2 ;  /* 0x00000002f0027221 */ /* 0x000fe40000010000 */
[----:B------:R-:W-:Y:S01]  /*16b00*/  FADD.FTZ R0, R234, R10 ;  /* 0x0000000aea007221 */ /* 0x000fe20000010000 */
[C---:B------:R-:W-:Y:S03]  /*16b10*/  HMMA.16816.F32 R64, R108.reuse, R166, R64 ;  /* 0x000000a66c40723c */ /* 0x040fe60000001840 */
[----:B------:R-:W-:Y:S02]  /*16b20*/  FADD.FTZ R9, R239, R2 ;  /* 0x00000002ef097221 */ /* 0x000fe40000010000 */
[----:B------:R-:W-:Y:S02]  /*16b30*/  FADD.FTZ R2, R236, R8 ;  /* 0x00000008ec027221 */ /* 0x000fe40000010000 */
[----:B------:R-:W-:Y:S01]  /*16b40*/  FADD.FTZ R9, R226, R9 ;  /* 0x00000009e2097221 */ /* 0x000fe20000010000 */
[-C--:B------:R-:W-:Y:S01]  /*16b50*/  HMMA.16816.F32 R68, R108, R168.reuse, R68 ;  /* 0x000000a86c44723c */ /* 0x080fe20000001844 */
[----:B------:R-:W-:Y:S03]  /*16b60*/  FADD.FTZ R3, R229, R3 ;  /* 0x00000003e5037221 */ /* 0x000fe60000010000 */
[----:B------:R-:W-:Y:S02]  /*16b70*/  FADD.FTZ R10, R224, R2 ;  /* 0x00000002e00a7221 */ /* 0x000fe40000010000 */
        /* <DEDUP_REMOVED lines=15> */
[-C--:B-1----:R-:W-:Y:S04]  /*16c70*/  HMMA.16816.F32 R84, R108, R4.reuse, R84 ;  /* 0x000000046c54723c */ /* 0x082fe80000001854 */
[----:B------:R-:W-:Y:S04]  /*16c80*/  FADD.FTZ R3, R174, R3 ;  /* 0x00000003ae037221 */ /* 0x000fe80000010000 */
[C---:B------:R-:W-:Y:S07]  /*16c90*/  HMMA.16816.F32 R88, R160.reuse, R4, R88 ;  /* 0x00000004a058723c */ /* 0x040fee0000001858 */
        /* <DEDUP_REMOVED lines=13> */
[----:B------:R-:W-:Y:S01]  /*16d70*/  FADD.FTZ R2, R107, R2 ;  /* 0x000000026b027221 */ /* 0x000fe20000010000 */
[----:B------:R-:W-:Y:S01]  /*16d80*/  MOV R107, R104 ;  /* 0x00000068006b7202 */ /* 0x000fe20000000f00 */
[----:B------:R-:W-:Y:S02]  /*16d90*/  FADD.FTZ R4, R183, R5 ;  /* 0x00000005b7047221 */ /* 0x000fe40000010000 */
[----:B------:R-:W-:Y:S02]  /*16da0*/  FADD.FTZ R5, R192, R0 ;  /* 0x00000000c0057221 */ /* 0x000fe40000010000 */
[----:B------:R-:W-:Y:S02]  /*16db0*/  FADD.FTZ R3, R179, R3 ;  /* 0x00000003b3037221 */ /* 0x000fe40000010000 */
[----:B------:R-:W-:Y:S01]  /*16dc0*/  FADD.FTZ R0, R103, R2 ;  /* 0x0000000267007221 */ /* 0x000fe20000010000 */
[----:B------:R1:W-:Y:S01]  /*16dd0*/  STL [R1], R5 ;  /* 0x0000000501007387 */ /* 0x0003e20000100800 */
[----:B------:R-:W-:Y:S01]  /*16de0*/  FADD.FTZ R2, R177, R3 ;  /* 0x00000003b1027221 */ /* 0x000fe20000010000 */
[----:B------:R-:W-:Y:S01]  /*16df0*/  MOV R103, R105 ;  /* 0x0000006900677202 */ /* 0x000fe20000000f00 */
[----:B------:R-:W-:Y:S01]  /*16e00*/  FADD.FTZ R0, R102, R0 ;  /* 0x0000000066007221 */ /* 0x000fe20000010000 */
[----:B------:R-:W-:Y:S01]  /*16e10*/  MOV R102, R106 ;  /* 0x0000006a00667202 */ /* 0x000fe20000000f00 */
[----:B------:R-:W-:Y:S01]  /*16e20*/  FADD.FTZ R252, R181, R4 ;  /* 0x00000004b5fc7221 */ /* 0x000fe20000010000 */
[----:B------:R1:W-:Y:S04]  /*16e30*/  STL [R1+0x4], R2 ;  /* 0x0000040201007387 */ /* 0x0003e80000100800 */
[----:B------:R1:W-:Y:S01]  /*16e40*/  STL [R1+0x8], R0 ;  /* 0x0000080001007387 */ /* 0x0003e20000100800 */
[C---:B-----5:R-:W-:Y:S02]  /*16e50*/  ISETP.GT.AND P0, PT, R223.reuse, R11, PT ;  /* 0x0000000bdf00720c */ /* 0x060fe40003f04270 */
[----:B------:R-:W-:Y:S11]  /*16e60*/  IADD3 R223, R223, -0x1, RZ ;  /* 0xffffffffdfdf7810 */ /* 0x000ff60007ffe0ff */
[----:B-1----:R-:W-:-:S05]  /*16e70*/  @P0 BRA `(.L_x_489) ;  /* 0xffffbbf000000947 */ /* 0x002fca000383ffff */
.L_x_470:
[----:B-1----:R-:W2:Y:S04]  /*16e80*/  LDL R3, [R1+0x24] ;  /* 0x0000240001037983 */ /* 0x002ea80000100800 */
[----:B------:R-:W3:Y:S01]  /*16e90*/  LDL R2, [R1+0x1c] ;  /* 0x00001c0001027983 */ /* 0x000ee20000100800 */
[----:B------:R-:W-:-:S02]  /*16ea0*/  IMAD.MOV.U32 R0, RZ, RZ, c[0x0][0x2c4] ;  /* 0x0000b100ff007624 */ /* 0x000fc400078e00ff */
[----:B------:R-:W-:-:S03]  /*16eb0*/  IMAD.MOV.U32 R4, RZ, RZ, c[0x0][0x32c] ;  /* 0x0000cb00ff047624 */ /* 0x000fc600078e00ff */
[----:B------:R-:W-:Y:S02]  /*16ec0*/  ISETP.NE.AND P1, PT, R0, 0x1, PT ;  /* 0x000000010000780c */ /* 0x000fe40003f25270 */
[----:B------:R-:W1:Y:S01]  /*16ed0*/  S2R R0, SR_CTAID.X ;  /* 0x0000000000007919 */ /* 0x000e620000002500 */
[----:B------:R-:W-:Y:S02]  /*16ee0*/  ISETP.GE.AND P0, PT, R4, 0x1, PT ;  /* 0x000000010400780c */ /* 0x000fe40003f06270 */
[----:B-1----:R-:W-:Y:S01]  /*16ef0*/  LEA R0, R0, 0x7f, 0x7 ;  /* 0x0000007f00007811 */ /* 0x002fe200078e38ff */
[----:B--2---:R-:W-:-:S07]  /*16f00*/  IMAD.MOV.U32 R5, RZ, RZ, R3 ;  /* 0x000000ffff057224 */ /* 0x004fce00078e0003 */
[----:B------:R-:W-:Y:S01]  /*16f10*/  @P1 IMAD.HI.U32 R3, R0, c[0x0][0x2c8], RZ ;  /* 0x0000b20000031a27 */ /* 0x000fe200078e00ff */
[----:B---3--:R-:W-:-:S04]  /*16f20*/  IADD3 R2, R2, 0x1, -R5 ;  /* 0x0000000102027810 */ /* 0x008fc80007ffe805 */
        /* <DEDUP_REMOVED lines=13> */
.L_x_491:
[----:B------:R-:W-:-:S04]  /*17000*/  MOV R3, c[0x0][0x32c] ;  /* 0x0000cb0000037a02 */ /* 0x000fc80000000f00 */
[----:B------:R-:W-:-:S13]  /*17010*/  ISETP.NE.AND P0, PT, R3, 0x1, PT ;  /* 0x000000010300780c */ /* 0x000fda0003f05270 */
[----:B------:R-:W-:-:S05]  /*17020*/  @P0 IMAD.HI.U32 R3, R0, c[0x0][0x330], RZ ;  /* 0x0000cc0000030a27 */ /* 0x000fca00078e00ff */
[----:B------:R-:W-:-:S05]  /*17030*/  @P0 SHF.R.U32.HI R0, RZ, c[0x0][0x334], R3 ;  /* 0x0000cd00ff000a19 */ /* 0x000fca0000011603 */
.L_x_492:
[----:B------:R-:W-:-:S05]  /*17040*/  IMAD R0, R0, c[0x0][0x32c], RZ ;  /* 0x0000cb0000007a24 */ /* 0x000fca00078e02ff */
[----:B------:R-:W-:-:S03]  /*17050*/  IMNMX R2, R2, R0, !PT ;  /* 0x0000000002027217 */ /* 0x000fc60007800200 */
.L_x_490:
        /* <DEDUP_REMOVED lines=29> */
.L_x_496:
[----:B------:R-:W2:Y:S01]  /*17230*/  LDL R102, [R1+0x48] ;  /* 0x0000480001667983 */ /* 0x000ea20000100800 */
[----:B------:R-:W-:Y:S04]  /*17240*/  DEPBAR.LE SB0, 0x0 ;  /* 0x000080000000791a */ /* 0x000fe80000000000 */
[----:B---3--:R-:W3:Y:S01]  /*17250*/  LDL R0, [R1+0x20] ;  /* 0x0000200001007983 */ /* 0x008ee20000100800 */
[----:B------:R-:W-:Y:S02]  /*17260*/  IMAD.MOV.U32 R2, RZ, RZ, R106 ;  /* 0x000000ffff027224 */ /* 0x000fe400078e006a */
[----:B------:R-:W-:Y:S01]  /*17270*/  IMAD.MOV.U32 R3, RZ, RZ, R105 ;  /* 0x000000ffff037224 */ /* 0x000fe200078e0069 */
[----:B------:R-:W-:Y:S01]  /*17280*/  BAR.SYNC.DEFER_BLOCKING 0x0 ;  /* 0x0000000000007b1d */ /* 0x000fe20000010000 */
[----:B------:R-:W-:Y:S05]  /*17290*/  IMAD.MOV.U32 R101, RZ, RZ, R104 ;  /* 0x000000ffff657224 */ /* 0x000fea00078e0068 */
        /* <DEDUP_REMOVED lines=15> */
[----:B-1--4-:R-:W2:Y:S01]  /*17390*/  LDL.64 R28, [R1+0x40] ;  /* 0x00004000011c7983 */ /* 0x012ea20000100a00 */
[----:B------:R-:W-:Y:S03]  /*173a0*/  SHF.R.S32.HI R0, RZ, 0x1f, R223 ;  /* 0x0000001fff007819 */ /* 0x000fe600000114df */
[----:B------:R-:W3:Y:S02]  /*173b0*/  LDL.64 R26, [R1+0x38] ;  /* 0x00003800011a7983 */ /* 0x000ee40000100a00 */
[----:B------:R-:W-:Y:S02]  /*173c0*/  IMAD R0, R0, c[0x0][0x208], RZ ;  /* 0x0000820000007a24 */ /* 0x000fe400078e02ff */
[----:B------:R-:W4:Y:S02]  /*173d0*/  LDL R25, [R1+0x18] ;  /* 0x0000180001197983 */ /* 0x000f240000100800 */
[C---:B------:R-:W-:Y:S02]  /*173e0*/  IMAD R0, R223.reuse, c[0x0][0x20c], R0 ;  /* 0x00008300df007a24 */ /* 0x040fe400078e0200 */
[----:B------:R-:W5:Y:S04]  /*173f0*/  LDL R24, [R1+0x14] ;  /* 0x0000140001187983 */ /* 0x000f680000100800 */
[----:B------:R-:W5:Y:S04]  /*17400*/  LDL R23, [R1+0x10] ;  /* 0x0000100001177983 */ /* 0x000f680000100800 */
[----:B------:R-:W5:Y:S04]  /*17410*/  LDL R22, [R1+0xc] ;  /* 0x00000c0001167983 */ /* 0x000f680000100800 */
[----:B------:R-:W1:Y:S02]  /*17420*/  S2R R4, SR_TID.X ;  /* 0x0000000000047919 */ /* 0x000e640000002100 */
        /* <DEDUP_REMOVED lines=11> */
[C---:B---3--:R-:W-:Y:S01]  /*174e0*/  IMAD.X R9, R0.reuse, 0x1, R27, P0 ;  /* 0x0000000100097824 */ /* 0x048fe200000e061b */
[-C--:B----4-:R-:W-:Y:S05]  /*174f0*/  IADD3 R8, P0, R25, R4.reuse, RZ ;  /* 0x0000000419087210 */ /* 0x090fea0007f1e0ff */
[----:B-----5:R-:W-:Y:S01]  /*17500*/  IMAD.X R10, R0, 0x1, R24, P0 ;  /* 0x00000001000a7824 */ /* 0x020fe200000e0618 */
        /* <DEDUP_REMOVED lines=29> */
.L_x_494:
        /* <DEDUP_REMOVED lines=193> */
[----:B--23--:R-:W2:Y:S04]  /*182f0*/  S2R R102, SR_TID.X ;  /* 0x0000000000667919 */ /* 0x00cea80000002100 */
[----:B------:R-:W3:Y:S04]  /*18300*/  LDL.64 R204, [R1+0x30] ;  /* 0x0000300001cc7983 */ /* 0x000ee80000100a00 */
[----:B----4-:R-:W4:Y:S04]  /*18310*/  LDL R22, [R1+0x60] ;  /* 0x0000600001167983 */ /* 0x010f280000100800 */
[----:B------:R-:W5:Y:S04]  /*18320*/  LDL R11, [R1+0x5c] ;  /* 0x00005c00010b7983 */ /* 0x000f680000100800 */
[----:B------:R-:W4:Y:S04]  /*18330*/  LDL R21, [R1+0x58] ;  /* 0x0000580001157983 */ /* 0x000f280000100800 */
[----:B------:R-:W4:Y:S01]  /*18340*/  LDL R20, [R1+0x54] ;  /* 0x0000540001147983 */ /* 0x000f220000100800 */
[----:B--2---:R-:W-:Y:S04]  /*18350*/  SHF.R.S32.HI R206, RZ, 0x1f, R102 ;  /* 0x0000001fffce7819 */ /* 0x004fe80000011466 */
[----:B------:R-:W-:Y:S02]  /*18360*/  LEA.HI R206, R206, R102, RZ, 0x2 ;  /* 0x00000066cece7211 */ /* 0x000fe400078f10ff */
[----:B------:R-:W2:Y:S02]  /*18370*/  LDL.64 R102, [R1+0x28] ;  /* 0x0000280001667983 */ /* 0x000ea40000100a00 */
[----:B------:R-:W-:Y:S04]  /*18380*/  SHF.R.S32.HI R206, RZ, 0x2, R206 ;  /* 0x00000002ffce7819 */ /* 0x000fe800000114ce */
[----:B------:R-:W-:Y:S04]  /*18390*/  IADD3 R0, -R206, 0x30, RZ ;  /* 0x00000030ce007810 */ /* 0x000fe80007ffe1ff */
[----:B------:R-:W-:Y:S11]  /*183a0*/  ISETP.GE.AND P1, PT, R0, 0x1, PT ;  /* 0x000000010000780c */ /* 0x000ff60003f26270 */
[----:B------:R-:W-:Y:S02]  /*183b0*/  @!UPT UIADD3 URZ, URZ, URZ, URZ ;  /* 0x0000003f3f3ff290 */ /* 0x000fe4000fffe03f */
[----:B------:R-:W-:Y:S04]  /*183c0*/  @P1 IADD3 R4, R223, -0x1, RZ ;  /* 0xffffffffdf041810 */ /* 0x000fe80007ffe0ff */
[----:B------:R-:W-:Y:S01]  /*183d0*/  @P1 SHF.R.S32.HI R5, RZ, 0x1f, R4 ;  /* 0x0000001fff051819 */ /* 0x000fe20000011404 */
[C---:B------:R-:W-:Y:S04]  /*183e0*/  @P1 IMAD.WIDE.U32 R6, R4.reuse, c[0x0][0x1e0], RZ ;  /* 0x0000780004061a25 */ /* 0x040fe800078e00ff */
[----:B------:R-:W-:Y:S04]  /*183f0*/  @P1 IMAD R5, R5, c[0x0][0x1e0], RZ ;  /* 0x0000780005051a24 */ /* 0x000fe800078e02ff */
[----:B------:R-:W-:Y:S04]  /*18400*/  @P1 IMAD R4, R4, c[0x0][0x1e4], R5 ;  /* 0x0000790004041a24 */ /* 0x000fe800078e0205 */
[----:B------:R-:W-:Y:S02]  /*18410*/  @P1 IMAD.IADD R7, R7, 0x1, R4 ;  /* 0x0000000107071824 */ /* 0x000fe400078e0204 */
[----:B---3--:R-:W-:Y:S02]  /*18420*/  @P1 IMAD.MOV.U32 R4, RZ, RZ, R204 ;  /* 0x000000ffff041224 */ /* 0x008fe400078e00cc */
[----:B--2---:R-:W-:Y:S04]  /*18430*/  @P1 IMAD.MOV.U32 R5, RZ, RZ, R103 ;  /* 0x000000ffff051224 */ /* 0x004fe800078e0067 */
[----:B------:R-:W-:Y:S04]  /*18440*/  @P1 IMAD.WIDE.U32 R4, R6, 0x30, R4 ;  /* 0x0000003006041825 */ /* 0x000fe800078e0004 */
[----:B------:R-:W-:Y:S02]  /*18450*/  @P1 IMAD R6, R7, 0x30, RZ ;  /* 0x0000003007061824 */ /* 0x000fe400078e02ff */
[C---:B------:R-:W-:Y:S02]  /*18460*/  @P1 IMAD.SHL.U32 R7, R4.reuse, 0x2, RZ ;  /* 0x0000000204071824 */ /* 0x040fe400078e00ff */
[----:B------:R-:W-:Y:S02]  /*18470*/  @P1 IMAD.IADD R6, R5, 0x1, R6 ;  /* 0x0000000105061824 */ /* 0x000fe400078e0206 */
[----:B------:R-:W-:Y:S01]  /*18480*/  IMAD.U32 R5, RZ, RZ, UR7 ;  /* 0x00000007ff057e24 */ /* 0x000fe2000f8e00ff */
        /* <DEDUP_REMOVED lines=11> */
[----:B------:R-:W-:Y:S04]  /*18540*/  @P0 IMAD.WIDE.U32 R8, R0, c[0x0][0x1e0], RZ ;  /* 0x0000780000080a25 */ /* 0x000fe800078e00ff */
[----:B------:R-:W-:Y:S04]  /*18550*/  @P0 IMAD R4, R4, c[0x0][0x1e0], RZ ;  /* 0x0000780004040a24 */ /* 0x000fe800078e02ff */
[----:B------:R-:W-:Y:S02]  /*18560*/  @P0 IMAD R10, R0, c[0x0][0x1e4], R4 ;  /* 0x00007900000a0a24 */ /* 0x000fe400078e0204 */
[----:B------:R-:W-:Y:S02]  /*18570*/  IMAD.U32 R4, RZ, RZ, UR6 ;  /* 0x00000006ff047e24 */ /* 0x000fe4000f8e00ff */
[----:B------:R-:W-:Y:S02]  /*18580*/  @P0 IMAD.IADD R0, R9, 0x1, R10 ;  /* 0x0000000109000824 */ /* 0x000fe400078e020a */
[----:B------:R-:W-:Y:S04]  /*18590*/  @P0 IMAD.WIDE.U32 R4, R8, 0x30, R4 ;  /* 0x0000003008040825 */ /* 0x000fe800078e0004 */
[----:B------:R-:W-:Y:S04]  /*185a0*/  @P0 IMAD R0, R0, 0x30, RZ ;  /* 0x0000003000000824 */ /* 0x000fe800078e02ff */
[----:B------:R-:W-:Y:S01]  /*185b0*/  @P0 IMAD.IADD R0, R0, 0x1, R5 ;  /* 0x0000000100000824 */ /* 0x000fe200078e0205 */
[-C--:B------:R-:W-:Y:S05]  /*185c0*/  @P0 IADD3 R5, P2, R204, R4.reuse, RZ ;  /* 0x00000004cc050210 */ /* 0x080fea0007f5e0ff */
[----:B------:R-:W-:Y:S01]  /*185d0*/  @P0 IMAD.X R8, R0, 0x1, R103, P2 ;  /* 0x0000000100080824 */ /* 0x000fe200010e0667 */
[C---:B-1----:R-:W-:Y:S04]  /*185e0*/  @P0 LEA R12, P2, R5.reuse, c[0x0][0x1c8], 0x1 ;  /* 0x00007200050c0a11 */ /* 0x042fe800078408ff */
[----:B------:R-:W-:Y:S02]  /*185f0*/  @P0 LEA.HI.X R13, R5, c[0x0][0x1cc], R8, 0x1, P2 ;  /* 0x00007300050d0a11 */ /* 0x000fe400010f0c08 */
[-C--:B----4-:R-:W-:Y:S05]  /*18600*/  @P0 IADD3 R5, P2, R22, R4.reuse, RZ ;  /* 0x0000000416050210 */ /* 0x090fea0007f5e0ff */
[C---:B-----5:R-:W-:Y:S01]  /*18610*/  @P0 IMAD.X R8, R0.reuse, 0x1, R11, P2 ;  /* 0x0000000100080824 */ /* 0x060fe200010e060b */
        /* <DEDUP_REMOVED lines=17> */
.L_x_495:
        /* <DEDUP_REMOVED lines=141> */
[C---:B------:R-:W-:Y:S02]  /*19000*/  FMUL.FTZ R76, R101.reuse, R76 ;  /* 0x0000004c654c7220 */ /* 0x040fe40000410000 */
[--C-:B-1----:R-:W-:Y:S01]  /*19010*/  FFMA.FTZ R3, R18, c[0x0][0x2d0], -R161.reuse ;  /* 0x0000b40012037a23 */ /* 0x102fe200000108a1 */
[----:B---3--:R-:W-:Y:S01]  /*19020*/  F2FP.PACK_AB R114, R248, R247 ;  /* 0x000000f7f872723e */ /* 0x008fe200000000ff */
[C---:B------:R-:W-:Y:S02]  /*19030*/  FMUL.FTZ R18, R102.reuse, R126 ;  /* 0x0000007e66127220 */ /* 0x040fe40000410000 */
[----:B------:R1:W-:Y:S01]  /*19040*/  MUFU.EX2 R244, R3 ;  /* 0x0000000300f47308 */ /* 0x0003e20000000800 */
[----:B------:R-:W-:Y:S02]  /*19050*/  FMUL.FTZ R77, R101, R77 ;  /* 0x0000004d654d7220 */ /* 0x000fe40000410000 */
[C---:B------:R-:W-:Y:S02]  /*19060*/  FMUL.FTZ R82, R102.reuse, R82 ;  /* 0x0000005266527220 */ /* 0x040fe40000410000 */
[----:B------:R-:W-:Y:S01]  /*19070*/  FMUL.FTZ R83, R102, R83 ;  /* 0x0000005366537220 */ /* 0x000fe20000410000 */
        /* <DEDUP_REMOVED lines=90> */
[C---:B-1----:R-:W-:Y:S01]  /*19620*/  FMUL.FTZ R4, R103.reuse, R112 ;  /* 0x0000007067047220 */ /* 0x042fe20000410000 */
[----:B------:R-:W-:Y:S02]  /*19630*/  F2FP.PACK_AB R112, R250, R249 ;  /* 0x000000f9fa70723e */ /* 0x000fe400000000ff */
[----:B----4-:R-:W-:Y:S05]  /*19640*/  F2FP.PACK_AB R119, R238, R237 ;  /* 0x000000edee77723e */ /* 0x010fea00000000ff */
[-C--:B------:R-:W-:Y:S05]  /*19650*/  HMMA.16816.F32 R4, R112, R20.reuse, R4 ;  /* 0x000000147004723c */ /* 0x080fea0000001804 */
[----:B--2---:R-:W-:Y:S03]  /*19660*/  FFMA.FTZ R100, R186, c[0x0][0x2d0], -R3 ;  /* 0x0000b400ba647a23 */ /* 0x004fe60000010803 */
        /* <DEDUP_REMOVED lines=22> */
[C---:B------:R-:W-:Y:S03]  /*197d0*/  FMUL.FTZ R39, R102.reuse, R147 ;  /* 0x0000009366277220 */ /* 0x040fe60000410000 */
[----:B------:R-:W-:Y:S02]  /*197e0*/  FFMA.FTZ R102, R102, R252, R245 ;  /* 0x000000fc66667223 */ /* 0x000fe400000100f5 */
        /* <DEDUP_REMOVED lines=10> */
[----:B------:R-:W4:Y:S01]  /*19890*/  LDL.LU R194, [R1+0x8] ;  /* 0x0000080001c27983 */ /* 0x000f220000300800 */
[----:B------:R1:W1:Y:S06]  /*198a0*/  MUFU.EX2 R193, R100 ;  /* 0x0000006400c17308 */ /* 0x00026c0000000800 */
        /* <DEDUP_REMOVED lines=15> */
[----:B------:R-:W2:Y:S07]  /*199a0*/  LDL.LU R196, [R1] ;  /* 0x0000000001c47983 */ /* 0x000eae0000300800 */
[C---:B------:R-:W-:Y:S08]  /*199b0*/  HMMA.16816.F32 R88, R116.reuse, R124, R88 ;  /* 0x0000007c7458723c */ /* 0x040ff00000001858 */
[-C--:B------:R-:W-:Y:S04]  /*199c0*/  HMMA.16816.F32 R92, R116, R126.reuse, R92 ;  /* 0x0000007e745c723c */ /* 0x080fe8000000185c */
[--C-:B-----5:R-:W-:Y:S02]  /*199d0*/  FFMA.FTZ R100, R197, c[0x0][0x2d0], -R161.reuse ;  /* 0x0000b400c5647a23 */ /* 0x120fe400000108a1 */
[----:B------:R-:W5:Y:S01]  /*199e0*/  LDL R197, [R1+0x50] ;  /* 0x0000500001c57983 */ /* 0x000f620000100800 */
[----:B------:R-:W-:Y:S01]  /*199f0*/  F2FP.PACK_AB R116, R225, R226 ;  /* 0x000000e2e174723e */ /* 0x000fe200000000ff */
[----:B------:R-:W-:Y:S01]  /*19a00*/  HMMA.16816.F32 R96, R112, R126, R96 ;  /* 0x0000007e7060723c */ /* 0x000fe20000001860 */
[----:B------:R1:W-:Y:S01]  /*19a10*/  MUFU.EX2 R187, R100 ;  /* 0x0000006400bb7308 */ /* 0x0003e20000000800 */
[----:B------:R-:W1:Y:S02]  /*19a20*/  LDSM.16.MT88.4 R124, [R209+0x2880] ;  /* 0x00288000d17c783b */ /* 0x000e640000004200 */
[----:B------:R-:W-:Y:S02]  /*19a30*/  F2FP.PACK_AB R117, R207, R224 ;  /* 0x000000e0cf75723e */ /* 0x000fe400000000ff */
[----:B------:R-:W-:Y:S02]  /*19a40*/  F2FP.PACK_AB R118, R205, R206 ;  /* 0x000000cecd76723e */ /* 0x000fe400000000ff */
[----:B------:R-:W-:Y:S04]  /*19a50*/  F2FP.PACK_AB R112, R233, R234 ;  /* 0x000000eae970723e */ /* 0x000fe800000000ff */
[----:B------:R-:W-:Y:S02]  /*19a60*/  F2FP.PACK_AB R113, R231, R232 ;  /* 0x000000e8e771723e */ /* 0x000fe400000000ff */
[----:B------:R-:W-:Y:S02]  /*19a70*/  F2FP.PACK_AB R114, R229, R230 ;  /* 0x000000e6e572723e */ /* 0x000fe400000000ff */
[----:B------:R-:W-:Y:S02]  /*19a80*/  F2FP.PACK_AB R115, R227, R228 ;  /* 0x000000e4e373723e */ /* 0x000fe400000000ff */
[----:B------:R-:W-:Y:S05]  /*19a90*/  F2FP.PACK_AB R119, R193, R204 ;  /* 0x000000ccc177723e */ /* 0x000fea00000000ff */
[-C--:B-1----:R-:W-:Y:S03]  /*19aa0*/  HMMA.16816.F32 R4, R112, R120.reuse, R4 ;  /* 0x000000787004723c */ /* 0x082fe60000001804 */
[--C-:B------:R-:W-:Y:S04]  /*19ab0*/  FFMA.FTZ R100, R198, c[0x0][0x2d0], -R161.reuse ;  /* 0x0000b400c6647a23 */ /* 0x100fe800000108a1 */
        /* <DEDUP_REMOVED lines=34> */
[-C--:B----4-:R-:W-:Y:S01]  /*19ce0*/  HMMA.16816.F32 R84, R112, R124.reuse, R84 ;  /* 0x0000007c7054723c */ /* 0x090fe20000001854 */
[----:B------:R1:W4:Y:S07]  /*19cf0*/  MUFU.EX2 R180, R100 ;  /* 0x0000006400b47308 */ /* 0x00032e0000000800 */
[C---:B------:R-:W-:Y:S08]  /*19d00*/  HMMA.16816.F32 R88, R116.reuse, R124, R88 ;  /* 0x0000007c7458723c */ /* 0x040ff00000001858 */
[-C--:B------:R-:W-:Y:S08]  /*19d10*/  HMMA.16816.F32 R92, R116, R126.reuse, R92 ;  /* 0x0000007e745c723c */ /* 0x080ff0000000185c */
[----:B------:R-:W-:Y:S04]  /*19d20*/  HMMA.16816.F32 R96, R112, R126, R96 ;  /* 0x0000007e7060723c */ /* 0x000fe80000001860 */
[----:B-1----:R-:W-:Y:S01]  /*19d30*/  FFMA.FTZ R100, R201, c[0x0][0x2d0], -R3 ;  /* 0x0000b400c9647a23 */ /* 0x002fe20000010803 */
[----:B----4-:R-:W-:Y:S01]  /*19d40*/  F2FP.PACK_AB R160, R180, R181 ;  /* 0x000000b5b4a0723e */ /* 0x010fe200000000ff */
[----:B------:R-:W-:Y:S02]  /*19d50*/  FFMA.FTZ R0, R0, R194, R235 ;  /* 0x000000c200007223 */ /* 0x000fe400000100eb */
[----:B------:R1:W-:Y:S04]  /*19d60*/  MUFU.EX2 R179, R100 ;  /* 0x0000006400b37308 */ /* 0x0003e80000000800 */
[----:B------:R-:W-:Y:S04]  /*19d70*/  FADD.FTZ R0, R236, R0 ;  /* 0x00000000ec007221 */ /* 0x000fe80000010000 */
[----:B------:R-:W-:Y:S02]  /*19d80*/  FADD.FTZ R0, R237, R0 ;  /* 0x00000000ed007221 */ /* 0x000fe40000010000 */
[--C-:B-1----:R-:W-:Y:S02]  /*19d90*/  FFMA.FTZ R100, R202, c[0x0][0x2d0], -R3.reuse ;  /* 0x0000b400ca647a23 */ /* 0x102fe40000010803 */
[----:B------:R-:W-:Y:S01]  /*19da0*/  FFMA.FTZ R3, R108, c[0x0][0x2d0], -R3 ;  /* 0x0000b4006c037a23 */ /* 0x000fe20000010803 */
[----:B------:R-:W-:Y:S01]  /*19db0*/  F2FP.PACK_AB R108, R192, R191 ;  /* 0x000000bfc06c723e */ /* 0x000fe200000000ff */
[----:B------:R1:W4:Y:S01]  /*19dc0*/  MUFU.EX2 R178, R100 ;  /* 0x0000006400b27308 */ /* 0x0003220000000800 */
[----:B---3--:R-:W-:Y:S02]  /*19dd0*/  FFMA.FTZ R101, R101, R195, R239 ;  /* 0x000000c365657223 */ /* 0x008fe400000100ef */
[--C-:B-1----:R-:W-:Y:S01]  /*19de0*/  FFMA.FTZ R100, R203, c[0x0][0x2d0], -R110.reuse ;  /* 0x0000b400cb647a23 */ /* 0x102fe2000001086e */
[----:B----4-:R-:W-:Y:S06]  /*19df0*/  F2FP.PACK_AB R161, R178, R179 ;  /* 0x000000b3b2a1723e */ /* 0x010fec00000000ff */
[----:B------:R1:W-:Y:S01]  /*19e00*/  MUFU.EX2 R177, R100 ;  /* 0x0000006400b17308 */ /* 0x0003e20000000800 */
[----:B--2---:R-:W-:Y:S02]  /*19e10*/  FFMA.FTZ R103, R103, R196, R249 ;  /* 0x000000c467677223 */ /* 0x004fe400000100f9 */
[----:B-1----:R-:W-:Y:S01]  /*19e20*/  FFMA.FTZ R100, R190, c[0x0][0x2d0], -R110 ;  /* 0x0000b400be647a23 */ /* 0x002fe2000001086e */
[----:B------:R-:W-:Y:S02]  /*19e30*/  F2FP.PACK_AB R110, R184, R185 ;  /* 0x000000b9b86e723e */ /* 0x000fe400000000ff */
[C---:B-----5:R-:W-:Y:S04]  /*19e40*/  ISETP.GT.AND P0, PT, R223.reuse, R197, PT ;  /* 0x000000c5df00720c */ /* 0x060fe80003f04270 */
[----:B------:R-:W1:Y:S01]  /*19e50*/  MUFU.EX2 R176, R100 ;  /* 0x0000006400b07308 */ /* 0x000e620000000800 */
[----:B------:R-:W-:Y:S01]  /*19e60*/  IADD3 R223, R223, -0x1, RZ ;  /* 0xffffffffdfdf7810 */ /* 0x000fe20007ffe0ff */
[-C--:B------:R-:W-:Y:S08]  /*19e70*/  HMMA.16816.F32 R112, R108, R132.reuse, R4 ;  /* 0x000000846c70723c */ /* 0x080ff00000001804 */
[----:B------:R-:W2:Y:S01]  /*19e80*/  MUFU.EX2 R100, R3 ;  /* 0x0000000300647308 */ /* 0x000ea20000000800 */
[----:B------:R-:W-:Y:S03]  /*19e90*/  FADD.FTZ R4, R238, R0 ;  /* 0x00000000ee047221 */ /* 0x000fe60000010000 */
[----:B------:R-:W-:Y:S02]  /*19ea0*/  FADD.FTZ R5, R246, R102 ;  /* 0x00000066f6057221 */ /* 0x000fe40000010000 */
[----:B------:R-:W-:Y:S02]  /*19eb0*/  FADD.FTZ R4, R224, R4 ;  /* 0x00000004e0047221 */ /* 0x000fe40000010000 */
[----:B------:R-:W-:Y:S02]  /*19ec0*/  FADD.FTZ R5, R244, R5 ;  /* 0x00000005f4057221 */ /* 0x000fe40000010000 */
[----:B------:R-:W-:Y:S02]  /*19ed0*/  FADD.FTZ R7, R207, R4 ;  /* 0x00000004cf077221 */ /* 0x000fe40000010000 */
[----:B------:R-:W-:Y:S01]  /*19ee0*/  FADD.FTZ R5, R243, R5 ;  /* 0x00000005f3057221 */ /* 0x000fe20000010000 */
[----:B-1----:R-:W-:Y:S03]  /*19ef0*/  F2FP.PACK_AB R162, R176, R177 ;  /* 0x000000b1b0a2723e */ /* 0x002fe600000000ff */
[----:B------:R-:W-:Y:S04]  /*19f00*/  FADD.FTZ R0, R232, R5 ;  /* 0x00000005e8007221 */ /* 0x000fe80000010000 */
        /* <DEDUP_REMOVED lines=36> */
[----:B------:R-:W-:Y:S04]  /*1a150*/  FADD.FTZ R4, R206, R8 ;  /* 0x00000008ce047221 */ /* 0x000fe80000010000 */
        /* <DEDUP_REMOVED lines=13> */
[C---:B------:R-:W-:Y:S01]  /*1a230*/  HMMA.16816.F32 R72, R160.reuse, R168, R72 ;  /* 0x000000a8a048723c */ /* 0x040fe20000001848 */
[----:B------:R1:W-:Y:S03]  /*1a240*/  STL [R1], R5 ;  /* 0x0000000501007387 */ /* 0x0003e60000100800 */
[----:B------:R-:W-:Y:S01]  /*1a250*/  FADD.FTZ R0, R100, R0 ;  /* 0x0000000064007221 */ /* 0x000fe20000010000 */
[----:B------:R1:W-:Y:S01]  /*1a260*/  STL [R1+0x4], R3 ;  /* 0x0000040301007387 */ /* 0x0003e20000100800 */
[----:B------:R-:W-:Y:S01]  /*1a270*/  FADD.FTZ R252, R182, R4 ;  /* 0x00000004b6fc7221 */ /* 0x000fe20000010000 */
[----:B------:R-:W-:Y:S01]  /*1a280*/  MOV R100, R2 ;  /* 0x0000000200647202 */ /* 0x000fe20000000f00 */
[-C--:B------:R-:W-:Y:S01]  /*1a290*/  HMMA.16816.F32 R76, R160, R170.reuse, R76 ;  /* 0x000000aaa04c723c */ /* 0x080fe2000000184c */
[----:B------:R1:W-:Y:S07]  /*1a2a0*/  STL [R1+0x8], R0 ;  /* 0x0000080001007387 */ /* 0x0003ee0000100800 */
[C---:B------:R-:W-:Y:S08]  /*1a2b0*/  HMMA.16816.F32 R80, R108.reuse, R170, R80 ;  /* 0x000000aa6c50723c */ /* 0x040ff00000001850 */
[-C--:B------:R-:W-:Y:S08]  /*1a2c0*/  HMMA.16816.F32 R84, R108, R172.reuse, R84 ;  /* 0x000000ac6c54723c */ /* 0x080ff00000001854 */
[C---:B------:R-:W-:Y:S08]  /*1a2d0*/  HMMA.16816.F32 R88, R160.reuse, R172, R88 ;  /* 0x000000aca058723c */ /* 0x040ff00000001858 */
[-C--:B------:R-:W-:Y:S08]  /*1a2e0*/  HMMA.16816.F32 R92, R160, R174.reuse, R92 ;  /* 0x000000aea05c723c */ /* 0x080ff0000000185c */
[----:B------:R-:W-:Y:S01]  /*1a2f0*/  HMMA.16816.F32 R96, R108, R174, R96 ;  /* 0x000000ae6c60723c */ /* 0x000fe20000001860 */
[----:B-1----:R-:W-:-:S07]  /*1a300*/  @P0 BRA `(.L_x_496) ;  /* 0xffffcf2000000947 */ /* 0x002fce000383ffff */
.L_x_493:
        /* <DEDUP_REMOVED lines=16> */
[----:B-1----:R-:W-:-:S04]  /*1a410*/  SHF.R.S32.HI R0, RZ, 0x1f, R6 ;  /* 0x0000001fff007819 */ /* 0x002fc80000011406 */
[----:B------:R-:W-:-:S04]  /*1a420*/  LEA.HI R0, R0, R6, RZ, 0x2 ;  /* 0x0000000600007211 */ /* 0x000fc800078f10ff */
[----:B------:R-:W-:-:S04]  /*1a430*/  SHF.R.S32.HI R0, RZ, 0x2, R0 ;  /* 0x00000002ff007819 */ /* 0x000fc80000011400 */
[----:B------:R-:W-:Y:S02]  /*1a440*/  IADD3 R224, -R0, 0x30, RZ ;  /* 0x0000003000e07810 */ /* 0x000fe40007ffe1ff */
[----:B--2---:R-:W-:-:S05]  /*1a450*/  IADD3 R250, P0, R10, 0x20, RZ ;  /* 0x000000200afa7810 */ /* 0x004fca0007f1e0ff */
[----:B---3--:R-:W-:Y:S01]  /*1a460*/  IMAD.X R249, RZ, RZ, R9, P0 ;  /* 0x000000fffff97224 */ /* 0x008fe200000e0609 */
[----:B------:R-:W-:-:S05]  /*1a470*/  IADD3 R248, P0, R10, 0x40, RZ ;  /* 0x000000400af87810 */ /* 0x000fca0007f1e0ff */
[----:B------:R-:W-:Y:S01]  /*1a480*/  IMAD.X R247, RZ, RZ, R9, P0 ;  /* 0x000000fffff77224 */ /* 0x000fe200000e0609 */
[----:B----4-:R-:W-:-:S05]  /*1a490*/  IADD3 R246, P0, R4, 0x20, RZ ;  /* 0x0000002004f67810 */ /* 0x010fca0007f1e0ff */
[----:B-----5:R-:W-:Y:S01]  /*1a4a0*/  IMAD.X R245, RZ, RZ, R3, P0 ;  /* 0x000000fffff57224 */ /* 0x020fe200000e0603 */
[----:B------:R-:W-:-:S05]  /*1a4b0*/  IADD3 R244, P0, R4, 0x40, RZ ;  /* 0x0000004004f47810 */ /* 0x000fca0007f1e0ff */
[----:B------:R-:W-:Y:S02]  /*1a4c0*/  IMAD.X R243, RZ, RZ, R3, P0 ;  /* 0x000000fffff37224 */ /* 0x000fe400000e0603 */
.L_x_515:
[----:B--2---:R-:W2:Y:S01]  /*1a4d0*/  LDL R0, [R1+0x20] ;  /* 0x0000200001007983 */ /* 0x004ea20000100800 */
[----:B------:R-:W-:Y:S04]  /*1a4e0*/  DEPBAR.LE SB0, 0x0 ;  /* 0x000080000000791a */ /* 0x000fe80000000000 */
[----:B------:R-:W3:Y:S01]  /*1a4f0*/  LDL.64 R8, [R1+0x40] ;  /* 0x0000400001087983 */ /* 0x000ee20000100a00 */
[----:B------:R-:W-:Y:S01]  /*1a500*/  SHF.R.S32.HI R2, RZ, 0x1f, R223 ;  /* 0x0000001fff027819 */ /* 0x000fe200000114df */
[C---:B------:R-:W-:Y:S01]  /*1a510*/  IMAD.WIDE.U32 R4, R223.reuse, UR10, RZ ;  /* 0x0000000adf047c25 */ /* 0x040fe2000f8e00ff */
[----:B------:R-:W-:Y:S02]  /*1a520*/  MOV R10, c[0x0][0x208] ;  /* 0x00008200000a7a02 */ /* 0x000fe40000000f00 */
[----:B------:R-:W-:Y:S01]  /*1a530*/  MOV R11, c[0x0][0x20c] ;  /* 0x00008300000b7a02 */ /* 0x000fe20000000f00 */
[----:B------:R-:W3:Y:S06]  /*1a540*/  LDL.64 R12, [R1+0x38] ;  /* 0x00003800010c7983 */ /* 0x000eec0000100a00 */
[----:B------:R-:W-:Y:S08]  /*1a550*/  BAR.SYNC.DEFER_BLOCKING 0x0 ;  /* 0x0000000000007b1d */ /* 0x000ff00000010000 */
        /* <DEDUP_REMOVED lines=13> */
[C---:B--2---:R-:W-:Y:S02]  /*1a630*/  LOP3.LUT P5, RZ, R0.reuse, 0x100, RZ, 0xc0, !PT ;  /* 0x0000010000ff7812 */ /* 0x044fe400078ac0ff */
[C---:B------:R-:W-:Y:S02]  /*1a640*/  LOP3.LUT P4, RZ, R0.reuse, 0x80, RZ, 0xc0, !PT ;  /* 0x0000008000ff7812 */ /* 0x040fe4000788c0ff */
[----:B------:R-:W-:Y:S01]  /*1a650*/  LOP3.LUT P3, RZ, R0, 0x200, RZ, 0xc0, !PT ;  /* 0x0000020000ff7812 */ /* 0x000fe2000786c0ff */
[----:B------:R-:W-:Y:S04]  /*1a660*/  IMAD R0, R223, UR5, RZ ;  /* 0x00000005df007c24 */ /* 0x000fe8000f8e02ff */
[----:B------:R-:W-:Y:S01]  /*1a670*/  IMAD R0, R2, UR10, R0 ;  /* 0x0000000a02007c24 */ /* 0x000fe2000f8e0200 */
[----:B---3--:R-:W-:Y:S04]  /*1a680*/  IADD3 R2, P0, R8, R4, RZ ;  /* 0x0000000408027210 */ /* 0x008fe80007f1e0ff */
[----:B------:R-:W-:Y:S04]  /*1a690*/  IADD3 R0, R5, R0, RZ ;  /* 0x0000000005007210 */ /* 0x000fe80007ffe0ff */
[----:B------:R-:W-:Y:S02]  /*1a6a0*/  IADD3.X R3, R0, R13, RZ, P0, !PT ;  /* 0x0000000d00037210 */ /* 0x000fe400007fe4ff */
[C---:B------:R-:W-:Y:S04]  /*1a6b0*/  LEA R28, P0, R2.reuse, c[0x0][0x1f8], 0x1 ;  /* 0x00007e00021c7a11 */ /* 0x040fe800078008ff */
[----:B------:R-:W-:Y:S02]  /*1a6c0*/  LEA.HI.X R29, R2, c[0x0][0x1fc], R3, 0x1, P0 ;  /* 0x00007f00021d7a11 */ /* 0x000fe400000f0c03 */
[-C--:B------:R-:W-:Y:S03]  /*1a6d0*/  IADD3 R2, P0, R250, R4.reuse, RZ ;  /* 0x00000004fa027210 */ /* 0x080fe60007f1e0ff */
[----:B------:R-:W-:Y:S01]  /*1a6e0*/  @!PT LDS RZ, [RZ] ;  /* 0x00000000fffff984 */ /* 0x000fe20000000800 */
[----:B------:R-:W-:Y:S01]  /*1a6f0*/  @!PT LDS RZ, [RZ] ;  /* 0x00000000fffff984 */ /* 0x000fe20000000800 */
[----:B------:R-:W-:Y:S01]  /*1a700*/  @!PT LDS RZ, [RZ] ;  /* 0x00000000fffff984 */ /* 0x000fe20000000800 */
[----:B------:R2:W-:Y:S01]  /*1a710*/  LDGSTS.E.BYPASS.LTC128B.128 [R222+0x1880], [R28.64], !P5 ;  /* 0x018800001cde7fae */ /* 0x0005e2000e901d4c */
[----:B------:R-:W-:Y:S02]  /*1a720*/  IADD3.X R3, R0, R249, RZ, P0, !PT ;  /* 0x000000f900037210 */ /* 0x000fe400007fe4ff */
[C---:B------:R-:W-:Y:S04]  /*1a730*/  LEA R100, P0, R2.reuse, c[0x0][0x1f8], 0x1 ;  /* 0x00007e0002647a11 */ /* 0x040fe800078008ff */
[----:B------:R-:W-:Y:S02]  /*1a740*/  LEA.HI.X R101, R2, c[0x0][0x1fc], R3, 0x1, P0 ;  /* 0x00007f0002657a11 */ /* 0x000fe400000f0c03 */
[-C--:B------:R-:W-:Y:S03]  /*1a750*/  IADD3 R2, P0, R248, R4.reuse, RZ ;  /* 0x00000004f8027210 */ /* 0x080fe60007f1e0ff */
[----:B------:R3:W-:Y:S01]  /*1a760*/  LDGSTS.E.BYPASS.LTC128B.128 [R222+0x2480], [R100.64], !P4 ;  /* 0x0248000064de7fae */ /* 0x0007e2000e101d4c */
[----:B------:R-:W-:Y:S02]  /*1a770*/  IADD3.X R3, R0, R247, RZ, P0, !PT ;  /* 0x000000f700037210 */ /* 0x000fe400007fe4ff */
[C---:B------:R-:W-:Y:S04]  /*1a780*/  LEA R42, P0, R2.reuse, c[0x0][0x1f8], 0x1 ;  /* 0x00007e00022a7a11 */ /* 0x040fe800078008ff */
[----:B------:R-:W-:Y:S02]  /*1a790*/  LEA.HI.X R43, R2, c[0x0][0x1fc], R3, 0x1, P0 ;  /* 0x00007f00022b7a11 */ /* 0x000fe400000f0c03 */
[C---:B------:R-:W-:Y:S02]  /*1a7a0*/  @!P1 LEA R2, P0, R10.reuse, R4, 0x5 ;  /* 0x000000040a029211 */ /* 0x040fe400078028ff */
[-C--:B-1----:R-:W-:Y:S01]  /*1a7b0*/  HMMA.16816.F32 R4, R48, R16.reuse, RZ ;  /* 0x000000103004723c */ /* 0x082fe200000018ff */
[----:B------:R1:W-:Y:S02]  /*1a7c0*/  LDGSTS.E.BYPASS.LTC128B.128 [R222+0x3080], [R42.64], !P3 ;  /* 0x030800002ade7fae */ /* 0x0003e4000d901d4c */
[----:B------:R-:W-:Y:S02]  /*1a7d0*/  @!P1 LEA.HI.X R0, R10, R0, R11, 0x5, P0 ;  /* 0x000000000a009211 */ /* 0x000fe400000f2c0b */
        /* <DEDUP_REMOVED lines=23> */
[----:B------:R-:W0:Y:S01]  /*1a950*/  LDGDEPBAR ;  /* 0x00000000000079af */ /* 0x000e220000000000 */
[----:B----4-:R-:W-:Y:S07]  /*1a960*/  ISETP.GT.AND P0, PT, R223, R225, PT ;  /* 0x000000e1df00720c */ /* 0x010fee0003f04270 */
[----:B------:R-:W2:Y:S01]  /*1a970*/  LDSM.16.M88.4 R188, [R208+0x4880] ;  /* 0x00488000d0bc783b */ /* 0x000ea20000000200 */
[-C--:B-----5:R-:W-:Y:S07]  /*1a980*/  HMMA.16816.F32 R36, R48, R160.reuse, RZ ;  /* 0x000000a03024723c */ /* 0x0a0fee00000018ff */
        /* <DEDUP_REMOVED lines=185> */
[----:B------:R-:W-:Y:S04]  /*1b520*/  IMAD.WIDE.U32 R2, R0, c[0x0][0x1e0], RZ ;  /* 0x0000780000027a25 */ /* 0x000fe800078e00ff */
        /* <DEDUP_REMOVED lines=42> */
.L_x_498:
        /* <DEDUP_REMOVED lines=13> */
[C---:B------:R-:W-:Y:S02]  /*1b8a0*/  IADD3 R7, -R251.reuse, 0x1, R2 ;  /* 0x00000001fb077810 */ /* 0x040fe40007ffe102 */
[----:B------:R-:W-:Y:S02]  /*1b8b0*/  IADD3 R8, -R251, R2, RZ ;  /* 0x00000002fb087210 */ /* 0x000fe40007ffe1ff */
[----:B---3--:R-:W-:Y:S04]  /*1b8c0*/  IADD3 R7, -R32, R7, R33 ;  /* 0x0000000720077210 */ /* 0x008fe80007ffe121 */
        /* <DEDUP_REMOVED lines=18> */
.L_x_501:
[----:B------:R-:W-:Y:S04]  /*1b9f0*/  MOV R9, c[0x0][0x32c] ;  /* 0x0000cb0000097a02 */ /* 0x000fe80000000f00 */
[----:B------:R-:W-:Y:S11]  /*1ba00*/  ISETP.NE.AND P0, PT, R9, 0x1, PT ;  /* 0x000000010900780c */ /* 0x000ff60003f05270 */
[----:B------:R-:W-:Y:S02]  /*1ba10*/  @!UPT UIADD3 URZ, URZ, URZ, URZ ;  /* 0x0000003f3f3ff290 */ /* 0x000fe4000fffe03f */
[----:B------:R-:W-:Y:S05]  /*1ba20*/  @P0 IMAD.HI.U32 R9, R4, c[0x0][0x330], RZ ;  /* 0x0000cc0004090a27 */ /* 0x000fea00078e00ff */
[----:B------:R-:W-:Y:S02]  /*1ba30*/  @P0 SHF.R.U32.HI R4, RZ, c[0x0][0x334], R9 ;  /* 0x0000cd00ff040a19 */ /* 0x000fe40000011609 */
.L_x_502:
[----:B------:R-:W-:Y:S05]  /*1ba40*/  BSYNC B0 ;  /* 0x0000000000007941 */ /* 0x000fea0003800000 */
.L_x_500:
[----:B------:R-:W-:Y:S05]  /*1ba50*/  IMAD R4, R4, c[0x0][0x32c], R8 ;  /* 0x0000cb0004047a24 */ /* 0x000fea00078e0208 */
[----:B------:R-:W-:Y:S02]  /*1ba60*/  IADD3 R9, R4, c[0x0][0x32c], RZ ;  /* 0x0000cb0004097a10 */ /* 0x000fe40007ffe0ff */
[----:B------:R-:W-:Y:S02]  /*1ba70*/  IMNMX R0, R0, R4, !PT ;  /* 0x0000000400007217 */ /* 0x000fe40007800200 */
[----:B------:R-:W-:Y:S02]  /*1ba80*/  IMNMX R3, R3, R9, PT ;  /* 0x0000000903037217 */ /* 0x000fe40003800200 */
.L_x_499:
        /* <DEDUP_REMOVED lines=72> */
.L_x_505:
[----:B------:R-:W-:Y:S04]  /*1bf10*/  MOV R14, c[0x0][0x32c] ;  /* 0x0000cb00000e7a02 */ /* 0x000fe80000000f00 */
[----:B------:R-:W-:Y:S11]  /*1bf20*/  ISETP.NE.AND P0, PT, R14, 0x1, PT ;  /* 0x000000010e00780c */ /* 0x000ff60003f05270 */
[----:B------:R-:W-:Y:S02]  /*1bf30*/  @!UPT UIADD3 URZ, URZ, URZ, URZ ;  /* 0x0000003f3f3ff290 */ /* 0x000fe4000fffe03f */
[----:B------:R-:W-:Y:S05]  /*1bf40*/  @P0 IMAD.HI.U32 R14, R3, c[0x0][0x330], RZ ;  /* 0x0000cc00030e0a27 */ /* 0x000fea00078e00ff */
[----:B------:R-:W-:Y:S02]  /*1bf50*/  @P0 SHF.R.U32.HI R3, RZ, c[0x0][0x334], R14 ;  /* 0x0000cd00ff030a19 */ /* 0x000fe4000001160e */
.L_x_506:
[----:B------:R-:W-:Y:S05]  /*1bf60*/  BSYNC B0 ;  /* 0x0000000000007941 */ /* 0x000fea0003800000 */
.L_x_504:
[----:B------:R-:W-:Y:S05]  /*1bf70*/  IMAD R3, R3, c[0x0][0x32c], R8 ;  /* 0x0000cb0003037a24 */ /* 0x000fea00078e0208 */
[----:B------:R-:W-:Y:S02]  /*1bf80*/  IADD3 R14, R3, c[0x0][0x32c], RZ ;  /* 0x0000cb00030e7a10 */ /* 0x000fe40007ffe0ff */
[----:B------:R-:W-:Y:S02]  /*1bf90*/  IMNMX R0, R0, R3, !PT ;  /* 0x0000000300007217 */ /* 0x000fe40007800200 */
[----:B------:R-:W-:Y:S02]  /*1bfa0*/  IMNMX R2, R2, R14, PT ;  /* 0x0000000e02027217 */ /* 0x000fe40003800200 */
.L_x_503:
        /* <DEDUP_REMOVED lines=61> */
.L_x_509:
[----:B------:R-:W-:Y:S04]  /*1c380*/  MOV R14, c[0x0][0x32c] ;  /* 0x0000cb00000e7a02 */ /* 0x000fe80000000f00 */
[----:B------:R-:W-:Y:S11]  /*1c390*/  ISETP.NE.AND P0, PT, R14, 0x1, PT ;  /* 0x000000010e00780c */ /* 0x000ff60003f05270 */
[----:B------:R-:W-:Y:S02]  /*1c3a0*/  @!UPT UIADD3 URZ, URZ, URZ, URZ ;  /* 0x0000003f3f3ff290 */ /* 0x000fe4000fffe03f */
[----:B------:R-:W-:Y:S05]  /*1c3b0*/  @P0 IMAD.HI.U32 R14, R3, c[0x0][0x330], RZ ;  /* 0x0000cc00030e0a27 */ /* 0x000fea00078e00ff */
[----:B------:R-:W-:Y:S02]  /*1c3c0*/  @P0 SHF.R.U32.HI R3, RZ, c[0x0][0x334], R14 ;  /* 0x0000cd00ff030a19 */ /* 0x000fe4000001160e */
.L_x_510:
[----:B------:R-:W-:Y:S05]  /*1c3d0*/  BSYNC B0 ;  /* 0x0000000000007941 */ /* 0x000fea0003800000 */
.L_x_508:
[----:B------:R-:W-:Y:S05]  /*1c3e0*/  IMAD R3, R3, c[0x0][0x32c], R8 ;  /* 0x0000cb0003037a24 */ /* 0x000fea00078e0208 */
[----:B------:R-:W-:Y:S02]  /*1c3f0*/  IADD3 R14, R3, c[0x0][0x32c], RZ ;  /* 0x0000cb00030e7a10 */ /* 0x000fe40007ffe0ff */
[----:B------:R-:W-:Y:S02]  /*1c400*/  IMNMX R0, R0, R3, !PT ;  /* 0x0000000300007217 */ /* 0x000fe40007800200 */
[----:B------:R-:W-:Y:S02]  /*1c410*/  IMNMX R2, R2, R14, PT ;  /* 0x0000000e02027217 */ /* 0x000fe40003800200 */
.L_x_507:
        /* <DEDUP_REMOVED lines=61> */
.L_x_513:
[----:B------:R-:W-:Y:S04]  /*1c7f0*/  MOV R5, c[0x0][0x32c] ;  /* 0x0000cb0000057a02 */ /* 0x000fe80000000f00 */
[----:B------:R-:W-:Y:S11]  /*1c800*/  ISETP.NE.AND P0, PT, R5, 0x1, PT ;  /* 0x000000010500780c */ /* 0x000ff60003f05270 */
[----:B------:R-:W-:Y:S02]  /*1c810*/  @!UPT UIADD3 URZ, URZ, URZ, URZ ;  /* 0x0000003f3f3ff290 */ /* 0x000fe4000fffe03f */
[----:B------:R-:W-:Y:S05]  /*1c820*/  @P0 IMAD.HI.U32 R5, R3, c[0x0][0x330], RZ ;  /* 0x0000cc0003050a27 */ /* 0x000fea00078e00ff */
[----:B------:R-:W-:Y:S02]  /*1c830*/  @P0 SHF.R.U32.HI R3, RZ, c[0x0][0x334], R5 ;  /* 0x0000cd00ff030a19 */ /* 0x000fe40000011605 */
.L_x_514:
[----:B------:R-:W-:Y:S05]  /*1c840*/  BSYNC B0 ;  /* 0x0000000000007941 */ /* 0x000fea0003800000 */
.L_x_512:
[----:B------:R-:W-:Y:S05]  /*1c850*/  IMAD R8, R3, c[0x0][0x32c], R8 ;  /* 0x0000cb0003087a24 */ /* 0x000fea00078e0208 */
[----:B------:R-:W-:Y:S02]  /*1c860*/  IADD3 R3, R8, c[0x0][0x32c], RZ ;  /* 0x0000cb0008037a10 */ /* 0x000fe40007ffe0ff */
[----:B------:R-:W-:Y:S02]  /*1c870*/  IMNMX R0, R0, R8, !PT ;  /* 0x0000000800007217 */ /* 0x000fe40007800200 */
[----:B------:R-:W-:Y:S02]  /*1c880*/  IMNMX R2, R2, R3, PT ;  /* 0x0000000302027217 */ /* 0x000fe40003800200 */
.L_x_511:
        /* <DEDUP_REMOVED lines=237> */
[----:B------:R-:W-:Y:S02]  /*1d760*/  FMUL.FTZ R77, R2, R77 ;  /* 0x0000004d024d7220 */ /* 0x000fe40000410000 */
[----:B------:R-:W-:Y:S01]  /*1d770*/  FMUL.FTZ R80, R100, R80 ;  /* 0x0000005064507220 */ /* 0x000fe20000410000 */
[-C--:B---3--:R-:W-:Y:S01]  /*1d780*/  HMMA.16816.F32 R4, R160, R20.reuse, R4 ;  /* 0x00000014a004723c */ /* 0x088fe20000001804 */
[C---:B------:R-:W-:Y:S02]  /*1d790*/  FMUL.FTZ R28, R2.reuse, R136 ;  /* 0x00000088021c7220 */ /* 0x040fe40000410000 */
[----:B-1----:R-:W-:Y:S02]  /*1d7a0*/  FFMA.FTZ R103, R173, c[0x0][0x2d0], -R164 ;  /* 0x0000b400ad677a23 */ /* 0x002fe400000108a4 */
[----:B------:R-:W-:Y:S02]  /*1d7b0*/  FMUL.FTZ R29, R2, R137 ;  /* 0x00000089021d7220 */ /* 0x000fe40000410000 */
[----:B------:R1:W-:Y:S01]  /*1d7c0*/  MUFU.EX2 R199, R103 ;  /* 0x0000006700c77308 */ /* 0x0003e20000000800 */
[----:B------:R-:W-:Y:S01]  /*1d7d0*/  FMUL.FTZ R81, R100, R81 ;  /* 0x0000005164517220 */ /* 0x000fe20000410000 */
[----:B--2---:R-:W-:Y:S03]  /*1d7e0*/  FSEL R0, R101, RZ, P0 ;  /* 0x000000ff65007208 */ /* 0x004fe60000000000 */
[C---:B------:R-:W-:Y:S01]  /*1d7f0*/  FMUL.FTZ R82, R3.reuse, R82 ;  /* 0x0000005203527220 */ /* 0x040fe20000410000 */
        /* <DEDUP_REMOVED lines=66> */
[C---:B------:R-:W-:Y:S02]  /*1dc20*/  FMUL.FTZ R39, R3.reuse, R147 ;  /* 0x0000009303277220 */ /* 0x040fe40000410000 */
[C---:B------:R-:W-:Y:S02]  /*1dc30*/  FMUL.FTZ R90, R0.reuse, R90 ;  /* 0x0000005a005a7220 */ /* 0x040fe40000410000 */
[C---:B------:R-:W-:Y:S01]  /*1dc40*/  FMUL.FTZ R91, R0.reuse, R91 ;  /* 0x0000005b005b7220 */ /* 0x040fe20000410000 */
[----:B------:R5:W-:Y:S01]  /*1dc50*/  MUFU.EX2 R226, R40 ;  /* 0x0000002800e27308 */ /* 0x000be20000000800 */
[C---:B------:R-:W-:Y:S02]  /*1dc60*/  FMUL.FTZ R94, R0.reuse, R94 ;  /* 0x0000005e005e7220 */ /* 0x040fe40000410000 */
[----:B------:R-:W-:Y:S02]  /*1dc70*/  FMUL.FTZ R95, R0, R95 ;  /* 0x0000005f005f7220 */ /* 0x000fe40000410000 */
[----:B----4-:R-:W-:Y:S02]  /*1dc80*/  FMUL.FTZ R36, R100, R144 ;  /* 0x0000009064247220 */ /* 0x010fe40000410000 */
[----:B------:R-:W-:Y:S05]  /*1dc90*/  FFMA.FTZ R3, R3, R252, R238 ;  /* 0x000000fc03037223 */ /* 0x000fea00000100ee */
        /* <DEDUP_REMOVED lines=66> */
[----:B------:R-:W3:Y:S06]  /*1e0c0*/  LDL.LU R188, [R1] ;  /* 0x0000000001bc7983 */ /* 0x000eec0000300800 */
[C---:B------:R-:W-:Y:S08]  /*1e0d0*/  HMMA.16816.F32 R40, R120.reuse, R128, R40 ;  /* 0x000000807828723c */ /* 0x040ff00000001828 */
[-C--:B------:R-:W-:Y:S01]  /*1e0e0*/  HMMA.16816.F32 R44, R120, R130.reuse, R44 ;  /* 0x00000082782c723c */ /* 0x080fe2000000182c */
[--C-:B--2---:R-:W-:Y:S03]  /*1e0f0*/  FFMA.FTZ R103, R191, c[0x0][0x2d0], -R164.reuse ;  /* 0x0000b400bf677a23 */ /* 0x104fe600000108a4 */
[----:B------:R-:W-:Y:S01]  /*1e100*/  F2FP.PACK_AB R160, R178, R181 ;  /* 0x000000b5b2a0723e */ /* 0x000fe200000000ff */
[----:B------:R-:W-:Y:S03]  /*1e110*/  FFMA.FTZ R164, R192, c[0x0][0x2d0], -R164 ;  /* 0x0000b400c0a47a23 */ /* 0x000fe600000108a4 */
[C---:B------:R-:W-:Y:S01]  /*1e120*/  HMMA.16816.F32 R48, R112.reuse, R130, R48 ;  /* 0x000000827030723c */ /* 0x040fe20000001830 */
[----:B------:R2:W-:Y:S01]  /*1e130*/  MUFU.EX2 R180, R103 ;  /* 0x0000006700b47308 */ /* 0x0005e20000000800 */
[----:B------:R-:W1:Y:S06]  /*1e140*/  LDSM.16.MT88.4 R128, [R210+0x3480] ;  /* 0x00348000d280783b */ /* 0x000e6c0000004200 */
[-C--:B----4-:R-:W-:Y:S03]  /*1e150*/  HMMA.16816.F32 R52, R112, R116.reuse, R52 ;  /* 0x000000747034723c */ /* 0x090fe60000001834 */
[----:B------:R4:W4:Y:S05]  /*1e160*/  MUFU.EX2 R177, R164 ;  /* 0x000000a400b17308 */ /* 0x00092a0000000800 */
[C---:B------:R-:W-:Y:S08]  /*1e170*/  HMMA.16816.F32 R56, R120.reuse, R116, R56 ;  /* 0x000000747838723c */ /* 0x040ff00000001838 */
[-C--:B------:R-:W-:Y:S01]  /*1e180*/  HMMA.16816.F32 R60, R120, R118.reuse, R60 ;  /* 0x00000076783c723c */ /* 0x080fe2000000183c */
[--C-:B--2---:R-:W-:Y:S04]  /*1e190*/  FFMA.FTZ R103, R183, c[0x0][0x2d0], -R102.reuse ;  /* 0x0000b400b7677a23 */ /* 0x104fe80000010866 */
[----:B------:R2:W-:Y:S03]  /*1e1a0*/  MUFU.EX2 R172, R103 ;  /* 0x0000006700ac7308 */ /* 0x0005e60000000800 */
[C---:B------:R-:W-:Y:S01]  /*1e1b0*/  HMMA.16816.F32 R64, R112.reuse, R118, R64 ;  /* 0x000000767040723c */ /* 0x040fe20000001840 */
[----:B----4-:R-:W4:Y:S03]  /*1e1c0*/  LDSM.16.MT88.4 R164, [R210+0x2c80] ;  /* 0x002c8000d2a4783b */ /* 0x010f260000004200 */
[----:B------:R-:W-:Y:S04]  /*1e1d0*/  F2FP.PACK_AB R162, R177, R180 ;  /* 0x000000b4b1a2723e */ /* 0x000fe800000000ff */
[-C--:B-1----:R-:W-:Y:S08]  /*1e1e0*/  HMMA.16816.F32 R68, R112, R124.reuse, R68 ;  /* 0x0000007c7044723c */ /* 0x082ff00000001844 */
[C---:B------:R-:W-:Y:S01]  /*1e1f0*/  HMMA.16816.F32 R72, R120.reuse, R124, R72 ;  /* 0x0000007c7848723c */ /* 0x040fe20000001848 */
[--C-:B--2---:R-:W-:Y:S07]  /*1e200*/  FFMA.FTZ R103, R184, c[0x0][0x2d0], -R102.reuse ;  /* 0x0000b400b8677a23 */ /* 0x104fee0000010866 */
[-C--:B------:R-:W-:Y:S01]  /*1e210*/  HMMA.16816.F32 R76, R120, R126.reuse, R76 ;  /* 0x0000007e784c723c */ /* 0x080fe2000000184c */
[----:B------:R1:W2:Y:S07]  /*1e220*/  MUFU.EX2 R107, R103 ;  /* 0x00000067006b7308 */ /* 0x0002ae0000000800 */
        /* <DEDUP_REMOVED lines=8> */
[----:B--2---:R-:W-:Y:S07]  /*1e2b0*/  F2FP.PACK_AB R161, R107, R172 ;  /* 0x000000ac6ba1723e */ /* 0x004fee00000000ff */
[----:B------:R-:W-:Y:S01]  /*1e2c0*/  HMMA.16816.F32 R96, R112, R130, R96 ;  /* 0x000000827060723c */ /* 0x000fe20000001860 */
[----:B------:R-:W1:Y:S07]  /*1e2d0*/  MUFU.EX2 R102, R102 ;  /* 0x0000006600667308 */ /* 0x000e6e0000000800 */
[-C--:B------:R-:W-:Y:S01]  /*1e2e0*/  HMMA.16816.F32 R112, R108, R132.reuse, R4 ;  /* 0x000000846c70723c */ /* 0x080fe20000001804 */
[----:B------:R-:W2:Y:S03]  /*1e2f0*/  LDSM.16.MT88.4 R4, [R210+0x3880] ;  /* 0x00388000d204783b */ /* 0x000ea60000004200 */
[----:B-1----:R-:W-:Y:S07]  /*1e300*/  F2FP.PACK_AB R163, R102, R103 ;  /* 0x0000006766a3723e */ /* 0x002fee00000000ff */
[C---:B------:R-:W-:Y:S07]  /*1e310*/  HMMA.16816.F32 R116, R160.reuse, R132, R8 ;  /* 0x00000084a074723c */ /* 0x040fee0000001808 */
        /* <DEDUP_REMOVED lines=17> */
[-C--:B------:R-:W-:Y:S01]  /*1e430*/  HMMA.16816.F32 R68, R108, R168.reuse, R68 ;  /* 0x000000a86c44723c */ /* 0x080fe20000001844 */
[----:B------:R-:W-:Y:S04]  /*1e440*/  FADD.FTZ R3, R233, R9 ;  /* 0x00000009e9037221 */ /* 0x000fe80000010000 */
[----:B------:R-:W-:Y:S03]  /*1e450*/  FADD.FTZ R10, R231, R3 ;  /* 0x00000003e70a7221 */ /* 0x000fe60000010000 */
[C---:B------:R-:W-:Y:S01]  /*1e460*/  HMMA.16816.F32 R72, R160.reuse, R168, R72 ;  /* 0x000000a8a048723c */ /* 0x040fe20000001848 */
[----:B---3--:R-:W-:Y:S03]  /*1e470*/  FFMA.FTZ R3, R0, R190, R179 ;  /* 0x000000be00037223 */ /* 0x008fe600000100b3 */
[----:B------:R-:W-:Y:S02]  /*1e480*/  FADD.FTZ R0, R234, R10 ;  /* 0x0000000aea007221 */ /* 0x000fe40000010000 */
[----:B------:R-:W-:Y:S02]  /*1e490*/  FADD.FTZ R3, R228, R3 ;  /* 0x00000003e4037221 */ /* 0x000fe40000010000 */
[-C--:B------:R-:W-:Y:S04]  /*1e4a0*/  HMMA.16816.F32 R76, R160, R170.reuse, R76 ;  /* 0x000000aaa04c723c */ /* 0x080fe8000000184c */
[----:B------:R-:W-:Y:S04]  /*1e4b0*/  FADD.FTZ R3, R229, R3 ;  /* 0x00000003e5037221 */ /* 0x000fe80000010000 */
[----:B------:R-:W-:Y:S01]  /*1e4c0*/  FADD.FTZ R3, R230, R3 ;  /* 0x00000003e6037221 */ /* 0x000fe20000010000 */
[C---:B------:R-:W-:Y:S03]  /*1e4d0*/  HMMA.16816.F32 R80, R108.reuse, R170, R80 ;  /* 0x000000aa6c50723c */ /* 0x040fe60000001850 */
[----:B------:R-:W-:Y:S02]  /*1e4e0*/  FADD.FTZ R3, R176, R3 ;  /* 0x00000003b0037221 */ /* 0x000fe40000010000 */
[----:B------:R-:W-:Y:S02]  /*1e4f0*/  FFMA.FTZ R100, R100, R188, R242 ;  /* 0x000000bc64647223 */ /* 0x000fe400000100f2 */
[----:B------:R-:W-:Y:S01]  /*1e500*/  FADD.FTZ R3, R175, R3 ;  /* 0x00000003af037221 */ /* 0x000fe20000010000 */
[-C--:B--2---:R-:W-:Y:S01]  /*1e510*/  HMMA.16816.F32 R84, R108, R4.reuse, R84 ;  /* 0x000000046c54723c */ /* 0x084fe20000001854 */
        /* <DEDUP_REMOVED lines=42> */
[----:B------:R2:W-:Y:S03]  /*1e7c0*/  STL [R1+0x4], R3 ;  /* 0x0000040301007387 */ /* 0x0005e60000100800 */
[----:B------:R-:W-:Y:S01]  /*1e7d0*/  FADD.FTZ R252, R182, R4 ;  /* 0x00000004b6fc7221 */ /* 0x000fe20000010000 */
[----:B------:R2:W-:Y:S01]  /*1e7e0*/  STL [R1+0x8], R2 ;  /* 0x0000080201007387 */ /* 0x0005e20000100800 */
[----:B-1----:R-:W-:Y:S04]  /*1e7f0*/  IADD3 R0, R223, -0x1, RZ ;  /* 0xffffffffdf007810 */ /* 0x002fe80007ffe0ff */
[----:B------:R-:W-:Y:S01]  /*1e800*/  MOV R223, R0 ;  /* 0x0000000000df7202 */ /* 0x000fe20000000f00 */
[----:B------:R-:W-:-:S05]  /*1e810*/  @P0 BRA `(.L_x_515) ;  /* 0xffffbcb000000947 */ /* 0x000fca000383ffff */
.L_x_497:
[----:B------:R-:W3:Y:S04]  /*1e820*/  LDL.LU R0, [R1] ;  /* 0x0000000001007983 */ /* 0x000ee80000300800 */
[----:B------:R-:W4:Y:S04]  /*1e830*/  LDL.LU R7, [R1+0x4] ;  /* 0x0000040001077983 */ /* 0x000f280000300800 */
[----:B--2---:R-:W2:Y:S01]  /*1e840*/  LDL.LU R2, [R1+0x8] ;  /* 0x0000080001027983 */ /* 0x004ea20000300800 */
[----:B------:R-:W-:-:S02]  /*1e850*/  MOV R50, 0xff800000 ;  /* 0xff80000000327802 */ /* 0x000fc40000000f00 */
[----:B------:R-:W-:Y:S01]  /*1e860*/  MOV R51, 0xff800000 ;  /* 0xff80000000337802 */ /* 0x000fe20000000f00 */
[----:B------:R-:W5:Y:S01]  /*1e870*/  SHFL.BFLY PT, R8, R252, 0x2, 0x1f ;  /* 0x0c401f00fc087f89 */ /* 0x000f6200000e0000 */
[----:B------:R-:W-:Y:S01]  /*1e880*/  PLOP3.LUT P4, PT, PT, PT, PT, 0x8, 0x0 ;  /* 0x000000000000781c */ /* 0x000fe20003f8e170 */
[----:B-----5:R-:W-:-:S05]  /*1e890*/  FADD.FTZ R8, R8, R252 ;  /* 0x000000fc08087221 */ /* 0x020fca0000010000 */
[----:B-1----:R-:W1:Y:S02]  /*1e8a0*/  SHFL.BFLY PT, R3, R8, 0x1, 0x1f ;  /* 0x0c201f0008037f89 */ /* 0x002e6400000e0000 */
[----:B-1----:R-:W-:Y:S01]  /*1e8b0*/  FADD.FTZ R8, R8, R3 ;  /* 0x0000000308087221 */ /* 0x002fe20000010000 */
[----:B------:R-:W-:-:S04]  /*1e8c0*/  MOV R3, RZ ;  /* 0x000000ff00037202 */ /* 0x000fc80000000f00 */
[----:B------:R-:W-:-:S13]  /*1e8d0*/  FSETP.NE.FTZ.AND P2, PT, R8, RZ, PT ;  /* 0x000000ff0800720b */ /* 0x000fda0003f55000 */
[----:B------:R-:W1:Y:S08]  /*1e8e0*/  @P2 MUFU.RCP R3, R8 ;  /* 0x0000000800032308 */ /* 0x000e700000001000 */
[----:B------:R-:W5:Y:S01]  /*1e8f0*/  @P2 MUFU.LG2 R8, R8 ;  /* 0x0000000800082308 */ /* 0x000f620000000c00 */
        /* <DEDUP_REMOVED lines=13> */
[C---:B------:R-:W-:Y:S01]  /*1e9d0*/  FMUL.FTZ R27, R3.reuse, R55 ;  /* 0x00000037031b7220 */ /* 0x040fe20000410000 */
[----:B------:R-:W-:Y:S01]  /*1e9e0*/  MOV R55, 0xff800000 ;  /* 0xff80000000377802 */ /* 0x000fe20000000f00 */
        /* <DEDUP_REMOVED lines=9> */
[----:B------:R-:W-:Y:S02]  /*1ea80*/  FMUL.FTZ R99, R3, R99 ;  /* 0x0000006303637220 */ /* 0x000fe40000410000 */
[----:B-----5:R-:W-:Y:S01]  /*1ea90*/  @P2 FMUL.FTZ R8, R8, 0.69314718246459960938 ;  /* 0x3f31721808082820 */ /* 0x020fe20000410000 */
[----:B---3--:R-:W1:Y:S04]  /*1eaa0*/  SHFL.BFLY PT, R4, R0, 0x2, 0x1f ;  /* 0x0c401f0000047f89 */ /* 0x008e6800000e0000 */
[----:B----4-:R-:W3:Y:S04]  /*1eab0*/  SHFL.BFLY PT, R6, R7, 0x2, 0x1f ;  /* 0x0c401f0007067f89 */ /* 0x010ee800000e0000 */
[----:B--2---:R-:W2:Y:S01]  /*1eac0*/  SHFL.BFLY PT, R5, R2, 0x2, 0x1f ;  /* 0x0c401f0002057f89 */ /* 0x004ea200000e0000 */
[----:B-1----:R-:W-:-:S02]  /*1ead0*/  FADD.FTZ R4, R4, R0 ;  /* 0x0000000004047221 */ /* 0x002fc40000010000 */
[----:B---3--:R-:W-:-:S03]  /*1eae0*/  FADD.FTZ R6, R6, R7 ;  /* 0x0000000706067221 */ /* 0x008fc60000010000 */
[----:B------:R-:W1:Y:S01]  /*1eaf0*/  SHFL.BFLY PT, R0, R4, 0x1, 0x1f ;  /* 0x0c201f0004007f89 */ /* 0x000e6200000e0000 */
[----:B--2---:R-:W-:-:S03]  /*1eb00*/  FADD.FTZ R5, R5, R2 ;  /* 0x0000000205057221 */ /* 0x004fc60000010000 */
[----:B------:R-:W2:Y:S04]  /*1eb10*/  SHFL.BFLY PT, R2, R6, 0x1, 0x1f ;  /* 0x0c201f0006027f89 */ /* 0x000ea800000e0000 */
[----:B------:R-:W3:Y:S01]  /*1eb20*/  SHFL.BFLY PT, R7, R5, 0x1, 0x1f ;  /* 0x0c201f0005077f89 */ /* 0x000ee200000e0000 */
[----:B-1----:R-:W-:Y:S01]  /*1eb30*/  FADD.FTZ R4, R4, R0 ;  /* 0x0000000004047221 */ /* 0x002fe20000010000 */
[----:B------:R-:W-:-:S04]  /*1eb40*/  MOV R0, RZ ;  /* 0x000000ff00007202 */ /* 0x000fc80000000f00 */
[----:B------:R-:W-:Y:S01]  /*1eb50*/  FSETP.NE.FTZ.AND P3, PT, R4, RZ, PT ;  /* 0x000000ff0400720b */ /* 0x000fe20003f75000 */
[----:B--2---:R-:W-:Y:S01]  /*1eb60*/  FADD.FTZ R6, R6, R2 ;  /* 0x0000000206067221 */ /* 0x004fe20000010000 */
[----:B------:R-:W-:Y:S01]  /*1eb70*/  MOV R2, RZ ;  /* 0x000000ff00027202 */ /* 0x000fe20000000f00 */
[----:B---3--:R-:W-:-:S03]  /*1eb80*/  FADD.FTZ R5, R7, R5 ;  /* 0x0000000507057221 */ /* 0x008fc60000010000 */
[----:B------:R-:W-:Y:S02]  /*1eb90*/  FSETP.NE.FTZ.AND P1, PT, R6, RZ, PT ;  /* 0x000000ff0600720b */ /* 0x000fe40003f35000 */
[----:B------:R-:W-:-:S05]  /*1eba0*/  FSETP.NE.FTZ.AND P0, PT, R5, RZ, PT ;  /* 0x000000ff0500720b */ /* 0x000fca0003f15000 */
[----:B------:R-:W1:Y:S01]  /*1ebb0*/  @P3 MUFU.RCP R0, R4 ;  /* 0x0000000400003308 */ /* 0x000e620000001000 */
[----:B------:R-:W-:-:S05]  /*1ebc0*/  @P3 MOV R3, 0x3f317218 ;  /* 0x3f31721800033802 */ /* 0x000fca0000000f00 */
[----:B------:R-:W-:Y:S02]  /*1ebd0*/  @P3 FMUL.FTZ R9, R3, c[0x0][0x2d0] ;  /* 0x0000b40003093a20 */ /* 0x000fe40000410000 */
[----:B------:R-:W2:Y:S01]  /*1ebe0*/  @P1 MUFU.RCP R2, R6 ;  /* 0x0000000600021308 */ /* 0x000ea20000001000 */
[----:B------:R-:W-:Y:S01]  /*1ebf0*/  @P0 MOV R7, 0x3f317218 ;  /* 0x3f31721800070802 */ /* 0x000fe20000000f00 */
[----:B-1----:R-:W-:-:S06]  /*1ec00*/  FMUL.FTZ R112, R0, R112 ;  /* 0x0000007000707220 */ /* 0x002fcc0000410000 */
[----:B------:R-:W-:Y:S01]  /*1ec10*/  @P3 MUFU.LG2 R10, R4 ;  /* 0x00000004000a3308 */ /* 0x000fe20000000c00 */
        /* <DEDUP_REMOVED lines=13> */
[C---:B------:R-:W-:Y:S01]  /*1ecf0*/  FMUL.FTZ R28, R0.reuse, R53 ;  /* 0x00000035001c7220 */ /* 0x040fe20000410000 */
[----:B------:R-:W-:Y:S01]  /*1ed00*/  MOV R53, 0xff800000 ;  /* 0xff80000000357802 */ /* 0x000fe20000000f00 */
        /* <DEDUP_REMOVED lines=10> */
[----:B------:R-:W-:Y:S01]  /*1edb0*/  MOV R0, RZ ;  /* 0x000000ff00007202 */ /* 0x000fe20000000f00 */
[----:B--2---:R-:W-:-:S02]  /*1edc0*/  FMUL.FTZ R47, R2, R116 ;  /* 0x00000074022f7220 */ /* 0x004fc40000410000 */
[C---:B------:R-:W-:Y:S02]  /*1edd0*/  FMUL.FTZ R117, R2.reuse, R117 ;  /* 0x0000007502757220 */ /* 0x040fe40000410000 */
[C---:B------:R-:W-:Y:S01]  /*1ede0*/  FMUL.FTZ R120, R2.reuse, R120 ;  /* 0x0000007802787220 */ /* 0x040fe20000410000 */
[----:B------:R-:W1:Y:S01]  /*1edf0*/  @P0 MUFU.RCP R0, R5 ;  /* 0x0000000500000308 */ /* 0x000e620000001000 */
[C---:B------:R-:W-:Y:S02]  /*1ee00*/  FMUL.FTZ R46, R2.reuse, R121 ;  /* 0x00000079022e7220 */ /* 0x040fe40000410000 */
[C---:B------:R-:W-:Y:S02]  /*1ee10*/  FMUL.FTZ R132, R2.reuse, R132 ;  /* 0x0000008402847220 */ /* 0x040fe40000410000 */
[C---:B------:R-:W-:Y:S02]  /*1ee20*/  FMUL.FTZ R39, R2.reuse, R133 ;  /* 0x0000008502277220 */ /* 0x040fe40000410000 */
[C---:B------:R-:W-:Y:S01]  /*1ee30*/  FMUL.FTZ R136, R2.reuse, R136 ;  /* 0x0000008802887220 */ /* 0x040fe20000410000 */
[----:B------:R-:W2:Y:S01]  /*1ee40*/  @P0 MUFU.LG2 R5, R5 ;  /* 0x0000000500050308 */ /* 0x000ea20000000c00 */
        /* <DEDUP_REMOVED lines=44> */
[----:B------:R-:W-:-:S02]  /*1f110*/  @P3 FMUL.FTZ R10, R10, 0.69314718246459960938 ;  /* 0x3f3172180a0a3820 */ /* 0x000fc40000410000 */
[----:B------:R-:W-:Y:S02]  /*1f120*/  @P1 FMUL.FTZ R2, R0, c[0x0][0x2d0] ;  /* 0x0000b40000021a20 */ /* 0x000fe40000410000 */
[----:B------:R-:W-:Y:S02]  /*1f130*/  @P1 FMUL.FTZ R6, R6, 0.69314718246459960938 ;  /* 0x3f31721806061820 */ /* 0x000fe40000410000 */
[----:B--2---:R-:W-:Y:S02]  /*1f140*/  @P0 FMUL.FTZ R3, R5, 0.69314718246459960938 ;  /* 0x3f31721805030820 */ /* 0x004fe40000410000 */
[----:B------:R-:W-:Y:S02]  /*1f150*/  @P0 FMUL.FTZ R0, R7, c[0x0][0x2d0] ;  /* 0x0000b40007000a20 */ /* 0x000fe40000410000 */
[----:B------:R-:W-:Y:S02]  /*1f160*/  @P3 FFMA.FTZ R50, R9, R106, R10 ;  /* 0x0000006a09323223 */ /* 0x000fe4000001000a */
[----:B------:R-:W-:-:S02]  /*1f170*/  @P2 FFMA.FTZ R51, R4, R105, R8 ;  /* 0x0000006904332223 */ /* 0x000fc40000010008 */
[----:B------:R-:W-:Y:S02]  /*1f180*/  @P1 FFMA.FTZ R53, R2, R104, R6 ;  /* 0x0000006802351223 */ /* 0x000fe40000010006 */
[----:B------:R-:W-:Y:S02]  /*1f190*/  @P0 FFMA.FTZ R55, R0, R100, R3 ;  /* 0x0000006400370223 */ /* 0x000fe40000010003 */
.L_x_399:
        /* <DEDUP_REMOVED lines=151> */
.L_x_517:
[----:B-1----:R-:W-:Y:S01]  /*1fb10*/  LOP3.LUT R4, R48, 0xffffffe0, RZ, 0xc0, !PT ;  /* 0xffffffe030047812 */ /* 0x002fe200078ec0ff */
[----:B------:R-:W1:Y:S01]  /*1fb20*/  S2R R10, SR_CTAID.Y ;  /* 0x00000000000a7919 */ /* 0x000e620000002600 */
[----:B------:R-:W-:Y:S01]  /*1fb30*/  SHF.R.S32.HI R5, RZ, 0x1f, R49 ;  /* 0x0000001fff057819 */ /* 0x000fe20000011431 */
[----:B------:R-:W-:Y:S01]  /*1fb40*/  IMAD.MOV.U32 R9, RZ, RZ, c[0x0][0x4e8] ;  /* 0x00013a00ff097624 */ /* 0x000fe200078e00ff */
[----:B------:R-:W-:Y:S01]  /*1fb50*/  LEA.HI R0, R29, R29, RZ, 0x1 ;  /* 0x0000001d1d007211 */ /* 0x000fe200078f08ff */
[----:B------:R-:W-:Y:S01]  /*1fb60*/  IMAD.IADD R8, R57, 0x1, -R4 ;  /* 0x0000000139087824 */ /* 0x000fe200078e0a04 */
[----:B------:R-:W2:Y:S01]  /*1fb70*/  S2R R14, SR_CTAID.Y ;  /* 0x00000000000e7919 */ /* 0x000ea20000002600 */
[----:B------:R-:W-:Y:S01]  /*1fb80*/  LEA.HI R4, R5, R49, RZ, 0x2 ;  /* 0x0000003105047211 */ /* 0x000fe200078f10ff */
[----:B------:R-:W-:Y:S01]  /*1fb90*/  IMAD R12, R29, 0x20, R52 ;  /* 0x000000201d0c7824 */ /* 0x000fe200078e0234 */
[C---:B------:R-:W-:Y:S01]  /*1fba0*/  LOP3.LUT R5, R0.reuse, 0x1ffffffe, RZ, 0xc0, !PT ;  /* 0x1ffffffe00057812 */ /* 0x040fe200078ec0ff */
[----:B------:R-:W3:Y:S01]  /*1fbb0*/  S2R R21, SR_CTAID.X ;  /* 0x0000000000157919 */ /* 0x000ee20000002500 */
[----:B------:R-:W-:Y:S01]  /*1fbc0*/  SHF.R.S32.HI R7, RZ, 0x1f, R8 ;  /* 0x0000001fff077819 */ /* 0x000fe20000011408 */
[----:B------:R-:W-:Y:S01]  /*1fbd0*/  IMAD.SHL.U32 R0, R0, 0x20, RZ ;  /* 0x0000002000007824 */ /* 0x000fe200078e00ff */
[----:B------:R-:W-:Y:S01]  /*1fbe0*/  LOP3.LUT R4, R4, 0xffffffc, RZ, 0xc0, !PT ;  /* 0x0ffffffc04047812 */ /* 0x000fe200078ec0ff */
[----:B-----5:R-:W-:Y:S01]  /*1fbf0*/  IMAD R24, R24, c[0x0][0x4e8], RZ ;  /* 0x00013a0018187a24 */ /* 0x020fe200078e02ff */
[----:B------:R-:W-:Y:S01]  /*1fc00*/  LEA.HI R7, R7, R8, RZ, 0x2 ;  /* 0x0000000807077211 */ /* 0x000fe200078f10ff */
[----:B------:R-:W-:Y:S01]  /*1fc10*/  BSSY B0, `(.L_x_518) ;  /* 0x0000087000007945 */ /* 0x000fe20003800000 */
[----:B------:R-:W-:-:S02]  /*1fc20*/  IADD3 R6, R29, -R5, RZ ;  /* 0x800000051d067210 */ /* 0x000fc40007ffe0ff */
[----:B------:R-:W-:Y:S01]  /*1fc30*/  LOP3.LUT R5, R0, 0xffffffc0, RZ, 0xc0, !PT ;  /* 0xffffffc000057812 */ /* 0x000fe200078ec0ff */
[----:B------:R-:W-:Y:S01]  /*1fc40*/  IMAD.IADD R0, R49, 0x1, -R4 ;  /* 0x0000000131007824 */ /* 0x000fe200078e0a04 */
[----:B------:R-:W-:Y:S02]  /*1fc50*/  SHF.R.S32.HI R4, RZ, 0x2, R7 ;  /* 0x00000002ff047819 */ /* 0x000fe40000011407 */
[----:B------:R-:W-:Y:S01]  /*1fc60*/  ISETP.NE.AND P2, PT, R9, 0x1, PT ;  /* 0x000000010900780c */ /* 0x000fe20003f45270 */
[----:B------:R-:W-:Y:S01]  /*1fc70*/  IMAD R6, R6, 0x8, R5 ;  /* 0x0000000806067824 */ /* 0x000fe200078e0205 */
[----:B------:R-:W-:Y:S01]  /*1fc80*/  LEA R16, R0, R4, 0x4 ;  /* 0x0000000400107211 */ /* 0x000fe200078e20ff */
[----:B------:R-:W-:Y:S01]  /*1fc90*/  IMAD R0, R3, c[0x0][0x3a0], RZ ;  /* 0x0000e80003007a24 */ /* 0x000fe200078e02ff */
[----:B-1----:R-:W-:Y:S02]  /*1fca0*/  SHF.R.S32.HI R11, RZ, 0x1f, R10 ;  /* 0x0000001fff0b7819 */ /* 0x002fe4000001140a */
[----:B------:R-:W-:Y:S01]  /*1fcb0*/  LEA.HI R10, R52, R52, RZ, 0x1 ;  /* 0x00000034340a7211 */ /* 0x000fe200078f08ff */
[----:B------:R-:W-:Y:S01]  /*1fcc0*/  IMAD.IADD R6, R16, 0x1, R6 ;  /* 0x0000000110067824 */ /* 0x000fe200078e0206 */
[----:B------:R-:W-:Y:S01]  /*1fcd0*/  LOP3.LUT P0, RZ, R8, 0x3, RZ, 0xc0, !PT ;  /* 0x0000000308ff7812 */ /* 0x000fe2000780c0ff */
[----:B--2---:R-:W-:Y:S01]  /*1fce0*/  IMAD.WIDE.U32 R4, R14, c[0x0][0x490], R2 ;  /* 0x000124000e047a25 */ /* 0x004fe200078e0002 */
[----:B------:R-:W-:-:S02]  /*1fcf0*/  LOP3.LUT R10, R10, 0x3fffffe, RZ, 0xc0, !PT ;  /* 0x03fffffe0a0a7812 */ /* 0x000fc400078ec0ff */
[----:B------:R-:W-:Y:S01]  /*1fd00*/  LEA.HI R13, R61, R57, RZ, 0x3 ;  /* 0x000000393d0d7211 */ /* 0x000fe200078f18ff */
[C---:B------:R-:W-:Y:S02]  /*1fd10*/  IMAD R7, R2.reuse, c[0x0][0x3a4], R0 ;  /* 0x0000e90002077a24 */ /* 0x040fe400078e0200 */
[----:B------:R-:W-:-:S04]  /*1fd20*/  IMAD.WIDE.U32 R2, R2, c[0x0][0x3a0], RZ ;  /* 0x0000e80002027a25 */ /* 0x000fc800078e00ff */
[----:B---3--:R-:W-:Y:S02]  /*1fd30*/  IMAD R0, R21, 0x80, R6 ;  /* 0x0000008015007824 */ /* 0x008fe400078e0206 */
[----:B------:R-:W-:Y:S02]  /*1fd40*/  IMAD R9, R11, c[0x0][0x490], RZ ;  /* 0x000124000b097a24 */ /* 0x000fe400078e02ff */
[----:B------:R-:W-:Y:S01]  /*1fd50*/  IMAD.IADD R3, R3, 0x1, R7 ;  /* 0x0000000103037824 */ /* 0x000fe200078e0207 */
[----:B------:R-:W-:Y:S01]  /*1fd60*/  MOV R6, R0 ;  /* 0x0000000000067202 */ /* 0x000fe20000000f00 */
[----:B------:R-:W-:-:S04]  /*1fd70*/  @P2 IMAD.HI.U32 R8, R0, c[0x0][0x4ec], RZ ;  /* 0x00013b0000082a27 */ /* 0x000fc800078e00ff */
[----:B------:R-:W-:Y:S01]  /*1fd80*/  IMAD.IADD R7, R52, 0x1, -R10 ;  /* 0x0000000134077824 */ /* 0x000fe200078e0a0a */
[----:B------:R-:W-:Y:S01]  /*1fd90*/  @P2 SHF.R.U32.HI R6, RZ, c[0x0][0x4f0], R8 ;  /* 0x00013c00ff062a19 */ /* 0x000fe20000011608 */
[C---:B------:R-:W-:Y:S02]  /*1fda0*/  IMAD R9, R14.reuse, c[0x0][0x494], R9 ;  /* 0x000125000e097a24 */ /* 0x040fe400078e0209 */
[----:B------:R-:W-:Y:S01]  /*1fdb0*/  IMAD R20, R49, 0x8, R7 ;  /* 0x0000000831147824 */ /* 0x000fe200078e0207 */
[----:B------:R-:W-:Y:S01]  /*1fdc0*/  SHF.R.S32.HI R7, RZ, 0x1f, R63 ;  /* 0x0000001fff077819 */ /* 0x000fe2000001143f */
[----:B------:R-:W-:Y:S01]  /*1fdd0*/  IMAD R11, R11, c[0x0][0x3e8], RZ ;  /* 0x0000fa000b0b7a24 */ /* 0x000fe200078e02ff */
[----:B------:R-:W-:Y:S01]  /*1fde0*/  IADD3 R5, R5, R9, RZ ;  /* 0x0000000905057210 */ /* 0x000fe20007ffe0ff */
[----:B------:R-:W-:Y:S01]  /*1fdf0*/  IMAD.WIDE.U32 R2, R14, c[0x0][0x3e8], R2 ;  /* 0x0000fa000e027a25 */ /* 0x000fe200078e0002 */
[----:B------:R-:W-:Y:S02]  /*1fe00*/  IADD3 R8, -R6, RZ, RZ ;  /* 0x000000ff06087210 */ /* 0x000fe40007ffe1ff */
[----:B------:R-:W-:Y:S01]  /*1fe10*/  SEL R9, R63, RZ, !P1 ;  /* 0x000000ff3f097207 */ /* 0x000fe20004800000 */
[----:B------:R-:W-:Y:S01]  /*1fe20*/  IMAD R12, R21, 0x80, R12 ;  /* 0x00000080150c7824 */ /* 0x000fe200078e020c */
[----:B------:R-:W-:Y:S01]  /*1fe30*/  SEL R10, R7, RZ, !P1 ;  /* 0x000000ff070a7207 */ /* 0x000fe20004800000 */
[----:B------:R-:W-:-:S02]  /*1fe40*/  IMAD R7, R14, c[0x0][0x3ec], R11 ;  /* 0x0000fb000e077a24 */ /* 0x000fc400078e020b */
        /* <DEDUP_REMOVED lines=99> */
.L_x_519:
[----:B---3--:R-:W-:Y:S05]  /*20480*/  BSYNC B0 ;  /* 0x0000000000007941 */ /* 0x008fea0003800000 */
.L_x_518:
        /* <DEDUP_REMOVED lines=23> */
.L_x_521:
[----:B------:R-:W-:Y:S05]  /*20600*/  BSYNC B0 ;  /* 0x0000000000007941 */ /* 0x000fea0003800000 */
.L_x_520:
        /* <DEDUP_REMOVED lines=23> */
.L_x_523:
[----:B------:R-:W-:Y:S05]  /*20780*/  BSYNC B0 ;  /* 0x0000000000007941 */ /* 0x000fea0003800000 */
.L_x_522:
        /* <DEDUP_REMOVED lines=24> */
.L_x_516:
        /* <DEDUP_REMOVED lines=19> */
.L_x_524:
[----:B-1----:R-:W1:Y:S01]  /*20a40*/  S2R R11, SR_TID.X ;  /* 0x00000000000b7919 */ /* 0x002e620000002100 */
[----:B------:R-:W-:Y:S01]  /*20a50*/  SHF.R.S32.HI R0, RZ, 0x1f, R8 ;  /* 0x0000001fff007819 */ /* 0x000fe20000011408 */
[----:B------:R-:W-:Y:S01]  /*20a60*/  BSSY B0, `(.L_x_525) ;  /* 0x0000029000007945 */ /* 0x000fe20003800000 */
[----:B------:R-:W-:Y:S01]  /*20a70*/  SEL R9, R8, RZ, !P0 ;  /* 0x000000ff08097207 */ /* 0x000fe20004000000 */
[----:B------:R-:W2:Y:S01]  /*20a80*/  S2R R2, SR_CTAID.Y ;  /* 0x0000000000027919 */ /* 0x000ea20000002600 */
[----:B------:R-:W-:-:S03]  /*20a90*/  SEL R10, R0, RZ, !P0 ;  /* 0x000000ff000a7207 */ /* 0x000fc60004000000 */
[----:B------:R-:W3:Y:S01]  /*20aa0*/  S2R R12, SR_CTAID.Y ;  /* 0x00000000000c7919 */ /* 0x000ee20000002600 */
[----:B-1----:R-:W-:Y:S02]  /*20ab0*/  ISETP.GT.AND P1, PT, R11, 0x7f, PT ;  /* 0x0000007f0b00780c */ /* 0x002fe40003f24270 */
[----:B--2---:R-:W-:-:S11]  /*20ac0*/  SHF.R.S32.HI R14, RZ, 0x1f, R2 ;  /* 0x0000001fff0e7819 */ /* 0x004fd60000011402 */
[----:B------:R-:W-:Y:S05]  /*20ad0*/  @P1 BRA `(.L_x_526) ;  /* 0x0000021000001947 */ /* 0x000fea0003800000 */
[----:B---3--:R-:W1:Y:S01]  /*20ae0*/  S2R R8, SR_CTAID.X ;  /* 0x0000000000087919 */ /* 0x008e620000002500 */
        /* <DEDUP_REMOVED lines=32> */
.L_x_526:
[----:B---3--:R-:W-:Y:S05]  /*20cf0*/  BSYNC B0 ;  /* 0x0000000000007941 */ /* 0x008fea0003800000 */
.L_x_525:
        /* <DEDUP_REMOVED lines=64> */
.L_x_528:
[----:B------:R-:W-:Y:S05]  /*21100*/  BSYNC B0 ;  /* 0x0000000000007941 */ /* 0x000fea0003800000 */
.L_x_527:
        /* <DEDUP_REMOVED lines=21> */
.L_x_530:
[----:B------:R-:W-:Y:S05]  /*21260*/  BSYNC B0 ;  /* 0x0000000000007941 */ /* 0x000fea0003800000 */
.L_x_529:
        /* <DEDUP_REMOVED lines=21> */
.L_x_532:
[----:B------:R-:W-:Y:S05]  /*213c0*/  BSYNC B0 ;  /* 0x0000000000007941 */ /* 0x000fea0003800000 */
.L_x_531:
        /* <DEDUP_REMOVED lines=22> */
.L_x_533:
        /* <DEDUP_REMOVED lines=13> */
.L_x_1513:


//--------------------- .text._ZN7cutlass13device_kernelIN5flash19enable_sm80_to_sm89INS1_16FlashAttnFwdSm80INS1_25CollectiveMainloopFwdSm80ILi4ELi1ELb0EN4cute5tupleIJNS5_1CILi128EEENS7_ILi64EEENS7_ILi96EEEEEELi96ENS_6half_tEfNS_4arch4Sm80ELb1ELb0ELb1ELb0ELb0ELb0ELb1ELb0EEENS1_21CollectiveEpilogueFwdINS6_IJS8_SA_S9_EEENS6_IJNS7_ILi1EEESI_SI_EEESC_SE_Li128ELb0ELb1ELb0ELb0EEENS1_30DynamicPersistentTileSchedulerILi128ELi128ELb0ELb1ELb0EEEEEEEEEvNT_6ParamsE --------------------------
	.section	.text._ZN7cutlass13device_kernelIN5flash19enable_sm80_to_sm89INS1_16FlashAttnFwdSm80INS1_25CollectiveMainloopFwdSm80ILi4ELi1ELb0EN4cute5tupleIJNS5_1CILi128EEENS7_ILi64EEENS7_ILi96EEEEEELi96ENS_6half_tEfNS_4arch4Sm80ELb1ELb0ELb1ELb0ELb0ELb0ELb1ELb0EEENS1_21CollectiveEpilogueFwdINS6_IJS8_SA_S9_EEENS6_IJNS7_ILi1EEESI_SI_EEESC_SE_Li128ELb0ELb1ELb0ELb0EEENS1_30DynamicPersistentTileSchedulerILi128ELi128ELb0ELb1ELb0EEEEEEEEEvNT_6ParamsE,"ax",@progbits
	.sectioninfo	@"SHI_REGISTERS=255"
	.align	128
.text._ZN7cutlass13device_kernelIN5flash19enable_sm80_to_sm89INS1_16FlashAttnFwdSm80INS1_25CollectiveMainloopFwdSm80ILi4ELi1ELb0EN4cute5tupleIJNS5_1CILi128EEENS7_ILi64EEENS7_ILi96EEEEEELi96ENS_6half_tEfNS_4arch4Sm80ELb1ELb0ELb1ELb0ELb0ELb0ELb1ELb0EEENS1_21CollectiveEpilogueFwdINS6_IJS8_SA_S9_EEENS6_IJNS7_ILi1EEESI_SI_EEESC_SE_Li128ELb0ELb1ELb0ELb0EEENS1_30DynamicPersistentTileSchedulerILi128ELi128ELb0ELb1ELb0EEEEEEEEEvNT_6ParamsE:
        .type           _ZN7cutlass13device_kernelIN5flash19enable_sm80_to_sm89INS1_16FlashAttnFwdSm80INS1_25CollectiveMainloopFwdSm80ILi4ELi1ELb0EN4cute5tupleIJNS5_1CILi128EEENS7_ILi64EEENS7_ILi96EEEEEELi96ENS_6half_tEfNS_4arch4Sm80ELb1ELb0ELb1ELb0ELb0ELb0ELb1ELb0EEENS1_21CollectiveEpilogueFwdINS6_IJS8_SA_S9_EEENS6_IJNS7_ILi1EEESI_SI_EEESC_SE_Li128ELb0ELb1ELb0ELb0EEENS1_30DynamicPersistentTileSchedulerILi128ELi128ELb0ELb1ELb0EEEEEEEEEvNT_6ParamsE,@function
        .size           _ZN7cutlass13device_kernelIN5flash19enable_sm80_to_sm89INS1_16FlashAttnFwdSm80INS1_25CollectiveMainloopFwdSm80ILi4ELi1ELb0EN4cute5tupleIJNS5_1CILi128EEENS7_ILi64EEENS7_ILi96EEEEEELi96ENS_6half_tEfNS_4arch4Sm80ELb1ELb0ELb1ELb0ELb0ELb0ELb1ELb0EEENS1_21CollectiveEpilogueFwdINS6_IJS8_SA_S9_EEENS6_IJNS7_ILi1EEESI_SI_EEESC_SE_Li128ELb0ELb1ELb0ELb0EEENS1_30DynamicPersistentTileSchedulerILi128ELi128ELb0ELb1ELb0EEEEEEEEEvNT_6ParamsE,(.L_x_1514 - _ZN7cutlass13device_kernelIN5flash19enable_sm80_to_sm89INS1_16FlashAttnFwdSm80INS1_25CollectiveMainloopFwdSm80ILi4ELi1ELb0EN4cute5tupleIJNS5_1CILi128EEENS7_ILi64EEENS7_ILi96EEEEEELi96ENS_6half_tEfNS_4arch4Sm80ELb1ELb0ELb1ELb0ELb0ELb0ELb1ELb0EEENS1_21CollectiveEpilogueFwdINS6_IJS8_SA_S9_EEENS6_IJNS7_ILi1EEESI_SI_EEESC_SE_Li128ELb0ELb1ELb0ELb0EEENS1_30DynamicPersistentTileSchedulerILi128ELi128ELb0ELb1ELb0EEEEEEEEEvNT_6ParamsE)
        .other          _ZN7cutlass13device_kernelIN5flash19enable_sm80_to_sm89INS1_16FlashAttnFwdSm80INS1_25CollectiveMainloopFwdSm80ILi4ELi1ELb0EN4cute5tupleIJNS5_1CILi128EEENS7_ILi64EEENS7_ILi96EEEEEELi96ENS_6half_tEfNS_4arch4Sm80ELb1ELb0ELb1ELb0ELb0ELb0ELb1ELb0EEENS1_21CollectiveEpilogueFwdINS6_IJS8_SA_S9_EEENS6_IJNS7_ILi1EEESI_SI_EEESC_SE_Li128ELb0ELb1ELb0ELb0EEENS1_30DynamicPersistentTileSchedulerILi128ELi128ELb0ELb1ELb0EEEEEEEEEvNT_6ParamsE,@"STO_CUDA_ENTRY STV_DEFAULT"
_ZN7cutlass13device_kernelIN5flash19enable_sm80_to_sm89INS1_16FlashAttnFwdSm80INS1_25CollectiveMainloopFwdSm80ILi4ELi1ELb0EN4cute5tupleIJNS5_1CILi128EEENS7_ILi64EEENS7_ILi96EEEEEELi96ENS_6half_tEfNS_4arch4Sm80ELb1ELb0ELb1ELb0ELb0ELb0ELb1ELb0EEENS1_21CollectiveEpilogueFwdINS6_IJS8_SA_S9_EEENS6_IJNS7_ILi1EEESI_SI_EEESC_SE_Li128ELb0ELb1ELb0ELb0EEENS1_30DynamicPersistentTileSchedulerILi128ELi128ELb0ELb1ELb0EEEEEEEEEvNT_6ParamsE:
[----:B------:R-:W-:-:S03]  /*0000*/  MOV R1, c[0x0][0x28] ;  /* 0x00000a0000017a02 */ /* 0x000fc60000000f00 */
[----:B------:R-:W1:Y:S01]  /*0010*/  S2R R18, SR_TID.X ;  /* 0x0000000000127919 */ /* 0x000e620000002100 */
[----:B------:R-:W-:-:S03]  /*0020*/  IADD3 R1, R1, -0x88, RZ ;  /* 0xffffff7801017810 */ /* 0x000fc60007ffe0ff */
[----:B------:R-:W2:Y:S01]  /*0030*/  S2R R17, SR_CTAID.X ;  /* 0x0000000000117919 */ /* 0x000ea20000002500 */
[----:B-1----:R-:W-:-:S05]  /*0040*/  SHF.R.U32.HI R2, RZ, 0x5, R18 ;  /* 0x00000005ff027819 */ /* 0x002fca0000011612 */
[----:B------:R-:W1:Y:S02]  /*0050*/  SHFL.IDX PT, R0, R2, RZ, 0x1f ;  /* 0x00001fff02007589 */ /* 0x000e6400000e0000 */
[----:B-1----:R-:W-:Y:S02]  /*0060*/  ISETP.GE.AND P0, PT, R0, 0x1, PT ;  /* 0x000000010000780c */ /* 0x002fe40003f06270 */
[----:B------:R1:W-:Y:S11]  /*0070*/  STL [R1+0x7c], R0 ;  /* 0x00007c0001007387 */ /* 0x0003f60000100800 */
[----:B------:R-:W-:Y:S06]  /*0080*/  @P0 BAR.ARV 0x4, 0x80 ;  /* 0x0102000000000b1d */ /* 0x000fec0000002000 */
[----:B--2---:R-:W-:-:S13]  /*0090*/  ISETP.GE.AND P0, PT, R17, c[0x0][0x538], PT ;  /* 0x00014e0011007a0c */ /* 0x004fda0003f06270 */
[----:B------:R-:W-:Y:S05]  /*00a0*/  @P0 EXIT ;  /* 0x000000000000094d */ /* 0x000fea0003800000 */
[----:B-1----:R-:W-:Y:S01]  /*00b0*/  SHF.R.S32.HI R6, RZ, 0x1f, R18 ;  /* 0x0000001fff067819 */ /* 0x002fe20000011412 */
[----:B------:R-:W-:Y:S01]  /*00c0*/  IMAD.MOV.U32 R206, RZ, RZ, 0x20 ;  /* 0x00000020ffce7424 */ /* 0x000fe200078e00ff */
[----:B------:R-:W-:Y:S02]  /*00d0*/  ULDC.64 UR6, c[0x0][0x118] ;  /* 0x0000460000067ab9 */ /* 0x000fe40000000a00 */
[CC--:B------:R-:W-:Y:S02]  /*00e0*/  LEA.HI R16, R6.reuse, R18.reuse, RZ, 0x3 ;  /* 0x0000001206107211 */ /* 0x0c0fe400078f18ff */
[----:B------:R-:W-:Y:S02]  /*00f0*/  LEA.HI R5, R6, R18, RZ, 0x4 ;  /* 0x0000001206057211 */ /* 0x000fe400078f20ff */
[----:B------:R-:W-:Y:S02]  /*0100*/  LOP3.LUT R0, R16, 0xfffffff8, RZ, 0xc0, !PT ;  /* 0xfffffff810007812 */ /* 0x000fe400078ec0ff */
[----:B------:R-:W-:-:S02]  /*0110*/  SHF.R.S32.HI R4, RZ, 0x4, R5 ;  /* 0x00000004ff047819 */ /* 0x000fc40000011405 */
[----:B------:R-:W-:Y:S01]  /*0120*/  LEA.HI R10, R6, R18, RZ, 0x2 ;  /* 0x00000012060a7211 */ /* 0x000fe200078f10ff */
[----:B------:R-:W-:Y:S01]  /*0130*/  IMAD.IADD R0, R18, 0x1, -R0 ;  /* 0x0000000112007824 */ /* 0x000fe200078e0a00 */
[----:B------:R-:W-:Y:S02]  /*0140*/  LEA.HI R3, R5, R4, RZ, 0x1 ;  /* 0x0000000405037211 */ /* 0x000fe400078f08ff */
[----:B------:R-:W-:Y:S02]  /*0150*/  SHF.R.S32.HI R24, RZ, 0x2, R10 ;  /* 0x00000002ff187819 */ /* 0x000fe4000001140a */
[----:B------:R-:W-:Y:S02]  /*0160*/  LEA.HI R11, R0, R0, RZ, 0x1 ;  /* 0x00000000000b7211 */ /* 0x000fe400078f08ff */
[----:B------:R-:W-:Y:S02]  /*0170*/  LOP3.LUT R3, R3, 0xfffffffe, RZ, 0xc0, !PT ;  /* 0xfffffffe03037812 */ /* 0x000fe400078ec0ff */
[----:B------:R-:W-:-:S02]  /*0180*/  LOP3.LUT R2, R11, 0x3fffffe, RZ, 0xc0, !PT ;  /* 0x03fffffe0b027812 */ /* 0x000fc400078ec0ff */
[----:B------:R-:W-:Y:S01]  /*0190*/  LEA.HI R13, R6, R18, RZ, 0x5 ;  /* 0x00000012060d7211 */ /* 0x000fe200078f28ff */
[----:B------:R-:W-:Y:S01]  /*01a0*/  IMAD.IADD R14, R4, 0x1, -R3 ;  /* 0x00000001040e7824 */ /* 0x000fe200078e0a03 */
[----:B------:R-:W-:Y:S01]  /*01b0*/  LOP3.LUT R3, R5, 0xfffffff0, RZ, 0xc0, !PT ;  /* 0xfffffff005037812 */ /* 0x000fe200078ec0ff */
[----:B------:R-:W-:Y:S01]  /*01c0*/  IMAD.IADD R204, R0, 0x1, -R2 ;  /* 0x0000000100cc7824 */ /* 0x000fe200078e0a02 */
[----:B------:R-:W-:Y:S02]  /*01d0*/  SHF.R.S32.HI R0, RZ, 0x3, R16 ;  /* 0x00000003ff007819 */ /* 0x000fe40000011410 */
[----:B------:R-:W-:Y:S01]  /*01e0*/  LOP3.LUT R2, R10, 0xfffffffc, RZ, 0xc0, !PT ;  /* 0xfffffffc0a027812 */ /* 0x000fe200078ec0ff */
[----:B------:R-:W-:Y:S01]  /*01f0*/  IMAD R204, R14, 0x8, R204 ;  /* 0x000000080ecc7824 */ /* 0x000fe200078e02cc */
[----:B------:R-:W-:Y:S01]  /*0200*/  LEA.HI R4, R10, R24, RZ, 0x1 ;  /* 0x000000180a047211 */ /* 0x000fe200078f08ff */
[----:B------:R-:W-:Y:S01]  /*0210*/  IMAD.SHL.U32 R0, R0, 0x40, RZ ;  /* 0x0000004000007824 */ /* 0x000fe200078e00ff */
[----:B------:R-:W-:Y:S01]  /*0220*/  SHF.R.S32.HI R207, RZ, 0x5, R13 ;  /* 0x00000005ffcf7819 */ /* 0x000fe2000001140d */
[----:B------:R-:W-:Y:S01]  /*0230*/  IMAD.IADD R9, R18, 0x1, -R2 ;  /* 0x0000000112097824 */ /* 0x000fe200078e0a02 */
[----:B------:R-:W-:-:S02]  /*0240*/  LOP3.LUT R4, R4, 0x7fffffe, RZ, 0xc0, !PT ;  /* 0x07fffffe04047812 */ /* 0x000fc400078ec0ff */
[----:B------:R-:W-:Y:S01]  /*0250*/  LOP3.LUT R2, R0, 0xc0, RZ, 0xc0, !PT ;  /* 0x000000c000027812 */ /* 0x000fe200078ec0ff */
[----:B------:R-:W-:Y:S02]  /*0260*/  IMAD.IADD R0, R18, 0x1, -R3 ;  /* 0x0000000112007824 */ /* 0x000fe400078e0a03 */
[----:B------:R-:W-:Y:S01]  /*0270*/  IMAD.SHL.U32 R22, R9, 0x8, RZ ;  /* 0x0000000809167824 */ /* 0x000fe200078e00ff */
[----:B------:R-:W-:Y:S01]  /*0280*/  SHF.R.U32.HI R3, RZ, 0x3, R2 ;  /* 0x00000003ff037819 */ /* 0x000fe20000011602 */
[----:B------:R-:W-:Y:S01]  /*0290*/  IMAD.IADD R6, R24, 0x1, -R4 ;  /* 0x0000000118067824 */ /* 0x000fe200078e0a04 */
[----:B------:R-:W-:Y:S02]  /*02a0*/  LEA.HI R7, R0, R0, RZ, 0x1 ;  /* 0x0000000000077211 */ /* 0x000fe400078f08ff */
[----:B------:R-:W-:Y:S02]  /*02b0*/  LOP3.LUT R2, R2, 0x18, R22, 0xf8, !PT ;  /* 0x0000001802027812 */ /* 0x000fe400078ef816 */
[----:B------:R-:W-:-:S02]  /*02c0*/  LOP3.LUT R4, R7, 0x7fffffe, RZ, 0xc0, !PT ;  /* 0x07fffffe07047812 */ /* 0x000fc400078ec0ff */
[----:B------:R-:W-:Y:S01]  /*02d0*/  LOP3.LUT R5, R2, R3, RZ, 0x3c, !PT ;  /* 0x0000000302057212 */ /* 0x000fe200078e3cff */
[----:B------:R-:W-:Y:S01]  /*02e0*/  IMAD R3, R207, 0x8, R6 ;  /* 0x00000008cf037824 */ /* 0x000fe200078e0206 */
[----:B------:R-:W-:Y:S01]  /*02f0*/  SHF.R.S32.HI R8, RZ, 0x1f, R0 ;  /* 0x0000001fff087819 */ /* 0x000fe20000011400 */
[----:B------:R-:W-:Y:S01]  /*0300*/  IMAD.IADD R12, R0, 0x1, -R4 ;  /* 0x00000001000c7824 */ /* 0x000fe200078e0a04 */
[----:B------:R-:W-:Y:S02]  /*0310*/  LEA.HI R2, R9, R9, RZ, 0x1 ;  /* 0x0000000909027211 */ /* 0x000fe400078f08ff */
[----:B------:R-:W-:Y:S01]  /*0320*/  LEA.HI R15, R8, R0, RZ, 0x3 ;  /* 0x00000000080f7211 */ /* 0x000fe200078f18ff */
[----:B------:R-:W-:Y:S01]  /*0330*/  IMAD.U32 R0, R3, 0x20, R5 ;  /* 0x0000002003007824 */ /* 0x000fe200078e0005 */
[----:B------:R-:W-:Y:S02]  /*0340*/  LOP3.LUT R4, R13, 0xffffffe0, RZ, 0xc0, !PT ;  /* 0xffffffe00d047812 */ /* 0x000fe400078ec0ff */
[----:B------:R-:W-:-:S02]  /*0350*/  SHF.R.S32.HI R6, RZ, 0x1f, R10 ;  /* 0x0000001fff067819 */ /* 0x000fc4000001140a */
[----:B------:R1:W-:Y:S01]  /*0360*/  STL [R1+0x30], R0 ;  /* 0x0000300001007387 */ /* 0x0003e20000100800 */
[----:B------:R-:W-:Y:S01]  /*0370*/  LOP3.LUT R3, R2, 0x1ffffffe, RZ, 0xc0, !PT ;  /* 0x1ffffffe02037812 */ /* 0x000fe200078ec0ff */
[----:B------:R-:W-:Y:S01]  /*0380*/  IMAD.IADD R21, R18, 0x1, -R4 ;  /* 0x0000000112157824 */ /* 0x000fe200078e0a04 */
[----:B------:R-:W-:Y:S02]  /*0390*/  SHF.R.S32.HI R5, RZ, 0x1f, R13 ;  /* 0x0000001fff057819 */ /* 0x000fe4000001140d */
[----:B------:R-:W-:Y:S01]  /*03a0*/  SHF.R.S32.HI R8, RZ, 0x1, R7 ;  /* 0x00000001ff087819 */ /* 0x000fe20000011407 */
[----:B------:R-:W-:Y:S01]  /*03b0*/  IMAD.IADD R3, R9, 0x1, -R3 ;  /* 0x0000000109037824 */ /* 0x000fe200078e0a03 */
[----:B------:R-:W-:Y:S02]  /*03c0*/  LEA.HI R4, R5, R207, RZ, 0x2 ;  /* 0x000000cf05047211 */ /* 0x000fe400078f10ff */
[----:B------:R-:W-:Y:S02]  /*03d0*/  SHF.R.S32.HI R5, RZ, 0x1f, R21 ;  /* 0x0000001fff057819 */ /* 0x000fe40000011415 */
[----:B------:R-:W-:-:S02]  /*03e0*/  SHF.R.S32.HI R23, RZ, 0x1f, R22 ;  /* 0x0000001fff177819 */ /* 0x000fc40000011416 */
[----:B------:R-:W-:Y:S01]  /*03f0*/  LEA.HI R10, R5, R21, RZ, 0x2 ;  /* 0x00000015050a7211 */ /* 0x000fe200078f10ff */
[----:B-1----:R-:W-:Y:S01]  /*0400*/  IMAD.SHL.U32 R0, R2, 0x20, RZ ;  /* 0x0000002002007824 */ /* 0x002fe200078e00ff */
[----:B------:R-:W-:Y:S02]  /*0410*/  LEA.HI R2, R6, R24, RZ, 0x3 ;  /* 0x0000001806027211 */ /* 0x000fe400078f18ff */
[----:B------:R-:W-:Y:S02]  /*0420*/  SHF.R.S32.HI R6, RZ, 0x1f, R7 ;  /* 0x0000001fff067819 */ /* 0x000fe40000011407 */
[----:B------:R-:W-:Y:S02]  /*0430*/  LOP3.LUT R0, R0, 0xffffffc0, RZ, 0xc0, !PT ;  /* 0xffffffc000007812 */ /* 0x000fe400078ec0ff */
[----:B------:R-:W-:-:S03]  /*0440*/  LOP3.LUT R2, R2, 0xfffffff8, RZ, 0xc0, !PT ;  /* 0xfffffff802027812 */ /* 0x000fc600078ec0ff */
[----:B------:R-:W-:Y:S01]  /*0450*/  IMAD R13, R3, 0x8, R0 ;  /* 0x00000008030d7824 */ /* 0x000fe200078e0200 */
[----:B------:R-:W-:Y:S01]  /*0460*/  LOP3.LUT R0, R4, 0xffffffc, RZ, 0xc0, !PT ;  /* 0x0ffffffc04007812 */ /* 0x000fe200078ec0ff */
[----:B------:R-:W-:Y:S01]  /*0470*/  IMAD.IADD R4, R24, 0x1, -R2 ;  /* 0x0000000118047824 */ /* 0x000fe200078e0a02 */
[----:B------:R-:W-:-:S03]  /*0480*/  SHF.R.S32.HI R3, RZ, 0x1, R11 ;  /* 0x00000001ff037819 */ /* 0x000fc6000001140b */
[C---:B------:R-:W-:Y:S01]  /*0490*/  IMAD.IADD R2, R207.reuse, 0x1, -R0 ;  /* 0x00000001cf027824 */ /* 0x040fe200078e0a00 */
[----:B------:R-:W-:Y:S01]  /*04a0*/  SHF.R.S32.HI R0, RZ, 0x2, R10 ;  /* 0x00000002ff007819 */ /* 0x000fe2000001140a */
[----:B------:R-:W-:Y:S01]  /*04b0*/  IMAD.SHL.U32 R207, R207, 0x200, RZ ;  /* 0x00000200cfcf7824 */ /* 0x000fe200078e00ff */
[----:B------:R-:W-:Y:S02]  /*04c0*/  LEA.HI R7, R4, R4, RZ, 0x1 ;  /* 0x0000000404077211 */ /* 0x000fe400078f08ff */
[C---:B------:R-:W-:Y:S01]  /*04d0*/  LOP3.LUT P2, RZ, R3.reuse, 0x2, RZ, 0xc0, !PT ;  /* 0x0000000203ff7812 */ /* 0x040fe2000784c0ff */
[----:B------:R-:W-:Y:S01]  /*04e0*/  IMAD.SHL.U32 R3, R3, 0x40, RZ ;  /* 0x0000004003037824 */ /* 0x000fe200078e00ff */
[----:B------:R-:W-:Y:S01]  /*04f0*/  LOP3.LUT R5, R7, 0x3fffffe, RZ, 0xc0, !PT ;  /* 0x03fffffe07057812 */ /* 0x000fe200078ec0ff */
[----:B------:R-:W-:Y:S01]  /*0500*/  IMAD R20, R2, 0x10, R0 ;  /* 0x0000001002147824 */ /* 0x000fe200078e0200 */
[----:B------:R-:W-:Y:S01]  /*0510*/  LEA.HI R2, R6, R8, RZ, 0x2 ;  /* 0x0000000806027211 */ /* 0x000fe200078f10ff */
[----:B------:R-:W-:Y:S01]  /*0520*/  IMAD R6, R9, 0x2, R207 ;  /* 0x0000000209067824 */ /* 0x000fe200078e02cf */
[----:B------:R-:W-:Y:S01]  /*0530*/  LOP3.LUT R0, R3, 0xc0, RZ, 0xc0, !PT ;  /* 0x000000c003007812 */ /* 0x000fe200078ec0ff */
[----:B------:R-:W-:Y:S01]  /*0540*/  IMAD.IADD R5, R4, 0x1, -R5 ;  /* 0x0000000104057824 */ /* 0x000fe200078e0a05 */
[----:B------:R-:W-:Y:S01]  /*0550*/  LOP3.LUT R2, R2, 0xfffffffc, RZ, 0xc0, !PT ;  /* 0xfffffffc02027812 */ /* 0x000fe200078ec0ff */
[----:B------:R-:W-:Y:S01]  /*0560*/  STL [R1+0x80], R20 ;  /* 0x0000801401007387 */ /* 0x000fe20000100800 */
[----:B------:R-:W-:Y:S01]  /*0570*/  LOP3.LUT R4, R0, 0x8, R16, 0xf8, !PT ;  /* 0x0000000800047812 */ /* 0x000fe200078ef810 */
[----:B------:R-:W-:Y:S01]  /*0580*/  IMAD R6, R5, 0x20, R6 ;  /* 0x0000002005067824 */ /* 0x000fe200078e0206 */
[----:B------:R-:W-:Y:S01]  /*0590*/  SHF.R.U32.HI R3, RZ, 0x3, R0 ;  /* 0x00000003ff037819 */ /* 0x000fe20000011600 */
[----:B------:R-:W-:Y:S01]  /*05a0*/  IMAD.IADD R2, R8, 0x1, -R2 ;  /* 0x0000000108027824 */ /* 0x000fe200078e0a02 */
[----:B------:R-:W-:Y:S01]  /*05b0*/  SHF.R.S32.HI R0, RZ, 0x1, R7 ;  /* 0x00000001ff007819 */ /* 0x000fe20000011407 */
[----:B------:R-:W-:Y:S01]  /*05c0*/  IMAD.SHL.U32 R5, R15, 0x20, RZ ;  /* 0x000000200f057824 */ /* 0x000fe200078e00ff */
[----:B------:R-:W-:Y:S01]  /*05d0*/  LOP3.LUT R8, R4, R3, RZ, 0x3c, !PT ;  /* 0x0000000304087212 */ /* 0x000fe200078e3cff */
[----:B------:R-:W-:Y:S01]  /*05e0*/  IMAD.SHL.U32 R7, R14, 0x8, RZ ;  /* 0x000000080e077824 */ /* 0x000fe200078e00ff */
[C---:B------:R-:W-:Y:S01]  /*05f0*/  LOP3.LUT R4, R0.reuse, 0x1, RZ, 0xc0, !PT ;  /* 0x0000000100047812 */ /* 0x040fe200078ec0ff */
[----:B------:R-:W-:Y:S01]  /*0600*/  IMAD.SHL.U32 R3, R0, 0x40, RZ ;  /* 0x0000004000037824 */ /* 0x000fe200078e00ff */
[C---:B------:R-:W-:Y:S01]  /*0610*/  LOP3.LUT P3, RZ, R2.reuse, 0x2, RZ, 0xc0, !PT ;  /* 0x0000000202ff7812 */ /* 0x040fe2000786c0ff */
[----:B------:R-:W-:Y:S01]  /*0620*/  IMAD.SHL.U32 R2, R2, 0x40, RZ ;  /* 0x0000004002027824 */ /* 0x000fe200078e00ff */
[----:B------:R-:W-:Y:S01]  /*0630*/  ISETP.NE.U32.AND P1, PT, R4, 0x1, PT ;  /* 0x000000010400780c */ /* 0x000fe20003f25070 */
[----:B------:R-:W-:Y:S01]  /*0640*/  IMAD.U32 R204, R204, 0x20, R8 ;  /* 0x00000020cccc7824 */ /* 0x000fe200078e0008 */
[----:B------:R-:W-:-:S02]  /*0650*/  LOP3.LUT R3, R3, 0xc0, RZ, 0xc0, !PT ;  /* 0x000000c003037812 */ /* 0x000fc400078ec0ff */
[----:B------:R-:W-:Y:S02]  /*0660*/  LOP3.LUT P0, RZ, R0, 0x2, RZ, 0xc0, !PT ;  /* 0x0000000200ff7812 */ /* 0x000fe4000780c0ff */
[----:B------:R-:W-:Y:S02]  /*0670*/  LEA.HI R3, R3, R3, RZ, 0x1d ;  /* 0x0000000303037211 */ /* 0x000fe400078fe8ff */
[----:B------:R-:W-:Y:S02]  /*0680*/  LOP3.LUT R0, R5, 0xffffff00, RZ, 0xc0, !PT ;  /* 0xffffff0005007812 */ /* 0x000fe400078ec0ff */
[----:B------:R-:W-:Y:S01]  /*0690*/  LOP3.LUT R2, R2, 0xc0, RZ, 0xc0, !PT ;  /* 0x000000c002027812 */ /* 0x000fe200078ec0ff */
[----:B------:R-:W-:Y:S01]  /*06a0*/  IMAD.IADD R3, R3, 0x1, R6 ;  /* 0x0000000103037824 */ /* 0x000fe200078e0206 */
[----:B------:R-:W-:Y:S01]  /*06b0*/  LEA R204, R204, 0x3100, 0x1 ;  /* 0x00003100cccc7811 */ /* 0x000fe200078e08ff */
[----:B------:R-:W-:Y:S01]  /*06c0*/  IMAD.IADD R207, R0, 0x1, R207 ;  /* 0x0000000100cf7824 */ /* 0x000fe200078e02cf */
[----:B------:R-:W-:Y:S01]  /*06d0*/  LOP3.LUT R4, R2, 0x8, R7, 0xf8, !PT ;  /* 0x0000000802047812 */ /* 0x000fe200078ef807 */
[----:B------:R-:W-:Y:S01]  /*06e0*/  IMAD.SHL.U32 R19, R3, 0x2, RZ ;  /* 0x0000000203137824 */ /* 0x000fe200078e00ff */
[----:B------:R-:W-:Y:S01]  /*06f0*/  SHF.R.U32.HI R205, RZ, 0x3, R2 ;  /* 0x00000003ffcd7819 */ /* 0x000fe20000011602 */
[----:B------:R-:W-:Y:S01]  /*0700*/  IMAD R2, R12, 0x20, R0 ;  /* 0x000000200c027824 */ /* 0x000fe200078e0200 */
[----:B------:R-:W-:Y:S01]  /*0710*/  IADD3 R3, R22, 0x20, RZ ;  /* 0x0000002016037810 */ /* 0x000fe20007ffe0ff */
[----:B------:R-:W-:Y:S01]  /*0720*/  IMAD R207, R12, 0x20, R207 ;  /* 0x000000200ccf7824 */ /* 0x000fe200078e02cf */
[----:B------:R-:W-:Y:S01]  /*0730*/  IADD3 R0, R19, 0x80, RZ ;  /* 0x0000008013007810 */ /* 0x000fe20007ffe0ff */
[----:B------:R-:W-:Y:S01]  /*0740*/  STL [R1+0x5c], R19 ;  /* 0x00005c1301007387 */ /* 0x000fe20000100800 */
[----:B------:R-:W-:-:S02]  /*0750*/  LOP3.LUT R205, R4, R205, RZ, 0x3c, !PT ;  /* 0x000000cd04cd7212 */ /* 0x000fc400078e3cff */
[----:B------:R-:W-:Y:S01]  /*0760*/  IADD3 R18, R19, 0x70, RZ ;  /* 0x0000007013127810 */ /* 0x000fe20007ffe0ff */
[----:B------:R-:W-:Y:S01]  /*0770*/  STL [R1+0x74], R17 ;  /* 0x0000741101007387 */ /* 0x000fe20000100800 */
[----:B------:R-:W-:Y:S01]  /*0780*/  @P1 IADD3 R18, R0, 0x10, RZ ;  /* 0x0000001000121810 */ /* 0x000fe20007ffe0ff */
[----:B------:R-:W-:Y:S01]  /*0790*/  IMAD R0, R9, 0x20, R24 ;  /* 0x0000002009007824 */ /* 0x000fe200078e0218 */
[C---:B------:R-:W-:Y:S01]  /*07a0*/  IADD3 R209, R204.reuse, 0x20, RZ ;  /* 0x00000020ccd17810 */ /* 0x040fe20007ffe0ff */
[C---:B------:R-:W-:Y:S01]  /*07b0*/  IMAD.IADD R207, R205.reuse, 0x1, R207 ;  /* 0x00000001cdcf7824 */ /* 0x040fe200078e02cf */
[----:B------:R-:W-:Y:S01]  /*07c0*/  @P2 IADD3 R209, R204, -0x20, RZ ;  /* 0xffffffe0ccd12810 */ /* 0x000fe20007ffe0ff */
[----:B------:R-:W-:Y:S01]  /*07d0*/  IMAD.IADD R205, R205, 0x1, R2 ;  /* 0x00000001cdcd7824 */ /* 0x000fe200078e0202 */
[----:B------:R-:W-:Y:S01]  /*07e0*/  STL [R1+0x60], R18 ;  /* 0x0000601201007387 */ /* 0x000fe20000100800 */
[----:B------:R-:W-:Y:S02]  /*07f0*/  IADD3 R2, R22, 0x40, RZ ;  /* 0x0000004016027810 */ /* 0x000fe40007ffe0ff */
[----:B------:R-:W-:Y:S01]  /*0800*/  LEA R207, R207, 0x6100, 0x1 ;  /* 0x00006100cfcf7811 */ /* 0x000fe200078e08ff */
[----:B------:R1:W-:Y:S01]  /*0810*/  STL [R1+0x78], R0 ;  /* 0x0000780001007387 */ /* 0x0003e20000100800 */
[----:B------:R-:W-:-:S02]  /*0820*/  LEA R205, R205, 0x100, 0x1 ;  /* 0x00000100cdcd7811 */ /* 0x000fc400078e08ff */
[C---:B------:R-:W-:Y:S01]  /*0830*/  IADD3 R220, R209.reuse, 0x400, RZ ;  /* 0x00000400d1dc7810 */ /* 0x040fe20007ffe0ff */
[----:B------:R-:W-:Y:S01]  /*0840*/  STL.64 [R1+0x38], R22 ;  /* 0x0000381601007387 */ /* 0x000fe20000100a00 */
[C---:B------:R-:W-:Y:S02]  /*0850*/  IADD3 R219, R209.reuse, 0x800, RZ ;  /* 0x00000800d1db7810 */ /* 0x040fe40007ffe0ff */
[C---:B------:R-:W-:Y:S01]  /*0860*/  IADD3 R218, R209.reuse, 0xc00, RZ ;  /* 0x00000c00d1da7810 */ /* 0x040fe20007ffe0ff */
[----:B------:R2:W-:Y:S01]  /*0870*/  STL [R1+0x40], R3 ;  /* 0x0000400301007387 */ /* 0x0005e20000100800 */
[C---:B------:R-:W-:Y:S02]  /*0880*/  IADD3 R217, R209.reuse, 0x1000, RZ ;  /* 0x00001000d1d97810 */ /* 0x040fe40007ffe0ff */
[C---:B------:R-:W-:Y:S01]  /*0890*/  IADD3 R216, R209.reuse, 0x1400, RZ ;  /* 0x00001400d1d87810 */ /* 0x040fe20007ffe0ff */
[----:B------:R3:W-:Y:S01]  /*08a0*/  STL [R1+0x44], R2 ;  /* 0x0000440201007387 */ /* 0x0007e20000100800 */
[----:B------:R-:W-:-:S02]  /*08b0*/  IADD3 R215, R209, 0x1800, RZ ;  /* 0x00001800d1d77810 */ /* 0x000fc40007ffe0ff */
[C---:B------:R-:W-:Y:S02]  /*08c0*/  IADD3 R214, R209.reuse, 0x1c00, RZ ;  /* 0x00001c00d1d67810 */ /* 0x040fe40007ffe0ff */
[C---:B------:R-:W-:Y:S02]  /*08d0*/  IADD3 R213, R209.reuse, 0x2000, RZ ;  /* 0x00002000d1d57810 */ /* 0x040fe40007ffe0ff */
[C---:B------:R-:W-:Y:S02]  /*08e0*/  IADD3 R212, R209.reuse, 0x2400, RZ ;  /* 0x00002400d1d47810 */ /* 0x040fe40007ffe0ff */
[C---:B------:R-:W-:Y:S02]  /*08f0*/  IADD3 R211, R209.reuse, 0x2800, RZ ;  /* 0x00002800d1d37810 */ /* 0x040fe40007ffe0ff */
[----:B------:R-:W-:Y:S02]  /*0900*/  IADD3 R210, R209, 0x2c00, RZ ;  /* 0x00002c00d1d27810 */ /* 0x000fe40007ffe0ff */
[----:B-1----:R-:W-:-:S05]  /*0910*/  LOP3.LUT R0, R10, 0x7ffffffc, RZ, 0xc0, !PT ;  /* 0x7ffffffc0a007812 */ /* 0x002fca00078ec0ff */
[----:B------:R-:W-:Y:S01]  /*0920*/  IMAD.IADD R0, R21, 0x1, -R0 ;  /* 0x0000000115007824 */ /* 0x000fe200078e0a00 */
[----:B--2---:R-:W-:-:S03]  /*0930*/  SHF.R.S32.HI R3, RZ, 0x1f, R3 ;  /* 0x0000001fff037819 */ /* 0x004fc60000011403 */
[----:B------:R-:W-:Y:S01]  /*0940*/  IMAD.SHL.U32 R0, R0, 0x2, RZ ;  /* 0x0000000200007824 */ /* 0x000fe200078e00ff */
[----:B---3--:R-:W-:Y:S01]  /*0950*/  SHF.R.S32.HI R2, RZ, 0x1f, R2 ;  /* 0x0000001fff027819 */ /* 0x008fe20000011402 */
[----:B------:R1:W-:Y:S04]  /*0960*/  STL [R1+0x70], R3 ;  /* 0x0000700301007387 */ /* 0x0003e80000100800 */
[----:B------:R2:W-:Y:S01]  /*0970*/  STL [R1+0x6c], R2 ;  /* 0x00006c0201007387 */ /* 0x0005e20000100800 */
[----:B-1----:R-:W-:Y:S01]  /*0980*/  IMAD.IADD R3, R20, 0x1, R13 ;  /* 0x0000000114037824 */ /* 0x002fe200078e020d */
[----:B--2---:R-:W-:-:S04]  /*0990*/  SEL R2, R206, 0xffffffe0, !P0 ;  /* 0xffffffe0ce027807 */ /* 0x004fc80004000000 */
[----:B------:R-:W-:Y:S01]  /*09a0*/  STL [R1+0x58], R3 ;  /* 0x0000580301007387 */ /* 0x000fe20000100800 */
[----:B------:R-:W-:-:S03]  /*09b0*/  SEL R206, R206, 0xffffffe0, !P3 ;  /* 0xffffffe0cece7807 */ /* 0x000fc60005800000 */
[----:B------:R1:W-:Y:S02]  /*09c0*/  STL [R1+0x54], R0 ;  /* 0x0000540001007387 */ /* 0x0003e40000100800 */
[----:B------:R-:W-:Y:S02]  /*09d0*/  IMAD.IADD R208, R207, 0x1, R206 ;  /* 0x00000001cfd07824 */ /* 0x000fe400078e02ce */
[----:B------:R-:W-:Y:S02]  /*09e0*/  IMAD.IADD R206, R206, 0x1, R205 ;  /* 0x00000001cece7824 */ /* 0x000fe400078e02cd */
[----:B-1----:R-:W-:-:S05]  /*09f0*/  IMAD.IADD R0, R19, 0x1, R2 ;  /* 0x0000000113007824 */ /* 0x002fca00078e0202 */
[----:B------:R1:W-:Y:S02]  /*0a00*/  STL [R1+0x68], R0 ;  /* 0x0000680001007387 */ /* 0x0003e40000100800 */
[----:B-1----:R-:W-:-:S05]  /*0a10*/  IMAD.IADD R0, R2, 0x1, R18 ;  /* 0x0000000102007824 */ /* 0x002fca00078e0212 */
[----:B------:R1:W-:Y:S02]  /*0a20*/  STL [R1+0x64], R0 ;  /* 0x0000640001007387 */ /* 0x0003e40000100800 */
.L_x_587:
[----:B------:R-:W2:Y:S01]  /*0a30*/  LDL R4, [R1+0x74] ;  /* 0x0000740001047983 */ /* 0x000ea20000100800 */
[----:B-1----:R-:W-:Y:S01]  /*0a40*/  IMAD.MOV.U32 R0, RZ, RZ, c[0x0][0x560] ;  /* 0x00015800ff007624 */ /* 0x002fe200078e00ff */
[----:B------:R-:W-:Y:S01]  /*0a50*/  YIELD ;  /* 0x0000000000007946 */ /* 0x000fe20003800000 */
[----:B------:R-:W-:Y:S03]  /*0a60*/  BSSY B0, `(.L_x_534) ;  /* 0x0000016000007945 */ /* 0x000fe60003800000 */
[----:B------:R-:W-:-:S13]  /*0a70*/  ISETP.NE.AND P0, PT, R0, 0x1, PT ;  /* 0x000000010000780c */ /* 0x000fda0003f05270 */
[----:B--2---:R-:W-:Y:S01]  /*0a80*/  @P0 IMAD.HI.U32 R0, R4, c[0x0][0x564], RZ ;  /* 0x0001590004000a27 */ /* 0x004fe200078e00ff */
[----:B------:R-:W-:-:S04]  /*0a90*/  MOV R3, R4 ;  /* 0x0000000400037202 */ /* 0x000fc80000000f00 */
[----:B------:R-:W-:-:S04]  /*0aa0*/  @P0 SHF.R.U32.HI R3, RZ, c[0x0][0x568], R0 ;  /* 0x00015a00ff030a19 */ /* 0x000fc80000011600 */
[----:B------:R-:W-:Y:S01]  /*0ab0*/  ISETP.GE.AND P0, PT, R3, c[0x0][0x578], PT ;  /* 0x00015e0003007a0c */ /* 0x000fe20003f06270 */
[----:B------:R-:W-:-:S04]  /*0ac0*/  IMAD.MOV R2, RZ, RZ, -R3 ;  /* 0x000000ffff027224 */ /* 0x000fc800078e0a03 */
[----:B------:R-:W-:-:S08]  /*0ad0*/  IMAD R2, R2, c[0x0][0x560], R4 ;  /* 0x0001580002027a24 */ /* 0x000fd000078e0204 */
[----:B------:R-:W-:Y:S05]  /*0ae0*/  @!P0 BRA `(.L_x_535) ;  /* 0x0000007000008947 */ /* 0x000fea0003800000 */
[----:B------:R-:W-:-:S04]  /*0af0*/  MOV R0, c[0x0][0x56c] ;  /* 0x00015b0000007a02 */ /* 0x000fc80000000f00 */
[----:B------:R-:W-:Y:S02]  /*0b00*/  ISETP.NE.AND P0, PT, R0, 0x1, PT ;  /* 0x000000010000780c */ /* 0x000fe40003f05270 */
[----:B------:R-:W-:-:S11]  /*0b10*/  MOV R0, R2 ;  /* 0x0000000200007202 */ /* 0x000fd60000000f00 */
[----:B------:R-:W-:-:S05]  /*0b20*/  @P0 IMAD.HI.U32 R4, R2, c[0x0][0x570], RZ ;  /* 0x00015c0002040a27 */ /* 0x000fca00078e00ff */
[----:B------:R-:W-:-:S05]  /*0b30*/  @P0 SHF.R.U32.HI R0, RZ, c[0x0][0x574], R4 ;  /* 0x00015d00ff000a19 */ /* 0x000fca0000011604 */
[----:B------:R-:W-:Y:S01]  /*0b40*/  IMAD R4, R0, c[0x0][0x56c], RZ ;  /* 0x00015b0000047a24 */ /* 0x000fe200078e02ff */
[----:B------:R-:W-:Y:S05]  /*0b50*/  BRA `(.L_x_536) ;  /* 0x0000006000007947 */ /* 0x000fea0003800000 */
.L_x_535:
[----:B------:R-:W-:-:S04]  /*0b60*/  MOV R0, c[0x0][0x554] ;  /* 0x0001550000007a02 */ /* 0x000fc80000000f00 */
[----:B------:R-:W-:Y:S02]  /*0b70*/  ISETP.NE.AND P0, PT, R0, 0x1, PT ;  /* 0x000000010000780c */ /* 0x000fe40003f05270 */
[----:B------:R-:W-:-:S11]  /*0b80*/  MOV R0, R2 ;  /* 0x0000000200007202 */ /* 0x000fd60000000f00 */
[----:B------:R-:W-:-:S05]  /*0b90*/  @P0 IMAD.HI.U32 R4, R2, c[0x0][0x558], RZ ;  /* 0x0001560002040a27 */ /* 0x000fca00078e00ff */
[----:B------:R-:W-:-:S05]  /*0ba0*/  @P0 SHF.R.U32.HI R0, RZ, c[0x0][0x55c], R4 ;  /* 0x00015700ff000a19 */ /* 0x000fca0000011604 */
[----:B------:R-:W-:Y:S02]  /*0bb0*/  IMAD R4, R0, c[0x0][0x554], RZ ;  /* 0x0001550000047a24 */ /* 0x000fe400078e02ff */
.L_x_536:
[----:B------:R-:W-:Y:S05]  /*0bc0*/  BSYNC B0 ;  /* 0x0000000000007941 */ /* 0x000fea0003800000 */
.L_x_534:
[----:B------:R-:W-:Y:S01]  /*0bd0*/  IMAD.MOV.U32 R5, RZ, RZ, c[0x0][0x2c4] ;  /* 0x0000b100ff057624 */ /* 0x000fe200078e00ff */
[----:B------:R-:W-:Y:S01]  /*0be0*/  LOP3.LUT R0, RZ, R0, RZ, 0x33, !PT ;  /* 0x00000000ff007212 */ /* 0x000fe200078e33ff */
[----:B------:R-:W-:Y:S01]  /*0bf0*/  IMAD.MOV.U32 R6, RZ, RZ, c[0x0][0x548] ;  /* 0x00015200ff067624 */ /* 0x000fe200078e00ff */
[----:B------:R-:W-:Y:S01]  /*0c00*/  ULDC UR5, c[0x0][0x1d0] ;  /* 0x0000740000057ab9 */ /* 0x000fe20000000800 */
[----:B------:R-:W-:Y:S01]  /*0c10*/  IMAD.IADD R2, R2, 0x1, -R4 ;  /* 0x0000000102027824 */ /* 0x000fe200078e0a04 */
[----:B------:R-:W-:Y:S01]  /*0c20*/  ISETP.NE.AND P2, PT, R5, 0x1, PT ;  /* 0x000000010500780c */ /* 0x000fe20003f45270 */
[----:B------:R-:W-:Y:S01]  /*0c30*/  IMAD.MOV.U32 R5, RZ, RZ, 0x40 ;  /* 0x00000040ff057424 */ /* 0x000fe200078e00ff */
[----:B------:R-:W-:Y:S01]  /*0c40*/  IADD3 R0, R0, c[0x0][0x53c], RZ ;  /* 0x00014f0000007a10 */ /* 0x000fe20007ffe0ff */
[----:B------:R-:W-:Y:S01]  /*0c50*/  IMAD R2, R3, c[0x0][0x554], R2 ;  /* 0x0001550003027a24 */ /* 0x000fe200078e0202 */
[----:B------:R-:W-:Y:S01]  /*0c60*/  ISETP.NE.AND P0, PT, R6, 0x1, PT ;  /* 0x000000010600780c */ /* 0x000fe20003f05270 */
[----:B------:R-:W-:Y:S01]  /*0c70*/  UIADD3 UR5, UR5, 0x3f, URZ ;  /* 0x0000003f05057890 */ /* 0x000fe2000fffe03f */
[----:B------:R-:W-:Y:S01]  /*0c80*/  SHF.L.U32 R49, R0, 0x7, RZ ;  /* 0x0000000700317819 */ /* 0x000fe200000006ff */
[----:B------:R-:W-:Y:S01]  /*0c90*/  CS2R R94, SRZ ;  /* 0x00000000005e7805 */ /* 0x000fe2000001ff00 */
[----:B------:R-:W-:Y:S01]  /*0ca0*/  MOV R52, R2 ;  /* 0x0000000200347202 */ /* 0x000fe20000000f00 */
[----:B------:R-:W-:Y:S01]  /*0cb0*/  USHF.R.S32.HI UR4, URZ, 0x1f, UR5 ;  /* 0x0000001f3f047899 */ /* 0x000fe20008011405 */
[----:B------:R-:W-:Y:S01]  /*0cc0*/  IADD3 R0, R49, 0x7f, RZ ;  /* 0x0000007f31007810 */ /* 0x000fe20007ffe0ff */
[----:B------:R1:W-:Y:S01]  /*0cd0*/  STL [R1+0x48], R49 ;  /* 0x0000483101007387 */ /* 0x0003e20000100800 */
[----:B------:R-:W-:Y:S01]  /*0ce0*/  CS2R R92, SRZ ;  /* 0x00000000005c7805 */ /* 0x000fe2000001ff00 */
[----:B------:R-:W-:Y:S01]  /*0cf0*/  ULEA.HI UR4, UR4, UR5, URZ, 0x6 ;  /* 0x0000000504047291 */ /* 0x000fe2000f8f303f */
[----:B------:R-:W-:Y:S01]  /*0d00*/  CS2R R98, SRZ ;  /* 0x0000000000627805 */ /* 0x000fe2000001ff00 */
[----:B------:R-:W-:Y:S01]  /*0d10*/  @P2 IMAD.HI.U32 R3, R0, c[0x0][0x2c8], RZ ;  /* 0x0000b20000032a27 */ /* 0x000fe200078e00ff */
[----:B------:R-:W-:Y:S01]  /*0d20*/  CS2R R96, SRZ ;  /* 0x0000000000607805 */ /* 0x000fe2000001ff00 */
[----:B------:R-:W-:Y:S01]  /*0d30*/  USHF.R.S32.HI UR4, URZ, 0x6, UR4 ;  /* 0x000000063f047899 */ /* 0x000fe20008011404 */
[----:B------:R-:W-:Y:S01]  /*0d40*/  MOV R90, RZ ;  /* 0x000000ff005a7202 */ /* 0x000fe20000000f00 */
[----:B------:R-:W-:Y:S01]  /*0d50*/  @P0 IMAD.HI.U32 R4, R2, c[0x0][0x54c], RZ ;  /* 0x0001530002040a27 */ /* 0x000fe200078e00ff */
[----:B------:R-:W-:Y:S01]  /*0d60*/  @P2 SHF.R.U32.HI R0, RZ, c[0x0][0x2cc], R3 ;  /* 0x0000b300ff002a19 */ /* 0x000fe20000011603 */
[----:B------:R-:W-:Y:S01]  /*0d70*/  CS2R R88, SRZ ;  /* 0x0000000000587805 */ /* 0x000fe2000001ff00 */
[----:B------:R-:W-:Y:S01]  /*0d80*/  IADD3 R3, R5, -c[0x0][0x168], RZ ;  /* 0x80005a0005037a10 */ /* 0x000fe20007ffe0ff */
[----:B------:R-:W-:Y:S01]  /*0d90*/  IMAD.MOV.U32 R5, RZ, RZ, RZ ;  /* 0x000000ffff057224 */ /* 0x000fe200078e00ff */
[----:B------:R-:W-:Y:S01]  /*0da0*/  @P0 SHF.R.U32.HI R52, RZ, c[0x0][0x550], R4 ;  /* 0x00015400ff340a19 */ /* 0x000fe20000011604 */
[----:B------:R-:W-:Y:S01]  /*0db0*/  CS2R R86, SRZ ;  /* 0x0000000000567805 */ /* 0x000fe2000001ff00 */
[----:B------:R-:W-:Y:S01]  /*0dc0*/  IADD3 R0, R0, c[0x0][0x1d0], R3 ;  /* 0x0000740000007a10 */ /* 0x000fe20007ffe003 */
[----:B------:R-:W-:Y:S01]  /*0dd0*/  CS2R R84, SRZ ;  /* 0x0000000000547805 */ /* 0x000fe2000001ff00 */
[----:B------:R-:W-:Y:S01]  /*0de0*/  IMAD.MOV.U32 R9, RZ, RZ, RZ ;  /* 0x000000ffff097224 */ /* 0x000fe200078e00ff */
[----:B------:R1:W-:Y:S01]  /*0df0*/  STL [R1+0x50], R52 ;  /* 0x0000503401007387 */ /* 0x0003e20000100800 */
[----:B------:R-:W-:Y:S01]  /*0e00*/  IMAD.MOV R3, RZ, RZ, -R52 ;  /* 0x000000ffff037224 */ /* 0x000fe200078e0a34 */
[----:B------:R-:W-:Y:S01]  /*0e10*/  SHF.R.S32.HI R4, RZ, 0x1f, R0 ;  /* 0x0000001fff047819 */ /* 0x000fe20000011400 */
[----:B------:R-:W-:Y:S01]  /*0e20*/  IMAD.MOV.U32 R78, RZ, RZ, RZ ;  /* 0x000000ffff4e7224 */ /* 0x000fe200078e00ff */
[----:B------:R-:W-:Y:S01]  /*0e30*/  CS2R R10, SRZ ;  /* 0x00000000000a7805 */ /* 0x000fe2000001ff00 */
[----:B------:R-:W-:Y:S01]  /*0e40*/  IMAD R53, R3, c[0x0][0x548], R2 ;  /* 0x0001520003357a24 */ /* 0x000fe200078e0202 */
[----:B------:R-:W-:Y:S01]  /*0e50*/  LEA.HI R2, R4, R0, RZ, 0x6 ;  /* 0x0000000004027211 */ /* 0x000fe200078f30ff */
[----:B------:R-:W-:Y:S01]  /*0e60*/  IMAD.MOV.U32 R82, RZ, RZ, RZ ;  /* 0x000000ffff527224 */ /* 0x000fe200078e00ff */
[----:B------:R-:W-:Y:S01]  /*0e70*/  PRMT R0, RZ, 0x7610, R0 ;  /* 0x00007610ff007816 */ /* 0x000fe20000000000 */
[----:B------:R-:W-:Y:S01]  /*0e80*/  CS2R R12, SRZ ;  /* 0x00000000000c7805 */ /* 0x000fe2000001ff00 */
[----:B------:R-:W-:Y:S01]  /*0e90*/  SHF.R.S32.HI R2, RZ, 0x6, R2 ;  /* 0x00000006ff027819 */ /* 0x000fe20000011402 */
[----:B------:R1:W-:Y:S01]  /*0ea0*/  STL [R1+0x4c], R53 ;  /* 0x00004c3501007387 */ /* 0x0003e20000100800 */
[----:B------:R-:W-:Y:S01]  /*0eb0*/  MOV R76, RZ ;  /* 0x000000ff004c7202 */ /* 0x000fe20000000f00 */
[----:B------:R-:W-:Y:S01]  /*0ec0*/  IMAD.MOV.U32 R80, RZ, RZ, RZ ;  /* 0x000000ffff507224 */ /* 0x000fe200078e00ff */
[----:B------:R-:W-:Y:S01]  /*0ed0*/  IMNMX R7, R2, UR4, PT ;  /* 0x0000000402077c17 */ /* 0x000fe2000b800200 */
[----:B------:R-:W-:Y:S01]  /*0ee0*/  CS2R R14, SRZ ;  /* 0x00000000000e7805 */ /* 0x000fe2000001ff00 */
[----:B------:R-:W-:Y:S01]  /*0ef0*/  MOV R74, RZ ;  /* 0x000000ff004a7202 */ /* 0x000fe20000000f00 */
[----:B------:R-:W-:Y:S01]  /*0f00*/  IMAD.MOV.U32 R72, RZ, RZ, RZ ;  /* 0x000000ffff487224 */ /* 0x000fe200078e00ff */
[----:B------:R-:W-:Y:S01]  /*0f10*/  ISETP.GE.AND P0, PT, R7, 0x1, PT ;  /* 0x000000010700780c */ /* 0x000fe20003f06270 */
[----:B------:R1:W-:Y:S01]  /*0f20*/  STL [R1], R7 ;  /* 0x0000000701007387 */ /* 0x0003e20000100800 */
[----:B------:R-:W-:Y:S01]  /*0f30*/  IMAD.MOV.U32 R70, RZ, RZ, RZ ;  /* 0x000000ffff467224 */ /* 0x000fe200078e00ff */
[----:B------:R-:W-:Y:S01]  /*0f40*/  CS2R R16, SRZ ;  /* 0x0000000000107805 */ /* 0x000fe2000001ff00 */
[----:B------:R-:W-:Y:S01]  /*0f50*/  MOV R68, RZ ;  /* 0x000000ff00447202 */ /* 0x000fe20000000f00 */
[----:B------:R-:W-:Y:S01]  /*0f60*/  IMAD.MOV.U32 R170, RZ, RZ, RZ ;  /* 0x000000ffffaa7224 */ /* 0x000fe200078e00ff */
[----:B------:R-:W-:Y:S01]  /*0f70*/  CS2R R18, SRZ ;  /* 0x0000000000127805 */ /* 0x000fe2000001ff00 */
[----:B------:R-:W-:Y:S01]  /*0f80*/  IMAD.MOV.U32 R168, RZ, RZ, RZ ;  /* 0x000000ffffa87224 */ /* 0x000fe200078e00ff */
[----:B------:R-:W-:Y:S01]  /*0f90*/  MOV R174, RZ ;  /* 0x000000ff00ae7202 */ /* 0x000fe20000000f00 */
[----:B------:R-:W-:Y:S01]  /*0fa0*/  CS2R R20, SRZ ;  /* 0x0000000000147805 */ /* 0x000fe2000001ff00 */
[----:B------:R-:W-:Y:S01]  /*0fb0*/  IMAD.MOV.U32 R172, RZ, RZ, RZ ;  /* 0x000000ffffac7224 */ /* 0x000fe200078e00ff */
[----:B------:R-:W-:Y:S01]  /*0fc0*/  CS2R R22, SRZ ;  /* 0x0000000000167805 */ /* 0x000fe2000001ff00 */
[----:B------:R-:W-:Y:S01]  /*0fd0*/  IMAD.MOV.U32 R166, RZ, RZ, RZ ;  /* 0x000000ffffa67224 */ /* 0x000fe200078e00ff */
[----:B------:R-:W-:Y:S01]  /*0fe0*/  MOV R164, RZ ;  /* 0x000000ff00a47202 */ /* 0x000fe20000000f00 */
[----:B------:R-:W-:Y:S01]  /*0ff0*/  IMAD.MOV.U32 R162, RZ, RZ, RZ ;  /* 0x000000ffffa27224 */ /* 0x000fe200078e00ff */
        /* <DEDUP_REMOVED lines=37> */
[----:B------:R-:W-:Y:S05]  /*1250*/  @!P0 BRA `(.L_x_537) ;  /* 0x0000d94000008947 */ /* 0x000fea0003800000 */
[----:B-1----:R-:W2:Y:S01]  /*1260*/  LDL R7, [R1+0x78] ;  /* 0x0000780001077983 */ /* 0x002ea20000100800 */
[----:B------:R-:W-:-:S03]  /*1270*/  ISETP.NE.U32.AND P1, PT, RZ, c[0x0][0x340], PT ;  /* 0x0000d000ff007a0c */ /* 0x000fc60003f25070 */
[----:B------:R-:W3:Y:S01]  /*1280*/  LDL.64 R50, [R1+0x38] ;  /* 0x0000380001327983 */ /* 0x000ee20000100a00 */
[----:B------:R-:W-:-:S03]  /*1290*/  ISETP.NE.AND.EX P1, PT, RZ, c[0x0][0x344], PT, P1 ;  /* 0x0000d100ff007a0c */ /* 0x000fc60003f25310 */
[----:B------:R-:W4:Y:S04]  /*12a0*/  LDL R17, [R1+0x40] ;  /* 0x0000400001117983 */ /* 0x000f280000100800 */
[----:B------:R-:W5:Y:S06]  /*12b0*/  LDL R16, [R1+0x44] ;  /* 0x0000440001107983 */ /* 0x000f6c0000100800 */
[----:B------:R-:W-:-:S05]  /*12c0*/  @P1 MOV R2, 0x4 ;  /* 0x0000000400021802 */ /* 0x000fca0000000f00 */
[----:B------:R-:W-:-:S05]  /*12d0*/  @P1 IMAD.WIDE R2, R52, R2, c[0x0][0x340] ;  /* 0x0000d00034021625 */ /* 0x000fca00078e0202 */
[----:B------:R1:W3:Y:S01]  /*12e0*/  @P1 LDG.E R15, [R2.64] ;  /* 0x00000006020f1981 */ /* 0x0002e2000c1e1900 */
[----:B------:R-:W-:-:S05]  /*12f0*/  SHF.R.S32.HI R13, RZ, 0x1f, R53 ;  /* 0x0000001fff0d7819 */ /* 0x000fca0000011435 */
[----:B------:R-:W-:Y:S01]  /*1300*/  IMAD R5, R13, c[0x0][0x1b8], RZ ;  /* 0x00006e000d057a24 */ /* 0x000fe200078e02ff */
[----:B------:R-:W-:-:S03]  /*1310*/  SHF.R.S32.HI R14, RZ, 0x1f, R52 ;  /* 0x0000001fff0e7819 */ /* 0x000fc60000011434 */
[C---:B------:R-:W-:Y:S02]  /*1320*/  IMAD R5, R53.reuse, c[0x0][0x1bc], R5 ;  /* 0x00006f0035057a24 */ /* 0x040fe400078e0205 */
[----:B-1----:R-:W-:-:S05]  /*1330*/  IMAD.WIDE.U32 R2, R53, c[0x0][0x1b8], RZ ;  /* 0x00006e0035027a25 */ /* 0x002fca00078e00ff */
[----:B------:R-:W-:Y:S01]  /*1340*/  IADD3 R3, R3, R5, RZ ;  /* 0x0000000503037210 */ /* 0x000fe20007ffe0ff */
[----:B------:R-:W-:-:S04]  /*1350*/  IMAD R5, R14, c[0x0][0x1c0], RZ ;  /* 0x000070000e057a24 */ /* 0x000fc800078e02ff */
[C---:B------:R-:W-:Y:S02]  /*1360*/  IMAD R5, R52.reuse, c[0x0][0x1c4], R5 ;  /* 0x0000710034057a24 */ /* 0x040fe400078e0205 */
[----:B------:R-:W-:-:S05]  /*1370*/  IMAD.WIDE.U32 R2, R52, c[0x0][0x1c0], R2 ;  /* 0x0000700034027a25 */ /* 0x000fca00078e0002 */
[----:B------:R-:W-:Y:S02]  /*1380*/  IADD3 R3, R3, R5, RZ ;  /* 0x0000000503037210 */ /* 0x000fe40007ffe0ff */
[----:B--2---:R-:W-:Y:S02]  /*1390*/  IADD3 R4, R7, R49, RZ ;  /* 0x0000003107047210 */ /* 0x004fe40007ffe0ff */
[----:B------:R-:W1:Y:S03]  /*13a0*/  S2R R7, SR_TID.X ;  /* 0x0000000000077919 */ /* 0x000e660000002100 */
[----:B------:R-:W-:-:S04]  /*13b0*/  @P2 IMAD.HI.U32 R6, R4, c[0x0][0x2c8], RZ ;  /* 0x0000b20004062a27 */ /* 0x000fc800078e00ff */
[----:B------:R-:W-:Y:S01]  /*13c0*/  IMAD.MOV.U32 R0, RZ, RZ, R4 ;  /* 0x000000ffff007224 */ /* 0x000fe200078e0004 */
[----:B------:R-:W-:-:S05]  /*13d0*/  @P2 SHF.R.U32.HI R0, RZ, c[0x0][0x2cc], R6 ;  /* 0x0000b300ff002a19 */ /* 0x000fca0000011606 */
[----:B------:R-:W-:-:S04]  /*13e0*/  IMAD.MOV R8, RZ, RZ, -R0 ;  /* 0x000000ffff087224 */ /* 0x000fc800078e0a00 */
[----:B------:R-:W-:Y:S01]  /*13f0*/  IMAD R8, R8, c[0x0][0x2c4], R4 ;  /* 0x0000b10008087a24 */ /* 0x000fe200078e0204 */
[----:B------:R-:W-:Y:S02]  /*1400*/  SHF.R.S32.HI R4, RZ, 0x1f, R0 ;  /* 0x0000001fff047819 */ /* 0x000fe40000011400 */
[----:B-1----:R-:W-:-:S04]  /*1410*/  SHF.R.S32.HI R48, RZ, 0x1f, R7 ;  /* 0x0000001fff307819 */ /* 0x002fc80000011407 */
[----:B------:R-:W-:Y:S01]  /*1420*/  LEA.HI R48, R48, R7, RZ, 0x2 ;  /* 0x0000000730307211 */ /* 0x000fe200078f10ff */
[----:B------:R-:W-:-:S03]  /*1430*/  IMAD R9, R4, c[0x0][0x1b0], RZ ;  /* 0x00006c0004097a24 */ /* 0x000fc600078e02ff */
[----:B------:R-:W-:Y:S01]  /*1440*/  SHF.R.S32.HI R48, RZ, 0x2, R48 ;  /* 0x00000002ff307819 */ /* 0x000fe20000011430 */
[----:B------:R-:W-:-:S03]  /*1450*/  IMAD R9, R0, c[0x0][0x1b4], R9 ;  /* 0x00006d0000097a24 */ /* 0x000fc600078e0209 */
[----:B------:R-:W-:Y:S01]  /*1460*/  SHF.R.S32.HI R10, RZ, 0x1f, R48 ;  /* 0x0000001fff0a7819 */ /* 0x000fe20000011430 */
[----:B------:R-:W-:Y:S01]  /*1470*/  IMAD.WIDE.U32 R2, R0, c[0x0][0x1b0], R2 ;  /* 0x00006c0000027a25 */ /* 0x000fe200078e0002 */
[----:B------:R-:W-:-:S03]  /*1480*/  SHF.R.S32.HI R0, RZ, 0x1f, R8 ;  /* 0x0000001fff007819 */ /* 0x000fc60000011408 */
[C---:B------:R-:W-:Y:S02]  /*1490*/  IMAD R11, R10.reuse, c[0x0][0x1e0], RZ ;  /* 0x000078000a0b7a24 */ /* 0x040fe400078e02ff */
[----:B------:R-:W-:Y:S01]  /*14a0*/  IMAD R10, R10, c[0x0][0x208], RZ ;  /* 0x000082000a0a7a24 */ /* 0x000fe200078e02ff */
[----:B------:R-:W-:Y:S01]  /*14b0*/  IADD3 R3, R3, R9, RZ ;  /* 0x0000000903037210 */ /* 0x000fe20007ffe0ff */
[----:B---3--:R-:W-:-:S04]  /*14c0*/  IMAD.WIDE.U32 R6, R48, c[0x0][0x1e0], R50 ;  /* 0x0000780030067a25 */ /* 0x008fc800078e0032 */
[----:B------:R-:W-:Y:S02]  /*14d0*/  IMAD R11, R48, c[0x0][0x1e4], R11 ;  /* 0x00007900300b7a24 */ /* 0x000fe400078e020b */
[----:B------:R-:W-:Y:S02]  /*14e0*/  IMAD R0, R0, c[0x0][0x1a8], RZ ;  /* 0x00006a0000007a24 */ /* 0x000fe400078e02ff */
[----:B------:R-:W-:Y:S01]  /*14f0*/  IMAD.WIDE.U32 R4, R48, c[0x0][0x208], R50 ;  /* 0x0000820030047a25 */ /* 0x000fe200078e0032 */
[----:B------:R-:W-:-:S03]  /*1500*/  IADD3 R7, R7, R11, RZ ;  /* 0x0000000b07077210 */ /* 0x000fc60007ffe0ff */
[----:B------:R-:W-:Y:S01]  /*1510*/  IMAD R10, R48, c[0x0][0x20c], R10 ;  /* 0x00008300300a7a24 */ /* 0x000fe200078e020a */
[----:B----4-:R-:W-:Y:S01]  /*1520*/  ISETP.GE.AND P4, PT, R17, c[0x0][0x1d4], PT ;  /* 0x0000750011007a0c */ /* 0x010fe20003f86270 */
[C---:B------:R-:W-:Y:S02]  /*1530*/  IMAD R12, R8.reuse, c[0x0][0x1ac], R0 ;  /* 0x00006b00080c7a24 */ /* 0x040fe400078e0200 */
[----:B------:R-:W-:Y:S01]  /*1540*/  IMAD.WIDE.U32 R8, R8, c[0x0][0x1a8], R2 ;  /* 0x00006a0008087a25 */ /* 0x000fe200078e0002 */
[----:B------:R-:W-:-:S03]  /*1550*/  ISETP.GE.AND P5, PT, R50, c[0x0][0x1d4], PT ;  /* 0x0000750032007a0c */ /* 0x000fc60003fa6270 */
[----:B------:R-:W-:Y:S02]  /*1560*/  IMAD.IADD R5, R5, 0x1, R10 ;  /* 0x0000000105057824 */ /* 0x000fe400078e020a */
[C---:B------:R-:W-:Y:S02]  /*1570*/  IMAD R2, R13.reuse, c[0x0][0x1e8], RZ ;  /* 0x00007a000d027a24 */ /* 0x040fe400078e02ff */
[----:B------:R-:W-:Y:S01]  /*1580*/  IMAD R3, R13, c[0x0][0x210], RZ ;  /* 0x000084000d037a24 */ /* 0x000fe200078e02ff */
[----:B------:R-:W-:Y:S01]  /*1590*/  SEL R0, RZ, 0xffffffff, P4 ;  /* 0xffffffffff007807 */ /* 0x000fe20002000000 */
[C---:B------:R-:W-:Y:S02]  /*15a0*/  IMAD R2, R53.reuse, c[0x0][0x1ec], R2 ;  /* 0x00007b0035027a24 */ /* 0x040fe400078e0202 */
[C---:B------:R-:W-:Y:S02]  /*15b0*/  IMAD R10, R53.reuse, c[0x0][0x214], R3 ;  /* 0x00008500350a7a24 */ /* 0x040fe400078e0203 */
[----:B------:R-:W-:Y:S01]  /*15c0*/  IMAD.WIDE.U32 R6, R53, c[0x0][0x1e8], R6 ;  /* 0x00007a0035067a25 */ /* 0x000fe200078e0006 */
[----:B------:R-:W-:-:S03]  /*15d0*/  @P1 SHF.R.S32.HI R3, RZ, 0x1f, R15 ;  /* 0x0000001fff031819 */ /* 0x000fc6000001140f */
[----:B------:R-:W-:Y:S01]  /*15e0*/  IMAD.WIDE.U32 R4, R53, c[0x0][0x210], R4 ;  /* 0x0000840035047a25 */ /* 0x000fe200078e0004 */
[----:B------:R-:W-:Y:S02]  /*15f0*/  SEL R11, RZ, 0x1, P5 ;  /* 0x00000001ff0b7807 */ /* 0x000fe40002800000 */
[----:B------:R-:W-:Y:S01]  /*1600*/  SHF.L.U32 R0, R0, 0x1, RZ ;  /* 0x0000000100007819 */ /* 0x000fe200000006ff */
[----:B------:R-:W-:Y:S01]  /*1610*/  IMAD.IADD R7, R7, 0x1, R2 ;  /* 0x0000000107077824 */ /* 0x000fe200078e0202 */
[----:B------:R-:W-:Y:S01]  /*1620*/  @!P1 MOV R3, R14 ;  /* 0x0000000e00039202 */ /* 0x000fe20000000f00 */
[----:B------:R-:W-:Y:S01]  /*1630*/  @P1 IMAD.MOV.U32 R2, RZ, RZ, R15 ;  /* 0x000000ffff021224 */ /* 0x000fe200078e000f */
[----:B------:R-:W-:Y:S02]  /*1640*/  IADD3 R5, R5, R10, RZ ;  /* 0x0000000a05057210 */ /* 0x000fe40007ffe0ff */
[----:B------:R-:W-:Y:S02]  /*1650*/  IADD3 R10, R9, R12, RZ ;  /* 0x0000000c090a7210 */ /* 0x000fe40007ffe0ff */
[----:B------:R-:W-:-:S02]  /*1660*/  @!P1 MOV R2, R52 ;  /* 0x0000003400029202 */ /* 0x000fc40000000f00 */
[----:B------:R-:W-:Y:S01]  /*1670*/  LOP3.LUT R9, R0, 0x2, R11, 0xe2, !PT ;  /* 0x0000000200097812 */ /* 0x000fe200078ee20b */
[C---:B------:R-:W-:Y:S02]  /*1680*/  IMAD R0, R3.reuse, c[0x0][0x1f0], RZ ;  /* 0x00007c0003007a24 */ /* 0x040fe400078e02ff */
[----:B------:R-:W-:Y:S02]  /*1690*/  IMAD R3, R3, c[0x0][0x218], RZ ;  /* 0x0000860003037a24 */ /* 0x000fe400078e02ff */
[----:B------:R-:W-:-:S04]  /*16a0*/  IMAD.WIDE.U32 R6, R2, c[0x0][0x1f0], R6 ;  /* 0x00007c0002067a25 */ /* 0x000fc800078e0006 */
[----:B------:R-:W-:-:S04]  /*16b0*/  IMAD.WIDE.U32 R4, R2, c[0x0][0x218], R4 ;  /* 0x0000860002047a25 */ /* 0x000fc800078e0004 */
[C---:B------:R-:W-:Y:S02]  /*16c0*/  IMAD R0, R2.reuse, c[0x0][0x1f4], R0 ;  /* 0x00007d0002007a24 */ /* 0x040fe400078e0200 */
[----:B------:R-:W-:Y:S01]  /*16d0*/  IMAD R2, R2, c[0x0][0x21c], R3 ;  /* 0x0000870002027a24 */ /* 0x000fe200078e0203 */
[----:B------:R1:W-:Y:S04]  /*16e0*/  STL.64 [R1+0x8], R6 ;  /* 0x0000080601007387 */ /* 0x0003e80000100a00 */
[----:B------:R2:W-:Y:S01]  /*16f0*/  STL.64 [R1+0x10], R4 ;  /* 0x0000100401007387 */ /* 0x0005e20000100a00 */
[----:B------:R-:W-:Y:S02]  /*1700*/  LEA R12, P0, R8, c[0x0][0x160], 0x1 ;  /* 0x00005800080c7a11 */ /* 0x000fe400078008ff */
[----:B-----5:R-:W-:-:S02]  /*1710*/  ISETP.GE.AND P3, PT, R16, c[0x0][0x1d4], PT ;  /* 0x0000750010007a0c */ /* 0x020fc40003f66270 */
[----:B-1----:R-:W-:Y:S02]  /*1720*/  IADD3 R6, R7, R0, RZ ;  /* 0x0000000007067210 */ /* 0x002fe40007ffe0ff */
[----:B------:R-:W-:-:S05]  /*1730*/  IADD3 R0, R5, R2, RZ ;  /* 0x0000000205007210 */ /* 0x000fca0007ffe0ff */
[----:B------:R2:W-:Y:S04]  /*1740*/  STL [R1+0x1c], R0 ;  /* 0x00001c0001007387 */ /* 0x0005e80000100800 */
[----:B------:R2:W-:Y:S01]  /*1750*/  STL [R1+0x18], R6 ;  /* 0x0000180601007387 */ /* 0x0005e20000100800 */
[----:B------:R-:W-:Y:S02]  /*1760*/  LEA.HI.X R10, R8, c[0x0][0x164], R10, 0x1, P0 ;  /* 0x00005900080a7a11 */ /* 0x000fe400000f0c0a */
[----:B------:R-:W-:Y:S02]  /*1770*/  ISETP.GE.AND P1, PT, R50, c[0x0][0x198], PT ;  /* 0x0000660032007a0c */ /* 0x000fe40003f26270 */
[----:B------:R-:W-:Y:S02]  /*1780*/  ISETP.GE.AND P0, PT, R17, c[0x0][0x198], PT ;  /* 0x0000660011007a0c */ /* 0x000fe40003f06270 */
[----:B------:R-:W-:Y:S01]  /*1790*/  SEL R8, RZ, 0x4, P3 ;  /* 0x00000004ff087807 */ /* 0x000fe20001800000 */
[----:B------:R-:W-:Y:S01]  /*17a0*/  IMAD.IADD R3, R48, 0x1, R49 ;  /* 0x0000000130037824 */ /* 0x000fe200078e0231 */
[----:B------:R-:W-:-:S02]  /*17b0*/  ISETP.GE.AND P6, PT, R16, c[0x0][0x198], PT ;  /* 0x0000660010007a0c */ /* 0x000fc40003fc6270 */
[----:B------:R-:W-:Y:S02]  /*17c0*/  P2R R11, PR, RZ, 0x2 ;  /* 0x00000002ff0b7803 */ /* 0x000fe40000000000 */
[----:B------:R-:W-:Y:S02]  /*17d0*/  P2R R13, PR, RZ, 0x1 ;  /* 0x00000001ff0d7803 */ /* 0x000fe40000000000 */
[----:B------:R-:W-:Y:S01]  /*17e0*/  LOP3.LUT R18, R9, R8, RZ, 0xfc, !PT ;  /* 0x0000000809127212 */ /* 0x000fe200078efcff */
[----:B------:R-:W-:Y:S05]  /*17f0*/  BRA.DIV ~URZ, `(.L_x_538) ;  /* 0x0000f4427f007947 */ /* 0x000fea000b800000 */
[----:B------:R1:W3:Y:S02]  /*1800*/  SHFL.IDX PT, R2, R10, RZ, 0x1c1f ;  /* 0x001c1fff0a027589 */ /* 0x0002e400000e0000 */
.L_x_588:
[----:B------:R-:W-:Y:S05]  /*1810*/  BRA.DIV ~URZ, `(.L_x_539) ;  /* 0x0000f4927f007947 */ /* 0x000fea000b800000 */
[----:B--2---:R2:W4:Y:S02]  /*1820*/  SHFL.IDX PT, R0, R12, RZ, 0x1c1f ;  /* 0x001c1fff0c007589 */ /* 0x00452400000e0000 */
.L_x_589:
[----:B------:R-:W-:Y:S01]  /*1830*/  MOV R14, c[0x0][0x2c4] ;  /* 0x0000b100000e7a02 */ /* 0x000fe20000000f00 */
[----:B------:R-:W-:Y:S04]  /*1840*/  BSSY B0, `(.L_x_540) ;  /* 0x0000019000007945 */ /* 0x000fe80003800000 */
[----:B------:R-:W-:-:S05]  /*1850*/  IMAD R14, R14, c[0x0][0x168], RZ ;  /* 0x00005a000e0e7a24 */ /* 0x000fca00078e02ff */
[----:B------:R-:W-:-:S13]  /*1860*/  ISETP.GE.AND P0, PT, R3, R14, PT ;  /* 0x0000000e0300720c */ /* 0x000fda0003f06270 */
[----:B------:R-:W-:Y:S05]  /*1870*/  @P0 BRA `(.L_x_541) ;  /* 0x0000015000000947 */ /* 0x000fea0003800000 */
[----:B------:R-:W5:Y:S04]  /*1880*/  LDL.64 R6, [R1+0x38] ;  /* 0x0000380001067983 */ /* 0x000f680000100a00 */
[----:B--2---:R-:W2:Y:S04]  /*1890*/  LDL R4, [R1+0x40] ;  /* 0x0000400001047983 */ /* 0x004ea80000100800 */
[----:B----4-:R-:W4:Y:S04]  /*18a0*/  LDL R5, [R1+0x70] ;  /* 0x0000700001057983 */ /* 0x010f280000100800 */
[----:B---3--:R-:W3:Y:S04]  /*18b0*/  LDL R16, [R1+0x44] ;  /* 0x0000440001107983 */ /* 0x008ee80000100800 */
[----:B------:R-:W3:Y:S04]  /*18c0*/  LDL R17, [R1+0x6c] ;  /* 0x00006c0001117983 */ /* 0x000ee80000100800 */
[----:B------:R-:W3:Y:S01]  /*18d0*/  LDL R15, [R1+0x30] ;  /* 0x00003000010f7983 */ /* 0x000ee20000100800 */
[----:B------:R-:W-:-:S02]  /*18e0*/  ISETP.NE.AND P1, PT, R13, RZ, PT ;  /* 0x000000ff0d00720c */ /* 0x000fc40003f25270 */
[----:B-----5:R-:W-:-:S04]  /*18f0*/  LEA R8, P0, R6, R0, 0x1 ;  /* 0x0000000006087211 */ /* 0x020fc800078008ff */
[----:B------:R-:W-:Y:S02]  /*1900*/  LEA.HI.X R9, R6, R2, R7, 0x1, P0 ;  /* 0x0000000206097211 */ /* 0x000fe400000f0c07 */
[----:B--2---:R-:W-:-:S04]  /*1910*/  LEA R6, P0, R4, R0, 0x1 ;  /* 0x0000000004067211 */ /* 0x004fc800078008ff */
[----:B----4-:R-:W-:Y:S02]  /*1920*/  LEA.HI.X R7, R4, R2, R5, 0x1, P0 ;  /* 0x0000000204077211 */ /* 0x010fe400000f0c05 */
[----:B---3--:R-:W-:-:S04]  /*1930*/  LEA R4, P0, R16, R0, 0x1 ;  /* 0x0000000010047211 */ /* 0x008fc800078008ff */
[----:B------:R-:W-:Y:S02]  /*1940*/  LEA.HI.X R5, R16, R2, R17, 0x1, P0 ;  /* 0x0000000210057211 */ /* 0x000fe400000f0c11 */
[----:B------:R-:W-:Y:S01]  /*1950*/  ISETP.NE.AND P0, PT, R11, RZ, PT ;  /* 0x000000ff0b00720c */ /* 0x000fe20003f05270 */
[----:B------:R-:W-:-:S12]  /*1960*/  IMAD.SHL.U32 R0, R15, 0x2, RZ ;  /* 0x000000020f007824 */ /* 0x000fd800078e00ff */
[----:B------:R-:W-:Y:S01]  /*1970*/  @!PT LDS RZ, [RZ] ;  /* 0x00000000fffff984 */ /* 0x000fe20000000800 */
[----:B------:R-:W-:Y:S01]  /*1980*/  @!PT LDS RZ, [RZ] ;  /* 0x00000000fffff984 */ /* 0x000fe20000000800 */
[----:B------:R-:W-:Y:S01]  /*1990*/  @!PT LDS RZ, [RZ] ;  /* 0x00000000fffff984 */ /* 0x000fe20000000800 */
[----:B------:R2:W-:Y:S04]  /*19a0*/  LDGSTS.E.BYPASS.LTC128B.128 [R0+0x6100], [R8.64], !P0 ;  /* 0x0610000008007fae */ /* 0x0005e8000c101d46 */
[----:B------:R2:W-:Y:S04]  /*19b0*/  LDGSTS.E.BYPASS.LTC128B.128 [R0+0x8100], [R6.64], !P1 ;  /* 0x0810000006007fae */ /* 0x0005e8000c901d46 */
[----:B------:R2:W-:Y:S02]  /*19c0*/  LDGSTS.E.BYPASS.LTC128B.128 [R0+0xa100], [R4.64], !P6 ;  /* 0x0a10000004007fae */ /* 0x0005e4000f101d46 */
.L_x_541:
[----:B------:R-:W-:Y:S05]  /*19d0*/  BSYNC B0 ;  /* 0x0000000000007941 */ /* 0x000fea0003800000 */
.L_x_540:
[----:B------:R-:W-:Y:S05]  /*19e0*/  BRA.DIV ~URZ, `(.L_x_542) ;  /* 0x0000f3227f007947 */ /* 0x000fea000b800000 */
[----:B---3--:R3:W1:Y:S04]  /*19f0*/  SHFL.IDX PT, R2, R10, 0x1, 0x1c1f ;  /* 0x003c1f000a027f89 */ /* 0x00866800000e0000 */
[----:B--2-4-:R3:W2:Y:S02]  /*1a00*/  SHFL.IDX PT, R0, R12, 0x1, 0x1c1f ;  /* 0x003c1f000c007f89 */ /* 0x0146a400000e0000 */
.L_x_590:
[----:B------:R-:W-:Y:S01]  /*1a10*/  IADD3 R4, R3, 0x20, RZ ;  /* 0x0000002003047810 */ /* 0x000fe20007ffe0ff */
[----:B------:R-:W-:Y:S03]  /*1a20*/  BSSY B0, `(.L_x_543) ;  /* 0x0000018000007945 */ /* 0x000fe60003800000 */
[----:B------:R-:W-:-:S13]  /*1a30*/  ISETP.GE.AND P0, PT, R4, R14, PT ;  /* 0x0000000e0400720c */ /* 0x000fda0003f06270 */
[----:B------:R-:W-:Y:S05]  /*1a40*/  @P0 BRA `(.L_x_544) ;  /* 0x0000015000000947 */ /* 0x000fea0003800000 */
[----:B------:R-:W4:Y:S04]  /*1a50*/  LDL.64 R6, [R1+0x38] ;  /* 0x0000380001067983 */ /* 0x000f280000100a00 */
[----:B------:R-:W5:Y:S04]  /*1a60*/  LDL R5, [R1+0x40] ;  /* 0x0000400001057983 */ /* 0x000f680000100800 */
[----:B---3--:R-:W3:Y:S04]  /*1a70*/  LDL R19, [R1+0x70] ;  /* 0x0000700001137983 */ /* 0x008ee80000100800 */
[----:B--2---:R-:W2:Y:S04]  /*1a80*/  LDL R16, [R1+0x44] ;  /* 0x0000440001107983 */ /* 0x004ea80000100800 */
[----:B------:R-:W2:Y:S04]  /*1a90*/  LDL R17, [R1+0x6c] ;  /* 0x00006c0001117983 */ /* 0x000ea80000100800 */
[----:B------:R-:W2:Y:S01]  /*1aa0*/  LDL R15, [R1+0x30] ;  /* 0x00003000010f7983 */ /* 0x000ea20000100800 */
[----:B------:R-:W-:-:S02]  /*1ab0*/  ISETP.NE.AND P1, PT, R13, RZ, PT ;  /* 0x000000ff0d00720c */ /* 0x000fc40003f25270 */
[----:B----4-:R-:W-:-:S04]  /*1ac0*/  LEA R8, P0, R6, R0, 0x1 ;  /* 0x0000000006087211 */ /* 0x010fc800078008ff */
[----:B-1----:R-:W-:Y:S02]  /*1ad0*/  LEA.HI.X R9, R6, R2, R7, 0x1, P0 ;  /* 0x0000000206097211 */ /* 0x002fe400000f0c07 */
[----:B-----5:R-:W-:-:S04]  /*1ae0*/  LEA R6, P0, R5, R0, 0x1 ;  /* 0x0000000005067211 */ /* 0x020fc800078008ff */
[----:B---3--:R-:W-:Y:S02]  /*1af0*/  LEA.HI.X R7, R5, R2, R19, 0x1, P0 ;  /* 0x0000000205077211 */ /* 0x008fe400000f0c13 */
[----:B--2---:R-:W-:-:S04]  /*1b00*/  LEA R4, P0, R16, R0, 0x1 ;  /* 0x0000000010047211 */ /* 0x004fc800078008ff */
        /* <DEDUP_REMOVED lines=9> */
.L_x_544:
[----:B------:R-:W-:Y:S05]  /*1ba0*/  BSYNC B0 ;  /* 0x0000000000007941 */ /* 0x000fea0003800000 */
.L_x_543:
[----:B------:R-:W-:Y:S05]  /*1bb0*/  BRA.DIV ~URZ, `(.L_x_545) ;  /* 0x0000f2127f007947 */ /* 0x000fea000b800000 */
[----:B-1----:R1:W4:Y:S02]  /*1bc0*/  SHFL.IDX PT, R2, R10, 0x2, 0x1c1f ;  /* 0x005c1f000a027f89 */ /* 0x00232400000e0000 */
.L_x_591:
[----:B------:R-:W-:Y:S05]  /*1bd0*/  BRA.DIV ~URZ, `(.L_x_546) ;  /* 0x0000f2627f007947 */ /* 0x000fea000b800000 */
[----:B--2---:R2:W1:Y:S02]  /*1be0*/  SHFL.IDX PT, R0, R12, 0x2, 0x1c1f ;  /* 0x005c1f000c007f89 */ /* 0x00446400000e0000 */
.L_x_592:
[----:B------:R-:W-:Y:S01]  /*1bf0*/  IADD3 R4, R3, 0x40, RZ ;  /* 0x0000004003047810 */ /* 0x000fe20007ffe0ff */
[----:B------:R-:W-:Y:S03]  /*1c00*/  BSSY B0, `(.L_x_547) ;  /* 0x0000018000007945 */ /* 0x000fe60003800000 */
[----:B------:R-:W-:-:S13]  /*1c10*/  ISETP.GE.AND P0, PT, R4, R14, PT ;  /* 0x0000000e0400720c */ /* 0x000fda0003f06270 */
[----:B------:R-:W-:Y:S05]  /*1c20*/  @P0 BRA `(.L_x_548) ;  /* 0x0000015000000947 */ /* 0x000fea0003800000 */
[----:B------:R-:W5:Y:S04]  /*1c30*/  LDL.64 R6, [R1+0x38] ;  /* 0x0000380001067983 */ /* 0x000f680000100a00 */
[----:B--2---:R-:W2:Y:S04]  /*1c40*/  LDL R5, [R1+0x40] ;  /* 0x0000400001057983 */ /* 0x004ea80000100800 */
[----:B---3--:R-:W3:Y:S04]  /*1c50*/  LDL R19, [R1+0x70] ;  /* 0x0000700001137983 */ /* 0x008ee80000100800 */
[----:B----4-:R-:W4:Y:S04]  /*1c60*/  LDL R16, [R1+0x44] ;  /* 0x0000440001107983 */ /* 0x010f280000100800 */
[----:B------:R-:W4:Y:S04]  /*1c70*/  LDL R17, [R1+0x6c] ;  /* 0x00006c0001117983 */ /* 0x000f280000100800 */
[----:B------:R-:W4:Y:S01]  /*1c80*/  LDL R15, [R1+0x30] ;  /* 0x00003000010f7983 */ /* 0x000f220000100800 */
[----:B------:R-:W-:-:S02]  /*1c90*/  ISETP.NE.AND P1, PT, R13, RZ, PT ;  /* 0x000000ff0d00720c */ /* 0x000fc40003f25270 */
[----:B-1---5:R-:W-:-:S04]  /*1ca0*/  LEA R8, P0, R6, R0, 0x1 ;  /* 0x0000000006087211 */ /* 0x022fc800078008ff */
[----:B------:R-:W-:Y:S02]  /*1cb0*/  LEA.HI.X R9, R6, R2, R7, 0x1, P0 ;  /* 0x0000000206097211 */ /* 0x000fe400000f0c07 */
[----:B--2---:R-:W-:-:S04]  /*1cc0*/  LEA R6, P0, R5, R0, 0x1 ;  /* 0x0000000005067211 */ /* 0x004fc800078008ff */
[----:B---3--:R-:W-:Y:S02]  /*1cd0*/  LEA.HI.X R7, R5, R2, R19, 0x1, P0 ;  /* 0x0000000205077211 */ /* 0x008fe400000f0c13 */
[----:B----4-:R-:W-:-:S04]  /*1ce0*/  LEA R4, P0, R16, R0, 0x1 ;  /* 0x0000000010047211 */ /* 0x010fc800078008ff */
        /* <DEDUP_REMOVED lines=9> */
.L_x_548:
[----:B------:R-:W-:Y:S05]  /*1d80*/  BSYNC B0 ;  /* 0x0000000000007941 */ /* 0x000fea0003800000 */
.L_x_547:
[----:B------:R-:W-:Y:S05]  /*1d90*/  BRA.DIV ~URZ, `(.L_x_549) ;  /* 0x0000f1027f007947 */ /* 0x000fea000b800000 */
[----:B----4-:R4:W2:Y:S04]  /*1da0*/  SHFL.IDX PT, R2, R10, 0x3, 0x1c1f ;  /* 0x007c1f000a027f89 */ /* 0x0108a800000e0000 */
[----:B-1----:R4:W1:Y:S02]  /*1db0*/  SHFL.IDX PT, R0, R12, 0x3, 0x1c1f ;  /* 0x007c1f000c007f89 */ /* 0x00286400000e0000 */
.L_x_593:
[----:B------:R-:W5:Y:S04]  /*1dc0*/  LDL.64 R6, [R1+0x38] ;  /* 0x0000380001067983 */ /* 0x000f680000100a00 */
[----:B---3--:R-:W3:Y:S04]  /*1dd0*/  LDL R4, [R1+0x40] ;  /* 0x0000400001047983 */ /* 0x008ee80000100800 */
[----:B----4-:R-:W4:Y:S04]  /*1de0*/  LDL R5, [R1+0x70] ;  /* 0x0000700001057983 */ /* 0x010f280000100800 */
[----:B--2---:R-:W2:Y:S04]  /*1df0*/  LDL R12, [R1+0x44] ;  /* 0x00004400010c7983 */ /* 0x004ea80000100800 */
[----:B------:R-:W2:Y:S04]  /*1e00*/  LDL R15, [R1+0x6c] ;  /* 0x00006c00010f7983 */ /* 0x000ea80000100800 */
[----:B------:R-:W2:Y:S04]  /*1e10*/  LDL R16, [R1+0x30] ;  /* 0x0000300001107983 */ /* 0x000ea80000100800 */
[----:B------:R-:W2:Y:S01]  /*1e20*/  LDL R180, [R1] ;  /* 0x0000000001b47983 */ /* 0x000ea20000100800 */
[----:B------:R-:W-:-:S04]  /*1e30*/  IADD3 R3, R3, 0x60, RZ ;  /* 0x0000006003037810 */ /* 0x000fc80007ffe0ff */
[----:B------:R-:W-:Y:S02]  /*1e40*/  ISETP.GE.AND P1, PT, R3, R14, PT ;  /* 0x0000000e0300720c */ /* 0x000fe40003f26270 */
[----:B------:R-:W-:Y:S02]  /*1e50*/  P2R R10, PR, RZ, 0x4 ;  /* 0x00000004ff0a7803 */ /* 0x000fe40000000000 */
[----:B------:R-:W-:-:S09]  /*1e60*/  ISETP.NE.AND P2, PT, R11, RZ, PT ;  /* 0x000000ff0b00720c */ /* 0x000fd20003f45270 */
[----:B-1---5:R-:W-:-:S04]  /*1e70*/  @!P1 LEA R8, P0, R6, R0, 0x1 ;  /* 0x0000000006089211 */ /* 0x022fc800078008ff */
[----:B------:R-:W-:Y:S02]  /*1e80*/  @!P1 LEA.HI.X R9, R6, R2, R7, 0x1, P0 ;  /* 0x0000000206099211 */ /* 0x000fe400000f0c07 */
[----:B---3--:R-:W-:-:S04]  /*1e90*/  @!P1 LEA R6, P0, R4, R0, 0x1 ;  /* 0x0000000004069211 */ /* 0x008fc800078008ff */
[----:B----4-:R-:W-:Y:S02]  /*1ea0*/  @!P1 LEA.HI.X R7, R4, R2, R5, 0x1, P0 ;  /* 0x0000000204079211 */ /* 0x010fe400000f0c05 */
[----:B--2---:R-:W-:-:S04]  /*1eb0*/  @!P1 LEA R4, P0, R12, R0, 0x1 ;  /* 0x000000000c049211 */ /* 0x004fc800078008ff */
[----:B------:R-:W-:Y:S02]  /*1ec0*/  @!P1 LEA.HI.X R5, R12, R2, R15, 0x1, P0 ;  /* 0x000000020c059211 */ /* 0x000fe400000f0c0f */
[----:B------:R-:W-:Y:S01]  /*1ed0*/  ISETP.NE.AND P0, PT, R13, RZ, PT ;  /* 0x000000ff0d00720c */ /* 0x000fe20003f05270 */
[----:B------:R-:W-:-:S05]  /*1ee0*/  IMAD.SHL.U32 R145, R16, 0x2, RZ ;  /* 0x0000000210917824 */ /* 0x000fca00078e00ff */
[----:B------:R-:W-:Y:S01]  /*1ef0*/  @!PT LDS RZ, [RZ] ;  /* 0x00000000fffff984 */ /* 0x000fe20000000800 */
[----:B------:R-:W-:Y:S01]  /*1f00*/  @!PT LDS RZ, [RZ] ;  /* 0x00000000fffff984 */ /* 0x000fe20000000800 */
[----:B------:R-:W-:Y:S01]  /*1f10*/  @!PT LDS RZ, [RZ] ;  /* 0x00000000fffff984 */ /* 0x000fe20000000800 */
[----:B------:R1:W-:Y:S01]  /*1f20*/  @!P1 LDGSTS.E.BYPASS.LTC128B.128 [R145+0x7900], [R8.64], !P2 ;  /* 0x0790000008919fae */ /* 0x0003e2000d101d46 */
[----:B------:R-:W-:-:S06]  /*1f30*/  ISETP.NE.AND P2, PT, R10, RZ, PT ;  /* 0x000000ff0a00720c */ /* 0x000fcc0003f45270 */
[----:B------:R1:W-:Y:S04]  /*1f40*/  @!P1 LDGSTS.E.BYPASS.LTC128B.128 [R145+0x9900], [R6.64], !P0 ;  /* 0x0990000006919fae */ /* 0x0003e8000c101d46 */
[----:B------:R1:W-:Y:S01]  /*1f50*/  @!P1 LDGSTS.E.BYPASS.LTC128B.128 [R145+0xb900], [R4.64], !P6 ;  /* 0x0b90000004919fae */ /* 0x0003e2000f101d46 */
[----:B------:R-:W-:-:S03]  /*1f60*/  IADD3 R40, R180, -0x1, RZ ;  /* 0xffffffffb4287810 */ /* 0x000fc60007ffe0ff */
[----:B------:R-:W0:Y:S01]  /*1f70*/  LDGDEPBAR ;  /* 0x00000000000079af */ /* 0x000e220000000000 */
[----:B------:R-:W-:Y:S03]  /*1f80*/  WARPSYNC 0xffffffff ;  /* 0xffffffff00007948 */ /* 0x000fe60003800000 */
[----:B------:R-:W2:Y:S04]  /*1f90*/  LDL.64 R162, [R1+0x8] ;  /* 0x0000080001a27983 */ /* 0x000ea80000100a00 */
[----:B------:R-:W3:Y:S04]  /*1fa0*/  LDL R161, [R1+0x18] ;  /* 0x0000180001a17983 */ /* 0x000ee80000100800 */
[----:B------:R-:W4:Y:S04]  /*1fb0*/  S2R R15, SR_TID.X ;  /* 0x00000000000f7919 */ /* 0x000f280000002100 */
[----:B------:R-:W5:Y:S01]  /*1fc0*/  LDL R10, [R1+0x1c] ;  /* 0x00001c00010a7983 */ /* 0x000f620000100800 */
[----:B----4-:R-:W-:-:S04]  /*1fd0*/  SHF.R.S32.HI R12, RZ, 0x1f, R15 ;  /* 0x0000001fff0c7819 */ /* 0x010fc8000001140f */
[----:B------:R-:W-:Y:S02]  /*1fe0*/  LEA.HI R12, R12, R15, RZ, 0x2 ;  /* 0x0000000f0c0c7211 */ /* 0x000fe400078f10ff */
[----:B------:R-:W4:Y:S02]  /*1ff0*/  LDL.64 R14, [R1+0x10] ;  /* 0x00001000010e7983 */ /* 0x000f240000100a00 */
[----:B------:R-:W-:-:S04]  /*2000*/  SHF.R.S32.HI R12, RZ, 0x2, R12 ;  /* 0x00000002ff0c7819 */ /* 0x000fc8000001140c */
[----:B------:R-:W-:Y:S02]  /*2010*/  IADD3 R0, -R12, c[0x0][0x1d0], RZ ;  /* 0x000074000c007a10 */ /* 0x000fe40007ffe1ff */
[----:B-1----:R-:W-:-:S03]  /*2020*/  SHF.R.S32.HI R7, RZ, 0x1f, R40 ;  /* 0x0000001fff077819 */ /* 0x002fc60000011428 */
[----:B------:R-:W-:Y:S02]  /*2030*/  IMAD R0, R40, -0x40, R0 ;  /* 0xffffffc028007824 */ /* 0x000fe400078e0200 */
[----:B------:R-:W-:-:S03]  /*2040*/  IMAD R4, R7, c[0x0][0x1e0], RZ ;  /* 0x0000780007047a24 */ /* 0x000fc600078e02ff */
[----:B------:R-:W-:Y:S01]  /*2050*/  ISETP.GE.AND P6, PT, R0, 0x1, PT ;  /* 0x000000010000780c */ /* 0x000fe20003fc6270 */
[----:B------:R-:W-:Y:S01]  /*2060*/  IMAD.WIDE.U32 R2, R40, c[0x0][0x1e0], RZ ;  /* 0x0000780028027a25 */ /* 0x000fe200078e00ff */
[----:B------:R-:W-:-:S03]  /*2070*/  ISETP.GE.AND P1, PT, R0, 0x21, PT ;  /* 0x000000210000780c */ /* 0x000fc60003f26270 */
[----:B------:R-:W-:Y:S01]  /*2080*/  IMAD R4, R40, c[0x0][0x1e4], R4 ;  /* 0x0000790028047a24 */ /* 0x000fe200078e0204 */
[----:B------:R-:W-:-:S04]  /*2090*/  MOV R5, 0x20 ;  /* 0x0000002000057802 */ /* 0x000fc80000000f00 */
[----:B------:R-:W-:Y:S01]  /*20a0*/  IADD3 R4, R3, R4, RZ ;  /* 0x0000000403047210 */ /* 0x000fe20007ffe0ff */
[----:B------:R-:W-:-:S04]  /*20b0*/  IMAD.WIDE.U32 R8, R5, c[0x0][0x1e0], RZ ;  /* 0x0000780005087a25 */ /* 0x000fc800078e00ff */
[----:B------:R-:W-:Y:S01]  /*20c0*/  IMAD R3, R5, c[0x0][0x1e4], RZ ;  /* 0x0000790005037a24 */ /* 0x000fe200078e02ff */
[----:B------:R-:W-:Y:S01]  /*20d0*/  @P6 SHF.L.U32 R6, R16, 0x1, RZ ;  /* 0x0000000110066819 */ /* 0x000fe200000006ff */
[----:B------:R-:W-:Y:S01]  /*20e0*/  IMAD R7, R7, c[0x0][0x208], RZ ;  /* 0x0000820007077a24 */ /* 0x000fe200078e02ff */
[----:B------:R-:W-:-:S05]  /*20f0*/  MOV R160, 0xffffffc0 ;  /* 0xffffffc000a07802 */ /* 0x000fca0000000f00 */
[----:B------:R-:W-:Y:S01]  /*2100*/  IMAD R144, R40, R160, c[0x0][0x1d0] ;  /* 0x0000740028907624 */ /* 0x000fe200078e02a0 */
[----:B------:R-:W-:Y:S01]  /*2110*/  P2R R19, PR, RZ, 0x4 ;  /* 0x00000004ff137803 */ /* 0x000fe20000000000 */
[----:B------:R-:W-:Y:S01]  /*2120*/  BAR.SYNC.DEFER_BLOCKING 0x0 ;  /* 0x0000000000007b1d */ /* 0x000fe20000010000 */
[----:B--2---:R-:W-:-:S04]  /*2130*/  LEA R0, P0, R2, R162, 0x6 ;  /* 0x000000a202007211 */ /* 0x004fc800078030ff */
[----:B---3--:R-:W-:Y:S02]  /*2140*/  LEA.HI.X R2, R2, R161, R4, 0x6, P0 ;  /* 0x000000a102027211 */ /* 0x008fe400000f3404 */
[----:B------:R-:W-:-:S04]  /*2150*/  @P6 LEA R4, P0, R0, c[0x0][0x1c8], 0x1 ;  /* 0x0000720000046a11 */ /* 0x000fc800078008ff */
[C---:B------:R-:W-:Y:S02]  /*2160*/  @P6 LEA.HI.X R5, R0.reuse, c[0x0][0x1cc], R2, 0x1, P0 ;  /* 0x0000730000056a11 */ /* 0x040fe400000f0c02 */
[----:B------:R-:W-:-:S03]  /*2170*/  @P1 IADD3 R0, P0, R0, R8, RZ ;  /* 0x0000000800001210 */ /* 0x000fc60007f1e0ff */
[----:B------:R-:W-:Y:S01]  /*2180*/  @!PT LDS RZ, [RZ] ;  /* 0x00000000fffff984 */ /* 0x000fe20000000800 */
[----:B------:R-:W-:Y:S01]  /*2190*/  @!PT LDS RZ, [RZ] ;  /* 0x00000000fffff984 */ /* 0x000fe20000000800 */
[----:B------:R-:W-:Y:S01]  /*21a0*/  @!PT LDS RZ, [RZ] ;  /* 0x00000000fffff984 */ /* 0x000fe20000000800 */
[----:B------:R1:W-:Y:S01]  /*21b0*/  @P6 LDGSTS.E.BYPASS.LTC128B.128 [R6+0x3100], [R4.64], !P5 ;  /* 0x0310000004066fae */ /* 0x0003e2000e901d46 */
[----:B------:R-:W-:Y:S02]  /*21c0*/  @P1 IADD3.X R3, R2, R9, R3, P0, !PT ;  /* 0x0000000902031210 */ /* 0x000fe400007fe403 */
[C---:B------:R-:W-:Y:S01]  /*21d0*/  @P1 LEA R2, P0, R0.reuse, c[0x0][0x1c8], 0x1 ;  /* 0x0000720000021a11 */ /* 0x040fe200078008ff */
[----:B------:R1:W-:Y:S03]  /*21e0*/  @P6 LDGSTS.E.BYPASS.LTC128B.128 [R6+0x4100], [R4.64+0x40], !P4 ;  /* 0x0410004004066fae */ /* 0x0003e6000e101d46 */
[----:B------:R-:W-:Y:S01]  /*21f0*/  @P1 LEA.HI.X R3, R0, c[0x0][0x1cc], R3, 0x1, P0 ;  /* 0x0000730000031a11 */ /* 0x000fe200000f0c03 */
[----:B------:R1:W-:Y:S01]  /*2200*/  @P6 LDGSTS.E.BYPASS.LTC128B.128 [R6+0x5100], [R4.64+0x80], !P3 ;  /* 0x0510008004066fae */ /* 0x0003e2000d901d46 */
[----:B------:R-:W-:-:S05]  /*2210*/  @P1 SHF.L.U32 R0, R16, 0x1, RZ ;  /* 0x0000000110001819 */ /* 0x000fca00000006ff */
[----:B------:R4:W-:Y:S04]  /*2220*/  @P1 LDGSTS.E.BYPASS.LTC128B.128 [R0+0x3900], [R2.64], !P5 ;  /* 0x0390000002001fae */ /* 0x0009e8000e901d46 */
[----:B------:R4:W-:Y:S04]  /*2230*/  @P1 LDGSTS.E.BYPASS.LTC128B.128 [R0+0x4900], [R2.64+0x40], !P4 ;  /* 0x0490004002001fae */ /* 0x0009e8000e101d46 */
[----:B------:R4:W-:Y:S04]  /*2240*/  @P1 LDGSTS.E.BYPASS.LTC128B.128 [R0+0x5900], [R2.64+0x80], !P3 ;  /* 0x0590008002001fae */ /* 0x0009e8000d901d46 */
[----:B------:R-:W0:Y:S01]  /*2250*/  LDGDEPBAR ;  /* 0x00000000000079af */ /* 0x000e220000000000 */
[----:B-1----:R-:W-:-:S04]  /*2260*/  IMAD.WIDE.U32 R4, R40, c[0x0][0x208], RZ ;  /* 0x0000820028047a25 */ /* 0x002fc800078e00ff */
[----:B------:R-:W-:Y:S01]  /*2270*/  IMAD R6, R40, c[0x0][0x20c], R7 ;  /* 0x0000830028067a24 */ /* 0x000fe200078e0207 */
[----:B------:R-:W-:-:S04]  /*2280*/  DEPBAR.LE SB0, 0x1 ;  /* 0x000080400000791a */ /* 0x000fc80000000000 */
[----:B------:R-:W-:-:S04]  /*2290*/  DEPBAR.LE SB0, 0x0 ;  /* 0x000080000000791a */ /* 0x000fc80000000000 */
[----:B------:R-:W-:Y:S01]  /*22a0*/  BAR.SYNC.DEFER_BLOCKING 0x0 ;  /* 0x0000000000007b1d */ /* 0x000fe20000010000 */
[----:B----4-:R-:W-:Y:S02]  /*22b0*/  LEA R0, P0, R4, R14, 0x6 ;  /* 0x0000000e04007211 */ /* 0x010fe400078030ff */
[----:B------:R-:W-:-:S04]  /*22c0*/  IADD3 R6, R5, R6, RZ ;  /* 0x0000000605067210 */ /* 0x000fc80007ffe0ff */
[----:B-----5:R-:W-:Y:S02]  /*22d0*/  LEA.HI.X R4, R4, R10, R6, 0x6, P0 ;  /* 0x0000000a04047211 */ /* 0x020fe400000f3406 */
[----:B------:R-:W-:Y:S02]  /*22e0*/  LEA R2, P0, R0, c[0x0][0x1f8], 0x1 ;  /* 0x00007e0000027a11 */ /* 0x000fe400078008ff */
[----:B------:R-:W-:Y:S02]  /*22f0*/  MOV R6, c[0x0][0x208] ;  /* 0x0000820000067a02 */ /* 0x000fe40000000f00 */
[----:B------:R-:W-:Y:S02]  /*2300*/  LOP3.LUT R5, R18, 0x1, RZ, 0xc0, !PT ;  /* 0x0000000112057812 */ /* 0x000fe400078ec0ff */
[----:B------:R-:W-:Y:S02]  /*2310*/  LEA.HI.X R3, R0, c[0x0][0x1fc], R4, 0x1, P0 ;  /* 0x00007f0000037a11 */ /* 0x000fe400000f0c04 */
[----:B------:R-:W-:-:S02]  /*2320*/  MOV R4, c[0x0][0x20c] ;  /* 0x0000830000047a02 */ /* 0x000fc40000000f00 */
[----:B------:R-:W-:Y:S02]  /*2330*/  LEA R16, P0, R6, R2, 0x6 ;  /* 0x0000000206107211 */ /* 0x000fe400078030ff */
[----:B------:R-:W-:Y:S02]  /*2340*/  ISETP.NE.U32.AND P6, PT, R5, 0x1, PT ;  /* 0x000000010500780c */ /* 0x000fe40003fc5070 */
[----:B------:R-:W-:Y:S01]  /*2350*/  IADD3 R0, -R12, R144, RZ ;  /* 0x000000900c007210 */ /* 0x000fe20007ffe1ff */
[----:B------:R-:W-:Y:S01]  /*2360*/  LDSM.16.M88.4 R20, [R204] ;  /* 0x00000000cc14783b */ /* 0x000fe20000000200 */
[----:B------:R-:W-:Y:S02]  /*2370*/  LEA.HI.X R17, R6, R3, R4, 0x6, P0 ;  /* 0x0000000306117211 */ /* 0x000fe400000f3404 */
[----:B------:R-:W-:Y:S01]  /*2380*/  ISETP.LT.OR P0, PT, R0, 0x1, P6 ;  /* 0x000000010000780c */ /* 0x000fe20003701670 */
[----:B------:R-:W1:Y:S01]  /*2390*/  LDSM.16.M88.4 R12, [R207] ;  /* 0x00000000cf0c783b */ /* 0x000e620000000200 */
[----:B------:R-:W-:-:S03]  /*23a0*/  LOP3.LUT P1, RZ, R18, 0x2, RZ, 0xc0, !PT ;  /* 0x0000000212ff7812 */ /* 0x000fc6000782c0ff */
[----:B------:R-:W2:Y:S04]  /*23b0*/  LDSM.16.M88.4 R8, [R207+0x1000] ;  /* 0x00100000cf08783b */ /* 0x000ea80000000200 */
[----:B------:R-:W3:Y:S04]  /*23c0*/  LDSM.16.M88.4 R44, [R204+0x400] ;  /* 0x00040000cc2c783b */ /* 0x000ee80000000200 */
[----:B------:R-:W4:Y:S04]  /*23d0*/  LDSM.16.M88.4 R28, [R204+0x800] ;  /* 0x00080000cc1c783b */ /* 0x000f280000000200 */
[----:B------:R-:W5:Y:S04]  /*23e0*/  LDSM.16.M88.4 R24, [R204+0xc00] ;  /* 0x000c0000cc18783b */ /* 0x000f680000000200 */
[----:B------:R-:W-:Y:S04]  /*23f0*/  LDSM.16.M88.4 R36, [R208] ;  /* 0x00000000d024783b */ /* 0x000fe80000000200 */
[----:B------:R-:W-:Y:S04]  /*2400*/  LDSM.16.M88.4 R4, [R208+0x1000] ;  /* 0x00100000d004783b */ /* 0x000fe80000000200 */
[----:B------:R-:W2:Y:S04]  /*2410*/  LDSM.16.M88.4 R48, [R209] ;  /* 0x00000000d130783b */ /* 0x000ea80000000200 */
[----:B------:R-:W-:Y:S04]  /*2420*/  LDSM.16.M88.4 R68, [R220] ;  /* 0x00000000dc44783b */ /* 0x000fe80000000200 */
[----:B------:R-:W-:Y:S04]  /*2430*/  LDSM.16.M88.4 R88, [R219] ;  /* 0x00000000db58783b */ /* 0x000fe80000000200 */
[----:B------:R-:W-:Y:S04]  /*2440*/  LDSM.16.M88.4 R104, [R218] ;  /* 0x00000000da68783b */ /* 0x000fe80000000200 */
[----:B------:R-:W-:Y:S01]  /*2450*/  @!PT LDS RZ, [RZ] ;  /* 0x00000000fffff984 */ /* 0x000fe20000000800 */
[----:B------:R-:W-:Y:S01]  /*2460*/  @!PT LDS RZ, [RZ] ;  /* 0x00000000fffff984 */ /* 0x000fe20000000800 */
[----:B------:R-:W-:Y:S01]  /*2470*/  @!PT LDS RZ, [RZ] ;  /* 0x00000000fffff984 */ /* 0x000fe20000000800 */
[----:B------:R2:W-:Y:S01]  /*2480*/  LDGSTS.E.BYPASS.LTC128B.128 [R145+0x100], [R2.64], !P0 ;  /* 0x0010000002917fae */ /* 0x0005e2000c101d46 */
[----:B------:R-:W-:-:S02]  /*2490*/  ISETP.LT.OR P0, PT, R0, 0x1, !P1 ;  /* 0x000000010000780c */ /* 0x000fc40004f01670 */
[C---:B------:R-:W-:Y:S02]  /*24a0*/  ISETP.LT.OR P6, PT, R0.reuse, 0x21, P6 ;  /* 0x000000210000780c */ /* 0x040fe400037c1670 */
[----:B------:R-:W-:-:S09]  /*24b0*/  ISETP.LT.OR P1, PT, R0, 0x21, !P1 ;  /* 0x000000210000780c */ /* 0x000fd20004f21670 */
[----:B------:R2:W-:Y:S01]  /*24c0*/  LDGSTS.E.BYPASS.LTC128B.128 [R145+0x1100], [R2.64+0x40], !P0 ;  /* 0x0110004002917fae */ /* 0x0005e2000c101d46 */
[----:B------:R-:W-:-:S04]  /*24d0*/  LOP3.LUT P0, RZ, R18, 0x4, RZ, 0xc0, !PT ;  /* 0x0000000412ff7812 */ /* 0x000fc8000780c0ff */
[C---:B------:R-:W-:Y:S02]  /*24e0*/  ISETP.LT.OR P2, PT, R0.reuse, 0x1, !P0 ;  /* 0x000000010000780c */ /* 0x040fe40004741670 */
[----:B------:R-:W-:Y:S01]  /*24f0*/  ISETP.LT.OR P0, PT, R0, 0x21, !P0 ;  /* 0x000000210000780c */ /* 0x000fe20004701670 */
[-C--:B-1----:R-:W-:Y:S10]  /*2500*/  HMMA.16816.F32 R52, R12, R20.reuse, RZ ;  /* 0x000000140c34723c */ /* 0x082ff400000018ff */
[----:B------:R1:W-:Y:S04]  /*2510*/  LDGSTS.E.BYPASS.LTC128B.128 [R145+0x2100], [R2.64+0x80], !P2 ;  /* 0x0210008002917fae */ /* 0x0003e8000d101d46 */
[----:B------:R1:W-:Y:S04]  /*2520*/  LDGSTS.E.BYPASS.LTC128B.128 [R145+0x900], [R16.64], !P6 ;  /* 0x0090000010917fae */ /* 0x0003e8000f101d46 */
[----:B------:R1:W-:Y:S04]  /*2530*/  LDGSTS.E.BYPASS.LTC128B.128 [R145+0x1900], [R16.64+0x40], !P1 ;  /* 0x0190004010917fae */ /* 0x0003e8000c901d46 */
[----:B------:R1:W-:Y:S04]  /*2540*/  LDGSTS.E.BYPASS.LTC128B.128 [R145+0x2900], [R16.64+0x80], !P0 ;  /* 0x0290008010917fae */ /* 0x0003e8000c101d46 */
[----:B------:R-:W-:Y:S04]  /*2550*/  LDSM.16.M88.4 R64, [R204+0x1000] ;  /* 0x00100000cc40783b */ /* 0x000fe80000000200 */
[----:B------:R-:W1:Y:S01]  /*2560*/  LDSM.16.M88.4 R32, [R207+0x2000] ;  /* 0x00200000cf20783b */ /* 0x000e620000000200 */
[----:B--2---:R-:W-:Y:S01]  /*2570*/  HMMA.16816.F32 R56, R8, R20, RZ ;  /* 0x000000140838723c */ /* 0x004fe200000018ff */
[----:B------:R-:W-:-:S02]  /*2580*/  ISETP.NE.AND P2, PT, R19, RZ, PT ;  /* 0x000000ff1300720c */ /* 0x000fc40003f45270 */
[----:B------:R-:W0:Y:S05]  /*2590*/  LDGDEPBAR ;  /* 0x00000000000079af */ /* 0x000e2a0000000000 */
[C---:B---3--:R-:W-:Y:S08]  /*25a0*/  HMMA.16816.F32 R100, R8.reuse, R44, RZ ;  /* 0x0000002c0864723c */ /* 0x048ff000000018ff */
[C---:B----4-:R-:W-:Y:S08]  /*25b0*/  HMMA.16816.F32 R96, R8.reuse, R28, RZ ;  /* 0x0000001c0860723c */ /* 0x050ff000000018ff */
[C---:B-----5:R-:W-:Y:S08]  /*25c0*/  HMMA.16816.F32 R76, R8.reuse, R24, RZ ;  /* 0x00000018084c723c */ /* 0x060ff000000018ff */
[C---:B------:R-:W-:Y:S08]  /*25d0*/  HMMA.16816.F32 R92, R8.reuse, R22, RZ ;  /* 0x00000016085c723c */ /* 0x040ff000000018ff */
[C---:B------:R-:W-:Y:S08]  /*25e0*/  HMMA.16816.F32 R80, R8.reuse, R46, RZ ;  /* 0x0000002e0850723c */ /* 0x040ff000000018ff */
[C---:B------:R-:W-:Y:S08]  /*25f0*/  HMMA.16816.F32 R72, R8.reuse, R30, RZ ;  /* 0x0000001e0848723c */ /* 0x040ff000000018ff */
[----:B------:R-:W-:Y:S08]  /*2600*/  HMMA.16816.F32 R60, R8, R26, RZ ;  /* 0x0000001a083c723c */ /* 0x000ff000000018ff */
[----:B------:R-:W-:Y:S01]  /*2610*/  HMMA.16816.F32 R8, R36, R48, R52 ;  /* 0x000000302408723c */ /* 0x000fe20000001834 */
[----:B------:R-:W-:Y:S07]  /*2620*/  LDSM.16.M88.4 R52, [R213] ;  /* 0x00000000d534783b */ /* 0x000fee0000000200 */
[C---:B------:R-:W-:Y:S08]  /*2630*/  HMMA.16816.F32 R108, R12.reuse, R28, RZ ;  /* 0x0000001c0c6c723c */ /* 0x040ff000000018ff */
[C---:B------:R-:W-:Y:S01]  /*2640*/  HMMA.16816.F32 R128, R12.reuse, R30, RZ ;  /* 0x0000001e0c80723c */ /* 0x040fe200000018ff */
[----:B------:R-:W2:Y:S07]  /*2650*/  LDSM.16.M88.4 R28, [R207+0x3000] ;  /* 0x00300000cf1c783b */ /* 0x000eae0000000200 */
[C---:B------:R-:W-:Y:S01]  /*2660*/  HMMA.16816.F32 R84, R12.reuse, R22, RZ ;  /* 0x000000160c54723c */ /* 0x040fe200000018ff */
[----:B------:R-:W-:Y:S07]  /*2670*/  LDSM.16.M88.4 R20, [R208+0x3000] ;  /* 0x00300000d014783b */ /* 0x000fee0000000200 */
[C---:B-1----:R-:W-:Y:S08]  /*2680*/  HMMA.16816.F32 R16, R12.reuse, R44, RZ ;  /* 0x0000002c0c10723c */ /* 0x042ff000000018ff */
[C---:B------:R-:W-:Y:S01]  /*2690*/  HMMA.16816.F32 R116, R12.reuse, R46, RZ ;  /* 0x0000002e0c74723c */ /* 0x040fe200000018ff */
[----:B------:R-:W-:Y:S07]  /*26a0*/  LDSM.16.M88.4 R44, [R217] ;  /* 0x00000000d92c783b */ /* 0x000fee0000000200 */
[C---:B------:R-:W-:Y:S08]  /*26b0*/  HMMA.16816.F32 R112, R12.reuse, R24, RZ ;  /* 0x000000180c70723c */ /* 0x040ff000000018ff */
[----:B------:R-:W-:Y:S01]  /*26c0*/  HMMA.16816.F32 R120, R12, R26, RZ ;  /* 0x0000001a0c78723c */ /* 0x000fe200000018ff */
[----:B------:R-:W1:Y:S07]  /*26d0*/  LDSM.16.M88.4 R24, [R208+0x2000] ;  /* 0x00200000d018783b */ /* 0x000e6e0000000200 */
[----:B------:R-:W-:Y:S08]  /*26e0*/  HMMA.16816.F32 R12, R4, R48, R56 ;  /* 0x00000030040c723c */ /* 0x000ff00000001838 */
[----:B------:R-:W-:Y:S08]  /*26f0*/  HMMA.16816.F32 R8, R32, R64, R8 ;  /* 0x000000402008723c */ /* 0x000ff00000001808 */
[C---:B------:R-:W-:Y:S08]  /*2700*/  HMMA.16816.F32 R136, R4.reuse, R88, R96 ;  /* 0x000000580488723c */ /* 0x040ff00000001860 */
[C---:B------:R-:W-:Y:S08]  /*2710*/  HMMA.16816.F32 R148, R4.reuse, R104, R76 ;  /* 0x000000680494723c */ /* 0x040ff0000000184c */
[----:B------:R-:W-:Y:S08]  /*2720*/  HMMA.16816.F32 R92, R4, R50, R92 ;  /* 0x00000032045c723c */ /* 0x000ff0000000185c */
[C---:B------:R-:W-:Y:S01]  /*2730*/  HMMA.16816.F32 R96, R36.reuse, R68, R16 ;  /* 0x000000442460723c */ /* 0x040fe20000001810 */
[----:B------:R-:W-:Y:S07]  /*2740*/  LDSM.16.M88.4 R16, [R207+0x4000] ;  /* 0x00400000cf10783b */ /* 0x000fee0000000200 */
[----:B------:R-:W-:Y:S01]  /*2750*/  HMMA.16816.F32 R76, R36, R50, R84 ;  /* 0x00000032244c723c */ /* 0x000fe20000001854 */
[----:B------:R-:W3:Y:S07]  /*2760*/  LDSM.16.M88.4 R48, [R204+0x2000] ;  /* 0x00200000cc30783b */ /* 0x000eee0000000200 */
[C---:B------:R-:W-:Y:S08]  /*2770*/  HMMA.16816.F32 R124, R4.reuse, R68, R100 ;  /* 0x00000044047c723c */ /* 0x040ff00000001864 */
[C---:B------:R-:W-:Y:S08]  /*2780*/  HMMA.16816.F32 R132, R4.reuse, R70, R80 ;  /* 0x000000460484723c */ /* 0x040ff00000001850 */
[C---:B------:R-:W-:Y:S08]  /*2790*/  HMMA.16816.F32 R140, R4.reuse, R90, R72 ;  /* 0x0000005a048c723c */ /* 0x040ff00000001848 */
[----:B------:R-:W-:Y:S08]  /*27a0*/  HMMA.16816.F32 R152, R4, R106, R60 ;  /* 0x0000006a0498723c */ /* 0x000ff0000000183c */
[----:B--2---:R-:W-:Y:S01]  /*27b0*/  HMMA.16816.F32 R4, R28, R64, R12 ;  /* 0x000000401c04723c */ /* 0x004fe2000000180c */
[----:B------:R-:W2:Y:S07]  /*27c0*/  LDSM.16.M88.4 R12, [R207+0x5000] ;  /* 0x00500000cf0c783b */ /* 0x000eae0000000200 */
[----:B-1----:R-:W-:Y:S01]  /*27d0*/  HMMA.16816.F32 R60, R24, R44, R8 ;  /* 0x0000002c183c723c */ /* 0x002fe20000001808 */
[----:B------:R-:W1:Y:S07]  /*27e0*/  LDSM.16.M88.4 R8, [R208+0x4000] ;  /* 0x00400000d008783b */ /* 0x000e6e0000000200 */
[----:B------:R-:W-:Y:S08]  /*27f0*/  HMMA.16816.F32 R76, R32, R66, R76 ;  /* 0x00000042204c723c */ /* 0x000ff0000000184c */
[----:B------:R-:W-:Y:S01]  /*2800*/  HMMA.16816.F32 R56, R20, R44, R4 ;  /* 0x0000002c1438723c */ /* 0x000fe20000001804 */
[----:B------:R-:W-:Y:S07]  /*2810*/  LDSM.16.M88.4 R4, [R208+0x5000] ;  /* 0x00500000d004783b */ /* 0x000fee0000000200 */
[----:B------:R-:W-:Y:S01]  /*2820*/  HMMA.16816.F32 R80, R28, R66, R92 ;  /* 0x000000421c50723c */ /* 0x000fe2000000185c */
[----:B------:R-:W-:Y:S07]  /*2830*/  LDSM.16.M88.4 R64, [R216] ;  /* 0x00000000d840783b */ /* 0x000fee0000000200 */
[----:B---3--:R-:W-:Y:S01]  /*2840*/  HMMA.16816.F32 R72, R16, R48, R60 ;  /* 0x000000301048723c */ /* 0x008fe2000000183c */
[----:B------:R-:W3:Y:S07]  /*2850*/  LDSM.16.M88.4 R60, [R204+0x1400] ;  /* 0x00140000cc3c783b */ /* 0x000eee0000000200 */
[----:B------:R-:W-:Y:S08]  /*2860*/  HMMA.16816.F32 R100, R36, R70, R116 ;  /* 0x000000462464723c */ /* 0x000ff00000001874 */
[----:B--2---:R-:W-:Y:S08]  /*2870*/  HMMA.16816.F32 R56, R12, R48, R56 ;  /* 0x000000300c38723c */ /* 0x004ff00000001838 */
[-C--:B------:R-:W-:Y:S08]  /*2880*/  HMMA.16816.F32 R68, R24, R46.reuse, R76 ;  /* 0x0000002e1844723c */ /* 0x080ff0000000184c */
[----:B------:R-:W-:Y:S01]  /*2890*/  HMMA.16816.F32 R76, R20, R46, R80 ;  /* 0x0000002e144c723c */ /* 0x000fe20000001850 */
[----:B------:R-:W2:Y:S07]  /*28a0*/  LDSM.16.M88.4 R44, [R204+0x2400] ;  /* 0x00240000cc2c783b */ /* 0x000eae0000000200 */
[----:B-1----:R-:W-:Y:S08]  /*28b0*/  HMMA.16816.F32 R84, R8, R52, R72 ;  /* 0x000000340854723c */ /* 0x002ff00000001848 */
[----:B---3--:R-:W-:Y:S08]  /*28c0*/  HMMA.16816.F32 R72, R32, R60, R96 ;  /* 0x0000003c2048723c */ /* 0x008ff00000001860 */
[C---:B------:R-:W-:Y:S08]  /*28d0*/  HMMA.16816.F32 R108, R36.reuse, R88, R108 ;  /* 0x00000058246c723c */ /* 0x040ff0000000186c */
[----:B------:R-:W-:Y:S08]  /*28e0*/  HMMA.16816.F32 R128, R36, R90, R128 ;  /* 0x0000005a2480723c */ /* 0x000ff00000001880 */
[----:B------:R-:W-:Y:S08]  /*28f0*/  HMMA.16816.F32 R88, R4, R52, R56 ;  /* 0x000000340458723c */ /* 0x000ff00000001838 */
[----:B------:R-:W-:Y:S08]  /*2900*/  HMMA.16816.F32 R56, R16, R50, R68 ;  /* 0x000000321038723c */ /* 0x000ff00000001844 */
[C---:B------:R-:W-:Y:S08]  /*2910*/  HMMA.16816.F32 R112, R36.reuse, R104, R112 ;  /* 0x000000682470723c */ /* 0x040ff00000001870 */
[----:B------:R-:W-:Y:S08]  /*2920*/  HMMA.16816.F32 R120, R36, R106, R120 ;  /* 0x0000006a2478723c */ /* 0x000ff00000001878 */
[----:B------:R-:W-:Y:S08]  /*2930*/  HMMA.16816.F32 R68, R12, R50, R76 ;  /* 0x000000320c44723c */ /* 0x000ff0000000184c */
[----:B------:R-:W-:Y:S01]  /*2940*/  HMMA.16816.F32 R36, R28, R60, R124 ;  /* 0x0000003c1c24723c */ /* 0x000fe2000000187c */
[----:B------:R-:W-:-:S04]  /*2950*/  FMUL.FTZ R0, R84, c[0x0][0x320] ;  /* 0x0000c80054007a20 */ /* 0x000fc80000410000 */
[----:B------:R1:W3:Y:S03]  /*2960*/  MUFU.TANH R157, R0 ;  /* 0x00000000009d7308 */ /* 0x0002e60000002400 */
[----:B------:R-:W-:Y:S01]  /*2970*/  HMMA.16816.F32 R72, R24, R64, R72 ;  /* 0x000000401848723c */ /* 0x000fe20000001848 */
[----:B-1----:R-:W-:-:S04]  /*2980*/  FMUL.FTZ R0, R85, c[0x0][0x320] ;  /* 0x0000c80055007a20 */ /* 0x002fc80000410000 */
[----:B------:R1:W4:Y:S03]  /*2990*/  MUFU.TANH R127, R0 ;  /* 0x00000000007f7308 */ /* 0x0003260000002400 */
[----:B------:R-:W-:Y:S08]  /*29a0*/  HMMA.16816.F32 R92, R4, R54, R68 ;  /* 0x00000036045c723c */ /* 0x000ff00000001844 */
[----:B------:R-:W-:Y:S01]  /*29b0*/  HMMA.16816.F32 R48, R20, R64, R36 ;  /* 0x000000401430723c */ /* 0x000fe20000001824 */
[----:B------:R-:W5:Y:S01]  /*29c0*/  LDSM.16.M88.4 R36, [R212] ;  /* 0x00000000d424783b */ /* 0x000f620000000200 */
[----:B-1----:R-:W-:-:S06]  /*29d0*/  FMUL.FTZ R0, R86, c[0x0][0x320] ;  /* 0x0000c80056007a20 */ /* 0x002fcc0000410000 */
[----:B------:R-:W-:Y:S01]  /*29e0*/  HMMA.16816.F32 R68, R32, R62, R100 ;  /* 0x0000003e2044723c */ /* 0x000fe20000001864 */
[----:B------:R1:W1:Y:S07]  /*29f0*/  MUFU.TANH R159, R0 ;  /* 0x00000000009f7308 */ /* 0x00026e0000002400 */
[----:B------:R-:W-:Y:S01]  /*2a00*/  HMMA.16816.F32 R80, R8, R54, R56 ;  /* 0x000000360850723c */ /* 0x000fe20000001838 */
[----:B------:R-:W3:Y:S01]  /*2a10*/  LDSM.16.M88.4 R56, [R204+0x1800] ;  /* 0x00180000cc38783b */ /* 0x000ee20000000200 */
[----:B-1----:R-:W-:-:S06]  /*2a20*/  FMUL.FTZ R0, R87, c[0x0][0x320] ;  /* 0x0000c80057007a20 */ /* 0x002fcc0000410000 */
[----:B------:R-:W-:Y:S01]  /*2a30*/  HMMA.16816.F32 R76, R28, R62, R132 ;  /* 0x0000003e1c4c723c */ /* 0x000fe20000001884 */
[----:B------:R1:W1:Y:S02]  /*2a40*/  MUFU.TANH R158, R0 ;  /* 0x00000000009e7308 */ /* 0x0002640000002400 */
[----:B-1----:R-:W-:-:S06]  /*2a50*/  FMUL.FTZ R0, R88, c[0x0][0x320] ;  /* 0x0000c80058007a20 */ /* 0x002fcc0000410000 */
[----:B------:R1:W1:Y:S01]  /*2a60*/  MUFU.TANH R124, R0 ;  /* 0x00000000007c7308 */ /* 0x0002620000002400 */
[----:B--2---:R-:W-:Y:S01]  /*2a70*/  HMMA.16816.F32 R72, R16, R44, R72 ;  /* 0x0000002c1048723c */ /* 0x004fe20000001848 */
[----:B-1----:R-:W-:-:S06]  /*2a80*/  FMUL.FTZ R0, R89, c[0x0][0x320] ;  /* 0x0000c80059007a20 */ /* 0x002fcc0000410000 */
[----:B------:R1:W2:Y:S01]  /*2a90*/  MUFU.TANH R117, R0 ;  /* 0x0000000000757308 */ /* 0x0002a20000002400 */
[----:B------:R-:W-:Y:S01]  /*2aa0*/  HMMA.16816.F32 R60, R24, R66, R68 ;  /* 0x00000042183c723c */ /* 0x000fe20000001844 */
[----:B-1----:R-:W-:-:S06]  /*2ab0*/  FMUL.FTZ R0, R90, c[0x0][0x320] ;  /* 0x0000c8005a007a20 */ /* 0x002fcc0000410000 */
[----:B------:R1:W1:Y:S01]  /*2ac0*/  MUFU.TANH R119, R0 ;  /* 0x0000000000777308 */ /* 0x0002620000002400 */
[----:B------:R-:W-:Y:S01]  /*2ad0*/  HMMA.16816.F32 R52, R12, R44, R48 ;  /* 0x0000002c0c34723c */ /* 0x000fe20000001830 */
[----:B------:R-:W2:Y:S01]  /*2ae0*/  LDSM.16.M88.4 R48, [R215] ;  /* 0x00000000d730783b */ /* 0x000ea20000000200 */
[----:B-1----:R-:W-:-:S05]  /*2af0*/  FMUL.FTZ R0, R91, c[0x0][0x320] ;  /* 0x0000c8005b007a20 */ /* 0x002fca0000410000 */
[----:B------:R1:W1:Y:S01]  /*2b00*/  MUFU.TANH R118, R0 ;  /* 0x0000000000767308 */ /* 0x0002620000002400 */
[----:B------:R-:W-:Y:S01]  /*2b10*/  HMMA.16816.F32 R68, R20, R66, R76 ;  /* 0x000000421444723c */ /* 0x000fe2000000184c */
[----:B-1----:R-:W-:-:S06]  /*2b20*/  FMUL.FTZ R0, R80, c[0x0][0x320] ;  /* 0x0000c80050007a20 */ /* 0x002fcc0000410000 */
[----:B------:R1:W1:Y:S02]  /*2b30*/  MUFU.TANH R126, R0 ;  /* 0x00000000007e7308 */ /* 0x0002640000002400 */
[----:B-1----:R-:W-:-:S06]  /*2b40*/  FMUL.FTZ R0, R81, c[0x0][0x320] ;  /* 0x0000c80051007a20 */ /* 0x002fcc0000410000 */
[----:B------:R1:W1:Y:S01]  /*2b50*/  MUFU.TANH R125, R0 ;  /* 0x00000000007d7308 */ /* 0x0002620000002400 */
[----:B------:R-:W-:Y:S01]  /*2b60*/  HMMA.16816.F32 R64, R16, R46, R60 ;  /* 0x0000002e1040723c */ /* 0x000fe2000000183c */
[----:B------:R-:W2:Y:S01]  /*2b70*/  LDSM.16.M88.4 R60, [R204+0x2800] ;  /* 0x00280000cc3c783b */ /* 0x000ea20000000200 */
[----:B-1----:R-:W-:-:S05]  /*2b80*/  FMUL.FTZ R0, R82, c[0x0][0x320] ;  /* 0x0000c80052007a20 */ /* 0x002fca0000410000 */
[----:B------:R1:W1:Y:S01]  /*2b90*/  MUFU.TANH R156, R0 ;  /* 0x00000000009c7308 */ /* 0x0002620000002400 */
[----:B-----5:R-:W-:Y:S01]  /*2ba0*/  HMMA.16816.F32 R84, R4, R36, R52 ;  /* 0x000000240454723c */ /* 0x020fe20000001834 */
[----:B-1----:R-:W-:-:S07]  /*2bb0*/  FMUL.FTZ R0, R83, c[0x0][0x320] ;  /* 0x0000c80053007a20 */ /* 0x002fce0000410000 */
[----:B------:R-:W-:Y:S01]  /*2bc0*/  HMMA.16816.F32 R80, R8, R36, R72 ;  /* 0x000000240850723c */ /* 0x000fe20000001848 */
[----:B------:R1:W1:Y:S07]  /*2bd0*/  MUFU.TANH R147, R0 ;  /* 0x0000000000937308 */ /* 0x00026e0000002400 */
[----:B---3--:R-:W-:Y:S01]  /*2be0*/  HMMA.16816.F32 R72, R32, R56, R108 ;  /* 0x000000382048723c */ /* 0x008fe2000000186c */
[----:B-1----:R-:W-:-:S04]  /*2bf0*/  FMUL.FTZ R0, R92, c[0x0][0x320] ;  /* 0x0000c8005c007a20 */ /* 0x002fc80000410000 */
[----:B------:R1:W3:Y:S03]  /*2c00*/  MUFU.TANH R106, R0 ;  /* 0x00000000006a7308 */ /* 0x0002e60000002400 */
[----:B------:R-:W-:Y:S08]  /*2c10*/  HMMA.16816.F32 R52, R28, R56, R136 ;  /* 0x000000381c34723c */ /* 0x000ff00000001888 */
[----:B------:R-:W-:Y:S01]  /*2c20*/  HMMA.16816.F32 R68, R12, R46, R68 ;  /* 0x0000002e0c44723c */ /* 0x000fe20000001844 */
[----:B-1----:R-:W-:-:S04]  /*2c30*/  FMUL.FTZ R0, R93, c[0x0][0x320] ;  /* 0x0000c8005d007a20 */ /* 0x002fc80000410000 */
[----:B------:R1:W1:Y:S03]  /*2c40*/  MUFU.TANH R103, R0 ;  /* 0x0000000000677308 */ /* 0x0002660000002400 */
[----:B--2---:R-:W-:Y:S01]  /*2c50*/  HMMA.16816.F32 R72, R24, R48, R72 ;  /* 0x000000301848723c */ /* 0x004fe20000001848 */
[----:B-1----:R-:W-:-:S04]  /*2c60*/  FMUL.FTZ R0, R94, c[0x0][0x320] ;  /* 0x0000c8005e007a20 */ /* 0x002fc80000410000 */
[----:B------:R1:W2:Y:S03]  /*2c70*/  MUFU.TANH R105, R0 ;  /* 0x0000000000697308 */ /* 0x0002a60000002400 */
[----:B------:R-:W-:Y:S01]  /*2c80*/  HMMA.16816.F32 R76, R8, R38, R64 ;  /* 0x00000026084c723c */ /* 0x000fe20000001840 */
[----:B-1----:R-:W-:-:S04]  /*2c90*/  FMUL.FTZ R0, R95, c[0x0][0x320] ;  /* 0x0000c8005f007a20 */ /* 0x002fc80000410000 */
[----:B------:R1:W1:Y:S03]  /*2ca0*/  MUFU.TANH R102, R0 ;  /* 0x0000000000667308 */ /* 0x0002660000002400 */
[----:B------:R-:W-:Y:S01]  /*2cb0*/  HMMA.16816.F32 R64, R32, R58, R128 ;  /* 0x0000003a2040723c */ /* 0x000fe20000001880 */
[----:B-1----:R-:W-:-:S04]  /*2cc0*/  FMUL.FTZ R0, R80, c[0x0][0x320] ;  /* 0x0000c80050007a20 */ /* 0x002fc80000410000 */
[----:B------:R1:W1:Y:S03]  /*2cd0*/  MUFU.TANH R109, R0 ;  /* 0x00000000006d7308 */ /* 0x0002660000002400 */
[----:B------:R-:W-:Y:S01]  /*2ce0*/  HMMA.16816.F32 R44, R20, R48, R52 ;  /* 0x00000030142c723c */ /* 0x000fe20000001834 */
[----:B------:R-:W5:Y:S01]  /*2cf0*/  LDSM.16.M88.4 R52, [R211] ;  /* 0x00000000d334783b */ /* 0x000f620000000200 */
[----:B-1----:R-:W-:-:S04]  /*2d00*/  FMUL.FTZ R0, R81, c[0x0][0x320] ;  /* 0x0000c80051007a20 */ /* 0x002fc80000410000 */
[----:B------:R1:W1:Y:S02]  /*2d10*/  MUFU.TANH R108, R0 ;  /* 0x00000000006c7308 */ /* 0x0002640000002400 */
[----:B------:R-:W-:Y:S01]  /*2d20*/  HMMA.16816.F32 R88, R4, R38, R68 ;  /* 0x000000260458723c */ /* 0x000fe20000001844 */
[----:B------:R-:W2:Y:S01]  /*2d30*/  LDSM.16.M88.4 R36, [R204+0x1c00] ;  /* 0x001c0000cc24783b */ /* 0x000ea20000000200 */
[----:B-1----:R-:W-:-:S04]  /*2d40*/  FMUL.FTZ R0, R82, c[0x0][0x320] ;  /* 0x0000c80052007a20 */ /* 0x002fc80000410000 */
[----:B------:R1:W1:Y:S02]  /*2d50*/  MUFU.TANH R146, R0 ;  /* 0x0000000000927308 */ /* 0x0002640000002400 */
[----:B------:R-:W-:Y:S01]  /*2d60*/  HMMA.16816.F32 R68, R16, R60, R72 ;  /* 0x0000003c1044723c */ /* 0x000fe20000001848 */
[----:B-1----:R-:W-:-:S05]  /*2d70*/  FMUL.FTZ R0, R83, c[0x0][0x320] ;  /* 0x0000c80053007a20 */ /* 0x002fca0000410000 */
[----:B------:R1:W1:Y:S02]  /*2d80*/  MUFU.TANH R136, R0 ;  /* 0x0000000000887308 */ /* 0x0002640000002400 */
[----:B------:R-:W-:Y:S01]  /*2d90*/  HMMA.16816.F32 R72, R28, R58, R140 ;  /* 0x0000003a1c48723c */ /* 0x000fe2000000188c */
[----:B------:R-:W2:Y:S01]  /*2da0*/  LDSM.16.M88.4 R56, [R214] ;  /* 0x00000000d638783b */ /* 0x000ea20000000200 */
[----:B-1----:R-:W-:-:S04]  /*2db0*/  FMUL.FTZ R0, R84, c[0x0][0x320] ;  /* 0x0000c80054007a20 */ /* 0x002fc80000410000 */
[----:B------:R1:W1:Y:S02]  /*2dc0*/  MUFU.TANH R98, R0 ;  /* 0x0000000000627308 */ /* 0x0002640000002400 */
[----:B------:R-:W-:Y:S01]  /*2dd0*/  HMMA.16816.F32 R64, R24, R50, R64 ;  /* 0x000000321840723c */ /* 0x000fe20000001840 */
[----:B-1----:R-:W-:-:S05]  /*2de0*/  FMUL.FTZ R0, R85, c[0x0][0x320] ;  /* 0x0000c80055007a20 */ /* 0x002fca0000410000 */
[----:B------:R1:W1:Y:S02]  /*2df0*/  MUFU.TANH R94, R0 ;  /* 0x00000000005e7308 */ /* 0x0002640000002400 */
[----:B------:R-:W-:Y:S01]  /*2e00*/  HMMA.16816.F32 R44, R12, R60, R44 ;  /* 0x0000003c0c2c723c */ /* 0x000fe2000000182c */
[----:B-1----:R-:W-:-:S05]  /*2e10*/  FMUL.FTZ R0, R86, c[0x0][0x320] ;  /* 0x0000c80056007a20 */ /* 0x002fca0000410000 */
[----:B------:R1:W1:Y:S02]  /*2e20*/  MUFU.TANH R97, R0 ;  /* 0x0000000000617308 */ /* 0x0002640000002400 */
[----:B-1----:R-:W-:-:S06]  /*2e30*/  FMUL.FTZ R0, R87, c[0x0][0x320] ;  /* 0x0000c80057007a20 */ /* 0x002fcc0000410000 */
[----:B------:R1:W1:Y:S01]  /*2e40*/  MUFU.TANH R96, R0 ;  /* 0x0000000000607308 */ /* 0x0002620000002400 */
[----:B-----5:R-:W-:Y:S01]  /*2e50*/  HMMA.16816.F32 R80, R8, R52, R68 ;  /* 0x000000340850723c */ /* 0x020fe20000001844 */
[----:B-1----:R-:W-:-:S06]  /*2e60*/  FMUL.FTZ R0, R76, c[0x0][0x320] ;  /* 0x0000c8004c007a20 */ /* 0x002fcc0000410000 */
[----:B------:R1:W1:Y:S01]  /*2e70*/  MUFU.TANH R100, R0 ;  /* 0x0000000000647308 */ /* 0x0002620000002400 */
[----:B------:R-:W-:Y:S01]  /*2e80*/  HMMA.16816.F32 R72, R20, R50, R72 ;  /* 0x000000321448723c */ /* 0x000fe20000001848 */
[----:B-1----:R-:W-:-:S06]  /*2e90*/  FMUL.FTZ R0, R77, c[0x0][0x320] ;  /* 0x0000c8004d007a20 */ /* 0x002fcc0000410000 */
[----:B------:R1:W1:Y:S01]  /*2ea0*/  MUFU.TANH R99, R0 ;  /* 0x0000000000637308 */ /* 0x0002620000002400 */
[----:B--2---:R-:W-:Y:S08]  /*2eb0*/  HMMA.16816.F32 R68, R32, R36, R112 ;  /* 0x000000242044723c */ /* 0x004ff00000001870 */
[----:B------:R-:W-:Y:S01]  /*2ec0*/  HMMA.16816.F32 R48, R16, R62, R64 ;  /* 0x0000003e1030723c */ /* 0x000fe20000001840 */
[----:B-1----:R-:W-:-:S07]  /*2ed0*/  FMUL.FTZ R0, R78, c[0x0][0x320] ;  /* 0x0000c8004e007a20 */ /* 0x002fce0000410000 */
[----:B------:R-:W-:Y:S01]  /*2ee0*/  HMMA.16816.F32 R64, R32, R38, R120 ;  /* 0x000000262040723c */ /* 0x000fe20000001878 */
[----:B------:R-:W-:Y:S01]  /*2ef0*/  LDSM.16.M88.4 R32, [R210] ;  /* 0x00000000d220783b */ /* 0x000fe20000000200 */
[----:B------:R1:W2:Y:S06]  /*2f00*/  MUFU.TANH R107, R0 ;  /* 0x00000000006b7308 */ /* 0x0002ac0000002400 */
[----:B------:R-:W-:Y:S01]  /*2f10*/  HMMA.16816.F32 R84, R4, R52, R44 ;  /* 0x000000340454723c */ /* 0x000fe2000000182c */
[----:B------:R-:W5:Y:S01]  /*2f20*/  LDSM.16.M88.4 R44, [R204+0x2c00] ;  /* 0x002c0000cc2c783b */ /* 0x000f620000000200 */
[----:B------:R-:W-:Y:S01]  /*2f30*/  ISETP.GE.AND P0, PT, R180, 0x2, PT ;  /* 0x00000002b400780c */ /* 0x000fe20003f06270 */
[----:B------:R-:W-:-:S04]  /*2f40*/  DEPBAR.LE SB0, 0x0 ;  /* 0x000080000000791a */ /* 0x000fc80000000000 */
[----:B-1----:R-:W-:Y:S02]  /*2f50*/  FMUL.FTZ R0, R79, c[0x0][0x320] ;  /* 0x0000c8004f007a20 */ /* 0x002fe40000410000 */
[C---:B------:R-:W-:Y:S08]  /*2f60*/  HMMA.16816.F32 R76, R28.reuse, R36, R148 ;  /* 0x000000241c4c723c */ /* 0x040ff00000001894 */
[----:B------:R-:W-:Y:S01]  /*2f70*/  HMMA.16816.F32 R28, R28, R38, R152 ;  /* 0x000000261c1c723c */ /* 0x000fe20000001898 */
[----:B------:R1:W1:Y:S02]  /*2f80*/  MUFU.TANH R116, R0 ;  /* 0x0000000000747308 */ /* 0x0002640000002400 */
[----:B-1----:R-:W-:-:S06]  /*2f90*/  FMUL.FTZ R0, R88, c[0x0][0x320] ;  /* 0x0000c80058007a20 */ /* 0x002fcc0000410000 */
[----:B------:R1:W1:Y:S01]  /*2fa0*/  MUFU.TANH R92, R0 ;  /* 0x00000000005c7308 */ /* 0x0002620000002400 */
        /* <DEDUP_REMOVED lines=8> */
[----:B------:R1:W1:Y:S02]  /*3030*/  MUFU.TANH R89, R0 ;  /* 0x0000000000597308 */ /* 0x0002640000002400 */
[----:B-1----:R-:W-:-:S06]  /*3040*/  FMUL.FTZ R0, R91, c[0x0][0x320] ;  /* 0x0000c8005b007a20 */ /* 0x002fcc0000410000 */
        /* <DEDUP_REMOVED lines=8> */
[----:B------:R1:W1:Y:S02]  /*30d0*/  MUFU.TANH R104, R0 ;  /* 0x0000000000687308 */ /* 0x0002640000002400 */
[----:B-1----:R-:W-:Y:S02]  /*30e0*/  FMUL.FTZ R0, R83, c[0x0][0x320] ;  /* 0x0000c80053007a20 */ /* 0x002fe40000410000 */
[----:B------:R-:W-:Y:S08]  /*30f0*/  HMMA.16816.F32 R80, R8, R54, R48 ;  /* 0x000000360850723c */ /* 0x000ff00000001830 */
[C---:B------:R-:W-:Y:S08]  /*3100*/  HMMA.16816.F32 R48, R16.reuse, R44, R60 ;  /* 0x0000002c1030723c */ /* 0x040ff0000000183c */
[----:B------:R-:W-:Y:S01]  /*3110*/  HMMA.16816.F32 R16, R16, R46, R24 ;  /* 0x0000002e1010723c */ /* 0x000fe20000001818 */
[----:B------:R1:W1:Y:S07]  /*3120*/  MUFU.TANH R101, R0 ;  /* 0x0000000000657308 */ /* 0x00026e0000002400 */
[----:B------:R-:W-:Y:S08]  /*3130*/  HMMA.16816.F32 R72, R4, R54, R72 ;  /* 0x000000360448723c */ /* 0x000ff00000001848 */
[----:B------:R-:W-:Y:S01]  /*3140*/  HMMA.16816.F32 R48, R8, R32, R48 ;  /* 0x000000200830723c */ /* 0x000fe20000001830 */
[----:B-1----:R-:W-:-:S07]  /*3150*/  FMUL.FTZ R0, R84, c[0x0][0x320] ;  /* 0x0000c80054007a20 */ /* 0x002fce0000410000 */
[----:B------:R-:W-:Y:S08]  /*3160*/  HMMA.16816.F32 R20, R4, R32, R36 ;  /* 0x000000200414723c */ /* 0x000ff00000001824 */
[-C--:B------:R-:W-:Y:S08]  /*3170*/  HMMA.16816.F32 R8, R8, R34.reuse, R16 ;  /* 0x000000220808723c */ /* 0x080ff00000001810 */
[----:B------:R-:W-:Y:S01]  /*3180*/  HMMA.16816.F32 R4, R4, R34, R12 ;  /* 0x000000220404723c */ /* 0x000fe2000000180c */
[----:B------:R1:W1:Y:S01]  /*3190*/  MUFU.TANH R43, R0 ;  /* 0x00000000002b7308 */ /* 0x0002620000002400 */
[----:B------:R-:W-:-:S02]  /*31a0*/  FMUL.FTZ R81, R81, c[0x0][0x320] ;  /* 0x0000c80051517a20 */ /* 0x000fc40000410000 */
[----:B------:R-:W-:Y:S02]  /*31b0*/  FMUL.FTZ R82, R82, c[0x0][0x320] ;  /* 0x0000c80052527a20 */ /* 0x000fe40000410000 */
[----:B-1----:R-:W-:-:S04]  /*31c0*/  FMUL.FTZ R0, R85, c[0x0][0x320] ;  /* 0x0000c80055007a20 */ /* 0x002fc80000410000 */
[----:B------:R1:W1:Y:S01]  /*31d0*/  MUFU.TANH R41, R0 ;  /* 0x0000000000297308 */ /* 0x0002620000002400 */
[----:B------:R-:W-:Y:S02]  /*31e0*/  FMUL.FTZ R83, R83, c[0x0][0x320] ;  /* 0x0000c80053537a20 */ /* 0x000fe40000410000 */
[----:B------:R-:W-:Y:S02]  /*31f0*/  FMUL.FTZ R72, R72, c[0x0][0x320] ;  /* 0x0000c80048487a20 */ /* 0x000fe40000410000 */
[----:B------:R-:W-:Y:S02]  /*3200*/  FMUL.FTZ R73, R73, c[0x0][0x320] ;  /* 0x0000c80049497a20 */ /* 0x000fe40000410000 */
[----:B------:R-:W-:Y:S02]  /*3210*/  FMUL.FTZ R74, R74, c[0x0][0x320] ;  /* 0x0000c8004a4a7a20 */ /* 0x000fe40000410000 */
[----:B-1----:R-:W-:-:S04]  /*3220*/  FMUL.FTZ R0, R86, c[0x0][0x320] ;  /* 0x0000c80056007a20 */ /* 0x002fc80000410000 */
[----:B------:R1:W1:Y:S01]  /*3230*/  MUFU.TANH R52, R0 ;  /* 0x0000000000347308 */ /* 0x0002620000002400 */
[----:B------:R-:W-:Y:S02]  /*3240*/  FMUL.FTZ R75, R75, c[0x0][0x320] ;  /* 0x0000c8004b4b7a20 */ /* 0x000fe40000410000 */
[----:B------:R-:W-:Y:S02]  /*3250*/  FMUL.FTZ R48, R48, c[0x0][0x320] ;  /* 0x0000c80030307a20 */ /* 0x000fe40000410000 */
[----:B------:R-:W-:Y:S02]  /*3260*/  FMUL.FTZ R49, R49, c[0x0][0x320] ;  /* 0x0000c80031317a20 */ /* 0x000fe40000410000 */
[----:B------:R-:W-:Y:S02]  /*3270*/  FMUL.FTZ R50, R50, c[0x0][0x320] ;  /* 0x0000c80032327a20 */ /* 0x000fe40000410000 */
[----:B------:R-:W-:Y:S02]  /*3280*/  FMUL.FTZ R51, R51, c[0x0][0x320] ;  /* 0x0000c80033337a20 */ /* 0x000fe40000410000 */
[----:B------:R-:W-:-:S02]  /*3290*/  FMUL.FTZ R20, R20, c[0x0][0x320] ;  /* 0x0000c80014147a20 */ /* 0x000fc40000410000 */
[----:B------:R-:W-:Y:S02]  /*32a0*/  FMUL.FTZ R21, R21, c[0x0][0x320] ;  /* 0x0000c80015157a20 */ /* 0x000fe40000410000 */
[----:B-1----:R-:W-:Y:S02]  /*32b0*/  FMUL.FTZ R0, R87, c[0x0][0x320] ;  /* 0x0000c80057007a20 */ /* 0x002fe40000410000 */
[----:B------:R-:W-:Y:S02]  /*32c0*/  FMUL.FTZ R22, R22, c[0x0][0x320] ;  /* 0x0000c80016167a20 */ /* 0x000fe40000410000 */
[----:B------:R1:W1:Y:S01]  /*32d0*/  MUFU.TANH R42, R0 ;  /* 0x00000000002a7308 */ /* 0x0002620000002400 */
[----:B------:R-:W-:Y:S02]  /*32e0*/  FMUL.FTZ R23, R23, c[0x0][0x320] ;  /* 0x0000c80017177a20 */ /* 0x000fe40000410000 */
[----:B------:R-:W-:Y:S02]  /*32f0*/  FMUL.FTZ R8, R8, c[0x0][0x320] ;  /* 0x0000c80008087a20 */ /* 0x000fe40000410000 */
[----:B------:R-:W-:-:S02]  /*3300*/  FMUL.FTZ R9, R9, c[0x0][0x320] ;  /* 0x0000c80009097a20 */ /* 0x000fc40000410000 */
[----:B------:R-:W-:Y:S02]  /*3310*/  FMUL.FTZ R10, R10, c[0x0][0x320] ;  /* 0x0000c8000a0a7a20 */ /* 0x000fe40000410000 */
[----:B------:R-:W-:Y:S02]  /*3320*/  FMUL.FTZ R11, R11, c[0x0][0x320] ;  /* 0x0000c8000b0b7a20 */ /* 0x000fe40000410000 */
[----:B------:R-:W-:Y:S02]  /*3330*/  FMUL.FTZ R4, R4, c[0x0][0x320] ;  /* 0x0000c80004047a20 */ /* 0x000fe40000410000 */
[----:B------:R-:W-:Y:S02]  /*3340*/  FMUL.FTZ R5, R5, c[0x0][0x320] ;  /* 0x0000c80005057a20 */ /* 0x000fe40000410000 */
[----:B------:R-:W-:Y:S02]  /*3350*/  FMUL.FTZ R6, R6, c[0x0][0x320] ;  /* 0x0000c80006067a20 */ /* 0x000fe40000410000 */
[----:B-1----:R-:W-:-:S02]  /*3360*/  FMUL.FTZ R0, R80, c[0x0][0x320] ;  /* 0x0000c80050007a20 */ /* 0x002fc40000410000 */
[----:B------:R-:W-:Y:S01]  /*3370*/  FMUL.FTZ R7, R7, c[0x0][0x320] ;  /* 0x0000c80007077a20 */ /* 0x000fe20000410000 */
[----:B------:R-:W1:Y:S08]  /*3380*/  MUFU.TANH R81, R81 ;  /* 0x0000005100517308 */ /* 0x000e700000002400 */
[----:B------:R1:W1:Y:S08]  /*3390*/  MUFU.TANH R53, R0 ;  /* 0x0000000000357308 */ /* 0x0002700000002400 */
[----:B------:R-:W1:Y:S08]  /*33a0*/  MUFU.TANH R82, R82 ;  /* 0x0000005200527308 */ /* 0x000e700000002400 */
        /* <DEDUP_REMOVED lines=11> */
[----:B------:R1:W1:Y:S08]  /*3460*/  MUFU.TANH R28, R22 ;  /* 0x00000016001c7308 */ /* 0x0002700000002400 */
        /* <DEDUP_REMOVED lines=8> */
[----:B------:R1:W1:Y:S01]  /*34f0*/  MUFU.TANH R16, R7 ;  /* 0x0000000700107308 */ /* 0x0002620000002400 */
[----:B------:R-:W-:Y:S01]  /*3500*/  BSSY B0, `(.L_x_550) ;  /* 0x000001a000007945 */ /* 0x000fe20003800000 */
[----:B------:R-:W-:Y:S06]  /*3510*/  BAR.SYNC.DEFER_BLOCKING 0x0 ;  /* 0x0000000000007b1d */ /* 0x000fec0000010000 */
[----:B------:R-:W-:Y:S05]  /*3520*/  @!P0 BRA `(.L_x_551) ;  /* 0x0000017000008947 */ /* 0x000fea0003800000 */
[----:B-1234-:R-:W-:Y:S01]  /*3530*/  IADD3 R0, R180, -0x2, RZ ;  /* 0xfffffffeb4007810 */ /* 0x01efe20007ffe0ff */
[----:B------:R-:W-:-:S03]  /*3540*/  IMAD.MOV.U32 R6, RZ, RZ, c[0x0][0x1e4] ;  /* 0x00007900ff067624 */ /* 0x000fc600078e00ff */
[----:B------:R-:W-:Y:S01]  /*3550*/  SHF.R.S32.HI R2, RZ, 0x1f, R0 ;  /* 0x0000001fff027819 */ /* 0x000fe20000011400 */
[----:B------:R-:W-:-:S04]  /*3560*/  IMAD.WIDE.U32 R4, R0, c[0x0][0x1e0], RZ ;  /* 0x0000780000047a25 */ /* 0x000fc800078e00ff */
[----:B------:R-:W-:-:S04]  /*3570*/  IMAD R2, R2, c[0x0][0x1e0], RZ ;  /* 0x0000780002027a24 */ /* 0x000fc800078e02ff */
[----:B------:R-:W-:Y:S01]  /*3580*/  IMAD R2, R0, c[0x0][0x1e4], R2 ;  /* 0x0000790000027a24 */ /* 0x000fe200078e0202 */
[----:B------:R-:W-:-:S03]  /*3590*/  LEA R0, P0, R4, R162, 0x6 ;  /* 0x000000a204007211 */ /* 0x000fc600078030ff */
[----:B------:R-:W-:Y:S01]  /*35a0*/  IMAD.IADD R3, R5, 0x1, R2 ;  /* 0x0000000105037824 */ /* 0x000fe200078e0202 */
[----:B------:R-:W-:Y:S01]  /*35b0*/  LEA R2, P1, R0, c[0x0][0x1c8], 0x1 ;  /* 0x0000720000027a11 */ /* 0x000fe200078208ff */
[----:B------:R-:W-:-:S03]  /*35c0*/  IMAD.MOV.U32 R5, RZ, RZ, c[0x0][0x1e0] ;  /* 0x00007800ff057624 */ /* 0x000fc600078e00ff */
[----:B------:R-:W-:Y:S02]  /*35d0*/  LEA.HI.X R3, R4, R161, R3, 0x6, P0 ;  /* 0x000000a104037211 */ /* 0x000fe400000f3403 */
[----:B------:R-:W-:Y:S02]  /*35e0*/  LEA R4, P0, R5, R2, 0x6 ;  /* 0x0000000205047211 */ /* 0x000fe400078030ff */
[----:B------:R-:W-:-:S04]  /*35f0*/  LEA.HI.X R3, R0, c[0x0][0x1cc], R3, 0x1, P1 ;  /* 0x0000730000037a11 */ /* 0x000fc800008f0c03 */
[----:B------:R-:W-:Y:S01]  /*3600*/  LEA.HI.X R5, R5, R3, R6, 0x6, P0 ;  /* 0x0000000305057211 */ /* 0x000fe200000f3406 */
[----:B------:R-:W-:Y:S01]  /*3610*/  @!PT LDS RZ, [RZ] ;  /* 0x00000000fffff984 */ /* 0x000fe20000000800 */
[----:B------:R-:W-:Y:S01]  /*3620*/  @!PT LDS RZ, [RZ] ;  /* 0x00000000fffff984 */ /* 0x000fe20000000800 */
[----:B------:R-:W-:Y:S01]  /*3630*/  @!PT LDS RZ, [RZ] ;  /* 0x00000000fffff984 */ /* 0x000fe20000000800 */
[----:B------:R1:W-:Y:S04]  /*3640*/  LDGSTS.E.BYPASS.LTC128B.128 [R145+0x3100], [R2.64], !P5 ;  /* 0x0310000002917fae */ /* 0x0003e8000e901d46 */
[----:B------:R1:W-:Y:S04]  /*3650*/  LDGSTS.E.BYPASS.LTC128B.128 [R145+0x4100], [R2.64+0x40], !P4 ;  /* 0x0410004002917fae */ /* 0x0003e8000e101d46 */
[----:B------:R1:W-:Y:S04]  /*3660*/  LDGSTS.E.BYPASS.LTC128B.128 [R145+0x5100], [R2.64+0x80], !P3 ;  /* 0x0510008002917fae */ /* 0x0003e8000d901d46 */
[----:B------:R1:W-:Y:S04]  /*3670*/  LDGSTS.E.BYPASS.LTC128B.128 [R145+0x3900], [R4.64], !P5 ;  /* 0x0390000004917fae */ /* 0x0003e8000e901d46 */
[----:B------:R1:W-:Y:S04]  /*3680*/  LDGSTS.E.BYPASS.LTC128B.128 [R145+0x4900], [R4.64+0x40], !P4 ;  /* 0x0490004004917fae */ /* 0x0003e8000e101d46 */
[----:B------:R1:W-:Y:S02]  /*3690*/  LDGSTS.E.BYPASS.LTC128B.128 [R145+0x5900], [R4.64+0x80], !P3 ;  /* 0x0590008004917fae */ /* 0x0003e4000d901d46 */
.L_x_551:
[----:B--234-:R-:W-:Y:S05]  /*36a0*/  BSYNC B0 ;  /* 0x0000000000007941 */ /* 0x01cfea0003800000 */
.L_x_550:
[----:B-1----:R-:W2:Y:S04]  /*36b0*/  LDL R0, [R1+0x58] ;  /* 0x0000580001007983 */ /* 0x002ea80000100800 */
[----:B------:R-:W2:Y:S04]  /*36c0*/  LDL R182, [R1+0x48] ;  /* 0x0000480001b67983 */ /* 0x000ea80000100800 */
[----:B------:R-:W3:Y:S01]  /*36d0*/  LDL R5, [R1+0x54] ;  /* 0x0000540001057983 */ /* 0x000ee20000100800 */
[----:B------:R-:W-:-:S03]  /*36e0*/  IMAD R4, R40, R160, 0x1 ;  /* 0x0000000128047424 */ /* 0x000fc600078e02a0 */
[----:B------:R-:W-:Y:S04]  /*36f0*/  LDSM.16.MT88.4 R68, [R205] ;  /* 0x00000000cd44783b */ /* 0x000fe80000004200 */
[----:B------:R-:W-:Y:S04]  /*3700*/  LDSM.16.MT88.4 R84, [R206] ;  /* 0x00000000ce54783b */ /* 0x000fe80000004200 */
[----:B------:R-:W-:Y:S04]  /*3710*/  LDSM.16.MT88.4 R120, [R206+0x1000] ;  /* 0x00100000ce78783b */ /* 0x000fe80000004200 */
[----:B------:R-:W-:Y:S04]  /*3720*/  LDSM.16.MT88.4 R128, [R206+0x2000] ;  /* 0x00200000ce80783b */ /* 0x000fe80000004200 */
[----:B------:R-:W-:Y:S04]  /*3730*/  LDSM.16.MT88.4 R44, [R205+0x400] ;  /* 0x00040000cd2c783b */ /* 0x000fe80000004200 */
[----:B------:R-:W-:Y:S04]  /*3740*/  LDSM.16.MT88.4 R56, [R206+0x1400] ;  /* 0x00140000ce38783b */ /* 0x000fe80000004200 */
[----:B------:R-:W-:Y:S04]  /*3750*/  LDSM.16.MT88.4 R60, [R205+0x2400] ;  /* 0x00240000cd3c783b */ /* 0x000fe80000004200 */
[----:B------:R-:W0:Y:S01]  /*3760*/  LDGDEPBAR ;  /* 0x00000000000079af */ /* 0x000e220000000000 */
[----:B--2---:R-:W-:-:S04]  /*3770*/  IMAD.IADD R3, R0, 0x1, R182 ;  /* 0x0000000100037824 */ /* 0x004fc800078e02b6 */
[----:B------:R-:W-:-:S05]  /*3780*/  @P2 IMAD.HI.U32 R0, R3, c[0x0][0x2c8], RZ ;  /* 0x0000b20003002a27 */ /* 0x000fca00078e00ff */
[----:B------:R-:W-:-:S05]  /*3790*/  @P2 SHF.R.U32.HI R3, RZ, c[0x0][0x2cc], R0 ;  /* 0x0000b300ff032a19 */ /* 0x000fca0000011600 */
[----:B------:R-:W1:Y:S01]  /*37a0*/  SHFL.IDX PT, R2, R3, 0x2, 0x1c1f ;  /* 0x005c1f0003027f89 */ /* 0x000e6200000e0000 */
[----:B---3--:R-:W-:-:S04]  /*37b0*/  IADD3 R4, -R5, c[0x0][0x1d0], R4 ;  /* 0x0000740005047a10 */ /* 0x008fc80007ffe104 */
[----:B------:R-:W-:Y:S01]  /*37c0*/  IADD3 R4, R4, -c[0x0][0x168], RZ ;  /* 0x80005a0004047a10 */ /* 0x000fe20007ffe0ff */
[----:B------:R-:W-:Y:S01]  /*37d0*/  IMAD.IADD R5, R144, 0x1, -R5 ;  /* 0x0000000190057824 */ /* 0x000fe200078e0a05 */
[----:B------:R-:W2:Y:S03]  /*37e0*/  SHFL.IDX PT, R0, R3, 0x3, 0x1c1f ;  /* 0x007c1f0003007f89 */ /* 0x000ea600000e0000 */
[----:B-1----:R-:W-:-:S05]  /*37f0*/  IMAD.IADD R2, R4, 0x1, R2 ;  /* 0x0000000104027824 */ /* 0x002fca00078e0202 */
[----:B------:R-:W-:-:S04]  /*3800*/  IMNMX R2, R5, R2, PT ;  /* 0x0000000205027217 */ /* 0x000fc80003800200 */
[C---:B------:R-:W-:Y:S02]  /*3810*/  ISETP.GT.AND P6, PT, R2.reuse, RZ, PT ;  /* 0x000000ff0200720c */ /* 0x040fe40003fc4270 */
[----:B------:R-:W-:Y:S02]  /*3820*/  ISETP.GT.AND P1, PT, R2, 0x8, PT ;  /* 0x000000080200780c */ /* 0x000fe40003f24270 */
[----:B------:R-:W-:Y:S02]  /*3830*/  FSEL R8, R124, -INF , P6 ;  /* 0xff8000007c087808 */ /* 0x000fe40003000000 */
[----:B------:R-:W-:Y:S02]  /*3840*/  ISETP.GT.AND P6, PT, R2, 0x9, PT ;  /* 0x000000090200780c */ /* 0x000fe40003fc4270 */
[----:B------:R-:W-:Y:S02]  /*3850*/  FSEL R10, R106, -INF , P1 ;  /* 0xff8000006a0a7808 */ /* 0x000fe40000800000 */
[----:B------:R-:W-:-:S02]  /*3860*/  ISETP.GT.AND P1, PT, R2, 0x11, PT ;  /* 0x000000110200780c */ /* 0x000fc40003f24270 */
[----:B------:R-:W-:Y:S02]  /*3870*/  FSEL R11, R103, -INF , P6 ;  /* 0xff800000670b7808 */ /* 0x000fe40003000000 */
[C---:B------:R-:W-:Y:S02]  /*3880*/  ISETP.GT.AND P0, PT, R2.reuse, 0x1, PT ;  /* 0x000000010200780c */ /* 0x040fe40003f04270 */
[----:B------:R-:W-:Y:S02]  /*3890*/  ISETP.GT.AND P6, PT, R2, 0x18, PT ;  /* 0x000000180200780c */ /* 0x000fe40003fc4270 */
[----:B------:R-:W-:Y:S02]  /*38a0*/  FSEL R22, R94, -INF , P1 ;  /* 0xff8000005e167808 */ /* 0x000fe40000800000 */
[----:B------:R-:W-:Y:S02]  /*38b0*/  FSEL R9, R117, -INF , P0 ;  /* 0xff80000075097808 */ /* 0x000fe40000000000 */
[----:B------:R-:W-:-:S02]  /*38c0*/  ISETP.GT.AND P1, PT, R2, 0x20, PT ;  /* 0x000000200200780c */ /* 0x000fc40003f24270 */
[----:B------:R-:W-:Y:S01]  /*38d0*/  FSEL R23, R92, -INF , P6 ;  /* 0xff8000005c177808 */ /* 0x000fe20003000000 */
[----:B--2---:R-:W-:Y:S01]  /*38e0*/  IMAD.IADD R0, R4, 0x1, R0 ;  /* 0x0000000104007824 */ /* 0x004fe200078e0200 */
[C---:B------:R-:W-:Y:S02]  /*38f0*/  ISETP.GT.AND P0, PT, R2.reuse, 0x10, PT ;  /* 0x000000100200780c */ /* 0x040fe40003f04270 */
[----:B------:R-:W-:Y:S02]  /*3900*/  ISETP.GT.AND P6, PT, R2, 0x21, PT ;  /* 0x000000210200780c */ /* 0x000fe40003fc4270 */
[----:B------:R-:W-:Y:S02]  /*3910*/  FSEL R137, R43, -INF , P1 ;  /* 0xff8000002b897808 */ /* 0x000fe40000800000 */
[----:B------:R-:W-:Y:S02]  /*3920*/  FSEL R18, R98, -INF , P0 ;  /* 0xff80000062127808 */ /* 0x000fe40000000000 */
[----:B------:R-:W-:-:S02]  /*3930*/  ISETP.GT.AND P1, PT, R2, 0x29, PT ;  /* 0x000000290200780c */ /* 0x000fc40003f24270 */
[----:B------:R-:W-:Y:S02]  /*3940*/  FSEL R135, R41, -INF , P6 ;  /* 0xff80000029877808 */ /* 0x000fe40003000000 */
[C---:B------:R-:W-:Y:S02]  /*3950*/  ISETP.GT.AND P0, PT, R2.reuse, 0x19, PT ;  /* 0x000000190200780c */ /* 0x040fe40003f04270 */
[----:B------:R-:W-:Y:S02]  /*3960*/  ISETP.GT.AND P6, PT, R2, 0x30, PT ;  /* 0x000000300200780c */ /* 0x000fe40003fc4270 */
[----:B------:R-:W-:Y:S02]  /*3970*/  IMNMX R0, R5, R0, PT ;  /* 0x0000000005007217 */ /* 0x000fe40003800200 */
[----:B------:R-:W-:Y:S02]  /*3980*/  FSEL R140, R73, -INF , P1 ;  /* 0xff800000498c7808 */ /* 0x000fe40000800000 */
[----:B------:R-:W-:-:S02]  /*3990*/  FSEL R24, R88, -INF , P0 ;  /* 0xff80000058187808 */ /* 0x000fc40000000000 */
[----:B------:R-:W-:Y:S02]  /*39a0*/  ISETP.GT.AND P1, PT, R2, 0x38, PT ;  /* 0x000000380200780c */ /* 0x000fe40003f24270 */
[----:B------:R-:W-:Y:S02]  /*39b0*/  FSEL R232, R20, -INF , P6 ;  /* 0xff80000014e87808 */ /* 0x000fe40003000000 */
[----:B------:R-:W-:Y:S02]  /*39c0*/  ISETP.GT.AND P0, PT, R2, 0x28, PT ;  /* 0x000000280200780c */ /* 0x000fe40003f04270 */
[----:B------:R-:W-:Y:S02]  /*39d0*/  ISETP.GT.AND P6, PT, R0, RZ, PT ;  /* 0x000000ff0000720c */ /* 0x000fe40003fc4270 */
[----:B------:R-:W-:Y:S02]  /*39e0*/  FSEL R235, R12, -INF , P1 ;  /* 0xff8000000ceb7808 */ /* 0x000fe40000800000 */
[----:B------:R-:W-:-:S02]  /*39f0*/  FSEL R139, R72, -INF , P0 ;  /* 0xff800000488b7808 */ /* 0x000fc40000000000 */
[----:B------:R-:W-:Y:S02]  /*3a00*/  FSEL R12, R119, -INF , P6 ;  /* 0xff800000770c7808 */ /* 0x000fe40003000000 */
[C---:B------:R-:W-:Y:S02]  /*3a10*/  ISETP.GT.AND P0, PT, R2.reuse, 0x31, PT ;  /* 0x000000310200780c */ /* 0x040fe40003f04270 */
[----:B------:R-:W-:Y:S02]  /*3a20*/  ISETP.GT.AND P6, PT, R2, 0x39, PT ;  /* 0x000000390200780c */ /* 0x000fe40003fc4270 */
[----:B------:R-:W-:-:S04]  /*3a30*/  FMNMX.FTZ R2, R8, R9, !PT ;  /* 0x0000000908027209 */ /* 0x000fc80007810000 */
[----:B------:R-:W-:-:S04]  /*3a40*/  FMNMX.FTZ R2, R10, R2, !PT ;  /* 0x000000020a027209 */ /* 0x000fc80007810000 */
[----:B------:R-:W-:Y:S02]  /*3a50*/  FMNMX.FTZ R2, R11, R2, !PT ;  /* 0x000000020b027209 */ /* 0x000fe40007810000 */
[----:B------:R-:W-:Y:S02]  /*3a60*/  FSEL R233, R21, -INF , P0 ;  /* 0xff80000015e97808 */ /* 0x000fe40000000000 */
[----:B------:R-:W-:Y:S02]  /*3a70*/  ISETP.GT.AND P0, PT, R0, 0x1, PT ;  /* 0x000000010000780c */ /* 0x000fe40003f04270 */
[----:B------:R-:W-:Y:S02]  /*3a80*/  FMNMX.FTZ R2, R18, R2, !PT ;  /* 0x0000000212027209 */ /* 0x000fe40007810000 */
[----:B------:R-:W-:Y:S02]  /*3a90*/  ISETP.GT.AND P1, PT, R0, 0x8, PT ;  /* 0x000000080000780c */ /* 0x000fe40003f24270 */
[----:B------:R-:W-:-:S02]  /*3aa0*/  FSEL R13, R118, -INF , P0 ;  /* 0xff800000760d7808 */ /* 0x000fc40000000000 */
[----:B------:R-:W-:Y:S02]  /*3ab0*/  FMNMX.FTZ R2, R22, R2, !PT ;  /* 0x0000000216027209 */ /* 0x000fe40007810000 */
[----:B------:R-:W-:Y:S02]  /*3ac0*/  ISETP.GT.AND P0, PT, R0, 0x9, PT ;  /* 0x000000090000780c */ /* 0x000fe40003f04270 */
[----:B------:R-:W-:Y:S02]  /*3ad0*/  FSEL R14, R105, -INF , P1 ;  /* 0xff800000690e7808 */ /* 0x000fe40000800000 */
[----:B------:R-:W-:Y:S02]  /*3ae0*/  FMNMX.FTZ R6, R12, R13, !PT ;  /* 0x0000000d0c067209 */ /* 0x000fe40007810000 */
[----:B------:R-:W-:Y:S02]  /*3af0*/  FMNMX.FTZ R2, R23, R2, !PT ;  /* 0x0000000217027209 */ /* 0x000fe40007810000 */
[----:B------:R-:W-:-:S02]  /*3b00*/  ISETP.GT.AND P1, PT, R0, 0x10, PT ;  /* 0x000000100000780c */ /* 0x000fc40003f24270 */
[----:B------:R-:W-:Y:S02]  /*3b10*/  FSEL R15, R102, -INF , P0 ;  /* 0xff800000660f7808 */ /* 0x000fe40000000000 */
[----:B------:R-:W-:Y:S02]  /*3b20*/  FMNMX.FTZ R6, R14, R6, !PT ;  /* 0x000000060e067209 */ /* 0x000fe40007810000 */
[----:B------:R-:W-:Y:S02]  /*3b30*/  FMNMX.FTZ R2, R24, R2, !PT ;  /* 0x0000000218027209 */ /* 0x000fe40007810000 */
[----:B------:R-:W-:Y:S02]  /*3b40*/  ISETP.GT.AND P0, PT, R0, 0x11, PT ;  /* 0x000000110000780c */ /* 0x000fe40003f04270 */
[----:B------:R-:W-:Y:S02]  /*3b50*/  FSEL R20, R97, -INF , P1 ;  /* 0xff80000061147808 */ /* 0x000fe40000800000 */
[----:B------:R-:W-:-:S02]  /*3b60*/  FMNMX.FTZ R6, R15, R6, !PT ;  /* 0x000000060f067209 */ /* 0x000fc40007810000 */
        /* <DEDUP_REMOVED lines=24> */
[----:B------:R-:W-:Y:S02]  /*3cf0*/  FSEL R197, R25, -INF , P6 ;  /* 0xff80000019c57808 */ /* 0x000fe40003000000 */
[----:B------:R-:W-:Y:S02]  /*3d00*/  FMNMX.FTZ R103, R235, R103, !PT ;  /* 0x00000067eb677209 */ /* 0x000fe40007810000 */
[----:B------:R-:W-:Y:S02]  /*3d10*/  ISETP.GT.AND P1, PT, R0, 0x30, PT ;  /* 0x000000300000780c */ /* 0x000fe40003f24270 */
[----:B------:R-:W-:Y:S02]  /*3d20*/  FSEL R142, R75, -INF , P0 ;  /* 0xff8000004b8e7808 */ /* 0x000fe40000000000 */
[----:B------:R-:W-:Y:S01]  /*3d30*/  FMNMX.FTZ R6, R138, R6, !PT ;  /* 0x000000068a067209 */ /* 0x000fe20007810000 */
[----:B------:R-:W-:Y:S01]  /*3d40*/  SHFL.IDX PT, R7, R3, RZ, 0x1c1f ;  /* 0x001c1fff03077589 */ /* 0x000fe200000e0000 */
[----:B------:R-:W-:-:S02]  /*3d50*/  FMNMX.FTZ R103, R197, R103, !PT ;  /* 0x00000067c5677209 */ /* 0x000fc40007810000 */
[----:B------:R-:W-:Y:S01]  /*3d60*/  ISETP.GT.AND P0, PT, R0, 0x31, PT ;  /* 0x000000310000780c */ /* 0x000fe20003f04270 */
[----:B------:R-:W-:Y:S01]  /*3d70*/  SHFL.IDX PT, R2, R3, 0x1, 0x1c1f ;  /* 0x003c1f0003027f89 */ /* 0x000fe200000e0000 */
[----:B------:R-:W-:Y:S02]  /*3d80*/  FSEL R225, R28, -INF , P1 ;  /* 0xff8000001ce17808 */ /* 0x000fe40000800000 */
[----:B------:R-:W-:Y:S01]  /*3d90*/  FMNMX.FTZ R6, R142, R6, !PT ;  /* 0x000000068e067209 */ /* 0x000fe20007810000 */
[----:B------:R-:W1:Y:S01]  /*3da0*/  SHFL.BFLY PT, R3, R103, 0x2, 0x1f ;  /* 0x0c401f0067037f89 */ /* 0x000e6200000e0000 */
[----:B------:R-:W-:Y:S02]  /*3db0*/  FSEL R227, R27, -INF , P0 ;  /* 0xff8000001be37808 */ /* 0x000fe40000000000 */
[C---:B------:R-:W-:Y:S01]  /*3dc0*/  ISETP.GT.AND P1, PT, R0.reuse, 0x38, PT ;  /* 0x000000380000780c */ /* 0x040fe20003f24270 */
[----:B------:R-:W-:Y:S01]  /*3dd0*/  LDSM.16.MT88.4 R72, [R206+0x2400] ;  /* 0x00240000ce48783b */ /* 0x000fe20000004200 */
[----:B------:R-:W-:-:S02]  /*3de0*/  ISETP.GT.AND P0, PT, R0, 0x39, PT ;  /* 0x000000390000780c */ /* 0x000fc40003f04270 */
[----:B------:R-:W-:Y:S02]  /*3df0*/  FMNMX.FTZ R0, R225, R6, !PT ;  /* 0x00000006e1007209 */ /* 0x000fe40007810000 */
[----:B------:R-:W-:Y:S02]  /*3e00*/  FSEL R229, R17, -INF , P1 ;  /* 0xff80000011e57808 */ /* 0x000fe40000800000 */
[----:B------:R-:W-:Y:S02]  /*3e10*/  FMNMX.FTZ R0, R227, R0, !PT ;  /* 0x00000000e3007209 */ /* 0x000fe40007810000 */
[----:B------:R-:W-:Y:S02]  /*3e20*/  FSEL R226, R16, -INF , P0 ;  /* 0xff80000010e27808 */ /* 0x000fe40000000000 */
[----:B------:R-:W-:-:S04]  /*3e30*/  FMNMX.FTZ R0, R229, R0, !PT ;  /* 0x00000000e5007209 */ /* 0x000fc80007810000 */
[----:B------:R-:W-:-:S05]  /*3e40*/  FMNMX.FTZ R102, R226, R0, !PT ;  /* 0x00000000e2667209 */ /* 0x000fca0007810000 */
[----:B------:R-:W2:Y:S01]  /*3e50*/  SHFL.BFLY PT, R6, R102, 0x2, 0x1f ;  /* 0x0c401f0066067f89 */ /* 0x000ea200000e0000 */
[----:B-1----:R-:W-:Y:S01]  /*3e60*/  FMNMX.FTZ R103, R103, R3, !PT ;  /* 0x0000000367677209 */ /* 0x002fe20007810000 */
[----:B------:R-:W-:-:S04]  /*3e70*/  IMAD.IADD R0, R4, 0x1, R7 ;  /* 0x0000000104007824 */ /* 0x000fc800078e0207 */
[----:B------:R-:W1:Y:S01]  /*3e80*/  SHFL.BFLY PT, R3, R103, 0x1, 0x1f ;  /* 0x0c201f0067037f89 */ /* 0x000e6200000e0000 */
[----:B------:R-:W-:-:S04]  /*3e90*/  IMNMX R0, R5, R0, PT ;  /* 0x0000000005007217 */ /* 0x000fc80003800200 */
[----:B------:R-:W-:-:S04]  /*3ea0*/  ISETP.GT.AND P1, PT, R0, 0x1, PT ;  /* 0x000000010000780c */ /* 0x000fc80003f24270 */
[----:B------:R-:W-:Y:S02]  /*3eb0*/  FSEL R17, R127, -INF , P1 ;  /* 0xff8000007f117808 */ /* 0x000fe40000800000 */
[C---:B------:R-:W-:Y:S02]  /*3ec0*/  ISETP.GT.AND P1, PT, R0.reuse, 0x10, PT ;  /* 0x000000100000780c */ /* 0x040fe40003f24270 */
[C---:B------:R-:W-:Y:S02]  /*3ed0*/  ISETP.GT.AND P0, PT, R0.reuse, RZ, PT ;  /* 0x000000ff0000720c */ /* 0x040fe40003f04270 */
[----:B------:R-:W-:Y:S02]  /*3ee0*/  FSEL R42, R109, -INF , P1 ;  /* 0xff8000006d2a7808 */ /* 0x000fe40000800000 */
[----:B------:R-:W-:Y:S02]  /*3ef0*/  ISETP.GT.AND P1, PT, R0, 0x19, PT ;  /* 0x000000190000780c */ /* 0x000fe40003f24270 */
[----:B--2---:R-:W-:-:S02]  /*3f00*/  FMNMX.FTZ R102, R102, R6, !PT ;  /* 0x0000000666667209 */ /* 0x004fc40007810000 */
[----:B------:R-:W-:Y:S01]  /*3f10*/  FSEL R16, R157, -INF , P0 ;  /* 0xff8000009d107808 */ /* 0x000fe20000000000 */
[----:B------:R-:W-:Y:S01]  /*3f20*/  IMAD.IADD R2, R4, 0x1, R2 ;  /* 0x0000000104027824 */ /* 0x000fe200078e0202 */
[C---:B------:R-:W-:Y:S02]  /*3f30*/  ISETP.GT.AND P6, PT, R0.reuse, 0x8, PT ;  /* 0x000000080000780c */ /* 0x040fe40003fc4270 */
[C---:B------:R-:W-:Y:S01]  /*3f40*/  ISETP.GT.AND P0, PT, R0.reuse, 0x9, PT ;  /* 0x000000090000780c */ /* 0x040fe20003f04270 */
[----:B------:R-:W2:Y:S01]  /*3f50*/  SHFL.BFLY PT, R4, R102, 0x1, 0x1f ;  /* 0x0c201f0066047f89 */ /* 0x000ea200000e0000 */
[----:B------:R-:W-:Y:S02]  /*3f60*/  FSEL R97, R99, -INF , P1 ;  /* 0xff80000063617808 */ /* 0x000fe40000800000 */
[----:B------:R-:W-:Y:S02]  /*3f70*/  ISETP.GT.AND P1, PT, R0, 0x28, PT ;  /* 0x000000280000780c */ /* 0x000fe40003f24270 */
[----:B------:R-:W-:-:S02]  /*3f80*/  FSEL R40, R126, -INF , P6 ;  /* 0xff8000007e287808 */ /* 0x000fc40003000000 */
[----:B------:R-:W-:Y:S02]  /*3f90*/  FSEL R41, R125, -INF , P0 ;  /* 0xff8000007d297808 */ /* 0x000fe40000000000 */
[C---:B------:R-:W-:Y:S01]  /*3fa0*/  ISETP.GT.AND P6, PT, R0.reuse, 0x11, PT ;  /* 0x000000110000780c */ /* 0x040fe20003fc4270 */
[----:B------:R-:W-:Y:S01]  /*3fb0*/  LDSM.16.MT88.4 R124, [R205+0x2000] ;  /* 0x00200000cd7c783b */ /* 0x000fe20000004200 */
[C---:B------:R-:W-:Y:S02]  /*3fc0*/  ISETP.GT.AND P0, PT, R0.reuse, 0x18, PT ;  /* 0x000000180000780c */ /* 0x040fe40003f04270 */
[----:B------:R-:W-:Y:S02]  /*3fd0*/  FSEL R141, R53, -INF , P1 ;  /* 0xff800000358d7808 */ /* 0x000fe40000800000 */
[----:B-1----:R-:W-:Y:S01]  /*3fe0*/  FMNMX.FTZ R103, R103, R3, !PT ;  /* 0x0000000367677209 */ /* 0x002fe20007810000 */
[----:B------:R-:W-:Y:S01]  /*3ff0*/  LDSM.16.MT88.4 R52, [R205+0x1400] ;  /* 0x00140000cd34783b */ /* 0x000fe20000004200 */
[----:B------:R-:W-:-:S02]  /*4000*/  ISETP.GT.AND P1, PT, R0, 0x31, PT ;  /* 0x000000310000780c */ /* 0x000fc40003f24270 */
[----:B------:R-:W-:Y:S02]  /*4010*/  FSEL R43, R108, -INF , P6 ;  /* 0xff8000006c2b7808 */ /* 0x000fe40003000000 */
[----:B------:R-:W-:Y:S01]  /*4020*/  FSEL R91, R100, -INF , P0 ;  /* 0xff800000645b7808 */ /* 0x000fe20000000000 */
[----:B------:R-:W-:Y:S01]  /*4030*/  FMUL.FTZ R3, R103, c[0x0][0x2d0] ;  /* 0x0000b40067037a20 */ /* 0x000fe20000410000 */
[C---:B------:R-:W-:Y:S01]  /*4040*/  ISETP.GT.AND P6, PT, R0.reuse, 0x20, PT ;  /* 0x000000200000780c */ /* 0x040fe20003fc4270 */
[----:B------:R-:W-:Y:S01]  /*4050*/  LDSM.16.MT88.4 R108, [R205+0x1000] ;  /* 0x00100000cd6c783b */ /* 0x000fe20000004200 */
[----:B------:R-:W-:Y:S02]  /*4060*/  ISETP.GT.AND P0, PT, R0, 0x21, PT ;  /* 0x000000210000780c */ /* 0x000fe40003f04270 */
[----:B------:R-:W-:Y:S02]  /*4070*/  FSEL R223, R49, -INF , P1 ;  /* 0xff80000031df7808 */ /* 0x000fe40000800000 */
[----:B------:R-:W-:-:S02]  /*4080*/  FSETP.NEU.FTZ.AND P1, PT, R103, -INF , PT ;  /* 0xff8000006700780b */ /* 0x000fc40003f3d000 */
[----:B------:R-:W-:Y:S02]  /*4090*/  FSEL R100, R95, -INF , P6 ;  /* 0xff8000005f647808 */ /* 0x000fe40003000000 */
[----:B------:R-:W-:Y:S02]  /*40a0*/  FSEL R132, R93, -INF , P0 ;  /* 0xff8000005d847808 */ /* 0x000fe40000000000 */
[C---:B------:R-:W-:Y:S02]  /*40b0*/  ISETP.GT.AND P6, PT, R0.reuse, 0x29, PT ;  /* 0x000000290000780c */ /* 0x040fe40003fc4270 */
[----:B------:R-:W-:Y:S02]  /*40c0*/  ISETP.GT.AND P0, PT, R0, 0x30, PT ;  /* 0x000000300000780c */ /* 0x000fe40003f04270 */
[----:B------:R-:W-:Y:S02]  /*40d0*/  FSEL R3, R3, RZ, P1 ;  /* 0x000000ff03037208 */ /* 0x000fe40000800000 */
[----:B------:R-:W-:-:S02]  /*40e0*/  FSEL R143, R81, -INF , P6 ;  /* 0xff800000518f7808 */ /* 0x000fc40003000000 */
[----:B------:R-:W-:Y:S02]  /*40f0*/  FSEL R221, R48, -INF , P0 ;  /* 0xff80000030dd7808 */ /* 0x000fe40000000000 */
[C---:B------:R-:W-:Y:S02]  /*4100*/  ISETP.GT.AND P6, PT, R0.reuse, 0x38, PT ;  /* 0x000000380000780c */ /* 0x040fe40003fc4270 */
[----:B------:R-:W-:Y:S01]  /*4110*/  ISETP.GT.AND P0, PT, R0, 0x39, PT ;  /* 0x000000390000780c */ /* 0x000fe20003f04270 */
[----:B------:R-:W-:Y:S01]  /*4120*/  FFMA.FTZ R0, R8, c[0x0][0x2d0], -R3 ;  /* 0x0000b40008007a23 */ /* 0x000fe20000010803 */
[----:B--2---:R-:W-:-:S03]  /*4130*/  FMNMX.FTZ R102, R102, R4, !PT ;  /* 0x0000000466667209 */ /* 0x004fc60007810000 */
[----:B------:R1:W-:Y:S01]  /*4140*/  MUFU.EX2 R188, R0 ;  /* 0x0000000000bc7308 */ /* 0x0003e20000000800 */
[----:B------:R-:W-:Y:S01]  /*4150*/  FMNMX.FTZ R4, R16, R17, !PT ;  /* 0x0000001110047209 */ /* 0x000fe20007810000 */
[----:B-1----:R-:W-:-:S06]  /*4160*/  FFMA.FTZ R0, R9, c[0x0][0x2d0], -R3 ;  /* 0x0000b40009007a23 */ /* 0x002fcc0000010803 */
[----:B------:R1:W2:Y:S01]  /*4170*/  MUFU.EX2 R183, R0 ;  /* 0x0000000000b77308 */ /* 0x0002a20000000800 */
[----:B------:R-:W-:Y:S01]  /*4180*/  IMNMX R2, R5, R2, PT ;  /* 0x0000000205027217 */ /* 0x000fe20003800200 */
[--C-:B------:R-:W-:Y:S01]  /*4190*/  FFMA.FTZ R5, R11, c[0x0][0x2d0], -R3.reuse ;  /* 0x0000b4000b057a23 */ /* 0x100fe20000010803 */
[----:B------:R-:W-:Y:S02]  /*41a0*/  FSEL R228, R30, -INF , P6 ;  /* 0xff8000001ee47808 */ /* 0x000fe40003000000 */
[----:B-1----:R-:W-:Y:S01]  /*41b0*/  FMNMX.FTZ R0, R40, R4, !PT ;  /* 0x0000000428007209 */ /* 0x002fe20007810000 */
[----:B------:R-:W-:-:S03]  /*41c0*/  FFMA.FTZ R4, R10, c[0x0][0x2d0], -R3 ;  /* 0x0000b4000a047a23 */ /* 0x000fc60000010803 */
[----:B------:R-:W-:Y:S01]  /*41d0*/  FMNMX.FTZ R0, R41, R0, !PT ;  /* 0x0000000029007209 */ /* 0x000fe20007810000 */
[----:B------:R1:W-:Y:S01]  /*41e0*/  MUFU.EX2 R252, R4 ;  /* 0x0000000400fc7308 */ /* 0x0003e20000000800 */
[C---:B------:R-:W-:Y:S02]  /*41f0*/  ISETP.GT.AND P6, PT, R2.reuse, RZ, PT ;  /* 0x000000ff0200720c */ /* 0x040fe40003fc4270 */
[----:B------:R-:W-:Y:S02]  /*4200*/  ISETP.GT.AND P1, PT, R2, 0x1, PT ;  /* 0x000000010200780c */ /* 0x000fe40003f24270 */
[----:B------:R-:W-:-:S03]  /*4210*/  FSEL R230, R29, -INF , P0 ;  /* 0xff8000001de67808 */ /* 0x000fc60000000000 */
[----:B------:R3:W4:Y:S01]  /*4220*/  MUFU.EX2 R181, R5 ;  /* 0x0000000500b57308 */ /* 0x0007220000000800 */
[----:B-1----:R-:W-:-:S04]  /*4230*/  FMNMX.FTZ R4, R42, R0, !PT ;  /* 0x000000002a047209 */ /* 0x002fc80007810000 */
[----:B------:R-:W-:Y:S02]  /*4240*/  FMNMX.FTZ R4, R43, R4, !PT ;  /* 0x000000042b047209 */ /* 0x000fe40007810000 */
[----:B------:R-:W-:Y:S02]  /*4250*/  ISETP.GT.AND P0, PT, R2, 0x8, PT ;  /* 0x000000080200780c */ /* 0x000fe40003f04270 */
[----:B---3--:R-:W-:Y:S02]  /*4260*/  FMNMX.FTZ R5, R91, R4, !PT ;  /* 0x000000045b057209 */ /* 0x008fe40007810000 */
[----:B------:R-:W-:Y:S02]  /*4270*/  FSEL R37, R159, -INF , P6 ;  /* 0xff8000009f257808 */ /* 0x000fe40003000000 */
[----:B------:R-:W-:Y:S02]  /*4280*/  FSEL R36, R158, -INF , P1 ;  /* 0xff8000009e247808 */ /* 0x000fe40000800000 */
[----:B------:R-:W-:-:S02]  /*4290*/  FMNMX.FTZ R5, R97, R5, !PT ;  /* 0x0000000561057209 */ /* 0x000fc40007810000 */
[----:B------:R-:W-:Y:S02]  /*42a0*/  ISETP.GT.AND P6, PT, R2, 0x9, PT ;  /* 0x000000090200780c */ /* 0x000fe40003fc4270 */
[----:B------:R-:W-:Y:S02]  /*42b0*/  FSEL R39, R156, -INF , P0 ;  /* 0xff8000009c277808 */ /* 0x000fe40000000000 */
[----:B------:R-:W-:Y:S02]  /*42c0*/  FMNMX.FTZ R4, R37, R36, !PT ;  /* 0x0000002425047209 */ /* 0x000fe40007810000 */
[----:B------:R-:W-:Y:S02]  /*42d0*/  FMNMX.FTZ R5, R100, R5, !PT ;  /* 0x0000000564057209 */ /* 0x000fe40007810000 */
[----:B------:R-:W-:Y:S02]  /*42e0*/  ISETP.GT.AND P1, PT, R2, 0x10, PT ;  /* 0x000000100200780c */ /* 0x000fe40003f24270 */
[----:B------:R-:W-:-:S02]  /*42f0*/  FSEL R38, R147, -INF , P6 ;  /* 0xff80000093267808 */ /* 0x000fc40003000000 */
[----:B------:R-:W-:Y:S02]  /*4300*/  FMNMX.FTZ R4, R39, R4, !PT ;  /* 0x0000000427047209 */ /* 0x000fe40007810000 */
[----:B------:R-:W-:Y:S02]  /*4310*/  FMNMX.FTZ R5, R132, R5, !PT ;  /* 0x0000000584057209 */ /* 0x000fe40007810000 */
[----:B------:R-:W-:Y:S02]  /*4320*/  ISETP.GT.AND P0, PT, R2, 0x11, PT ;  /* 0x000000110200780c */ /* 0x000fe40003f04270 */
[----:B------:R-:W-:Y:S02]  /*4330*/  FSEL R88, R146, -INF , P1 ;  /* 0xff80000092587808 */ /* 0x000fe40000800000 */
[----:B------:R-:W-:Y:S02]  /*4340*/  FMNMX.FTZ R4, R38, R4, !PT ;  /* 0x0000000426047209 */ /* 0x000fe40007810000 */
[----:B------:R-:W-:-:S02]  /*4350*/  FMNMX.FTZ R5, R141, R5, !PT ;  /* 0x000000058d057209 */ /* 0x000fc40007810000 */
[----:B------:R-:W-:Y:S02]  /*4360*/  ISETP.GT.AND P6, PT, R2, 0x18, PT ;  /* 0x000000180200780c */ /* 0x000fe40003fc4270 */
[----:B------:R-:W-:Y:S02]  /*4370*/  FSEL R90, R136, -INF , P0 ;  /* 0xff800000885a7808 */ /* 0x000fe40000000000 */
[----:B------:R-:W-:Y:S01]  /*4380*/  FMNMX.FTZ R4, R88, R4, !PT ;  /* 0x0000000458047209 */ /* 0x000fe20007810000 */
[C---:B------:R-:W-:Y:S01]  /*4390*/  FMUL.FTZ R0, R102.reuse, c[0x0][0x2d0] ;  /* 0x0000b40066007a20 */ /* 0x040fe20000410000 */
[----:B------:R-:W-:Y:S02]  /*43a0*/  FSETP.NEU.FTZ.AND P0, PT, R102, -INF , PT ;  /* 0xff8000006600780b */ /* 0x000fe40003f1d000 */
[----:B------:R-:W-:Y:S02]  /*43b0*/  FMNMX.FTZ R5, R143, R5, !PT ;  /* 0x000000058f057209 */ /* 0x000fe40007810000 */
[----:B------:R-:W-:-:S02]  /*43c0*/  ISETP.GT.AND P1, PT, R2, 0x19, PT ;  /* 0x000000190200780c */ /* 0x000fc40003f24270 */
[----:B------:R-:W-:Y:S02]  /*43d0*/  FSEL R96, R107, -INF , P6 ;  /* 0xff8000006b607808 */ /* 0x000fe40003000000 */
[----:B------:R-:W-:Y:S02]  /*43e0*/  FMNMX.FTZ R4, R90, R4, !PT ;  /* 0x000000045a047209 */ /* 0x000fe40007810000 */
[----:B------:R-:W-:Y:S02]  /*43f0*/  FSEL R0, R0, RZ, P0 ;  /* 0x000000ff00007208 */ /* 0x000fe40000000000 */
        /* <DEDUP_REMOVED lines=11> */
[----:B------:R-:W-:Y:S02]  /*44b0*/  FMNMX.FTZ R4, R136, R4, !PT ;  /* 0x0000000488047209 */ /* 0x000fe40007810000 */
[----:B------:R-:W-:Y:S02]  /*44c0*/  FMNMX.FTZ R5, R230, R5, !PT ;  /* 0x00000005e6057209 */ /* 0x000fe40007810000 */
[----:B------:R-:W-:Y:S02]  /*44d0*/  ISETP.GT.AND P0, PT, R2, 0x29, PT ;  /* 0x000000290200780c */ /* 0x000fe40003f04270 */
[----:B------:R-:W-:-:S02]  /*44e0*/  FSEL R106, R82, -INF , P1 ;  /* 0xff800000526a7808 */ /* 0x000fc40000800000 */
[----:B------:R-:W-:Y:S01]  /*44f0*/  FMNMX.FTZ R4, R107, R4, !PT ;  /* 0x000000046b047209 */ /* 0x000fe20007810000 */
[----:B------:R-:W-:Y:S01]  /*4500*/  FFMA.FTZ R6, R12, c[0x0][0x2d0], -R0 ;  /* 0x0000b4000c067a23 */ /* 0x000fe20000010800 */
[----:B------:R-:W-:Y:S01]  /*4510*/  ISETP.GT.AND P6, PT, R2, 0x30, PT ;  /* 0x000000300200780c */ /* 0x000fe20003fc4270 */
[----:B------:R-:W1:Y:S01]  /*4520*/  SHFL.BFLY PT, R7, R5, 0x2, 0x1f ;  /* 0x0c401f0005077f89 */ /* 0x000e6200000e0000 */
[----:B------:R-:W-:Y:S02]  /*4530*/  FSEL R101, R83, -INF , P0 ;  /* 0xff80000053657808 */ /* 0x000fe40000000000 */
[----:B------:R-:W-:Y:S01]  /*4540*/  FMNMX.FTZ R4, R106, R4, !PT ;  /* 0x000000046a047209 */ /* 0x000fe20007810000 */
[----:B------:R3:W-:Y:S01]  /*4550*/  MUFU.EX2 R251, R6 ;  /* 0x0000000600fb7308 */ /* 0x0007e20000000800 */
[----:B------:R-:W-:Y:S02]  /*4560*/  ISETP.GT.AND P1, PT, R2, 0x31, PT ;  /* 0x000000310200780c */ /* 0x000fe40003f24270 */
[----:B------:R-:W-:-:S02]  /*4570*/  FSEL R198, R50, -INF , P6 ;  /* 0xff80000032c67808 */ /* 0x000fc40003000000 */
[----:B------:R-:W-:Y:S02]  /*4580*/  FMNMX.FTZ R4, R101, R4, !PT ;  /* 0x0000000465047209 */ /* 0x000fe40007810000 */
[----:B------:R-:W-:Y:S02]  /*4590*/  ISETP.GT.AND P0, PT, R2, 0x38, PT ;  /* 0x000000380200780c */ /* 0x000fe40003f04270 */
[----:B------:R-:W-:Y:S02]  /*45a0*/  FSEL R200, R51, -INF , P1 ;  /* 0xff80000033c87808 */ /* 0x000fe40000800000 */
[----:B------:R-:W-:Y:S01]  /*45b0*/  FMNMX.FTZ R4, R198, R4, !PT ;  /* 0x00000004c6047209 */ /* 0x000fe20007810000 */
[----:B------:R-:W-:Y:S01]  /*45c0*/  LDSM.16.MT88.4 R48, [R206+0x400] ;  /* 0x00040000ce30783b */ /* 0x000fe20000004200 */
[----:B---3--:R-:W-:Y:S01]  /*45d0*/  FFMA.FTZ R6, R13, c[0x0][0x2d0], -R0 ;  /* 0x0000b4000d067a23 */ /* 0x008fe20000010800 */
[----:B------:R-:W-:-:S03]  /*45e0*/  ISETP.GT.AND P1, PT, R2, 0x39, PT ;  /* 0x000000390200780c */ /* 0x000fc60003f24270 */
[----:B------:R3:W5:Y:S01]  /*45f0*/  MUFU.EX2 R250, R6 ;  /* 0x0000000600fa7308 */ /* 0x0007620000000800 */
[----:B------:R-:W-:Y:S02]  /*4600*/  FSEL R222, R31, -INF , P0 ;  /* 0xff8000001fde7808 */ /* 0x000fe40000000000 */
[----:B------:R-:W-:Y:S02]  /*4610*/  FMNMX.FTZ R2, R200, R4, !PT ;  /* 0x00000004c8027209 */ /* 0x000fe40007810000 */
[----:B------:R-:W-:Y:S02]  /*4620*/  FSEL R224, R32, -INF , P1 ;  /* 0xff80000020e07808 */ /* 0x000fe40000800000 */
[----:B------:R-:W-:Y:S01]  /*4630*/  FMNMX.FTZ R2, R222, R2, !PT ;  /* 0x00000002de027209 */ /* 0x000fe20007810000 */
[----:B---3--:R-:W-:-:S04]  /*4640*/  FFMA.FTZ R6, R14, c[0x0][0x2d0], -R0 ;  /* 0x0000b4000e067a23 */ /* 0x008fc80000010800 */
[----:B------:R3:W-:Y:S01]  /*4650*/  MUFU.EX2 R248, R6 ;  /* 0x0000000600f87308 */ /* 0x0007e20000000800 */
[----:B------:R-:W-:Y:S02]  /*4660*/  FMNMX.FTZ R4, R224, R2, !PT ;  /* 0x00000002e0047209 */ /* 0x000fe40007810000 */
[----:B-1----:R-:W-:Y:S01]  /*4670*/  FMNMX.FTZ R2, R5, R7, !PT ;  /* 0x0000000705027209 */ /* 0x002fe20007810000 */
[----:B---3--:R-:W-:-:S04]  /*4680*/  FFMA.FTZ R6, R15, c[0x0][0x2d0], -R0 ;  /* 0x0000b4000f067a23 */ /* 0x008fc80000010800 */
[----:B------:R1:W3:Y:S01]  /*4690*/  MUFU.EX2 R249, R6 ;  /* 0x0000000600f97308 */ /* 0x0002e20000000800 */
[----:B------:R-:W2:Y:S01]  /*46a0*/  SHFL.BFLY PT, R7, R2, 0x1, 0x1f ;  /* 0x0c201f0002077f89 */ /* 0x000ea200000e0000 */
[----:B-1----:R-:W-:-:S06]  /*46b0*/  FFMA.FTZ R6, R18, c[0x0][0x2d0], -R3 ;  /* 0x0000b40012067a23 */ /* 0x002fcc0000010803 */
[----:B------:R1:W-:Y:S02]  /*46c0*/  MUFU.EX2 R244, R6 ;  /* 0x0000000600f47308 */ /* 0x0003e40000000800 */
[----:B-1----:R-:W1:Y:S01]  /*46d0*/  SHFL.BFLY PT, R6, R4, 0x2, 0x1f ;  /* 0x0c401f0004067f89 */ /* 0x002e6200000e0000 */
[----:B------:R-:W-:Y:S01]  /*46e0*/  FFMA.FTZ R5, R22, c[0x0][0x2d0], -R3 ;  /* 0x0000b40016057a23 */ /* 0x000fe20000010803 */
[----:B--2---:R-:W-:-:S04]  /*46f0*/  FMNMX.FTZ R105, R2, R7, !PT ;  /* 0x0000000702697209 */ /* 0x004fc80007810000 */
[----:B------:R2:W1:Y:S01]  /*4700*/  MUFU.EX2 R245, R5 ;  /* 0x0000000500f57308 */ /* 0x0004620000000800 */
[----:B------:R-:W-:Y:S02]  /*4710*/  FFMA.FTZ R2, R21, c[0x0][0x2d0], -R0 ;  /* 0x0000b40015027a23 */ /* 0x000fe40000010800 */
[----:B--2---:R-:W-:Y:S01]  /*4720*/  FFMA.FTZ R5, R23, c[0x0][0x2d0], -R3 ;  /* 0x0000b40017057a23 */ /* 0x004fe20000010803 */
[----:B-1----:R-:W-:-:S04]  /*4730*/  FMNMX.FTZ R4, R4, R6, !PT ;  /* 0x0000000604047209 */ /* 0x002fc80007810000 */
[----:B------:R1:W-:Y:S01]  /*4740*/  MUFU.EX2 R246, R5 ;  /* 0x0000000500f67308 */ /* 0x0003e20000000800 */
[----:B------:R-:W2:Y:S01]  /*4750*/  SHFL.BFLY PT, R7, R4, 0x1, 0x1f ;  /* 0x0c201f0004077f89 */ /* 0x000ea200000e0000 */
[----:B------:R-:W-:Y:S02]  /*4760*/  FMUL.FTZ R6, R105, c[0x0][0x2d0] ;  /* 0x0000b40069067a20 */ /* 0x000fe40000410000 */
[----:B-1----:R-:W-:-:S04]  /*4770*/  FFMA.FTZ R5, R24, c[0x0][0x2d0], -R3 ;  /* 0x0000b40018057a23 */ /* 0x002fc80000010803 */
[----:B------:R1:W1:Y:S01]  /*4780*/  MUFU.EX2 R247, R5 ;  /* 0x0000000500f77308 */ /* 0x0002620000000800 */
[----:B------:R-:W-:Y:S01]  /*4790*/  FSETP.NEU.FTZ.AND P0, PT, R105, -INF , PT ;  /* 0xff8000006900780b */ /* 0x000fe20003f1d000 */
[----:B-1----:R-:W-:-:S06]  /*47a0*/  FFMA.FTZ R5, R20, c[0x0][0x2d0], -R0 ;  /* 0x0000b40014057a23 */ /* 0x002fcc0000010800 */
[----:B------:R1:W-:Y:S01]  /*47b0*/  MUFU.EX2 R240, R5 ;  /* 0x0000000500f07308 */ /* 0x0003e20000000800 */
[----:B------:R-:W-:Y:S02]  /*47c0*/  F2FP.PACK_AB R8, R183, R188 ;  /* 0x000000bcb708723e */ /* 0x000fe400000000ff */
[----:B----4-:R-:W-:-:S05]  /*47d0*/  F2FP.PACK_AB R10, R181, R252 ;  /* 0x000000fcb50a723e */ /* 0x010fca00000000ff */
[----:B------:R4:W-:Y:S01]  /*47e0*/  MUFU.EX2 R241, R2 ;  /* 0x0000000200f17308 */ /* 0x0009e20000000800 */
[----:B-1----:R-:W-:-:S07]  /*47f0*/  FFMA.FTZ R5, R19, c[0x0][0x2d0], -R0 ;  /* 0x0000b40013057a23 */ /* 0x002fce0000010800 */
[----:B------:R1:W1:Y:S01]  /*4800*/  MUFU.EX2 R242, R5 ;  /* 0x0000000500f27308 */ /* 0x0002620000000800 */
[----:B----4-:R-:W-:Y:S02]  /*4810*/  FSEL R2, R6, RZ, P0 ;  /* 0x000000ff06027208 */ /* 0x010fe40000000000 */
[----:B-----5:R-:W-:Y:S02]  /*4820*/  F2FP.PACK_AB R9, R250, R251 ;  /* 0x000000fbfa09723e */ /* 0x020fe400000000ff */
[----:B---3--:R-:W-:Y:S01]  /*4830*/  F2FP.PACK_AB R11, R249, R248 ;  /* 0x000000f8f90b723e */ /* 0x008fe200000000ff */
[----:B-1----:R-:W-:Y:S01]  /*4840*/  FFMA.FTZ R5, R26, c[0x0][0x2d0], -R0 ;  /* 0x0000b4001a057a23 */ /* 0x002fe20000010800 */
[----:B--2---:R-:W-:-:S03]  /*4850*/  FMNMX.FTZ R104, R4, R7, !PT ;  /* 0x0000000704687209 */ /* 0x004fc60007810000 */
[----:B------:R1:W2:Y:S02]  /*4860*/  MUFU.EX2 R243, R5 ;  /* 0x0000000500f37308 */ /* 0x0002a40000000800 */
[----:B------:R-:W-:Y:S01]  /*4870*/  HMMA.16816.F32 R116, R8, R68, RZ ;  /* 0x000000440874723c */ /* 0x000fe200000018ff */
[----:B------:R-:W-:-:S07]  /*4880*/  FSETP.NEU.FTZ.AND P0, PT, R104, -INF , PT ;  /* 0xff8000006800780b */ /* 0x000fce0003f1d000 */
[----:B------:R-:W-:Y:S01]  /*4890*/  HMMA.16816.F32 R112, R8, R84, RZ ;  /* 0x000000540870723c */ /* 0x000fe200000018ff */
[----:B-1----:R-:W-:-:S07]  /*48a0*/  FFMA.FTZ R5, R16, c[0x0][0x2d0], -R2 ;  /* 0x0000b40010057a23 */ /* 0x002fce0000010802 */
[C---:B------:R-:W-:Y:S01]  /*48b0*/  HMMA.16816.F32 R92, R8.reuse, R108, RZ ;  /* 0x0000006c085c723c */ /* 0x040fe200000018ff */
[----:B------:R1:W-:Y:S07]  /*48c0*/  MUFU.EX2 R239, R5 ;  /* 0x0000000500ef7308 */ /* 0x0003ee0000000800 */
[C---:B------:R-:W-:Y:S08]  /*48d0*/  HMMA.16816.F32 R80, R8.reuse, R120, RZ ;  /* 0x000000780850723c */ /* 0x040ff000000018ff */
[----:B------:R-:W-:Y:S01]  /*48e0*/  HMMA.16816.F32 R76, R8, R124, RZ ;  /* 0x0000007c084c723c */ /* 0x000fe200000018ff */
[----:B-1----:R-:W-:-:S07]  /*48f0*/  FFMA.FTZ R5, R17, c[0x0][0x2d0], -R2 ;  /* 0x0000b40011057a23 */ /* 0x002fce0000010802 */
[C---:B------:R-:W-:Y:S08]  /*4900*/  HMMA.16816.F32 R64, R8.reuse, R128, RZ ;  /* 0x000000800840723c */ /* 0x040ff000000018ff */
[C---:B------:R-:W-:Y:S08]  /*4910*/  HMMA.16816.F32 R32, R8.reuse, R70, RZ ;  /* 0x000000460820723c */ /* 0x040ff000000018ff */
[C---:B------:R-:W-:Y:S08]  /*4920*/  HMMA.16816.F32 R28, R8.reuse, R86, RZ ;  /* 0x00000056081c723c */ /* 0x040ff000000018ff */
[C---:B------:R-:W-:Y:S08]  /*4930*/  HMMA.16816.F32 R24, R8.reuse, R110, RZ ;  /* 0x0000006e0818723c */ /* 0x040ff000000018ff */
[C---:B------:R-:W-:Y:S08]  /*4940*/  HMMA.16816.F32 R20, R8.reuse, R122, RZ ;  /* 0x0000007a0814723c */ /* 0x040ff000000018ff */
[C---:B------:R-:W-:Y:S08]  /*4950*/  HMMA.16816.F32 R16, R8.reuse, R126, RZ ;  /* 0x0000007e0810723c */ /* 0x040ff000000018ff */
[----:B------:R-:W-:Y:S07]  /*4960*/  HMMA.16816.F32 R12, R8, R130, RZ ;  /* 0x00000082080c723c */ /* 0x000fee00000018ff */
[----:B------:R-:W-:-:S02]  /*4970*/  FMUL.FTZ R8, R104, c[0x0][0x2d0] ;  /* 0x0000b40068087a20 */ /* 0x000fc40000410000 */
[----:B------:R-:W-:-:S03]  /*4980*/  FFMA.FTZ R9, R40, c[0x0][0x2d0], -R2 ;  /* 0x0000b40028097a23 */ /* 0x000fc60000010802 */
[----:B------:R-:W-:Y:S01]  /*4990*/  FSEL R8, R8, RZ, P0 ;  /* 0x000000ff08087208 */ /* 0x000fe20000000000 */
[----:B------:R1:W-:Y:S02]  /*49a0*/  MUFU.EX2 R237, R9 ;  /* 0x0000000900ed7308 */ /* 0x0003e40000000800 */
[----:B-1----:R-:W-:-:S06]  /*49b0*/  FFMA.FTZ R9, R41, c[0x0][0x2d0], -R2 ;  /* 0x0000b40029097a23 */ /* 0x002fcc0000010802 */
        /* <DEDUP_REMOVED lines=12> */
[----:B------:R1:W-:Y:S08]  /*4a80*/  MUFU.EX2 R203, R9 ;  /* 0x0000000900cb7308 */ /* 0x0003f00000000800 */
[----:B------:R3:W4:Y:S01]  /*4a90*/  MUFU.EX2 R238, R5 ;  /* 0x0000000500ee7308 */ /* 0x0007220000000800 */
[----:B-1----:R-:W-:-:S07]  /*4aa0*/  FFMA.FTZ R9, R91, c[0x0][0x2d0], -R2 ;  /* 0x0000b4005b097a23 */ /* 0x002fce0000010802 */
[----:B------:R1:W-:Y:S01]  /*4ab0*/  MUFU.EX2 R202, R9 ;  /* 0x0000000900ca7308 */ /* 0x0003e20000000800 */
[----:B------:R-:W-:Y:S02]  /*4ac0*/  F2FP.PACK_AB R4, R245, R244 ;  /* 0x000000f4f504723e */ /* 0x000fe400000000ff */
[----:B------:R-:W-:Y:S02]  /*4ad0*/  F2FP.PACK_AB R6, R247, R246 ;  /* 0x000000f6f706723e */ /* 0x000fe400000000ff */
[----:B---3--:R-:W-:Y:S01]  /*4ae0*/  F2FP.PACK_AB R5, R242, R240 ;  /* 0x000000f0f205723e */ /* 0x008fe200000000ff */
[----:B-1----:R-:W-:-:S04]  /*4af0*/  FFMA.FTZ R9, R97, c[0x0][0x2d0], -R2 ;  /* 0x0000b40061097a23 */ /* 0x002fc80000010802 */
[----:B------:R1:W-:Y:S01]  /*4b00*/  MUFU.EX2 R201, R9 ;  /* 0x0000000900c97308 */ /* 0x0003e20000000800 */
[----:B--2---:R-:W-:Y:S01]  /*4b10*/  F2FP.PACK_AB R7, R243, R241 ;  /* 0x000000f1f307723e */ /* 0x004fe200000000ff */
[----:B-1----:R-:W-:-:S06]  /*4b20*/  FFMA.FTZ R9, R88, c[0x0][0x2d0], -R8 ;  /* 0x0000b40058097a23 */ /* 0x002fcc0000010808 */
[----:B------:R1:W-:Y:S01]  /*4b30*/  MUFU.EX2 R189, R9 ;  /* 0x0000000900bd7308 */ /* 0x0003e20000000800 */
[----:B------:R-:W-:Y:S01]  /*4b40*/  HMMA.16816.F32 R116, R4, R44, R116 ;  /* 0x0000002c0474723c */ /* 0x000fe20000001874 */
[----:B-1----:R-:W-:-:S06]  /*4b50*/  FFMA.FTZ R9, R90, c[0x0][0x2d0], -R8 ;  /* 0x0000b4005a097a23 */ /* 0x002fcc0000010808 */
[----:B------:R1:W2:Y:S01]  /*4b60*/  MUFU.EX2 R196, R9 ;  /* 0x0000000900c47308 */ /* 0x0002a20000000800 */
[C---:B------:R-:W-:Y:S08]  /*4b70*/  HMMA.16816.F32 R176, R4.reuse, R48, R112 ;  /* 0x0000003004b0723c */ /* 0x040ff00000001870 */
[----:B------:R-:W-:Y:S01]  /*4b80*/  HMMA.16816.F32 R148, R4, R52, R92 ;  /* 0x000000340494723c */ /* 0x000fe2000000185c */
[----:B-1----:R-:W-:-:S07]  /*4b90*/  FFMA.FTZ R9, R96, c[0x0][0x2d0], -R8 ;  /* 0x0000b40060097a23 */ /* 0x002fce0000010808 */
[C---:B------:R-:W-:Y:S01]  /*4ba0*/  HMMA.16816.F32 R164, R4.reuse, R56, R80 ;  /* 0x0000003804a4723c */ /* 0x040fe20000001850 */
[----:B------:R1:W-:Y:S07]  /*4bb0*/  MUFU.EX2 R191, R9 ;  /* 0x0000000900bf7308 */ /* 0x0003ee0000000800 */
[C---:B------:R-:W-:Y:S08]  /*4bc0*/  HMMA.16816.F32 R152, R4.reuse, R60, R76 ;  /* 0x0000003c0498723c */ /* 0x040ff0000000184c */
[----:B------:R-:W-:Y:S01]  /*4bd0*/  HMMA.16816.F32 R184, R4, R72, R64 ;  /* 0x0000004804b8723c */ /* 0x000fe20000001840 */
[----:B-1----:R-:W-:-:S07]  /*4be0*/  FFMA.FTZ R9, R89, c[0x0][0x2d0], -R8 ;  /* 0x0000b40059097a23 */ /* 0x002fce0000010808 */
[C---:B------:R-:W-:Y:S01]  /*4bf0*/  HMMA.16816.F32 R192, R4.reuse, R46, R32 ;  /* 0x0000002e04c0723c */ /* 0x040fe20000001820 */
[----:B------:R1:W3:Y:S07]  /*4c00*/  MUFU.EX2 R190, R9 ;  /* 0x0000000900be7308 */ /* 0x0002ee0000000800 */
[C---:B------:R-:W-:Y:S08]  /*4c10*/  HMMA.16816.F32 R172, R4.reuse, R50, R28 ;  /* 0x0000003204ac723c */ /* 0x040ff0000000181c */
[----:B------:R-:W-:Y:S01]  /*4c20*/  HMMA.16816.F32 R160, R4, R54, R24 ;  /* 0x0000003604a0723c */ /* 0x000fe20000001818 */
[----:B-1----:R-:W-:-:S07]  /*4c30*/  FFMA.FTZ R9, R100, c[0x0][0x2d0], -R2 ;  /* 0x0000b40064097a23 */ /* 0x002fce0000010802 */
[C---:B------:R-:W-:Y:S08]  /*4c40*/  HMMA.16816.F32 R168, R4.reuse, R58, R20 ;  /* 0x0000003a04a8723c */ /* 0x040ff00000001814 */
[C---:B------:R-:W-:Y:S08]  /*4c50*/  HMMA.16816.F32 R156, R4.reuse, R62, R16 ;  /* 0x0000003e049c723c */ /* 0x040ff00000001810 */
[----:B------:R-:W-:Y:S07]  /*4c60*/  HMMA.16816.F32 R144, R4, R74, R12 ;  /* 0x0000004a0490723c */ /* 0x000fee000000180c */
[----:B----4-:R-:W-:-:S02]  /*4c70*/  F2FP.PACK_AB R4, R238, R239 ;  /* 0x000000efee04723e */ /* 0x010fc400000000ff */
[----:B------:R-:W-:Y:S02]  /*4c80*/  F2FP.PACK_AB R6, R236, R237 ;  /* 0x000000edec06723e */ /* 0x000fe400000000ff */
[----:B------:R-:W-:Y:S02]  /*4c90*/  F2FP.PACK_AB R5, R10, R234 ;  /* 0x000000ea0a05723e */ /* 0x000fe400000000ff */
[----:B------:R-:W-:-:S07]  /*4ca0*/  F2FP.PACK_AB R7, R231, R11 ;  /* 0x0000000be707723e */ /* 0x000fce00000000ff */
[C---:B------:R-:W-:Y:S08]  /*4cb0*/  HMMA.16816.F32 R32, R4.reuse, R68, RZ ;  /* 0x000000440420723c */ /* 0x040ff000000018ff */
[C---:B------:R-:W-:Y:S08]  /*4cc0*/  HMMA.16816.F32 R40, R4.reuse, R70, RZ ;  /* 0x000000460428723c */ /* 0x040ff000000018ff */
[----:B------:R-:W-:Y:S07]  /*4cd0*/  HMMA.16816.F32 R68, R4, R122, RZ ;  /* 0x0000007a0444723c */ /* 0x000fee00000018ff */
[----:B------:R-:W-:-:S02]  /*4ce0*/  IMAD.MOV.U32 R123, RZ, RZ, R188 ;  /* 0x000000ffff7b7224 */ /* 0x000fc400078e00bc */
[----:B------:R1:W-:Y:S01]  /*4cf0*/  MUFU.EX2 R188, R9 ;  /* 0x0000000900bc7308 */ /* 0x0003e20000000800 */
[----:B------:R-:W-:Y:S01]  /*4d00*/  HMMA.16816.F32 R16, R4, R120, RZ ;  /* 0x000000780410723c */ /* 0x000fe200000018ff */
[----:B------:R-:W-:-:S06]  /*4d10*/  IMAD.MOV.U32 R122, RZ, RZ, R181 ;  /* 0x000000ffff7a7224 */ /* 0x000fcc00078e00b5 */
[----:B------:R-:W-:Y:S01]  /*4d20*/  IMAD.MOV.U32 R120, RZ, RZ, R183 ;  /* 0x000000ffff787224 */ /* 0x000fe200078e00b7 */
[----:B------:R-:W-:Y:S01]  /*4d30*/  HMMA.16816.F32 R64, R4, R110, RZ ;  /* 0x0000006e0440723c */ /* 0x000fe200000018ff */
[----:B-1----:R-:W-:-:S04]  /*4d40*/  FFMA.FTZ R9, R137, c[0x0][0x2d0], -R3 ;  /* 0x0000b40089097a23 */ /* 0x002fc80000010803 */
[----:B------:R1:W-:Y:S01]  /*4d50*/  MUFU.EX2 R183, R9 ;  /* 0x0000000900b77308 */ /* 0x0003e20000000800 */
[----:B------:R-:W-:Y:S02]  /*4d60*/  IMAD.MOV.U32 R121, RZ, RZ, R182 ;  /* 0x000000ffff797224 */ /* 0x000fe400078e00b6 */
[----:B------:R-:W-:Y:S01]  /*4d70*/  HMMA.16816.F32 R20, R4, R128, RZ ;  /* 0x000000800414723c */ /* 0x000fe200000018ff */
[----:B-1----:R-:W-:-:S04]  /*4d80*/  FFMA.FTZ R9, R135, c[0x0][0x2d0], -R3 ;  /* 0x0000b40087097a23 */ /* 0x002fc80000010803 */
[----:B------:R1:W-:Y:S03]  /*4d90*/  MUFU.EX2 R181, R9 ;  /* 0x0000000900b57308 */ /* 0x0003e60000000800 */
[----:B------:R-:W-:Y:S01]  /*4da0*/  HMMA.16816.F32 R28, R4, R84, RZ ;  /* 0x00000054041c723c */ /* 0x000fe200000018ff */
[----:B------:R-:W-:Y:S02]  /*4db0*/  IMAD.MOV.U32 R129, RZ, RZ, R180 ;  /* 0x000000ffff817224 */ /* 0x000fe400078e00b4 */
[----:B-1----:R-:W-:-:S04]  /*4dc0*/  FFMA.FTZ R9, R139, c[0x0][0x2d0], -R3 ;  /* 0x0000b4008b097a23 */ /* 0x002fc80000010803 */
[----:B------:R1:W-:Y:S01]  /*4dd0*/  MUFU.EX2 R182, R9 ;  /* 0x0000000900b67308 */ /* 0x0003e20000000800 */
[C---:B------:R-:W-:Y:S08]  /*4de0*/  HMMA.16816.F32 R36, R4.reuse, R86, RZ ;  /* 0x000000560424723c */ /* 0x040ff000000018ff */
[----:B------:R-:W-:Y:S01]  /*4df0*/  HMMA.16816.F32 R12, R4, R124, RZ ;  /* 0x0000007c040c723c */ /* 0x000fe200000018ff */
[----:B-1----:R-:W-:-:S07]  /*4e00*/  FFMA.FTZ R9, R140, c[0x0][0x2d0], -R3 ;  /* 0x0000b4008c097a23 */ /* 0x002fce0000010803 */
[C---:B------:R-:W-:Y:S01]  /*4e10*/  HMMA.16816.F32 R24, R4.reuse, R108, RZ ;  /* 0x0000006c0418723c */ /* 0x040fe200000018ff */
[----:B------:R1:W-:Y:S07]  /*4e20*/  MUFU.EX2 R180, R9 ;  /* 0x0000000900b47308 */ /* 0x0003ee0000000800 */
[C---:B------:R-:W-:Y:S08]  /*4e30*/  HMMA.16816.F32 R76, R4.reuse, R126, RZ ;  /* 0x0000007e044c723c */ /* 0x040ff000000018ff */
[----:B------:R-:W-:Y:S01]  /*4e40*/  HMMA.16816.F32 R84, R4, R130, RZ ;  /* 0x000000820454723c */ /* 0x000fe200000018ff */
[----:B-1----:R-:W-:-:S06]  /*4e50*/  FFMA.FTZ R9, R133, c[0x0][0x2d0], -R0 ;  /* 0x0000b40085097a23 */ /* 0x002fcc0000010800 */
[----:B------:R-:W-:Y:S02]  /*4e60*/  F2FP.PACK_AB R4, R203, R199 ;  /* 0x000000c7cb04723e */ /* 0x000fe400000000ff */
[----:B--2---:R-:W-:Y:S02]  /*4e70*/  F2FP.PACK_AB R5, R196, R189 ;  /* 0x000000bdc405723e */ /* 0x004fe400000000ff */
[----:B------:R-:W-:Y:S02]  /*4e80*/  F2FP.PACK_AB R6, R201, R202 ;  /* 0x000000cac906723e */ /* 0x000fe400000000ff */
[----:B---3--:R-:W-:Y:S01]  /*4e90*/  F2FP.PACK_AB R7, R190, R191 ;  /* 0x000000bfbe07723e */ /* 0x008fe200000000ff */
[----:B------:R1:W-:Y:S06]  /*4ea0*/  MUFU.EX2 R100, R9 ;  /* 0x0000000900647308 */ /* 0x0003ec0000000800 */
[----:B------:R-:W-:Y:S01]  /*4eb0*/  HMMA.16816.F32 R80, R4, R46, R40 ;  /* 0x0000002e0450723c */ /* 0x000fe20000001828 */
[----:B-1----:R-:W-:-:S07]  /*4ec0*/  FFMA.FTZ R9, R134, c[0x0][0x2d0], -R0 ;  /* 0x0000b40086097a23 */ /* 0x002fce0000010800 */
[C---:B------:R-:W-:Y:S01]  /*4ed0*/  HMMA.16816.F32 R40, R4.reuse, R54, R64 ;  /* 0x000000360428723c */ /* 0x040fe20000001840 */
[----:B------:R1:W2:Y:S07]  /*4ee0*/  MUFU.EX2 R65, R9 ;  /* 0x0000000900417308 */ /* 0x0002ae0000000800 */
[----:B------:R-:W-:Y:S01]  /*4ef0*/  HMMA.16816.F32 R124, R4, R44, R32 ;  /* 0x0000002c047c723c */ /* 0x000fe20000001820 */
[----:B------:R-:W-:Y:S01]  /*4f00*/  LDSM.16.MT88.4 R32, [R206+0x2800] ;  /* 0x00280000ce20783b */ /* 0x000fe20000004200 */
[----:B-1----:R-:W-:-:S04]  /*4f10*/  FFMA.FTZ R9, R138, c[0x0][0x2d0], -R0 ;  /* 0x0000b4008a097a23 */ /* 0x002fc80000010800 */
[----:B------:R1:W-:Y:S02]  /*4f20*/  MUFU.EX2 R64, R9 ;  /* 0x0000000900407308 */ /* 0x0003e40000000800 */
[C---:B------:R-:W-:Y:S08]  /*4f30*/  HMMA.16816.F32 R44, R4.reuse, R58, R68 ;  /* 0x0000003a042c723c */ /* 0x040ff00000001844 */
[----:B------:R-:W-:Y:S01]  /*4f40*/  HMMA.16816.F32 R96, R4, R60, R12 ;  /* 0x0000003c0460723c */ /* 0x000fe2000000180c */
[----:B------:R-:W3:Y:S01]  /*4f50*/  LDSM.16.MT88.4 R12, [R205+0x2800] ;  /* 0x00280000cd0c783b */ /* 0x000ee20000004200 */
[----:B-1----:R-:W-:-:S04]  /*4f60*/  FFMA.FTZ R9, R142, c[0x0][0x2d0], -R0 ;  /* 0x0000b4008e097a23 */ /* 0x002fc80000010800 */
[----:B------:R1:W4:Y:S02]  /*4f70*/  MUFU.EX2 R59, R9 ;  /* 0x00000009003b7308 */ /* 0x0003240000000800 */
[C---:B------:R-:W-:Y:S01]  /*4f80*/  HMMA.16816.F32 R112, R4.reuse, R48, R28 ;  /* 0x000000300470723c */ /* 0x040fe2000000181c */
[----:B------:R-:W5:Y:S07]  /*4f90*/  LDSM.16.MT88.4 R28, [R205+0x800] ;  /* 0x00080000cd1c783b */ /* 0x000f6e0000004200 */
[----:B------:R-:W-:Y:S01]  /*4fa0*/  HMMA.16816.F32 R108, R4, R52, R24 ;  /* 0x00000034046c723c */ /* 0x000fe20000001818 */
[----:B------:R-:W2:Y:S01]  /*4fb0*/  LDSM.16.MT88.4 R24, [R206+0x800] ;  /* 0x00080000ce18783b */ /* 0x000ea20000004200 */
[----:B-1----:R-:W-:-:S06]  /*4fc0*/  FFMA.FTZ R9, R141, c[0x0][0x2d0], -R2 ;  /* 0x0000b4008d097a23 */ /* 0x002fcc0000010802 */
[C---:B------:R-:W-:Y:S01]  /*4fd0*/  HMMA.16816.F32 R92, R4.reuse, R56, R16 ;  /* 0x00000038045c723c */ /* 0x040fe20000001810 */
[----:B------:R-:W-:Y:S01]  /*4fe0*/  LDSM.16.MT88.4 R16, [R206+0x1800] ;  /* 0x00180000ce10783b */ /* 0x000fe20000004200 */
[----:B------:R1:W-:Y:S06]  /*4ff0*/  MUFU.EX2 R57, R9 ;  /* 0x0000000900397308 */ /* 0x0003ec0000000800 */
[----:B------:R-:W-:Y:S01]  /*5000*/  HMMA.16816.F32 R88, R4, R72, R20 ;  /* 0x000000480458723c */ /* 0x000fe20000001814 */
[----:B------:R-:W2:Y:S01]  /*5010*/  LDSM.16.MT88.4 R20, [R205+0x1800] ;  /* 0x00180000cd14783b */ /* 0x000ea20000004200 */
[----:B-1----:R-:W-:-:S06]  /*5020*/  FFMA.FTZ R9, R143, c[0x0][0x2d0], -R2 ;  /* 0x0000b4008f097a23 */ /* 0x002fcc0000010802 */
[----:B------:R-:W-:Y:S01]  /*5030*/  HMMA.16816.F32 R36, R4, R50, R36 ;  /* 0x000000320424723c */ /* 0x000fe20000001824 */
[----:B------:R-:W-:Y:S01]  /*5040*/  IMAD.MOV.U32 R66, RZ, RZ, R122 ;  /* 0x000000ffff427224 */ /* 0x000fe200078e007a */
[----:B------:R-:W-:Y:S01]  /*5050*/  LDSM.16.MT88.4 R140, [R206+0xc00] ;  /* 0x000c0000ce8c783b */ /* 0x000fe20000004200 */
[----:B------:R1:W-:Y:S02]  /*5060*/  MUFU.EX2 R58, R9 ;  /* 0x00000009003a7308 */ /* 0x0003e40000000800 */
[----:B-1----:R-:W-:-:S06]  /*5070*/  FFMA.FTZ R9, R136, c[0x0][0x2d0], -R8 ;  /* 0x0000b40088097a23 */ /* 0x002fcc0000010808 */
[----:B------:R1:W-:Y:S01]  /*5080*/  MUFU.EX2 R52, R9 ;  /* 0x0000000900347308 */ /* 0x0003e20000000800 */
[----:B------:R-:W-:Y:S01]  /*5090*/  HMMA.16816.F32 R60, R4, R62, R76 ;  /* 0x0000003e043c723c */ /* 0x000fe2000000184c */
[----:B-1----:R-:W-:-:S06]  /*50a0*/  FFMA.FTZ R9, R107, c[0x0][0x2d0], -R8 ;  /* 0x0000b4006b097a23 */ /* 0x002fcc0000010808 */
[----:B------:R1:W-:Y:S01]  /*50b0*/  MUFU.EX2 R53, R9 ;  /* 0x0000000900357308 */ /* 0x0003e20000000800 */
[----:B------:R-:W-:Y:S07]  /*50c0*/  HMMA.16816.F32 R48, R4, R74, R84 ;  /* 0x0000004a0430723c */ /* 0x000fee0000001854 */
[----:B------:R-:W-:Y:S02]  /*50d0*/  FFMA.FTZ R4, R132, c[0x0][0x2d0], -R2 ;  /* 0x0000b40084047a23 */ /* 0x000fe40000010802 */
[----:B-1----:R-:W-:-:S04]  /*50e0*/  FFMA.FTZ R9, R106, c[0x0][0x2d0], -R8 ;  /* 0x0000b4006a097a23 */ /* 0x002fc80000010808 */
[----:B------:R1:W-:Y:S01]  /*50f0*/  MUFU.EX2 R54, R9 ;  /* 0x0000000900367308 */ /* 0x0003e20000000800 */
[----:B--2---:R-:W-:-:S07]  /*5100*/  F2FP.PACK_AB R5, R65, R100 ;  /* 0x000000644105723e */ /* 0x004fce00000000ff */
[----:B------:R2:W2:Y:S01]  /*5110*/  MUFU.EX2 R55, R4 ;  /* 0x0000000400377308 */ /* 0x0004a20000000800 */
[----:B-1----:R-:W-:-:S07]  /*5120*/  FFMA.FTZ R9, R101, c[0x0][0x2d0], -R8 ;  /* 0x0000b40065097a23 */ /* 0x002fce0000010808 */
[----:B------:R1:W1:Y:S01]  /*5130*/  MUFU.EX2 R56, R9 ;  /* 0x0000000900387308 */ /* 0x0002620000000800 */
[----:B------:R-:W-:Y:S02]  /*5140*/  F2FP.PACK_AB R6, R180, R182 ;  /* 0x000000b6b406723e */ /* 0x000fe400000000ff */
[----:B----4-:R-:W-:Y:S02]  /*5150*/  F2FP.PACK_AB R7, R59, R64 ;  /* 0x000000403b07723e */ /* 0x010fe400000000ff */
[----:B--2---:R-:W-:Y:S01]  /*5160*/  F2FP.PACK_AB R4, R181, R183 ;  /* 0x000000b7b504723e */ /* 0x004fe200000000ff */
[----:B------:R-:W-:Y:S02]  /*5170*/  IMAD.MOV.U32 R107, RZ, RZ, R123 ;  /* 0x000000ffff6b7224 */ /* 0x000fe400078e007b */
[----:B------:R-:W-:Y:S02]  /*5180*/  IMAD.MOV.U32 R106, RZ, RZ, R120 ;  /* 0x000000ffff6a7224 */ /* 0x000fe400078e0078 */
[----:B------:R-:W-:-:S02]  /*5190*/  IMAD.MOV.U32 R101, RZ, RZ, R121 ;  /* 0x000000ffff657224 */ /* 0x000fc400078e0079 */
[----:B---3--:R-:W-:Y:S01]  /*51a0*/  HMMA.16816.F32 R72, R4, R12, R152 ;  /* 0x0000000c0448723c */ /* 0x008fe20000001898 */
[----:B------:R-:W-:-:S07]  /*51b0*/  IMAD.MOV.U32 R67, RZ, RZ, R129 ;  /* 0x000000ffff437224 */ /* 0x000fce00078e0081 */
[----:B-----5:R-:W-:Y:S01]  /*51c0*/  HMMA.16816.F32 R116, R4, R28, R116 ;  /* 0x0000001c0474723c */ /* 0x020fe20000001874 */
[----:B-1----:R-:W-:-:S07]  /*51d0*/  FFMA.FTZ R9, R232, c[0x0][0x2d0], -R3 ;  /* 0x0000b400e8097a23 */ /* 0x002fce0000010803 */
[C---:B------:R-:W-:Y:S08]  /*51e0*/  HMMA.16816.F32 R132, R4.reuse, R24, R176 ;  /* 0x000000180484723c */ /* 0x040ff000000018b0 */
[C---:B------:R-:W-:Y:S08]  /*51f0*/  HMMA.16816.F32 R148, R4.reuse, R20, R148 ;  /* 0x000000140494723c */ /* 0x040ff00000001894 */
[C---:B------:R-:W-:Y:S08]  /*5200*/  HMMA.16816.F32 R164, R4.reuse, R16, R164 ;  /* 0x0000001004a4723c */ /* 0x040ff000000018a4 */
[C---:B------:R-:W-:Y:S08]  /*5210*/  HMMA.16816.F32 R184, R4.reuse, R32, R184 ;  /* 0x0000002004b8723c */ /* 0x040ff000000018b8 */
[C---:B------:R-:W-:Y:S08]  /*5220*/  HMMA.16816.F32 R120, R4.reuse, R30, R192 ;  /* 0x0000001e0478723c */ /* 0x040ff000000018c0 */
[C---:B------:R-:W-:Y:S01]  /*5230*/  HMMA.16816.F32 R136, R4.reuse, R26, R172 ;  /* 0x0000001a0488723c */ /* 0x040fe200000018ac */
[----:B------:R-:W-:Y:S07]  /*5240*/  LDSM.16.MT88.4 R172, [R206+0x1c00] ;  /* 0x001c0000ceac783b */ /* 0x000fee0000004200 */
[C---:B------:R-:W-:Y:S08]  /*5250*/  HMMA.16816.F32 R152, R4.reuse, R22, R160 ;  /* 0x000000160498723c */ /* 0x040ff000000018a0 */
[C---:B------:R-:W-:Y:S08]  /*5260*/  HMMA.16816.F32 R168, R4.reuse, R18, R168 ;  /* 0x0000001204a8723c */ /* 0x040ff000000018a8 */
[C---:B------:R-:W-:Y:S01]  /*5270*/  HMMA.16816.F32 R76, R4.reuse, R14, R156 ;  /* 0x0000000e044c723c */ /* 0x040fe2000000189c */
[----:B------:R-:W-:Y:S07]  /*5280*/  LDSM.16.MT88.4 R156, [R205+0x1c00] ;  /* 0x001c0000cd9c783b */ /* 0x000fee0000004200 */
[----:B------:R-:W-:Y:S07]  /*5290*/  HMMA.16816.F32 R144, R4, R34, R144 ;  /* 0x000000220490723c */ /* 0x000fee0000001890 */
[----:B------:R-:W-:-:S02]  /*52a0*/  F2FP.PACK_AB R4, R55, R188 ;  /* 0x000000bc3704723e */ /* 0x000fc400000000ff */
[----:B------:R-:W-:Y:S02]  /*52b0*/  F2FP.PACK_AB R5, R53, R52 ;  /* 0x000000343505723e */ /* 0x000fe400000000ff */
[----:B------:R-:W-:Y:S02]  /*52c0*/  F2FP.PACK_AB R6, R58, R57 ;  /* 0x000000393a06723e */ /* 0x000fe400000000ff */
[----:B------:R-:W-:-:S07]  /*52d0*/  F2FP.PACK_AB R7, R56, R54 ;  /* 0x000000363807723e */ /* 0x000fce00000000ff */
[C---:B------:R-:W-:Y:S01]  /*52e0*/  HMMA.16816.F32 R128, R4.reuse, R24, R112 ;  /* 0x000000180480723c */ /* 0x040fe20000001870 */
[----:B------:R1:W-:Y:S07]  /*52f0*/  MUFU.EX2 R24, R9 ;  /* 0x0000000900187308 */ /* 0x0003ee0000000800 */
[----:B------:R-:W-:Y:S01]  /*5300*/  HMMA.16816.F32 R36, R4, R26, R36 ;  /* 0x0000001a0424723c */ /* 0x000fe20000001824 */
[----:B-1----:R-:W-:-:S04]  /*5310*/  FFMA.FTZ R9, R233, c[0x0][0x2d0], -R3 ;  /* 0x0000b400e9097a23 */ /* 0x002fc80000010803 */
[----:B------:R1:W2:Y:S03]  /*5320*/  MUFU.EX2 R26, R9 ;  /* 0x00000009001a7308 */ /* 0x0002a60000000800 */
[----:B------:R-:W-:Y:S01]  /*5330*/  HMMA.16816.F32 R40, R4, R22, R40 ;  /* 0x000000160428723c */ /* 0x000fe20000001828 */
[--C-:B-1----:R-:W-:Y:S02]  /*5340*/  FFMA.FTZ R9, R235, c[0x0][0x2d0], -R3.reuse ;  /* 0x0000b400eb097a23 */ /* 0x102fe40000010803 */
[----:B------:R-:W-:-:S04]  /*5350*/  FFMA.FTZ R3, R197, c[0x0][0x2d0], -R3 ;  /* 0x0000b400c5037a23 */ /* 0x000fc80000010803 */
[----:B------:R1:W-:Y:S01]  /*5360*/  MUFU.EX2 R27, R3 ;  /* 0x00000003001b7308 */ /* 0x0003e20000000800 */
[----:B------:R-:W-:Y:S01]  /*5370*/  HMMA.16816.F32 R108, R4, R20, R108 ;  /* 0x00000014046c723c */ /* 0x000fe2000000186c */
[----:B-1----:R-:W-:-:S06]  /*5380*/  FFMA.FTZ R3, R225, c[0x0][0x2d0], -R0 ;  /* 0x0000b400e1037a23 */ /* 0x002fcc0000010800 */
[----:B------:R1:W-:Y:S01]  /*5390*/  MUFU.EX2 R23, R3 ;  /* 0x0000000300177308 */ /* 0x0003e20000000800 */
[----:B------:R-:W-:Y:S01]  /*53a0*/  HMMA.16816.F32 R44, R4, R18, R44 ;  /* 0x00000012042c723c */ /* 0x000fe2000000182c */
[----:B-1----:R-:W-:-:S06]  /*53b0*/  FFMA.FTZ R3, R227, c[0x0][0x2d0], -R0 ;  /* 0x0000b400e3037a23 */ /* 0x002fcc0000010800 */
[----:B------:R1:W3:Y:S01]  /*53c0*/  MUFU.EX2 R21, R3 ;  /* 0x0000000300157308 */ /* 0x0002e20000000800 */
[----:B------:R-:W-:Y:S01]  /*53d0*/  HMMA.16816.F32 R160, R4, R16, R92 ;  /* 0x0000001004a0723c */ /* 0x000fe2000000185c */
[--C-:B-1----:R-:W-:Y:S02]  /*53e0*/  FFMA.FTZ R3, R229, c[0x0][0x2d0], -R0.reuse ;  /* 0x0000b400e5037a23 */ /* 0x102fe40000010800 */
[----:B------:R-:W-:-:S04]  /*53f0*/  FFMA.FTZ R0, R226, c[0x0][0x2d0], -R0 ;  /* 0x0000b400e2007a23 */ /* 0x000fc80000010800 */
[----:B------:R1:W-:Y:S02]  /*5400*/  MUFU.EX2 R20, R0 ;  /* 0x0000000000147308 */ /* 0x0003e40000000800 */
[----:B-1----:R-:W-:-:S06]  /*5410*/  FFMA.FTZ R0, R221, c[0x0][0x2d0], -R2 ;  /* 0x0000b400dd007a23 */ /* 0x002fcc0000010802 */
[----:B------:R1:W-:Y:S01]  /*5420*/  MUFU.EX2 R19, R0 ;  /* 0x0000000000137308 */ /* 0x0003e20000000800 */
[----:B------:R-:W-:Y:S01]  /*5430*/  HMMA.16816.F32 R176, R4, R28, R124 ;  /* 0x0000001c04b0723c */ /* 0x000fe2000000187c */
[----:B------:R-:W4:Y:S01]  /*5440*/  LDSM.16.MT88.4 R124, [R205+0xc00] ;  /* 0x000c0000cd7c783b */ /* 0x000f220000004200 */
[----:B-1----:R-:W-:-:S05]  /*5450*/  FFMA.FTZ R0, R223, c[0x0][0x2d0], -R2 ;  /* 0x0000b400df007a23 */ /* 0x002fca0000010802 */
[----:B------:R1:W-:Y:S01]  /*5460*/  MUFU.EX2 R16, R0 ;  /* 0x0000000000107308 */ /* 0x0003e20000000800 */
[----:B------:R-:W-:Y:S01]  /*5470*/  HMMA.16816.F32 R68, R4, R12, R96 ;  /* 0x0000000c0444723c */ /* 0x000fe20000001860 */
[----:B-1----:R-:W-:-:S06]  /*5480*/  FFMA.FTZ R0, R228, c[0x0][0x2d0], -R2 ;  /* 0x0000b400e4007a23 */ /* 0x002fcc0000010802 */
[----:B------:R1:W-:Y:S01]  /*5490*/  MUFU.EX2 R18, R0 ;  /* 0x0000000000127308 */ /* 0x0003e20000000800 */
[----:B------:R-:W-:Y:S01]  /*54a0*/  HMMA.16816.F32 R60, R4, R14, R60 ;  /* 0x0000000e043c723c */ /* 0x000fe2000000183c */
[----:B-1----:R-:W-:-:S06]  /*54b0*/  FFMA.FTZ R0, R198, c[0x0][0x2d0], -R8 ;  /* 0x0000b400c6007a23 */ /* 0x002fcc0000010808 */
[----:B------:R1:W-:Y:S01]  /*54c0*/  MUFU.EX2 R12, R0 ;  /* 0x00000000000c7308 */ /* 0x0003e20000000800 */
[----:B------:R-:W-:Y:S01]  /*54d0*/  HMMA.16816.F32 R28, R4, R30, R80 ;  /* 0x0000001e041c723c */ /* 0x000fe20000001850 */
[----:B------:R-:W-:-:S07]  /*54e0*/  FFMA.FTZ R2, R230, c[0x0][0x2d0], -R2 ;  /* 0x0000b400e6027a23 */ /* 0x000fce0000010802 */
[----:B------:R-:W-:Y:S01]  /*54f0*/  HMMA.16816.F32 R84, R4, R32, R88 ;  /* 0x000000200454723c */ /* 0x000fe20000001858 */
[----:B-1----:R-:W-:-:S07]  /*5500*/  FFMA.FTZ R0, R200, c[0x0][0x2d0], -R8 ;  /* 0x0000b400c8007a23 */ /* 0x002fce0000010808 */
[----:B------:R-:W-:Y:S01]  /*5510*/  HMMA.16816.F32 R48, R4, R34, R48 ;  /* 0x000000220430723c */ /* 0x000fe20000001830 */
[----:B------:R-:W1:Y:S01]  /*5520*/  LDSM.16.MT88.4 R4, [R206+0x2c00] ;  /* 0x002c0000ce04783b */ /* 0x000e620000004200 */
[----:B------:R5:W-:Y:S08]  /*5530*/  MUFU.EX2 R13, R0 ;  /* 0x00000000000d7308 */ /* 0x000bf00000000800 */
[----:B------:R-:W1:Y:S08]  /*5540*/  MUFU.EX2 R25, R9 ;  /* 0x0000000900197308 */ /* 0x000e700000000800 */
[----:B------:R-:W1:Y:S01]  /*5550*/  MUFU.EX2 R22, R3 ;  /* 0x0000000300167308 */ /* 0x000e620000000800 */
[--C-:B-----5:R-:W-:Y:S01]  /*5560*/  FFMA.FTZ R0, R222, c[0x0][0x2d0], -R8.reuse ;  /* 0x0000b400de007a23 */ /* 0x120fe20000010808 */
[----:B--2---:R-:W-:Y:S01]  /*5570*/  F2FP.PACK_AB R92, R26, R24 ;  /* 0x000000181a5c723e */ /* 0x004fe200000000ff */
[----:B------:R-:W2:Y:S05]  /*5580*/  LDSM.16.MT88.4 R80, [R205+0x2c00] ;  /* 0x002c0000cd50783b */ /* 0x000eaa0000004200 */
[----:B------:R5:W-:Y:S08]  /*5590*/  MUFU.EX2 R14, R0 ;  /* 0x00000000000e7308 */ /* 0x000bf00000000800 */
[----:B------:R1:W1:Y:S01]  /*55a0*/  MUFU.EX2 R17, R2 ;  /* 0x0000000200117308 */ /* 0x0002620000000800 */
[----:B-----5:R-:W-:-:S07]  /*55b0*/  FFMA.FTZ R0, R224, c[0x0][0x2d0], -R8 ;  /* 0x0000b400e0007a23 */ /* 0x020fce0000010808 */
[----:B------:R5:W2:Y:S01]  /*55c0*/  MUFU.EX2 R15, R0 ;  /* 0x00000000000f7308 */ /* 0x000aa20000000800 */
[----:B-1----:R-:W-:Y:S01]  /*55d0*/  @P2 IMAD.HI.U32 R2, R101, c[0x0][0x2c8], RZ ;  /* 0x0000b20065022a27 */ /* 0x002fe200078e00ff */
[----:B---3--:R-:W-:Y:S02]  /*55e0*/  F2FP.PACK_AB R93, R21, R23 ;  /* 0x00000017155d723e */ /* 0x008fe400000000ff */
[----:B------:R-:W-:Y:S02]  /*55f0*/  F2FP.PACK_AB R94, R27, R25 ;  /* 0x000000191b5e723e */ /* 0x000fe400000000ff */
[----:B------:R-:W-:Y:S01]  /*5600*/  F2FP.PACK_AB R95, R20, R22 ;  /* 0x00000016145f723e */ /* 0x000fe200000000ff */
[----:B-----5:R-:W-:Y:S01]  /*5610*/  IMAD.MOV.U32 R0, RZ, RZ, R101 ;  /* 0x000000ffff007224 */ /* 0x020fe200078e0065 */
[----:B------:R-:W-:Y:S01]  /*5620*/  @P2 SHF.R.U32.HI R0, RZ, c[0x0][0x2cc], R2 ;  /* 0x0000b300ff002a19 */ /* 0x000fe20000011602 */
[----:B------:R-:W-:Y:S01]  /*5630*/  IMAD.MOV.U32 R2, RZ, RZ, c[0x0][0x168] ;  /* 0x00005a00ff027624 */ /* 0x000fe200078e00ff */
[----:B------:R-:W-:-:S02]  /*5640*/  F2FP.PACK_AB R96, R16, R19 ;  /* 0x000000131060723e */ /* 0x000fc400000000ff */
[----:B------:R-:W-:Y:S02]  /*5650*/  F2FP.PACK_AB R97, R13, R12 ;  /* 0x0000000c0d61723e */ /* 0x000fe400000000ff */
[----:B------:R-:W-:Y:S02]  /*5660*/  F2FP.PACK_AB R98, R17, R18 ;  /* 0x000000121162723e */ /* 0x000fe400000000ff */
[----:B--2---:R-:W-:Y:S02]  /*5670*/  F2FP.PACK_AB R99, R15, R14 ;  /* 0x0000000e0f63723e */ /* 0x004fe400000000ff */
[----:B------:R-:W-:Y:S01]  /*5680*/  IADD3 R0, R0, c[0x0][0x1d0], -R2 ;  /* 0x0000740000007a10 */ /* 0x000fe20007ffe802 */
[----:B----4-:R-:W-:Y:S03]  /*5690*/  HMMA.16816.F32 R116, R92, R124, R116 ;  /* 0x0000007c5c74723c */ /* 0x010fe60000001874 */
[----:B------:R-:W-:Y:S01]  /*56a0*/  SHF.R.S32.HI R2, RZ, 0x1f, R0 ;  /* 0x0000001fff027819 */ /* 0x000fe20000011400 */
[----:B------:R-:W-:-:S04]  /*56b0*/  FADD.FTZ R8, R234, R10 ;  /* 0x0000000aea087221 */ /* 0x000fc80000010000 */
[----:B------:R-:W-:Y:S01]  /*56c0*/  HMMA.16816.F32 R120, R92, R126, R120 ;  /* 0x0000007e5c78723c */ /* 0x000fe20000001878 */
[----:B------:R-:W-:-:S07]  /*56d0*/  FADD.FTZ R3, R107, R106 ;  /* 0x0000006a6b037221 */ /* 0x000fce0000010000 */
[----:B------:R-:W-:Y:S01]  /*56e0*/  HMMA.16816.F32 R112, R96, R124, R176 ;  /* 0x0000007c6070723c */ /* 0x000fe200000018b0 */
[----:B------:R-:W-:-:S07]  /*56f0*/  FADD.FTZ R11, R11, R8 ;  /* 0x000000080b0b7221 */ /* 0x000fce0000010000 */
[----:B------:R-:W-:Y:S07]  /*5700*/  HMMA.16816.F32 R124, R96, R126, R28 ;  /* 0x0000007e607c723c */ /* 0x000fee000000181c */
[----:B------:R-:W-:Y:S01]  /*5710*/  LEA.HI R28, R2, R0, RZ, 0x6 ;  /* 0x00000000021c7211 */ /* 0x000fe200078f30ff */
[----:B------:R-:W-:Y:S02]  /*5720*/  FADD.FTZ R0, R239, R238 ;  /* 0x000000eeef007221 */ /* 0x000fe40000010000 */
[----:B------:R-:W-:-:S02]  /*5730*/  FADD.FTZ R2, R251, R250 ;  /* 0x000000fafb027221 */ /* 0x000fc40000010000 */
[----:B------:R-:W-:Y:S02]  /*5740*/  FADD.FTZ R0, R237, R0 ;  /* 0x00000000ed007221 */ /* 0x000fe40000010000 */
[----:B------:R-:W-:Y:S02]  /*5750*/  FADD.FTZ R10, R252, R3 ;  /* 0x00000003fc0a7221 */ /* 0x000fe40000010000 */
[----:B------:R-:W-:Y:S02]  /*5760*/  FADD.FTZ R9, R248, R2 ;  /* 0x00000002f8097221 */ /* 0x000fe40000010000 */
[----:B------:R-:W-:Y:S02]  /*5770*/  FADD.FTZ R8, R236, R0 ;  /* 0x00000000ec087221 */ /* 0x000fe40000010000 */
[----:B------:R-:W-:Y:S01]  /*5780*/  FADD.FTZ R3, R231, R11 ;  /* 0x0000000be7037221 */ /* 0x000fe20000010000 */
[----:B------:R-:W-:Y:S01]  /*5790*/  HMMA.16816.F32 R88, R92, R4, R184 ;  /* 0x000000045c58723c */ /* 0x000fe200000018b8 */
[----:B------:R-:W-:-:S02]  /*57a0*/  FADD.FTZ R2, R66, R10 ;  /* 0x0000000a42027221 */ /* 0x000fc40000010000 */
[----:B------:R-:W-:Y:S02]  /*57b0*/  FADD.FTZ R0, R249, R9 ;  /* 0x00000009f9007221 */ /* 0x000fe40000010000 */
[----:B------:R-:W-:-:S03]  /*57c0*/  FADD.FTZ R3, R189, R3 ;  /* 0x00000003bd037221 */ /* 0x000fc60000010000 */
[----:B------:R-:W-:Y:S01]  /*57d0*/  HMMA.16816.F32 R84, R96, R4, R84 ;  /* 0x000000046054723c */ /* 0x000fe20000001854 */
[----:B------:R-:W-:-:S06]  /*57e0*/  FADD.FTZ R3, R196, R3 ;  /* 0x00000003c4037221 */ /* 0x000fcc0000010000 */
        /* <DEDUP_REMOVED lines=33> */
[----:B------:R-:W-:Y:S01]  /*5a00*/  FADD.FTZ R4, R23, R5 ;  /* 0x0000000517047221 */ /* 0x000fe20000010000 */
[----:B------:R-:W-:Y:S01]  /*5a10*/  SHF.R.S32.HI R5, RZ, 0x6, R28 ;  /* 0x00000006ff057819 */ /* 0x000fe2000001141c */
[----:B------:R-:W-:Y:S02]  /*5a20*/  FADD.FTZ R3, R16, R3 ;  /* 0x0000000310037221 */ /* 0x000fe40000010000 */
[----:B------:R-:W-:Y:S01]  /*5a30*/  FADD.FTZ R2, R13, R2 ;  /* 0x000000020d027221 */ /* 0x000fe20000010000 */
[----:B------:R-:W-:Y:S01]  /*5a40*/  IMNMX R5, RZ, R5, !PT ;  /* 0x00000005ff057217 */ /* 0x000fe20007800200 */
[----:B------:R-:W-:Y:S01]  /*5a50*/  FADD.FTZ R0, R26, R0 ;  /* 0x000000001a007221 */ /* 0x000fe20000010000 */
[----:B------:R-:W-:Y:S01]  /*5a60*/  IADD3 R202, R67, -0x2, RZ ;  /* 0xfffffffe43ca7810 */ /* 0x000fe20007ffe0ff */
[----:B------:R-:W-:-:S02]  /*5a70*/  FADD.FTZ R4, R21, R4 ;  /* 0x0000000415047221 */ /* 0x000fc40000010000 */
[----:B------:R-:W-:Y:S02]  /*5a80*/  FADD.FTZ R3, R18, R3 ;  /* 0x0000000312037221 */ /* 0x000fe40000010000 */
[----:B------:R-:W-:Y:S01]  /*5a90*/  FADD.FTZ R2, R14, R2 ;  /* 0x000000020e027221 */ /* 0x000fe20000010000 */
[----:B------:R1:W-:Y:S01]  /*5aa0*/  STL [R1+0x34], R5 ;  /* 0x0000340501007387 */ /* 0x0003e20000100800 */
[----:B------:R-:W-:Y:S01]  /*5ab0*/  FADD.FTZ R0, R25, R0 ;  /* 0x0000000019007221 */ /* 0x000fe20000010000 */
[----:B------:R-:W-:Y:S01]  /*5ac0*/  ISETP.GE.AND P0, PT, R202, R5, PT ;  /* 0x00000005ca00720c */ /* 0x000fe20003f06270 */
[----:B------:R-:W-:Y:S02]  /*5ad0*/  FADD.FTZ R4, R22, R4 ;  /* 0x0000000416047221 */ /* 0x000fe40000010000 */
[----:B-1----:R-:W-:Y:S02]  /*5ae0*/  FADD.FTZ R5, R17, R3 ;  /* 0x0000000311057221 */ /* 0x002fe40000010000 */
[----:B------:R-:W-:-:S02]  /*5af0*/  FADD.FTZ R3, R15, R2 ;  /* 0x000000020f037221 */ /* 0x000fc40000010000 */
[----:B------:R-:W-:Y:S02]  /*5b00*/  FADD.FTZ R2, R27, R0 ;  /* 0x000000001b027221 */ /* 0x000fe40000010000 */
[----:B------:R-:W-:Y:S01]  /*5b10*/  FADD.FTZ R0, R20, R4 ;  /* 0x0000000414007221 */ /* 0x000fe20000010000 */
[----:B------:R1:W-:Y:S04]  /*5b20*/  STL [R1+0x20], R5 ;  /* 0x0000200501007387 */ /* 0x0003e80000100800 */
[----:B------:R1:W-:Y:S04]  /*5b30*/  STL [R1+0x24], R3 ;  /* 0x0000240301007387 */ /* 0x0003e80000100800 */
[----:B------:R1:W-:Y:S04]  /*5b40*/  STL [R1+0x2c], R0 ;  /* 0x00002c0001007387 */ /* 0x0003e80000100800 */
[----:B------:R1:W-:Y:S01]  /*5b50*/  STL [R1+0x28], R2 ;  /* 0x0000280201007387 */ /* 0x0003e20000100800 */
        /* <DEDUP_REMOVED lines=18> */
[----:B------:R-:W-:Y:S01]  /*5c80*/  @!UPT UIADD3 URZ, URZ, URZ, URZ ;  /* 0x0000003f3f3ff290 */ /* 0x000fe2000fffe03f */
[----:B------:R-:W-:Y:S11]  /*5c90*/  @!P0 BRA `(.L_x_552) ;  /* 0x000047e000008947 */ /* 0x000ff60003800000 */
[----:B-1----:R-:W-:Y:S01]  /*5ca0*/  MOV R101, R104 ;  /* 0x0000006800657202 */ /* 0x002fe20000000f00 */
[----:B------:R-:W-:Y:S01]  /*5cb0*/  IMAD.MOV.U32 R107, RZ, RZ, R102 ;  /* 0x000000ffff6b7224 */ /* 0x000fe200078e0066 */
[----:B------:R-:W-:Y:S01]  /*5cc0*/  MOV R100, R105 ;  /* 0x0000006900647202 */ /* 0x000fe20000000f00 */
[----:B------:R-:W-:Y:S01]  /*5cd0*/  IMAD.MOV.U32 R221, RZ, RZ, R202 ;  /* 0x000000ffffdd7224 */ /* 0x000fe200078e00ca */
[----:B------:R-:W-:-:S07]  /*5ce0*/  MOV R106, R103 ;  /* 0x00000067006a7202 */ /* 0x000fce0000000f00 */
.L_x_553:
[----:B------:R-:W2:Y:S01]  /*5cf0*/  LDL.64 R42, [R1+0x10] ;  /* 0x00001000012a7983 */ /* 0x000ea20000100a00 */
[----:B------:R-:W-:Y:S04]  /*5d00*/  DEPBAR.LE SB0, 0x0 ;  /* 0x000080000000791a */ /* 0x000fe80000000000 */
[----:B------:R-:W-:Y:S01]  /*5d10*/  WARPSYNC 0xffffffff ;  /* 0xffffffff00007948 */ /* 0x000fe20003800000 */
[----:B------:R-:W3:Y:S04]  /*5d20*/  LDL R44, [R1+0x1c] ;  /* 0x00001c00012c7983 */ /* 0x000ee80000100800 */
[----:B------:R-:W-:Y:S01]  /*5d30*/  BAR.SYNC.DEFER_BLOCKING 0x0 ;  /* 0x0000000000007b1d */ /* 0x000fe20000010000 */
[C---:B------:R-:W-:Y:S11]  /*5d40*/  ISETP.GE.AND P6, PT, R221.reuse, RZ, PT ;  /* 0x000000ffdd00720c */ /* 0x040ff60003fc6270 */
[----:B------:R-:W-:Y:S02]  /*5d50*/  @!UPT UIADD3 URZ, URZ, URZ, URZ ;  /* 0x0000003f3f3ff290 */ /* 0x000fe4000fffe03f */
[----:B-1----:R-:W-:Y:S01]  /*5d60*/  @P6 SHF.R.S32.HI R0, RZ, 0x1f, R221 ;  /* 0x0000001fff006819 */ /* 0x002fe200000114dd */
[C---:B------:R-:W-:Y:S04]  /*5d70*/  @P6 IMAD.WIDE.U32 R28, R221.reuse, c[0x0][0x208], RZ ;  /* 0x00008200dd1c6a25 */ /* 0x040fe800078e00ff */
[----:B------:R-:W-:Y:S01]  /*5d80*/  @P6 IMAD R0, R0, c[0x0][0x208], RZ ;  /* 0x0000820000006a24 */ /* 0x000fe200078e02ff */
[----:B------:R-:W-:Y:S01]  /*5d90*/  @P6 SHF.L.U32 R2, R28, 0x6, RZ ;  /* 0x000000061c026819 */ /* 0x000fe200000006ff */
[----:B------:R-:W-:Y:S02]  /*5da0*/  @P6 IMAD.MOV.U32 R102, RZ, RZ, c[0x0][0x208] ;  /* 0x00008200ff666624 */ /* 0x000fe400078e00ff */
[----:B------:R-:W-:Y:S01]  /*5db0*/  @P6 IMAD R0, R221, c[0x0][0x20c], R0 ;  /* 0x00008300dd006a24 */ /* 0x000fe200078e0200 */
[----:B------:R-:W4:Y:S02]  /*5dc0*/  LDL R232, [R1+0x30] ;  /* 0x0000300001e87983 */ /* 0x000f240000100800 */
[----:B------:R-:W-:Y:S02]  /*5dd0*/  @P6 LEA R3, P0, R102, R2, 0x5 ;  /* 0x0000000266036211 */ /* 0x000fe400078028ff */
[----:B------:R-:W-:Y:S01]  /*5de0*/  LDSM.16.M88.4 R64, [R207] ;  /* 0x00000000cf40783b */ /* 0x000fe20000000200 */
[----:B------:R-:W-:Y:S04]  /*5df0*/  @P6 IADD3 R0, R29, R0, RZ ;  /* 0x000000001d006210 */ /* 0x000fe80007ffe0ff */
[----:B------:R-:W-:Y:S01]  /*5e00*/  @P6 SHF.L.U64.HI R0, R28, 0x6, R0 ;  /* 0x000000061c006819 */ /* 0x000fe20000010200 */
[----:B------:R-:W-:Y:S02]  /*5e10*/  @P6 IMAD.MOV.U32 R28, RZ, RZ, c[0x0][0x20c] ;  /* 0x00008300ff1c6624 */ /* 0x000fe400078e00ff */
[----:B------:R-:W1:Y:S03]  /*5e20*/  LDSM.16.M88.4 R16, [R204] ;  /* 0x00000000cc10783b */ /* 0x000e660000000200 */
[----:B------:R-:W-:Y:S05]  /*5e30*/  @P6 LEA.HI.X R102, R102, R0, R28, 0x5, P0 ;  /* 0x0000000066666211 */ /* 0x000fea00000f2c1c */
[----:B------:R-:W5:Y:S08]  /*5e40*/  LDSM.16.M88.4 R60, [R207+0x1000] ;  /* 0x00100000cf3c783b */ /* 0x000f700000000200 */
[----:B------:R-:W5:Y:S08]  /*5e50*/  LDSM.16.M88.4 R32, [R204+0x400] ;  /* 0x00040000cc20783b */ /* 0x000f700000000200 */
[----:B------:R-:W2:Y:S08]  /*5e60*/  LDSM.16.M88.4 R48, [R204+0x800] ;  /* 0x00080000cc30783b */ /* 0x000eb00000000200 */
[----:B------:R-:W2:Y:S01]  /*5e70*/  LDSM.16.M88.4 R108, [R204+0xc00] ;  /* 0x000c0000cc6c783b */ /* 0x000ea20000000200 */
[-C--:B-1----:R-:W-:Y:S07]  /*5e80*/  HMMA.16816.F32 R4, R64, R16.reuse, RZ ;  /* 0x000000104004723c */ /* 0x082fee00000018ff */
[----:B------:R-:W-:Y:S01]  /*5e90*/  LDSM.16.M88.4 R176, [R208] ;  /* 0x00000000d0b0783b */ /* 0x000fe20000000200 */
[C---:B-----5:R-:W-:Y:S07]  /*5ea0*/  HMMA.16816.F32 R8, R60.reuse, R16, RZ ;  /* 0x000000103c08723c */ /* 0x060fee00000018ff */
[----:B------:R-:W1:Y:S01]  /*5eb0*/  LDSM.16.M88.4 R180, [R209] ;  /* 0x00000000d1b4783b */ /* 0x000e620000000200 */
[-C--:B------:R-:W-:Y:S07]  /*5ec0*/  HMMA.16816.F32 R12, R60, R18.reuse, RZ ;  /* 0x000000123c0c723c */ /* 0x080fee00000018ff */
[----:B------:R-:W5:Y:S01]  /*5ed0*/  LDSM.16.M88.4 R184, [R208+0x1000] ;  /* 0x00100000d0b8783b */ /* 0x000f620000000200 */
[C---:B------:R-:W-:Y:S07]  /*5ee0*/  HMMA.16816.F32 R16, R64.reuse, R18, RZ ;  /* 0x000000124010723c */ /* 0x040fee00000018ff */
[----:B------:R-:W1:Y:S01]  /*5ef0*/  LDSM.16.M88.4 R188, [R220] ;  /* 0x00000000dcbc783b */ /* 0x000e620000000200 */
[-C--:B------:R-:W-:Y:S07]  /*5f00*/  HMMA.16816.F32 R20, R64, R32.reuse, RZ ;  /* 0x000000204014723c */ /* 0x080fee00000018ff */
[----:B------:R-:W1:Y:S01]  /*5f10*/  LDSM.16.M88.4 R192, [R219] ;  /* 0x00000000dbc0783b */ /* 0x000e620000000200 */
[C---:B------:R-:W-:Y:S07]  /*5f20*/  HMMA.16816.F32 R24, R60.reuse, R32, RZ ;  /* 0x000000203c18723c */ /* 0x040fee00000018ff */
[----:B------:R-:W1:Y:S01]  /*5f30*/  LDSM.16.M88.4 R196, [R218] ;  /* 0x00000000dac4783b */ /* 0x000e620000000200 */
[-C--:B------:R-:W-:Y:S07]  /*5f40*/  HMMA.16816.F32 R28, R60, R34.reuse, RZ ;  /* 0x000000223c1c723c */ /* 0x080fee00000018ff */
[----:B------:R-:W5:Y:S04]  /*5f50*/  LDL R225, [R1+0x48] ;  /* 0x0000480001e17983 */ /* 0x000f680000100800 */
[----:B------:R-:W5:Y:S04]  /*5f60*/  LDL R222, [R1+0x58] ;  /* 0x0000580001de7983 */ /* 0x000f680000100800 */
[----:B------:R-:W5:Y:S06]  /*5f70*/  LDL.64 R234, [R1+0x8] ;  /* 0x0000080001ea7983 */ /* 0x000f6c0000100a00 */
[----:B------:R-:W5:Y:S01]  /*5f80*/  LDL R224, [R1+0x18] ;  /* 0x0000180001e07983 */ /* 0x000f620000100800 */
[----:B--2---:R-:W-:Y:S04]  /*5f90*/  @P6 IADD3 R32, P1, R2, R42, RZ ;  /* 0x0000002a02206210 */ /* 0x004fe80007f3e0ff */
[----:B------:R-:W-:Y:S02]  /*5fa0*/  @P6 LEA R104, P0, R32, c[0x0][0x1f8], 0x1 ;  /* 0x00007e0020686a11 */ /* 0x000fe400078008ff */
[----:B---3--:R-:W-:Y:S02]  /*5fb0*/  @P6 IADD3.X R33, R0, R44, RZ, P1, !PT ;  /* 0x0000002c00216210 */ /* 0x008fe40000ffe4ff */
[----:B------:R-:W-:Y:S02]  /*5fc0*/  @P6 IADD3 R56, P1, R42, 0x20, RZ ;  /* 0x000000202a386810 */ /* 0x000fe40007f3e0ff */
[----:B------:R-:W-:Y:S02]  /*5fd0*/  @P6 LEA.HI.X R105, R32, c[0x0][0x1fc], R33, 0x1, P0 ;  /* 0x00007f0020696a11 */ /* 0x000fe400000f0c21 */
[C---:B------:R-:W-:Y:S02]  /*5fe0*/  HMMA.16816.F32 R32, R64.reuse, R34, RZ ;  /* 0x000000224020723c */ /* 0x040fe400000018ff */
[--C-:B------:R-:W-:Y:S01]  /*5ff0*/  @P6 IMAD.X R202, RZ, RZ, R44.reuse, P1 ;  /* 0x000000ffffca6224 */ /* 0x100fe200008e062c */
[----:B------:R-:W-:Y:S04]  /*6000*/  @P6 IADD3 R40, P1, R2, R56, RZ ;  /* 0x0000003802286210 */ /* 0x000fe80007f3e0ff */
[----:B------:R-:W-:Y:S01]  /*6010*/  @P6 IADD3.X R41, R0, R202, RZ, P1, !PT ;  /* 0x000000ca00296210 */ /* 0x000fe20000ffe4ff */
[-C--:B------:R-:W-:Y:S01]  /*6020*/  HMMA.16816.F32 R36, R64, R48.reuse, RZ ;  /* 0x000000304024723c */ /* 0x080fe200000018ff */
[----:B------:R-:W-:Y:S03]  /*6030*/  @P6 IADD3 R53, P1, R42, 0x40, RZ ;  /* 0x000000402a356810 */ /* 0x000fe60007f3e0ff */
[----:B------:R-:W-:Y:S02]  /*6040*/  @P6 LEA R200, P0, R40, c[0x0][0x1f8], 0x1 ;  /* 0x00007e0028c86a11 */ /* 0x000fe400078008ff */
[----:B------:R-:W-:Y:S01]  /*6050*/  @P6 IMAD.X R103, RZ, RZ, R44, P1 ;  /* 0x000000ffff676224 */ /* 0x000fe200008e062c */
[----:B------:R-:W-:Y:S02]  /*6060*/  @P6 IADD3 R2, P1, R2, R53, RZ ;  /* 0x0000003502026210 */ /* 0x000fe40007f3e0ff */
[----:B------:R-:W-:Y:S03]  /*6070*/  @P6 LEA.HI.X R201, R40, c[0x0][0x1fc], R41, 0x1, P0 ;  /* 0x00007f0028c96a11 */ /* 0x000fe600000f0c29 */
[----:B------:R-:W-:Y:S02]  /*6080*/  @P6 IADD3.X R0, R0, R103, RZ, P1, !PT ;  /* 0x0000006700006210 */ /* 0x000fe40000ffe4ff */
[C---:B------:R-:W-:Y:S02]  /*6090*/  @P6 LEA R54, P1, R2.reuse, c[0x0][0x1f8], 0x1 ;  /* 0x00007e0002366a11 */ /* 0x040fe400078208ff */
[C---:B------:R-:W-:Y:S02]  /*60a0*/  @P6 IADD3 R52, P0, R3.reuse, R42, RZ ;  /* 0x0000002a03346210 */ /* 0x040fe40007f1e0ff */
[C---:B------:R-:W-:Y:S02]  /*60b0*/  HMMA.16816.F32 R40, R60.reuse, R48, RZ ;  /* 0x000000303c28723c */ /* 0x040fe400000018ff */
[----:B------:R-:W-:Y:S02]  /*60c0*/  @P6 LEA.HI.X R55, R2, c[0x0][0x1fc], R0, 0x1, P1 ;  /* 0x00007f0002376a11 */ /* 0x000fe400008f0c00 */
[----:B----4-:R-:W-:Y:S02]  /*60d0*/  @P6 SHF.L.U32 R0, R232, 0x1, RZ ;  /* 0x00000001e8006819 */ /* 0x010fe400000006ff */
[C---:B------:R-:W-:Y:S01]  /*60e0*/  @P6 IADD3 R2, P1, R3.reuse, R56, RZ ;  /* 0x0000003803026210 */ /* 0x040fe20007f3e0ff */
[----:B------:R-:W-:Y:S01]  /*60f0*/  @P6 IMAD.X R48, R102, 0x1, R44, P0 ;  /* 0x0000000166306824 */ /* 0x000fe200000e062c */
[C---:B------:R-:W-:Y:S01]  /*6100*/  @P6 LEA R58, P0, R52.reuse, c[0x0][0x1f8], 0x1 ;  /* 0x00007e00343a6a11 */ /* 0x040fe200078008ff */
[-C--:B------:R-:W-:Y:S01]  /*6110*/  HMMA.16816.F32 R44, R60, R50.reuse, RZ ;  /* 0x000000323c2c723c */ /* 0x080fe200000018ff */
[----:B------:R-:W-:Y:S01]  /*6120*/  @!PT LDS RZ, [RZ] ;  /* 0x00000000fffff984 */ /* 0x000fe20000000800 */
[----:B------:R-:W-:Y:S01]  /*6130*/  @!PT LDS RZ, [RZ] ;  /* 0x00000000fffff984 */ /* 0x000fe20000000800 */
[----:B------:R-:W-:Y:S01]  /*6140*/  @!PT LDS RZ, [RZ] ;  /* 0x00000000fffff984 */ /* 0x000fe20000000800 */
[----:B------:R2:W-:Y:S02]  /*6150*/  @P6 LDGSTS.E.BYPASS.LTC128B.128 [R0+0x100], [R104.64], !P5 ;  /* 0x0010000068006fae */ /* 0x0005e4000e901d46 */
[----:B------:R-:W-:Y:S01]  /*6160*/  @P6 LEA.HI.X R59, R52, c[0x0][0x1fc], R48, 0x1, P0 ;  /* 0x00007f00343b6a11 */ /* 0x000fe200000f0c30 */
[C---:B------:R-:W-:Y:S01]  /*6170*/  @P6 IMAD.X R202, R102.reuse, 0x1, R202, P1 ;  /* 0x0000000166ca6824 */ /* 0x040fe200008e06ca */
[----:B------:R-:W-:Y:S03]  /*6180*/  @P6 IADD3 R3, P0, R3, R53, RZ ;  /* 0x0000003503036210 */ /* 0x000fe60007f1e0ff */
[C---:B------:R-:W-:Y:S01]  /*6190*/  HMMA.16816.F32 R48, R64.reuse, R50, RZ ;  /* 0x000000324030723c */ /* 0x040fe200000018ff */
[----:B------:R3:W-:Y:S08]  /*61a0*/  @P6 LDGSTS.E.BYPASS.LTC128B.128 [R0+0x1100], [R200.64], !P4 ;  /* 0x01100000c8006fae */ /* 0x0007f0000e101d46 */
[----:B------:R4:W-:Y:S08]  /*61b0*/  @P6 LDGSTS.E.BYPASS.LTC128B.128 [R0+0x2100], [R54.64], !P3 ;  /* 0x0210000036006fae */ /* 0x0009f0000d901d46 */
[----:B------:R1:W-:Y:S01]  /*61c0*/  @P6 LDGSTS.E.BYPASS.LTC128B.128 [R0+0x900], [R58.64], !P5 ;  /* 0x009000003a006fae */ /* 0x0003e2000e901d46 */
[----:B--2---:R-:W-:Y:S02]  /*61d0*/  @P6 IADD3.X R104, R102, R103, RZ, P0, !PT ;  /* 0x0000006766686210 */ /* 0x004fe400007fe4ff */
[C---:B------:R-:W-:Y:S04]  /*61e0*/  @P6 LEA R102, P0, R2.reuse, c[0x0][0x1f8], 0x1 ;  /* 0x00007e0002666a11 */ /* 0x040fe800078008ff */
[----:B------:R-:W-:Y:S02]  /*61f0*/  @P6 LEA.HI.X R103, R2, c[0x0][0x1fc], R202, 0x1, P0 ;  /* 0x00007f0002676a11 */ /* 0x000fe400000f0cca */
[C---:B------:R-:W-:Y:S03]  /*6200*/  @P6 LEA R2, P0, R3.reuse, c[0x0][0x1f8], 0x1 ;  /* 0x00007e0003026a11 */ /* 0x040fe600078008ff */
[----:B------:R2:W-:Y:S01]  /*6210*/  @P6 LDGSTS.E.BYPASS.LTC128B.128 [R0+0x1900], [R102.64], !P4 ;  /* 0x0190000066006fae */ /* 0x0005e2000e101d46 */
[----:B------:R-:W-:Y:S01]  /*6220*/  @P6 LEA.HI.X R3, R3, c[0x0][0x1fc], R104, 0x1, P0 ;  /* 0x00007f0003036a11 */ /* 0x000fe200000f0c68 */
[-C--:B----4-:R-:W-:Y:S06]  /*6230*/  HMMA.16816.F32 R52, R64, R108.reuse, RZ ;  /* 0x0000006c4034723c */ /* 0x090fec00000018ff */
[----:B------:R2:W-:Y:S01]  /*6240*/  @P6 LDGSTS.E.BYPASS.LTC128B.128 [R0+0x2900], [R2.64], !P3 ;  /* 0x0290000002006fae */ /* 0x0005e2000d901d46 */
[C---:B------:R-:W-:Y:S01]  /*6250*/  ISETP.GE.AND P6, PT, R221.reuse, 0x1, PT ;  /* 0x00000001dd00780c */ /* 0x040fe20003fc6270 */
[C---:B-1----:R-:W-:Y:S06]  /*6260*/  HMMA.16816.F32 R56, R60.reuse, R108, RZ ;  /* 0x0000006c3c38723c */ /* 0x042fec00000018ff */
[----:B---3--:R-:W-:Y:S02]  /*6270*/  LDSM.16.M88.4 R200, [R204+0x1400] ;  /* 0x00140000ccc8783b */ /* 0x008fe40000000200 */
[-C--:B------:R-:W-:Y:S06]  /*6280*/  HMMA.16816.F32 R60, R60, R110.reuse, RZ ;  /* 0x0000006e3c3c723c */ /* 0x080fec00000018ff */
[----:B------:R-:W0:Y:S02]  /*6290*/  LDGDEPBAR ;  /* 0x00000000000079af */ /* 0x000e240000000000 */
[----:B------:R-:W-:Y:S06]  /*62a0*/  HMMA.16816.F32 R64, R64, R110, RZ ;  /* 0x0000006e4040723c */ /* 0x000fec00000018ff */
[----:B------:R-:W-:Y:S02]  /*62b0*/  LDSM.16.M88.4 R108, [R207+0x2000] ;  /* 0x00200000cf6c783b */ /* 0x000fe40000000200 */
[-C--:B------:R-:W-:Y:S08]  /*62c0*/  HMMA.16816.F32 R4, R176, R180.reuse, R4 ;  /* 0x000000b4b004723c */ /* 0x080ff00000001804 */
[C---:B-----5:R-:W-:Y:S08]  /*62d0*/  HMMA.16816.F32 R8, R184.reuse, R180, R8 ;  /* 0x000000b4b808723c */ /* 0x060ff00000001808 */
[-C--:B------:R-:W-:Y:S04]  /*62e0*/  HMMA.16816.F32 R12, R184, R182.reuse, R12 ;  /* 0x000000b6b80c723c */ /* 0x080fe8000000180c */
[----:B--2---:R-:W-:Y:S04]  /*62f0*/  IMAD.IADD R0, R222, 0x1, R225 ;  /* 0x00000001de007824 */ /* 0x004fe800078e02e1 */
[C---:B------:R-:W-:Y:S01]  /*6300*/  HMMA.16816.F32 R16, R176.reuse, R182, R16 ;  /* 0x000000b6b010723c */ /* 0x040fe20000001810 */
[----:B------:R-:W1:Y:S07]  /*6310*/  LDSM.16.M88.4 R180, [R204+0x1000] ;  /* 0x00100000ccb4783b */ /* 0x000e6e0000000200 */
[-C--:B------:R-:W-:Y:S08]  /*6320*/  HMMA.16816.F32 R20, R176, R188.reuse, R20 ;  /* 0x000000bcb014723c */ /* 0x080ff00000001814 */
[C---:B------:R-:W-:Y:S08]  /*6330*/  HMMA.16816.F32 R24, R184.reuse, R188, R24 ;  /* 0x000000bcb818723c */ /* 0x040ff00000001818 */
[-C--:B------:R-:W-:Y:S08]  /*6340*/  HMMA.16816.F32 R28, R184, R190.reuse, R28 ;  /* 0x000000beb81c723c */ /* 0x080ff0000000181c */
[C---:B------:R-:W-:Y:S01]  /*6350*/  HMMA.16816.F32 R32, R176.reuse, R190, R32 ;  /* 0x000000beb020723c */ /* 0x040fe20000001820 */
[----:B------:R-:W2:Y:S07]  /*6360*/  LDSM.16.M88.4 R188, [R207+0x3000] ;  /* 0x00300000cfbc783b */ /* 0x000eae0000000200 */
[-C--:B------:R-:W-:Y:S08]  /*6370*/  HMMA.16816.F32 R36, R176, R192.reuse, R36 ;  /* 0x000000c0b024723c */ /* 0x080ff00000001824 */
[C---:B------:R-:W-:Y:S08]  /*6380*/  HMMA.16816.F32 R40, R184.reuse, R192, R40 ;  /* 0x000000c0b828723c */ /* 0x040ff00000001828 */
[-C--:B------:R-:W-:Y:S08]  /*6390*/  HMMA.16816.F32 R44, R184, R194.reuse, R44 ;  /* 0x000000c2b82c723c */ /* 0x080ff0000000182c */
[C---:B------:R-:W-:Y:S01]  /*63a0*/  HMMA.16816.F32 R48, R176.reuse, R194, R48 ;  /* 0x000000c2b030723c */ /* 0x040fe20000001830 */
[----:B------:R-:W3:Y:S07]  /*63b0*/  LDSM.16.M88.4 R192, [R204+0x1800] ;  /* 0x00180000ccc0783b */ /* 0x000eee0000000200 */
[-C--:B------:R-:W-:Y:S08]  /*63c0*/  HMMA.16816.F32 R52, R176, R196.reuse, R52 ;  /* 0x000000c4b034723c */ /* 0x080ff00000001834 */
[C---:B------:R-:W-:Y:S08]  /*63d0*/  HMMA.16816.F32 R56, R184.reuse, R196, R56 ;  /* 0x000000c4b838723c */ /* 0x040ff00000001838 */
[-C--:B------:R-:W-:Y:S01]  /*63e0*/  HMMA.16816.F32 R60, R184, R198.reuse, R60 ;  /* 0x000000c6b83c723c */ /* 0x080fe2000000183c */
[----:B------:R-:W4:Y:S07]  /*63f0*/  LDSM.16.M88.4 R184, [R204+0x1c00] ;  /* 0x001c0000ccb8783b */ /* 0x000f2e0000000200 */
[----:B------:R-:W-:Y:S01]  /*6400*/  HMMA.16816.F32 R64, R176, R198, R64 ;  /* 0x000000c6b040723c */ /* 0x000fe20000001840 */
[----:B------:R-:W-:Y:S07]  /*6410*/  LDSM.16.M88.4 R176, [R208+0x2000] ;  /* 0x00200000d0b0783b */ /* 0x000fee0000000200 */
[-C--:B-1----:R-:W-:Y:S01]  /*6420*/  HMMA.16816.F32 R4, R108, R180.reuse, R4 ;  /* 0x000000b46c04723c */ /* 0x082fe20000001804 */
[----:B------:R-:W-:Y:S07]  /*6430*/  LDSM.16.M88.4 R196, [R208+0x3000] ;  /* 0x00300000d0c4783b */ /* 0x000fee0000000200 */
[C---:B--2---:R-:W-:Y:S08]  /*6440*/  HMMA.16816.F32 R8, R188.reuse, R180, R8 ;  /* 0x000000b4bc08723c */ /* 0x044ff00000001808 */
[-C--:B------:R-:W-:Y:S08]  /*6450*/  HMMA.16816.F32 R12, R188, R182.reuse, R12 ;  /* 0x000000b6bc0c723c */ /* 0x080ff0000000180c */
[C---:B------:R-:W-:Y:S01]  /*6460*/  HMMA.16816.F32 R16, R108.reuse, R182, R16 ;  /* 0x000000b66c10723c */ /* 0x040fe20000001810 */
[----:B------:R-:W1:Y:S07]  /*6470*/  LDSM.16.M88.4 R180, [R217] ;  /* 0x00000000d9b4783b */ /* 0x000e6e0000000200 */
[-C--:B------:R-:W-:Y:S08]  /*6480*/  HMMA.16816.F32 R20, R108, R200.reuse, R20 ;  /* 0x000000c86c14723c */ /* 0x080ff00000001814 */
[C---:B------:R-:W-:Y:S08]  /*6490*/  HMMA.16816.F32 R24, R188.reuse, R200, R24 ;  /* 0x000000c8bc18723c */ /* 0x040ff00000001818 */
[-C--:B------:R-:W-:Y:S08]  /*64a0*/  HMMA.16816.F32 R28, R188, R202.reuse, R28 ;  /* 0x000000cabc1c723c */ /* 0x080ff0000000181c */
[C---:B------:R-:W-:Y:S01]  /*64b0*/  HMMA.16816.F32 R32, R108.reuse, R202, R32 ;  /* 0x000000ca6c20723c */ /* 0x040fe20000001820 */
[----:B------:R-:W2:Y:S07]  /*64c0*/  LDSM.16.M88.4 R200, [R216] ;  /* 0x00000000d8c8783b */ /* 0x000eae0000000200 */
[-C--:B---3--:R-:W-:Y:S08]  /*64d0*/  HMMA.16816.F32 R36, R108, R192.reuse, R36 ;  /* 0x000000c06c24723c */ /* 0x088ff00000001824 */
[C---:B------:R-:W-:Y:S08]  /*64e0*/  HMMA.16816.F32 R40, R188.reuse, R192, R40 ;  /* 0x000000c0bc28723c */ /* 0x040ff00000001828 */
[-C--:B------:R-:W-:Y:S08]  /*64f0*/  HMMA.16816.F32 R44, R188, R194.reuse, R44 ;  /* 0x000000c2bc2c723c */ /* 0x080ff0000000182c */
[C---:B------:R-:W-:Y:S01]  /*6500*/  HMMA.16816.F32 R48, R108.reuse, R194, R48 ;  /* 0x000000c26c30723c */ /* 0x040fe20000001830 */
[----:B------:R-:W3:Y:S07]  /*6510*/  LDSM.16.M88.4 R192, [R215] ;  /* 0x00000000d7c0783b */ /* 0x000eee0000000200 */
[-C--:B----4-:R-:W-:Y:S08]  /*6520*/  HMMA.16816.F32 R52, R108, R184.reuse, R52 ;  /* 0x000000b86c34723c */ /* 0x090ff00000001834 */
[C---:B------:R-:W-:Y:S08]  /*6530*/  HMMA.16816.F32 R56, R188.reuse, R184, R56 ;  /* 0x000000b8bc38723c */ /* 0x040ff00000001838 */
[-C--:B------:R-:W-:Y:S01]  /*6540*/  HMMA.16816.F32 R60, R188, R186.reuse, R60 ;  /* 0x000000babc3c723c */ /* 0x080fe2000000183c */
[----:B------:R-:W4:Y:S07]  /*6550*/  LDSM.16.M88.4 R188, [R214] ;  /* 0x00000000d6bc783b */ /* 0x000f2e0000000200 */
[----:B------:R-:W-:Y:S01]  /*6560*/  HMMA.16816.F32 R64, R108, R186, R64 ;  /* 0x000000ba6c40723c */ /* 0x000fe20000001840 */
[----:B------:R-:W-:Y:S07]  /*6570*/  LDSM.16.M88.4 R108, [R207+0x4000] ;  /* 0x00400000cf6c783b */ /* 0x000fee0000000200 */
[-C--:B-1----:R-:W-:Y:S01]  /*6580*/  HMMA.16816.F32 R4, R176, R180.reuse, R4 ;  /* 0x000000b4b004723c */ /* 0x082fe20000001804 */
[----:B------:R-:W-:Y:S07]  /*6590*/  LDSM.16.M88.4 R184, [R207+0x5000] ;  /* 0x00500000cfb8783b */ /* 0x000fee0000000200 */
[C---:B------:R-:W-:Y:S08]  /*65a0*/  HMMA.16816.F32 R8, R196.reuse, R180, R8 ;  /* 0x000000b4c408723c */ /* 0x040ff00000001808 */
[-C--:B------:R-:W-:Y:S08]  /*65b0*/  HMMA.16816.F32 R12, R196, R182.reuse, R12 ;  /* 0x000000b6c40c723c */ /* 0x080ff0000000180c */
[C---:B------:R-:W-:Y:S01]  /*65c0*/  HMMA.16816.F32 R16, R176.reuse, R182, R16 ;  /* 0x000000b6b010723c */ /* 0x040fe20000001810 */
[----:B------:R-:W1:Y:S07]  /*65d0*/  LDSM.16.M88.4 R180, [R204+0x2000] ;  /* 0x00200000ccb4783b */ /* 0x000e6e0000000200 */
[-C--:B--2---:R-:W-:Y:S08]  /*65e0*/  HMMA.16816.F32 R20, R176, R200.reuse, R20 ;  /* 0x000000c8b014723c */ /* 0x084ff00000001814 */
        /* <DEDUP_REMOVED lines=8> */
[----:B------:R-:W2:Y:S07]  /*6670*/  LDSM.16.M88.4 R192, [R204+0x2400] ;  /* 0x00240000ccc0783b */ /* 0x000eae0000000200 */
[-C--:B----4-:R-:W-:Y:S08]  /*6680*/  HMMA.16816.F32 R52, R176, R188.reuse, R52 ;  /* 0x000000bcb034723c */ /* 0x090ff00000001834 */
[C---:B------:R-:W-:Y:S08]  /*6690*/  HMMA.16816.F32 R56, R196.reuse, R188, R56 ;  /* 0x000000bcc438723c */ /* 0x040ff00000001838 */
[-C--:B------:R-:W-:Y:S01]  /*66a0*/  HMMA.16816.F32 R60, R196, R190.reuse, R60 ;  /* 0x000000bec43c723c */ /* 0x080fe2000000183c */
[----:B------:R-:W3:Y:S07]  /*66b0*/  LDSM.16.M88.4 R196, [R204+0x2800] ;  /* 0x00280000ccc4783b */ /* 0x000eee0000000200 */
[----:B------:R-:W-:Y:S01]  /*66c0*/  HMMA.16816.F32 R64, R176, R190, R64 ;  /* 0x000000beb040723c */ /* 0x000fe20000001840 */
[----:B------:R-:W-:Y:S07]  /*66d0*/  LDSM.16.M88.4 R176, [R208+0x4000] ;  /* 0x00400000d0b0783b */ /* 0x000fee0000000200 */
[-C--:B-1----:R-:W-:Y:S01]  /*66e0*/  HMMA.16816.F32 R4, R108, R180.reuse, R4 ;  /* 0x000000b46c04723c */ /* 0x082fe20000001804 */
[----:B------:R-:W1:Y:S07]  /*66f0*/  LDSM.16.M88.4 R188, [R213] ;  /* 0x00000000d5bc783b */ /* 0x000e6e0000000200 */
[C---:B------:R-:W-:Y:S08]  /*6700*/  HMMA.16816.F32 R8, R184.reuse, R180, R8 ;  /* 0x000000b4b808723c */ /* 0x040ff00000001808 */
[-C--:B------:R-:W-:Y:S08]  /*6710*/  HMMA.16816.F32 R12, R184, R182.reuse, R12 ;  /* 0x000000b6b80c723c */ /* 0x080ff0000000180c */
[C---:B------:R-:W-:Y:S01]  /*6720*/  HMMA.16816.F32 R16, R108.reuse, R182, R16 ;  /* 0x000000b66c10723c */ /* 0x040fe20000001810 */
[----:B------:R-:W4:Y:S07]  /*6730*/  LDSM.16.M88.4 R180, [R208+0x5000] ;  /* 0x00500000d0b4783b */ /* 0x000f2e0000000200 */
        /* <DEDUP_REMOVED lines=11> */
[----:B------:R-:W-:Y:S07]  /*67f0*/  HMMA.16816.F32 R64, R108, R202, R64 ;  /* 0x000000ca6c40723c */ /* 0x000fee0000001840 */
[----:B------:R-:W-:Y:S01]  /*6800*/  IADD3 R202, R221, -0x1, RZ ;  /* 0xffffffffddca7810 */ /* 0x000fe20007ffe0ff */
[-C--:B-1----:R-:W-:Y:S05]  /*6810*/  HMMA.16816.F32 R4, R176, R188.reuse, R4 ;  /* 0x000000bcb004723c */ /* 0x082fea0000001804 */
[----:B------:R-:W-:Y:S03]  /*6820*/  @P6 IMAD.WIDE.U32 R2, R202, c[0x0][0x1e0], RZ ;  /* 0x00007800ca026a25 */ /* 0x000fe600078e00ff */
[C---:B----4-:R-:W-:Y:S08]  /*6830*/  HMMA.16816.F32 R8, R180.reuse, R188, R8 ;  /* 0x000000bcb408723c */ /* 0x050ff00000001808 */
[-C--:B------:R-:W-:Y:S08]  /*6840*/  HMMA.16816.F32 R12, R180, R190.reuse, R12 ;  /* 0x000000beb40c723c */ /* 0x080ff0000000180c */
[C---:B------:R-:W-:Y:S04]  /*6850*/  HMMA.16816.F32 R16, R176.reuse, R190, R16 ;  /* 0x000000beb010723c */ /* 0x040fe80000001810 */
[----:B------:R-:W-:Y:S02]  /*6860*/  FMUL.FTZ R4, R4, c[0x0][0x320] ;  /* 0x0000c80004047a20 */ /* 0x000fe40000410000 */
[----:B------:R-:W-:Y:S02]  /*6870*/  FMUL.FTZ R5, R5, c[0x0][0x320] ;  /* 0x0000c80005057a20 */ /* 0x000fe40000410000 */
[----:B------:R-:W1:Y:S01]  /*6880*/  MUFU.TANH R228, R4 ;  /* 0x0000000400e47308 */ /* 0x000e620000002400 */
[----:B------:R-:W-:Y:S03]  /*6890*/  FMUL.FTZ R6, R6, c[0x0][0x320] ;  /* 0x0000c80006067a20 */ /* 0x000fe60000410000 */
[----:B------:R-:W-:Y:S02]  /*68a0*/  FMUL.FTZ R7, R7, c[0x0][0x320] ;  /* 0x0000c80007077a20 */ /* 0x000fe40000410000 */
[----:B------:R-:W-:Y:S02]  /*68b0*/  FMUL.FTZ R8, R8, c[0x0][0x320] ;  /* 0x0000c80008087a20 */ /* 0x000fe40000410000 */
[----:B------:R-:W-:Y:S02]  /*68c0*/  FMUL.FTZ R9, R9, c[0x0][0x320] ;  /* 0x0000c80009097a20 */ /* 0x000fe40000410000 */
        /* <DEDUP_REMOVED lines=12> */
[----:B------:R-:W-:Y:S10]  /*6990*/  MUFU.TANH R111, R19 ;  /* 0x00000013006f7308 */ /* 0x000ff40000002400 */
[----:B------:R4:W-:Y:S10]  /*69a0*/  MUFU.TANH R184, R18 ;  /* 0x0000001200b87308 */ /* 0x0009f40000002400 */
[----:B------:R5:W1:Y:S10]  /*69b0*/  MUFU.TANH R230, R7 ;  /* 0x0000000700e67308 */ /* 0x000a740000002400 */
[----:B------:R-:W1:Y:S01]  /*69c0*/  MUFU.TANH R229, R8 ;  /* 0x0000000800e57308 */ /* 0x000e620000002400 */
[----:B----4-:R-:W4:Y:S09]  /*69d0*/  LDL R18, [R1+0x54] ;  /* 0x0000540001127983 */ /* 0x010f320000100800 */
[----:B------:R-:W-:Y:S01]  /*69e0*/  MUFU.TANH R226, R9 ;  /* 0x0000000900e27308 */ /* 0x000fe20000002400 */
[----:B-----5:R-:W5:Y:S09]  /*69f0*/  LDSM.16.M88.4 R4, [R212] ;  /* 0x00000000d404783b */ /* 0x020f720000000200 */
[----:B------:R-:W1:Y:S10]  /*6a00*/  MUFU.TANH R223, R10 ;  /* 0x0000000a00df7308 */ /* 0x000e740000002400 */
[----:B------:R1:W-:Y:S10]  /*6a10*/  MUFU.TANH R203, R11 ;  /* 0x0000000b00cb7308 */ /* 0x0003f40000002400 */
[----:B------:R2:W-:Y:S10]  /*6a20*/  MUFU.TANH R108, R14 ;  /* 0x0000000e006c7308 */ /* 0x0005f40000002400 */
[----:B------:R-:W-:Y:S01]  /*6a30*/  MUFU.TANH R201, R15 ;  /* 0x0000000f00c97308 */ /* 0x000fe20000002400 */
[-C--:B-----5:R-:W-:Y:S01]  /*6a40*/  HMMA.16816.F32 R20, R176, R4.reuse, R20 ;  /* 0x00000004b014723c */ /* 0x0a0fe20000001814 */
[----:B-1----:R-:W1:Y:S08]  /*6a50*/  LDSM.16.M88.4 R8, [R211] ;  /* 0x00000000d308783b */ /* 0x002e700000000200 */
[----:B------:R5:W-:Y:S01]  /*6a60*/  MUFU.TANH R199, R16 ;  /* 0x0000001000c77308 */ /* 0x000be20000002400 */
[C---:B------:R-:W-:Y:S07]  /*6a70*/  HMMA.16816.F32 R24, R180.reuse, R4, R24 ;  /* 0x00000004b418723c */ /* 0x040fee0000001818 */
[----:B------:R-:W-:Y:S02]  /*6a80*/  @P2 IMAD.HI.U32 R5, R0, c[0x0][0x2c8], RZ ;  /* 0x0000b20000052a27 */ /* 0x000fe400078e00ff */
[----:B------:R1:W-:Y:S01]  /*6a90*/  MUFU.TANH R198, R17 ;  /* 0x0000001100c67308 */ /* 0x0003e20000002400 */
[-C--:B------:R-:W-:Y:S03]  /*6aa0*/  HMMA.16816.F32 R28, R180, R6.reuse, R28 ;  /* 0x00000006b41c723c */ /* 0x080fe6000000181c */
[----:B------:R-:W-:Y:S02]  /*6ab0*/  @P6 SHF.R.S32.HI R4, RZ, 0x1f, R202 ;  /* 0x0000001fff046819 */ /* 0x000fe400000114ca */
[----:B------:R-:W-:Y:S01]  /*6ac0*/  @P2 SHF.R.U32.HI R0, RZ, c[0x0][0x2cc], R5 ;  /* 0x0000b300ff002a19 */ /* 0x000fe20000011605 */
[----:B------:R-:W-:Y:S02]  /*6ad0*/  FMUL.FTZ R23, R23, c[0x0][0x320] ;  /* 0x0000c80017177a20 */ /* 0x000fe40000410000 */
[C---:B------:R-:W-:Y:S01]  /*6ae0*/  HMMA.16816.F32 R32, R176.reuse, R6, R32 ;  /* 0x00000006b020723c */ /* 0x040fe20000001820 */
[----:B------:R-:W-:Y:S01]  /*6af0*/  MUFU.TANH R109, R13 ;  /* 0x0000000d006d7308 */ /* 0x000fe20000002400 */
[----:B--2---:R-:W-:Y:S02]  /*6b00*/  SHFL.IDX PT, R14, R0, RZ, 0x1c1f ;  /* 0x001c1fff000e7589 */ /* 0x004fe400000e0000 */
[----:B------:R-:W-:Y:S02]  /*6b10*/  @P6 IMAD R4, R4, c[0x0][0x1e0], RZ ;  /* 0x0000780004046a24 */ /* 0x000fe400078e02ff */
[----:B------:R-:W-:Y:S01]  /*6b20*/  FMUL.FTZ R20, R20, c[0x0][0x320] ;  /* 0x0000c80014147a20 */ /* 0x000fe20000410000 */
[----:B------:R-:W-:Y:S01]  /*6b30*/  @P6 MOV R7, c[0x0][0x1e4] ;  /* 0x0000790000076a02 */ /* 0x000fe20000000f00 */
[----:B------:R-:W-:Y:S02]  /*6b40*/  @P6 IMAD R4, R202, c[0x0][0x1e4], R4 ;  /* 0x00007900ca046a24 */ /* 0x000fe400078e0204 */
[----:B-----5:R-:W-:Y:S01]  /*6b50*/  SHFL.IDX PT, R16, R0, 0x1, 0x1c1f ;  /* 0x003c1f0000107f89 */ /* 0x020fe200000e0000 */
[----:B------:R2:W5:Y:S01]  /*6b60*/  MUFU.TANH R110, R12 ;  /* 0x0000000c006e7308 */ /* 0x0005620000002400 */
[----:B------:R-:W-:Y:S01]  /*6b70*/  FMUL.FTZ R22, R22, c[0x0][0x320] ;  /* 0x0000c80016167a20 */ /* 0x000fe20000410000 */
[----:B------:R-:W-:Y:S01]  /*6b80*/  @P6 IADD3 R3, R3, R4, RZ ;  /* 0x0000000403036210 */ /* 0x000fe20007ffe0ff */
[----:B------:R-:W-:Y:S01]  /*6b90*/  @P6 IMAD.SHL.U32 R4, R2, 0x40, RZ ;  /* 0x0000004002046824 */ /* 0x000fe200078e00ff */
[-C--:B-1----:R-:W-:Y:S03]  /*6ba0*/  HMMA.16816.F32 R36, R176, R8.reuse, R36 ;  /* 0x00000008b024723c */ /* 0x082fe60000001824 */
[----:B------:R-:W-:Y:S01]  /*6bb0*/  SHFL.IDX PT, R17, R0, 0x2, 0x1c1f ;  /* 0x005c1f0000117f89 */ /* 0x000fe200000e0000 */
[----:B------:R-:W-:Y:S01]  /*6bc0*/  FMUL.FTZ R30, R30, c[0x0][0x320] ;  /* 0x0000c8001e1e7a20 */ /* 0x000fe20000410000 */
[----:B------:R-:W-:Y:S01]  /*6bd0*/  @P6 IADD3 R5, P1, R4, R234, RZ ;  /* 0x000000ea04056210 */ /* 0x000fe20007f3e0ff */
[----:B------:R-:W-:Y:S01]  /*6be0*/  MUFU.TANH R188, R23 ;  /* 0x0000001700bc7308 */ /* 0x000fe20000002400 */
[----:B------:R-:W-:Y:S01]  /*6bf0*/  @P6 SHF.L.U64.HI R2, R2, 0x6, R3 ;  /* 0x0000000602026819 */ /* 0x000fe20000010203 */
[----:B------:R-:W-:Y:S01]  /*6c00*/  FMUL.FTZ R21, R21, c[0x0][0x320] ;  /* 0x0000c80015157a20 */ /* 0x000fe20000410000 */
[C---:B------:R-:W-:Y:S02]  /*6c10*/  HMMA.16816.F32 R40, R180.reuse, R8, R40 ;  /* 0x00000008b428723c */ /* 0x040fe40000001828 */
[----:B------:R1:W-:Y:S02]  /*6c20*/  SHFL.IDX PT, R15, R0, 0x3, 0x1c1f ;  /* 0x007c1f00000f7f89 */ /* 0x0003e400000e0000 */
[----:B------:R-:W-:Y:S02]  /*6c30*/  FMUL.FTZ R34, R34, c[0x0][0x320] ;  /* 0x0000c80022227a20 */ /* 0x000fe40000410000 */
[----:B------:R-:W-:Y:S01]  /*6c40*/  FMUL.FTZ R27, R27, c[0x0][0x320] ;  /* 0x0000c8001b1b7a20 */ /* 0x000fe20000410000 */
[----:B------:R-:W-:Y:S01]  /*6c50*/  MUFU.TANH R195, R30 ;  /* 0x0000001e00c37308 */ /* 0x000fe20000002400 */
[----:B------:R-:W-:Y:S01]  /*6c60*/  FMUL.FTZ R35, R35, c[0x0][0x320] ;  /* 0x0000c80023237a20 */ /* 0x000fe20000410000 */
[-C--:B------:R-:W-:Y:S03]  /*6c70*/  HMMA.16816.F32 R44, R180, R10.reuse, R44 ;  /* 0x0000000ab42c723c */ /* 0x080fe6000000182c */
[----:B------:R-:W-:Y:S01]  /*6c80*/  FMUL.FTZ R32, R32, c[0x0][0x320] ;  /* 0x0000c80020207a20 */ /* 0x000fe20000410000 */
[----:B------:R-:W-:Y:S01]  /*6c90*/  @P6 MOV R9, c[0x0][0x1e0] ;  /* 0x0000780000096a02 */ /* 0x000fe20000000f00 */
[----:B------:R-:W-:Y:S02]  /*6ca0*/  FMUL.FTZ R33, R33, c[0x0][0x320] ;  /* 0x0000c80021217a20 */ /* 0x000fe40000410000 */
[----:B------:R-:W-:Y:S01]  /*6cb0*/  FMUL.FTZ R37, R37, c[0x0][0x320] ;  /* 0x0000c80025257a20 */ /* 0x000fe20000410000 */
[----:B------:R-:W1:Y:S01]  /*6cc0*/  MUFU.TANH R105, R20 ;  /* 0x0000001400697308 */ /* 0x000e620000002400 */
[----:B------:R-:W-:Y:S01]  /*6cd0*/  FMUL.FTZ R31, R31, c[0x0][0x320] ;  /* 0x0000c8001f1f7a20 */ /* 0x000fe20000410000 */
[C---:B------:R-:W-:Y:S02]  /*6ce0*/  HMMA.16816.F32 R48, R176.reuse, R10, R48 ;  /* 0x0000000ab030723c */ /* 0x040fe40000001830 */
[----:B--2---:R-:W-:Y:S02]  /*6cf0*/  IMAD.MOV.U32 R12, RZ, RZ, -0x40 ;  /* 0xffffffc0ff0c7424 */ /* 0x004fe400078e00ff */
[----:B------:R-:W-:Y:S01]  /*6d00*/  FMUL.FTZ R36, R36, c[0x0][0x320] ;  /* 0x0000c80024247a20 */ /* 0x000fe20000410000 */
[C---:B------:R-:W-:Y:S01]  /*6d10*/  @P6 LEA R3, P0, R9.reuse, R4, 0x5 ;  /* 0x0000000409036211 */ /* 0x040fe200078028ff */
[----:B------:R-:W-:Y:S02]  /*6d20*/  @P6 IMAD.X R6, R2, 0x1, R224, P1 ;  /* 0x0000000102066824 */ /* 0x000fe400008e06e0 */
[----:B------:R2:W-:Y:S01]  /*6d30*/  MUFU.TANH R185, R34 ;  /* 0x0000002200b97308 */ /* 0x0005e20000002400 */
[----:B------:R-:W-:Y:S03]  /*6d40*/  FMUL.FTZ R38, R38, c[0x0][0x320] ;  /* 0x0000c80026267a20 */ /* 0x000fe60000410000 */
[----:B------:R-:W-:Y:S01]  /*6d50*/  FMUL.FTZ R28, R28, c[0x0][0x320] ;  /* 0x0000c8001c1c7a20 */ /* 0x000fe20000410000 */
[----:B------:R-:W-:Y:S01]  /*6d60*/  @P6 LEA.HI.X R9, R9, R2, R7, 0x5, P0 ;  /* 0x0000000209096211 */ /* 0x000fe200000f2c07 */
[----:B------:R-:W-:Y:S01]  /*6d70*/  FMUL.FTZ R41, R41, c[0x0][0x320] ;  /* 0x0000c80029297a20 */ /* 0x000fe20000410000 */
[----:B------:R-:W-:Y:S01]  /*6d80*/  @P6 IADD3 R8, P0, R234, 0x20, RZ ;  /* 0x00000020ea086810 */ /* 0x000fe20007f1e0ff */
[----:B------:R-:W-:Y:S02]  /*6d90*/  FMUL.FTZ R29, R29, c[0x0][0x320] ;  /* 0x0000c8001d1d7a20 */ /* 0x000fe40000410000 */
[----:B------:R-:W-:Y:S01]  /*6da0*/  MUFU.TANH R200, R37 ;  /* 0x0000002500c87308 */ /* 0x000fe20000002400 */
[----:B------:R-:W-:Y:S01]  /*6db0*/  @P6 IADD3.X R7, RZ, R224, RZ, P0, !PT ;  /* 0x000000e0ff076210 */ /* 0x000fe200007fe4ff */
[----:B------:R-:W-:Y:S02]  /*6dc0*/  FMUL.FTZ R39, R39, c[0x0][0x320] ;  /* 0x0000c80027277a20 */ /* 0x000fe40000410000 */
[----:B------:R-:W-:Y:S02]  /*6dd0*/  IMAD R12, R221, R12, 0x1 ;  /* 0x00000001dd0c7424 */ /* 0x000fe400078e020c */
[----:B------:R-:W-:Y:S02]  /*6de0*/  FMUL.FTZ R25, R25, c[0x0][0x320] ;  /* 0x0000c80019197a20 */ /* 0x000fe40000410000 */
[----:B------:R-:W-:Y:S02]  /*6df0*/  FMUL.FTZ R24, R24, c[0x0][0x320] ;  /* 0x0000c80018187a20 */ /* 0x000fe40000410000 */
[----:B------:R1:W-:Y:S01]  /*6e00*/  MUFU.TANH R187, R35 ;  /* 0x0000002300bb7308 */ /* 0x0003e20000002400 */
[----:B------:R-:W-:Y:S02]  /*6e10*/  FMUL.FTZ R26, R26, c[0x0][0x320] ;  /* 0x0000c8001a1a7a20 */ /* 0x000fe40000410000 */
[----:B------:R-:W-:Y:S01]  /*6e20*/  FMUL.FTZ R40, R40, c[0x0][0x320] ;  /* 0x0000c80028287a20 */ /* 0x000fe20000410000 */
[----:B--2---:R-:W-:Y:S01]  /*6e30*/  @P6 LEA R34, P1, R5, c[0x0][0x1c8], 0x1 ;  /* 0x0000720005226a11 */ /* 0x004fe200078208ff */
        /* <DEDUP_REMOVED lines=10> */
[----:B------:R-:W-:Y:S02]  /*6ee0*/  FMUL.FTZ R50, R50, c[0x0][0x320] ;  /* 0x0000c80032327a20 */ /* 0x000fe40000410000 */
[----:B------:R-:W-:Y:S01]  /*6ef0*/  FMUL.FTZ R51, R51, c[0x0][0x320] ;  /* 0x0000c80033337a20 */ /* 0x000fe20000410000 */
[----:B-1----:R-:W-:Y:S02]  /*6f00*/  @P6 LEA.HI.X R35, R5, c[0x0][0x1cc], R6, 0x1, P1 ;  /* 0x0000730005236a11 */ /* 0x002fe400008f0c06 */
[----:B------:R-:W-:Y:S02]  /*6f10*/  @P6 IADD3 R6, P1, R234, 0x40, RZ ;  /* 0x00000040ea066810 */ /* 0x000fe40007f3e0ff */
[C---:B------:R-:W-:Y:S02]  /*6f20*/  @P6 IADD3 R5, P0, R4.reuse, R8, RZ ;  /* 0x0000000804056210 */ /* 0x040fe40007f1e0ff */
[----:B------:R-:W-:Y:S01]  /*6f30*/  MUFU.TANH R190, R25 ;  /* 0x0000001900be7308 */ /* 0x000fe20000002400 */
[----:B------:R-:W-:Y:S01]  /*6f40*/  @P6 IMAD.X R13, RZ, RZ, R224, P1 ;  /* 0x000000ffff0d6224 */ /* 0x000fe200008e06e0 */
[----:B------:R-:W-:Y:S02]  /*6f50*/  @P6 IADD3 R4, P1, R4, R6, RZ ;  /* 0x0000000604046210 */ /* 0x000fe40007f3e0ff */
[CC--:B------:R-:W-:Y:S02]  /*6f60*/  @P6 IADD3.X R0, R2.reuse, R7.reuse, RZ, P0, !PT ;  /* 0x0000000702006210 */ /* 0x0c0fe400007fe4ff */
[----:B------:R-:W-:Y:S01]  /*6f70*/  @P6 LEA R30, P0, R5, c[0x0][0x1c8], 0x1 ;  /* 0x00007200051e6a11 */ /* 0x000fe200078008ff */
[----:B------:R-:W-:Y:S03]  /*6f80*/  @P6 IMAD.X R2, R2, 0x1, R13, P1 ;  /* 0x0000000102026824 */ /* 0x000fe600008e060d */
[----:B------:R1:W-:Y:S01]  /*6f90*/  MUFU.TANH R102, R33 ;  /* 0x0000002100667308 */ /* 0x0003e20000002400 */
[C---:B--2---:R-:W-:Y:S09]  /*6fa0*/  @P6 LEA R32, P1, R4.reuse, c[0x0][0x1c8], 0x1 ;  /* 0x0000720004206a11 */ /* 0x044ff200078208ff */
[----:B------:R-:W-:Y:S10]  /*6fb0*/  MUFU.TANH R189, R24 ;  /* 0x0000001800bd7308 */ /* 0x000ff40000002400 */
[----:B------:R2:W-:Y:S01]  /*6fc0*/  MUFU.TANH R196, R31 ;  /* 0x0000001f00c47308 */ /* 0x0005e20000002400 */
[----:B-1----:R-:W-:Y:S02]  /*6fd0*/  @P6 LEA.HI.X R33, R4, c[0x0][0x1cc], R2, 0x1, P1 ;  /* 0x0000730004216a11 */ /* 0x002fe400008f0c02 */
[----:B------:R-:W-:Y:S07]  /*6fe0*/  @P6 IADD3 R19, P1, R3, R8, RZ ;  /* 0x0000000803136210 */ /* 0x000fee0007f3e0ff */
[----:B------:R-:W-:Y:S01]  /*6ff0*/  MUFU.TANH R186, R22 ;  /* 0x0000001600ba7308 */ /* 0x000fe20000002400 */
[----:B------:R-:W-:Y:S09]  /*7000*/  @P6 IADD3.X R37, R9, R7, RZ, P1, !PT ;  /* 0x0000000709256210 */ /* 0x000ff20000ffe4ff */
[----:B------:R1:W-:Y:S01]  /*7010*/  MUFU.TANH R191, R28 ;  /* 0x0000001c00bf7308 */ /* 0x0003e20000002400 */
[----:B--2---:R-:W-:Y:S02]  /*7020*/  @P6 LEA.HI.X R31, R5, c[0x0][0x1cc], R0, 0x1, P0 ;  /* 0x00007300051f6a11 */ /* 0x004fe400000f0c00 */
[----:B------:R-:W-:Y:S02]  /*7030*/  @P6 IADD3 R23, P0, R3, R6, RZ ;  /* 0x0000000603176210 */ /* 0x000fe40007f1e0ff */
[----:B------:R-:W2:Y:S01]  /*7040*/  LDSM.16.M88.4 R4, [R210] ;  /* 0x00000000d204783b */ /* 0x000ea20000000200 */
[----:B------:R-:W-:Y:S04]  /*7050*/  DEPBAR.LE SB0, 0x0 ;  /* 0x000080000000791a */ /* 0x000fe80000000000 */
[----:B------:R-:W-:Y:S01]  /*7060*/  MUFU.TANH R193, R26 ;  /* 0x0000001a00c17308 */ /* 0x000fe20000002400 */
[----:B------:R-:W-:Y:S02]  /*7070*/  @P6 IADD3.X R36, R9, R13, RZ, P0, !PT ;  /* 0x0000000d09246210 */ /* 0x000fe400007fe4ff */
[----:B------:R-:W-:Y:S07]  /*7080*/  BAR.SYNC.DEFER_BLOCKING 0x0 ;  /* 0x0000000000007b1d */ /* 0x000fee0000010000 */
[----:B------:R1:W-:Y:S10]  /*7090*/  MUFU.TANH R192, R29 ;  /* 0x0000001d00c07308 */ /* 0x0003f40000002400 */
[----:B------:R-:W1:Y:S10]  /*70a0*/  MUFU.TANH R104, R21 ;  /* 0x0000001500687308 */ /* 0x000e740000002400 */
[----:B------:R-:W-:Y:S01]  /*70b0*/  MUFU.TANH R225, R40 ;  /* 0x0000002800e17308 */ /* 0x000fe20000002400 */
[-C--:B--2---:R-:W-:Y:S09]  /*70c0*/  HMMA.16816.F32 R52, R176, R4.reuse, R52 ;  /* 0x00000004b034723c */ /* 0x084ff20000001834 */
[----:B------:R-:W-:Y:S01]  /*70d0*/  MUFU.TANH R222, R38 ;  /* 0x0000002600de7308 */ /* 0x000fe20000002400 */
[C---:B------:R-:W-:Y:S09]  /*70e0*/  HMMA.16816.F32 R56, R180.reuse, R4, R56 ;  /* 0x00000004b438723c */ /* 0x040ff20000001838 */
[----:B------:R-:W-:Y:S01]  /*70f0*/  MUFU.TANH R38, R41 ;  /* 0x0000002900267308 */ /* 0x000fe20000002400 */
[-C--:B------:R-:W-:Y:S07]  /*7100*/  HMMA.16816.F32 R60, R180, R6.reuse, R60 ;  /* 0x00000006b43c723c */ /* 0x080fee000000183c */
[----:B------:R-:W-:Y:S01]  /*7110*/  IMAD.MOV.U32 R183, RZ, RZ, R232 ;  /* 0x000000ffffb77224 */ /* 0x000fe200078e00e8 */
[----:B------:R-:W-:Y:S01]  /*7120*/  HMMA.16816.F32 R64, R176, R6, R64 ;  /* 0x00000006b040723c */ /* 0x000fe20000001840 */
[----:B------:R2:W2:Y:S03]  /*7130*/  MUFU.TANH R194, R27 ;  /* 0x0000001b00c27308 */ /* 0x0004a60000002400 */
[----:B----4-:R-:W-:Y:S01]  /*7140*/  IADD3 R0, R12, c[0x0][0x1d0], -R18 ;  /* 0x000074000c007a10 */ /* 0x010fe20007ffe812 */
[----:B------:R-:W-:Y:S01]  /*7150*/  FMUL.FTZ R52, R52, c[0x0][0x320] ;  /* 0x0000c80034347a20 */ /* 0x000fe20000410000 */
[----:B------:R-:W-:Y:S01]  /*7160*/  @P6 IADD3 R12, P1, R3, R234, RZ ;  /* 0x000000ea030c6210 */ /* 0x000fe20007f3e0ff */
[----:B------:R-:W-:Y:S01]  /*7170*/  FMUL.FTZ R53, R53, c[0x0][0x320] ;  /* 0x0000c80035357a20 */ /* 0x000fe20000410000 */
[----:B------:R-:W-:Y:S01]  /*7180*/  IADD3 R0, R0, -c[0x0][0x168], RZ ;  /* 0x80005a0000007a10 */ /* 0x000fe20007ffe0ff */
[----:B------:R-:W-:Y:S02]  /*7190*/  FMUL.FTZ R54, R54, c[0x0][0x320] ;  /* 0x0000c80036367a20 */ /* 0x000fe40000410000 */
[----:B------:R-:W-:Y:S01]  /*71a0*/  MUFU.TANH R246, R45 ;  /* 0x0000002d00f67308 */ /* 0x000fe20000002400 */
[C---:B------:R-:W-:Y:S01]  /*71b0*/  IADD3 R3, R0.reuse, R16, RZ ;  /* 0x0000001000037210 */ /* 0x040fe20007ffe0ff */
[----:B------:R-:W-:Y:S02]  /*71c0*/  IMAD.IADD R8, R0, 0x1, R14 ;  /* 0x0000000100087824 */ /* 0x000fe400078e020e */
[----:B------:R-:W-:Y:S01]  /*71d0*/  @P6 IMAD.X R14, R9, 0x1, R224, P1 ;  /* 0x00000001090e6824 */ /* 0x000fe200008e06e0 */
[----:B-1----:R-:W-:Y:S01]  /*71e0*/  @P6 LEA R28, P1, R12, c[0x0][0x1c8], 0x1 ;  /* 0x000072000c1c6a11 */ /* 0x002fe200078208ff */
[----:B------:R-:W-:Y:S01]  /*71f0*/  IMAD.IADD R2, R0, 0x1, R17 ;  /* 0x0000000100027824 */ /* 0x000fe200078e0211 */
[----:B------:R-:W-:Y:S01]  /*7200*/  ISETP.GT.AND P0, PT, R8, RZ, PT ;  /* 0x000000ff0800720c */ /* 0x000fe20003f04270 */
[----:B------:R-:W-:Y:S01]  /*7210*/  FMUL.FTZ R59, R59, c[0x0][0x320] ;  /* 0x0000c8003b3b7a20 */ /* 0x000fe20000410000 */
[----:B------:R-:W-:Y:S01]  /*7220*/  @P6 LEA.HI.X R29, R12, c[0x0][0x1cc], R14, 0x1, P1 ;  /* 0x000073000c1d6a11 */ /* 0x000fe200008f0c0e */
[----:B------:R1:W-:Y:S01]  /*7230*/  MUFU.TANH R224, R44 ;  /* 0x0000002c00e07308 */ /* 0x0003e20000002400 */
[----:B------:R-:W-:Y:S01]  /*7240*/  FSEL R12, R228, -INF , P0 ;  /* 0xff800000e40c7808 */ /* 0x000fe20000000000 */
[----:B------:R-:W-:Y:S01]  /*7250*/  FMUL.FTZ R63, R63, c[0x0][0x320] ;  /* 0x0000c8003f3f7a20 */ /* 0x000fe20000410000 */
[----:B------:R-:W-:Y:S01]  /*7260*/  ISETP.GT.AND P1, PT, R8, 0x1, PT ;  /* 0x000000010800780c */ /* 0x000fe20003f24270 */
[----:B--2---:R-:W-:Y:S01]  /*7270*/  FMUL.FTZ R27, R55, c[0x0][0x320] ;  /* 0x0000c800371b7a20 */ /* 0x004fe20000410000 */
[----:B------:R-:W-:Y:S01]  /*7280*/  ISETP.GT.AND P0, PT, R3, RZ, PT ;  /* 0x000000ff0300720c */ /* 0x000fe20003f04270 */
[----:B------:R-:W-:Y:S01]  /*7290*/  FMUL.FTZ R4, R64, c[0x0][0x320] ;  /* 0x0000c80040047a20 */ /* 0x000fe20000410000 */
[----:B------:R-:W-:Y:S01]  /*72a0*/  IADD3 R0, R0, R15, RZ ;  /* 0x0000000f00007210 */ /* 0x000fe20007ffe0ff */
[----:B------:R-:W-:Y:S01]  /*72b0*/  FMUL.FTZ R5, R65, c[0x0][0x320] ;  /* 0x0000c80041057a20 */ /* 0x000fe20000410000 */
[----:B------:R-:W-:Y:S01]  /*72c0*/  FSEL R13, R227, -INF , P1 ;  /* 0xff800000e30d7808 */ /* 0x000fe20000800000 */
[----:B------:R-:W2:Y:S01]  /*72d0*/  MUFU.TANH R39, R39 ;  /* 0x0000002700277308 */ /* 0x000ea20000002400 */
[----:B------:R-:W-:Y:S01]  /*72e0*/  ISETP.GT.AND P1, PT, R3, 0x1, PT ;  /* 0x000000010300780c */ /* 0x000fe20003f24270 */
[----:B------:R-:W-:Y:S01]  /*72f0*/  FMUL.FTZ R61, R61, c[0x0][0x320] ;  /* 0x0000c8003d3d7a20 */ /* 0x000fe20000410000 */
[----:B---3--:R-:W-:Y:S01]  /*7300*/  FSEL R15, R231, -INF , P0 ;  /* 0xff800000e70f7808 */ /* 0x008fe20000000000 */
[----:B------:R-:W-:Y:S01]  /*7310*/  FMUL.FTZ R56, R56, c[0x0][0x320] ;  /* 0x0000c80038387a20 */ /* 0x000fe20000410000 */
[----:B------:R-:W-:Y:S01]  /*7320*/  ISETP.GT.AND P0, PT, R2, RZ, PT ;  /* 0x000000ff0200720c */ /* 0x000fe20003f04270 */
[----:B------:R-:W-:Y:S01]  /*7330*/  FMUL.FTZ R57, R57, c[0x0][0x320] ;  /* 0x0000c80039397a20 */ /* 0x000fe20000410000 */
[----:B------:R-:W-:Y:S01]  /*7340*/  FSEL R16, R230, -INF , P1 ;  /* 0xff800000e6107808 */ /* 0x000fe20000800000 */
[----:B------:R-:W-:Y:S01]  /*7350*/  FMUL.FTZ R60, R60, c[0x0][0x320] ;  /* 0x0000c8003c3c7a20 */ /* 0x000fe20000410000 */
[----:B------:R-:W-:Y:S01]  /*7360*/  FSEL R17, R229, -INF , P0 ;  /* 0xff800000e5117808 */ /* 0x000fe20000000000 */
[----:B------:R-:W-:Y:S01]  /*7370*/  MUFU.TANH R61, R61 ;  /* 0x0000003d003d7308 */ /* 0x000fe20000002400 */
[----:B------:R-:W-:Y:S01]  /*7380*/  ISETP.GT.AND P0, PT, R0, RZ, PT ;  /* 0x000000ff0000720c */ /* 0x000fe20003f04270 */
[----:B------:R-:W-:Y:S01]  /*7390*/  FMUL.FTZ R58, R58, c[0x0][0x320] ;  /* 0x0000c8003a3a7a20 */ /* 0x000fe20000410000 */
[----:B------:R-:W-:Y:S01]  /*73a0*/  ISETP.GT.AND P1, PT, R2, 0x1, PT ;  /* 0x000000010200780c */ /* 0x000fe20003f24270 */
[----:B------:R-:W-:Y:S01]  /*73b0*/  FMUL.FTZ R62, R62, c[0x0][0x320] ;  /* 0x0000c8003e3e7a20 */ /* 0x000fe20000410000 */
[----:B------:R-:W-:Y:S02]  /*73c0*/  FSEL R25, R223, -INF , P0 ;  /* 0xff800000df197808 */ /* 0x000fe40000000000 */
[----:B------:R-:W-:Y:S02]  /*73d0*/  FSEL R18, R226, -INF , P1 ;  /* 0xff800000e2127808 */ /* 0x000fe40000800000 */
[----:B------:R-:W-:Y:S01]  /*73e0*/  ISETP.GT.AND P0, PT, R2, 0x8, PT ;  /* 0x000000080200780c */ /* 0x000fe20003f04270 */
[----:B------:R-:W3:Y:S01]  /*73f0*/  MUFU.TANH R42, R42 ;  /* 0x0000002a002a7308 */ /* 0x000ee20000002400 */
[----:B------:R-:W-:Y:S02]  /*7400*/  ISETP.GT.AND P1, PT, R0, 0x1, PT ;  /* 0x000000010000780c */ /* 0x000fe40003f24270 */
[----:B-----5:R-:W-:Y:S02]  /*7410*/  FSEL R20, R110, -INF , P0 ;  /* 0xff8000006e147808 */ /* 0x020fe40000000000 */
[----:B------:R-:W-:Y:S02]  /*7420*/  ISETP.GT.AND P0, PT, R0, 0x8, PT ;  /* 0x000000080000780c */ /* 0x000fe40003f04270 */
[----:B------:R-:W-:Y:S02]  /*7430*/  FSEL R24, R203, -INF , P1 ;  /* 0xff800000cb187808 */ /* 0x000fe40000800000 */
[----:B------:R-:W-:Y:S01]  /*7440*/  ISETP.GT.AND P1, PT, R2, 0x9, PT ;  /* 0x000000090200780c */ /* 0x000fe20003f24270 */
[----:B------:R-:W-:Y:S01]  /*7450*/  MUFU.TANH R43, R43 ;  /* 0x0000002b002b7308 */ /* 0x000fe20000002400 */
[----:B------:R-:W-:Y:S02]  /*7460*/  FSEL R26, R108, -INF , P0 ;  /* 0xff8000006c1a7808 */ /* 0x000fe40000000000 */
[----:B------:R-:W-:Y:S02]  /*7470*/  FSEL R22, R109, -INF , P1 ;  /* 0xff8000006d167808 */ /* 0x000fe40000800000 */
[----:B------:R-:W-:Y:S02]  /*7480*/  ISETP.GT.AND P1, PT, R0, 0x9, PT ;  /* 0x000000090000780c */ /* 0x000fe40003f24270 */
[C---:B------:R-:W-:Y:S02]  /*7490*/  ISETP.GT.AND P0, PT, R8.reuse, 0x8, PT ;  /* 0x000000080800780c */ /* 0x040fe40003f04270 */
[----:B------:R-:W-:Y:S01]  /*74a0*/  FSEL R21, R201, -INF , P1 ;  /* 0xff800000c9157808 */ /* 0x000fe20000800000 */
[----:B------:R-:W-:Y:S01]  /*74b0*/  MUFU.TANH R108, R63 ;  /* 0x0000003f006c7308 */ /* 0x000fe20000002400 */
[----:B------:R-:W-:Y:S02]  /*74c0*/  FSEL R9, R199, -INF , P0 ;  /* 0xff800000c7097808 */ /* 0x000fe40000000000 */
[----:B------:R-:W-:Y:S02]  /*74d0*/  ISETP.GT.AND P1, PT, R8, 0x9, PT ;  /* 0x000000090800780c */ /* 0x000fe40003f24270 */
[C---:B------:R-:W-:Y:S02]  /*74e0*/  ISETP.GT.AND P0, PT, R3.reuse, 0x8, PT ;  /* 0x000000080300780c */ /* 0x040fe40003f04270 */
[----:B------:R-:W-:Y:S02]  /*74f0*/  FSEL R10, R198, -INF , P1 ;  /* 0xff800000c60a7808 */ /* 0x000fe40000800000 */
[----:B------:R-:W-:Y:S01]  /*7500*/  FSEL R11, R184, -INF , P0 ;  /* 0xff800000b80b7808 */ /* 0x000fe20000000000 */
[----:B------:R-:W4:Y:S01]  /*7510*/  MUFU.TANH R48, R48 ;  /* 0x0000003000307308 */ /* 0x000f220000002400 */
[----:B------:R-:W-:Y:S02]  /*7520*/  ISETP.GT.AND P1, PT, R3, 0x9, PT ;  /* 0x000000090300780c */ /* 0x000fe40003f24270 */
[C---:B------:R-:W-:Y:S02]  /*7530*/  ISETP.GT.AND P0, PT, R8.reuse, 0x10, PT ;  /* 0x000000100800780c */ /* 0x040fe40003f04270 */
[----:B------:R-:W-:Y:S02]  /*7540*/  FSEL R14, R111, -INF , P1 ;  /* 0xff8000006f0e7808 */ /* 0x000fe40000800000 */
[----:B------:R-:W-:Y:S02]  /*7550*/  FSEL R40, R105, -INF , P0 ;  /* 0xff80000069287808 */ /* 0x000fe40000000000 */
[----:B------:R-:W-:Y:S01]  /*7560*/  ISETP.GT.AND P1, PT, R8, 0x11, PT ;  /* 0x000000110800780c */ /* 0x000fe20003f24270 */
[----:B------:R-:W5:Y:S01]  /*7570*/  MUFU.TANH R49, R49 ;  /* 0x0000003100317308 */ /* 0x000f620000002400 */
[C---:B------:R-:W-:Y:S02]  /*7580*/  ISETP.GT.AND P0, PT, R3.reuse, 0x10, PT ;  /* 0x000000100300780c */ /* 0x040fe40003f04270 */
[----:B------:R-:W-:Y:S02]  /*7590*/  FSEL R41, R104, -INF , P1 ;  /* 0xff80000068297808 */ /* 0x000fe40000800000 */
[----:B------:R-:W-:Y:S02]  /*75a0*/  FSEL R186, R186, -INF , P0 ;  /* 0xff800000baba7808 */ /* 0x000fe40000000000 */
[----:B------:R-:W-:Y:S02]  /*75b0*/  ISETP.GT.AND P0, PT, R2, 0x10, PT ;  /* 0x000000100200780c */ /* 0x000fe40003f04270 */
[----:B------:R-:W-:Y:S01]  /*75c0*/  ISETP.GT.AND P1, PT, R3, 0x11, PT ;  /* 0x000000110300780c */ /* 0x000fe20003f24270 */
[----:B------:R-:W1:Y:S01]  /*75d0*/  MUFU.TANH R7, R52 ;  /* 0x0000003400077308 */ /* 0x000e620000002400 */
[----:B------:R-:W-:Y:S02]  /*75e0*/  FSEL R189, R189, -INF , P0 ;  /* 0xff800000bdbd7808 */ /* 0x000fe40000000000 */
[----:B------:R-:W-:Y:S02]  /*75f0*/  FSEL R188, R188, -INF , P1 ;  /* 0xff800000bcbc7808 */ /* 0x000fe40000800000 */
[----:B------:R-:W-:Y:S02]  /*7600*/  ISETP.GT.AND P0, PT, R0, 0x10, PT ;  /* 0x000000100000780c */ /* 0x000fe40003f04270 */
[----:B------:R-:W-:Y:S02]  /*7610*/  ISETP.GT.AND P1, PT, R2, 0x11, PT ;  /* 0x000000110200780c */ /* 0x000fe40003f24270 */
[----:B------:R-:W-:Y:S01]  /*7620*/  FSEL R193, R193, -INF , P0 ;  /* 0xff800000c1c17808 */ /* 0x000fe20000000000 */
[----:B------:R-:W1:Y:S01]  /*7630*/  MUFU.TANH R6, R53 ;  /* 0x0000003500067308 */ /* 0x000e620000002400 */
[----:B------:R-:W-:Y:S02]  /*7640*/  FSEL R190, R190, -INF , P1 ;  /* 0xff800000bebe7808 */ /* 0x000fe40000800000 */
[----:B------:R-:W-:Y:S02]  /*7650*/  ISETP.GT.AND P1, PT, R0, 0x11, PT ;  /* 0x000000110000780c */ /* 0x000fe40003f24270 */
[----:B------:R-:W-:Y:S02]  /*7660*/  FMNMX.FTZ R105, R12, R100, !PT ;  /* 0x000000640c697209 */ /* 0x000fe40007810000 */
[----:B------:R-:W-:Y:S02]  /*7670*/  ISETP.GT.AND P0, PT, R2, 0x18, PT ;  /* 0x000000180200780c */ /* 0x000fe40003f04270 */
[----:B------:R-:W-:Y:S01]  /*7680*/  FSEL R194, R194, -INF , P1 ;  /* 0xff800000c2c27808 */ /* 0x000fe20000800000 */
[----:B------:R-:W2:Y:S01]  /*7690*/  MUFU.TANH R4, R4 ;  /* 0x0000000400047308 */ /* 0x000ea20000002400 */
[----:B------:R-:W-:Y:S02]  /*76a0*/  FSEL R191, R191, -INF , P0 ;  /* 0xff800000bfbf7808 */ /* 0x000fe40000000000 */
[----:B------:R-:W-:Y:S02]  /*76b0*/  ISETP.GT.AND P1, PT, R2, 0x19, PT ;  /* 0x000000190200780c */ /* 0x000fe40003f24270 */
[----:B------:R-:W-:Y:S02]  /*76c0*/  ISETP.GT.AND P0, PT, R0, 0x18, PT ;  /* 0x000000180000780c */ /* 0x000fe40003f04270 */
[----:B------:R-:W-:Y:S02]  /*76d0*/  FMNMX.FTZ R105, R13, R105, !PT ;  /* 0x000000690d697209 */ /* 0x000fe40007810000 */
[----:B------:R-:W-:Y:S01]  /*76e0*/  FSEL R192, R192, -INF , P1 ;  /* 0xff800000c0c07808 */ /* 0x000fe20000800000 */
[----:B------:R-:W2:Y:S01]  /*76f0*/  MUFU.TANH R5, R5 ;  /* 0x0000000500057308 */ /* 0x000ea20000002400 */
[----:B------:R-:W-:Y:S02]  /*7700*/  FMNMX.FTZ R105, R9, R105, !PT ;  /* 0x0000006909697209 */ /* 0x000fe40007810000 */
[----:B------:R-:W-:Y:S02]  /*7710*/  ISETP.GT.AND P1, PT, R0, 0x19, PT ;  /* 0x000000190000780c */ /* 0x000fe40003f24270 */
[----:B------:R-:W-:Y:S02]  /*7720*/  FSEL R195, R195, -INF , P0 ;  /* 0xff800000c3c37808 */ /* 0x000fe40000000000 */
[----:B------:R-:W-:Y:S02]  /*7730*/  ISETP.GT.AND P0, PT, R8, 0x18, PT ;  /* 0x000000180800780c */ /* 0x000fe40003f04270 */
[----:B------:R-:W-:Y:S01]  /*7740*/  FMNMX.FTZ R105, R10, R105, !PT ;  /* 0x000000690a697209 */ /* 0x000fe20007810000 */
[----:B------:R-:W2:Y:S01]  /*7750*/  MUFU.TANH R46, R46 ;  /* 0x0000002e002e7308 */ /* 0x000ea20000002400 */
[----:B-1----:R-:W-:Y:S02]  /*7760*/  FSEL R44, R103, -INF , P0 ;  /* 0xff800000672c7808 */ /* 0x002fe40000000000 */
[----:B------:R-:W-:Y:S02]  /*7770*/  ISETP.GT.AND P0, PT, R3, 0x18, PT ;  /* 0x000000180300780c */ /* 0x000fe40003f04270 */
[----:B------:R-:W-:Y:S02]  /*7780*/  FSEL R196, R196, -INF , P1 ;  /* 0xff800000c4c47808 */ /* 0x000fe40000800000 */
[----:B------:R-:W-:Y:S02]  /*7790*/  ISETP.GT.AND P1, PT, R8, 0x19, PT ;  /* 0x000000190800780c */ /* 0x000fe40003f24270 */
[----:B------:R-:W-:Y:S01]  /*77a0*/  FSEL R185, R185, -INF , P0 ;  /* 0xff800000b9b97808 */ /* 0x000fe20000000000 */
[----:B------:R-:W1:Y:S01]  /*77b0*/  MUFU.TANH R50, R50 ;  /* 0x0000003200327308 */ /* 0x000e620000002400 */
[----:B------:R-:W-:Y:S02]  /*77c0*/  FSEL R45, R102, -INF , P1 ;  /* 0xff800000662d7808 */ /* 0x000fe40000800000 */
[----:B------:R-:W-:Y:S02]  /*77d0*/  ISETP.GT.AND P1, PT, R3, 0x19, PT ;  /* 0x000000190300780c */ /* 0x000fe40003f24270 */
[----:B------:R-:W-:Y:S02]  /*77e0*/  FMNMX.FTZ R105, R40, R105, !PT ;  /* 0x0000006928697209 */ /* 0x000fe40007810000 */
[C---:B------:R-:W-:Y:S02]  /*77f0*/  ISETP.GT.AND P0, PT, R8.reuse, 0x20, PT ;  /* 0x000000200800780c */ /* 0x040fe40003f04270 */
[----:B------:R-:W-:Y:S01]  /*7800*/  FSEL R187, R187, -INF , P1 ;  /* 0xff800000bbbb7808 */ /* 0x000fe20000800000 */
[----:B------:R-:W1:Y:S01]  /*7810*/  MUFU.TANH R51, R51 ;  /* 0x0000003300337308 */ /* 0x000e620000002400 */
[----:B------:R-:W-:Y:S02]  /*7820*/  ISETP.GT.AND P1, PT, R8, 0x21, PT ;  /* 0x000000210800780c */ /* 0x000fe40003f24270 */
[----:B------:R-:W-:Y:S02]  /*7830*/  FSEL R197, R197, -INF , P0 ;  /* 0xff800000c5c57808 */ /* 0x000fe40000000000 */
        /* <DEDUP_REMOVED lines=8> */
[----:B--2---:R-:W-:Y:S01]  /*78c0*/  FSEL R223, R39, -INF , P1 ;  /* 0xff80000027df7808 */ /* 0x004fe20000800000 */
[----:B------:R-:W2:Y:S01]  /*78d0*/  MUFU.TANH R27, R27 ;  /* 0x0000001b001b7308 */ /* 0x000ea20000002400 */
[----:B------:R-:W-:Y:S02]  /*78e0*/  ISETP.GT.AND P1, PT, R2, 0x21, PT ;  /* 0x000000210200780c */ /* 0x000fe40003f24270 */
[----:B------:R-:W-:Y:S02]  /*78f0*/  FSEL R225, R225, -INF , P0 ;  /* 0xff800000e1e17808 */ /* 0x000fe40000000000 */
[----:B------:R-:W-:Y:S02]  /*7900*/  FMNMX.FTZ R105, R45, R105, !PT ;  /* 0x000000692d697209 */ /* 0x000fe40007810000 */
[----:B------:R-:W-:Y:S02]  /*7910*/  ISETP.GT.AND P0, PT, R0, 0x20, PT ;  /* 0x000000200000780c */ /* 0x000fe40003f04270 */
[----:B------:R-:W-:Y:S01]  /*7920*/  FSEL R232, R38, -INF , P1 ;  /* 0xff80000026e87808 */ /* 0x000fe20000800000 */
[----:B------:R-:W-:Y:S01]  /*7930*/  MUFU.TANH R56, R56 ;  /* 0x0000003800387308 */ /* 0x000fe20000002400 */
[----:B------:R-:W-:Y:S02]  /*7940*/  ISETP.GT.AND P1, PT, R0, 0x21, PT ;  /* 0x000000210000780c */ /* 0x000fe40003f24270 */
[----:B---3--:R-:W-:Y:S02]  /*7950*/  FSEL R239, R42, -INF , P0 ;  /* 0xff8000002aef7808 */ /* 0x008fe40000000000 */
[----:B------:R-:W-:Y:S02]  /*7960*/  ISETP.GT.AND P0, PT, R8, 0x28, PT ;  /* 0x000000280800780c */ /* 0x000fe40003f04270 */
[----:B------:R-:W-:Y:S02]  /*7970*/  FMNMX.FTZ R105, R197, R105, !PT ;  /* 0x00000069c5697209 */ /* 0x000fe40007810000 */
[----:B----4-:R-:W-:Y:S01]  /*7980*/  FSEL R198, R48, -INF , P0 ;  /* 0xff80000030c67808 */ /* 0x010fe20000000000 */
[----:B------:R-:W-:Y:S01]  /*7990*/  MUFU.TANH R57, R57 ;  /* 0x0000003900397308 */ /* 0x000fe20000002400 */
[----:B------:R-:W-:Y:S02]  /*79a0*/  FSEL R250, R43, -INF , P1 ;  /* 0xff8000002bfa7808 */ /* 0x000fe40000800000 */
[----:B------:R-:W-:Y:S02]  /*79b0*/  FMNMX.FTZ R105, R200, R105, !PT ;  /* 0x00000069c8697209 */ /* 0x000fe40007810000 */
[----:B------:R-:W-:Y:S02]  /*79c0*/  ISETP.GT.AND P1, PT, R8, 0x29, PT ;  /* 0x000000290800780c */ /* 0x000fe40003f24270 */
[----:B------:R-:W-:Y:S02]  /*79d0*/  FMNMX.FTZ R105, R198, R105, !PT ;  /* 0x00000069c6697209 */ /* 0x000fe40007810000 */
[----:B-----5:R-:W-:Y:S01]  /*79e0*/  FSEL R201, R49, -INF , P1 ;  /* 0xff80000031c97808 */ /* 0x020fe20000800000 */
[----:B------:R-:W-:Y:S01]  /*79f0*/  MUFU.TANH R60, R60 ;  /* 0x0000003c003c7308 */ /* 0x000fe20000002400 */
[C---:B------:R-:W-:Y:S02]  /*7a00*/  ISETP.GT.AND P0, PT, R8.reuse, 0x30, PT ;  /* 0x000000300800780c */ /* 0x040fe40003f04270 */
[----:B------:R-:W-:Y:S02]  /*7a10*/  ISETP.GT.AND P1, PT, R8, 0x31, PT ;  /* 0x000000310800780c */ /* 0x000fe40003f24270 */
[----:B------:R-:W-:Y:S01]  /*7a20*/  FSEL R251, R7, -INF , P0 ;  /* 0xff80000007fb7808 */ /* 0x000fe20000000000 */
[----:B------:R-:W-:Y:S01]  /*7a30*/  FMUL.FTZ R7, R66, c[0x0][0x320] ;  /* 0x0000c80042077a20 */ /* 0x000fe20000410000 */
[----:B------:R-:W-:Y:S02]  /*7a40*/  FMNMX.FTZ R105, R201, R105, !PT ;  /* 0x00000069c9697209 */ /* 0x000fe40007810000 */
[----:B------:R-:W-:Y:S01]  /*7a50*/  FSEL R227, R6, -INF , P1 ;  /* 0xff80000006e37808 */ /* 0x000fe20000800000 */
[----:B------:R-:W-:Y:S01]  /*7a60*/  MUFU.TANH R47, R47 ;  /* 0x0000002f002f7308 */ /* 0x000fe20000002400 */
[C---:B------:R-:W-:Y:S02]  /*7a70*/  ISETP.GT.AND P0, PT, R8.reuse, 0x38, PT ;  /* 0x000000380800780c */ /* 0x040fe40003f04270 */
[----:B------:R-:W-:Y:S02]  /*7a80*/  FMNMX.FTZ R105, R251, R105, !PT ;  /* 0x00000069fb697209 */ /* 0x000fe40007810000 */
[----:B------:R-:W-:Y:S01]  /*7a90*/  ISETP.GT.AND P1, PT, R8, 0x39, PT ;  /* 0x000000390800780c */ /* 0x000fe20003f24270 */
[----:B------:R-:W-:Y:S01]  /*7aa0*/  FMUL.FTZ R8, R67, c[0x0][0x320] ;  /* 0x0000c80043087a20 */ /* 0x000fe20000410000 */
[----:B------:R-:W-:Y:S02]  /*7ab0*/  FSEL R231, R4, -INF , P0 ;  /* 0xff80000004e77808 */ /* 0x000fe40000000000 */
[----:B------:R-:W-:Y:S01]  /*7ac0*/  FMNMX.FTZ R105, R227, R105, !PT ;  /* 0x00000069e3697209 */ /* 0x000fe20007810000 */
[----:B------:R-:W3:Y:S01]  /*7ad0*/  MUFU.TANH R7, R7 ;  /* 0x0000000700077308 */ /* 0x000ee20000002400 */
[----:B------:R-:W-:Y:S02]  /*7ae0*/  FSEL R230, R5, -INF , P1 ;  /* 0xff80000005e67808 */ /* 0x000fe40000800000 */
[----:B------:R-:W-:Y:S02]  /*7af0*/  FMNMX.FTZ R105, R231, R105, !PT ;  /* 0x00000069e7697209 */ /* 0x000fe40007810000 */
[----:B------:R-:W-:Y:S02]  /*7b00*/  FMNMX.FTZ R4, R15, R101, !PT ;  /* 0x000000650f047209 */ /* 0x000fe40007810000 */
[----:B------:R-:W-:Y:S02]  /*7b10*/  FMNMX.FTZ R105, R230, R105, !PT ;  /* 0x00000069e6697209 */ /* 0x000fe40007810000 */
[----:B------:R-:W-:Y:S01]  /*7b20*/  FMNMX.FTZ R4, R16, R4, !PT ;  /* 0x0000000410047209 */ /* 0x000fe20007810000 */
[----:B------:R-:W4:Y:S01]  /*7b30*/  MUFU.TANH R8, R8 ;  /* 0x0000000800087308 */ /* 0x000f220000002400 */
[----:B------:R-:W-:Y:S01]  /*7b40*/  FMNMX.FTZ R5, R17, R106, !PT ;  /* 0x0000006a11057209 */ /* 0x000fe20007810000 */
[----:B------:R-:W5:Y:S01]  /*7b50*/  SHFL.BFLY PT, R6, R105, 0x2, 0x1f ;  /* 0x0c401f0069067f89 */ /* 0x000f6200000e0000 */
[----:B------:R-:W-:Y:S02]  /*7b60*/  FMNMX.FTZ R4, R11, R4, !PT ;  /* 0x000000040b047209 */ /* 0x000fe40007810000 */
[----:B------:R-:W-:Y:S02]  /*7b70*/  ISETP.GT.AND P0, PT, R2, 0x28, PT ;  /* 0x000000280200780c */ /* 0x000fe40003f04270 */
[----:B------:R-:W-:Y:S02]  /*7b80*/  FMNMX.FTZ R4, R14, R4, !PT ;  /* 0x000000040e047209 */ /* 0x000fe40007810000 */
[----:B------:R-:W-:Y:S01]  /*7b90*/  ISETP.GT.AND P1, PT, R2, 0x29, PT ;  /* 0x000000290200780c */ /* 0x000fe20003f24270 */
[----:B------:R-:W2:Y:S01]  /*7ba0*/  MUFU.TANH R58, R58 ;  /* 0x0000003a003a7308 */ /* 0x000ea20000002400 */
[----:B------:R-:W-:Y:S02]  /*7bb0*/  FMNMX.FTZ R4, R186, R4, !PT ;  /* 0x00000004ba047209 */ /* 0x000fe40007810000 */
[----:B------:R-:W-:Y:S02]  /*7bc0*/  FMNMX.FTZ R5, R18, R5, !PT ;  /* 0x0000000512057209 */ /* 0x000fe40007810000 */
[----:B------:R-:W-:Y:S02]  /*7bd0*/  FSEL R224, R224, -INF , P0 ;  /* 0xff800000e0e07808 */ /* 0x000fe40000000000 */
[----:B------:R-:W-:Y:S02]  /*7be0*/  FMNMX.FTZ R4, R188, R4, !PT ;  /* 0x00000004bc047209 */ /* 0x000fe40007810000 */
[----:B------:R-:W-:Y:S01]  /*7bf0*/  ISETP.GT.AND P0, PT, R0, 0x28, PT ;  /* 0x000000280000780c */ /* 0x000fe20003f04270 */
[----:B------:R-:W-:Y:S01]  /*7c00*/  MUFU.TANH R62, R62 ;  /* 0x0000003e003e7308 */ /* 0x000fe20000002400 */
[----:B------:R-:W-:Y:S02]  /*7c10*/  FSEL R246, R246, -INF , P1 ;  /* 0xff800000f6f67808 */ /* 0x000fe40000800000 */
[----:B------:R-:W-:Y:S02]  /*7c20*/  ISETP.GT.AND P1, PT, R3, 0x28, PT ;  /* 0x000000280300780c */ /* 0x000fe40003f24270 */
[----:B------:R-:W-:Y:S02]  /*7c30*/  FMNMX.FTZ R5, R20, R5, !PT ;  /* 0x0000000514057209 */ /* 0x000fe40007810000 */
[----:B------:R-:W-:Y:S02]  /*7c40*/  FMNMX.FTZ R4, R185, R4, !PT ;  /* 0x00000004b9047209 */ /* 0x000fe40007810000 */
[----:B------:R-:W-:Y:S02]  /*7c50*/  FSEL R240, R46, -INF , P0 ;  /* 0xff8000002ef07808 */ /* 0x000fe40000000000 */
[C---:B------:R-:W-:Y:S02]  /*7c60*/  ISETP.GT.AND P0, PT, R3.reuse, 0x29, PT ;  /* 0x000000290300780c */ /* 0x040fe40003f04270 */
[----:B-1----:R-:W-:Y:S02]  /*7c70*/  FSEL R199, R50, -INF , P1 ;  /* 0xff80000032c77808 */ /* 0x002fe40000800000 */
[----:B------:R-:W-:Y:S02]  /*7c80*/  ISETP.GT.AND P1, PT, R3, 0x30, PT ;  /* 0x000000300300780c */ /* 0x000fe40003f24270 */
[----:B------:R-:W-:Y:S02]  /*7c90*/  FMNMX.FTZ R5, R22, R5, !PT ;  /* 0x0000000516057209 */ /* 0x000fe40007810000 */
[----:B------:R-:W-:Y:S02]  /*7ca0*/  FMNMX.FTZ R4, R187, R4, !PT ;  /* 0x00000004bb047209 */ /* 0x000fe40007810000 */
[----:B------:R-:W-:Y:S02]  /*7cb0*/  FSEL R203, R51, -INF , P0 ;  /* 0xff80000033cb7808 */ /* 0x000fe40000000000 */
[C---:B------:R-:W-:Y:S02]  /*7cc0*/  ISETP.GT.AND P0, PT, R3.reuse, 0x31, PT ;  /* 0x000000310300780c */ /* 0x040fe40003f04270 */
[----:B------:R-:W-:Y:S02]  /*7cd0*/  FSEL R226, R54, -INF , P1 ;  /* 0xff80000036e27808 */ /* 0x000fe40000800000 */
[----:B------:R-:W-:Y:S02]  /*7ce0*/  ISETP.GT.AND P1, PT, R3, 0x38, PT ;  /* 0x000000380300780c */ /* 0x000fe40003f24270 */
[----:B--2---:R-:W-:Y:S02]  /*7cf0*/  FSEL R64, R27, -INF , P0 ;  /* 0xff8000001b407808 */ /* 0x004fe40000000000 */
[----:B------:R-:W-:Y:S02]  /*7d00*/  ISETP.GT.AND P0, PT, R3, 0x39, PT ;  /* 0x000000390300780c */ /* 0x000fe40003f04270 */
[----:B-----5:R-:W-:Y:S02]  /*7d10*/  FMNMX.FTZ R105, R105, R6, !PT ;  /* 0x0000000669697209 */ /* 0x020fe40007810000 */
[----:B------:R-:W-:Y:S02]  /*7d20*/  FMNMX.FTZ R3, R222, R4, !PT ;  /* 0x00000004de037209 */ /* 0x000fe40007810000 */
[----:B------:R-:W-:Y:S02]  /*7d30*/  FMNMX.FTZ R4, R189, R5, !PT ;  /* 0x00000005bd047209 */ /* 0x000fe40007810000 */
[----:B---3--:R-:W-:Y:S02]  /*7d40*/  FSEL R252, R7, -INF , P1 ;  /* 0xff80000007fc7808 */ /* 0x008fe40000800000 */
[----:B------:R-:W-:Y:S01]  /*7d50*/  FMNMX.FTZ R4, R190, R4, !PT ;  /* 0x00000004be047209 */ /* 0x000fe20007810000 */
[----:B------:R-:W1:Y:S01]  /*7d60*/  SHFL.BFLY PT, R7, R105, 0x1, 0x1f ;  /* 0x0c201f0069077f89 */ /* 0x000e6200000e0000 */
[----:B------:R-:W-:Y:S02]  /*7d70*/  FMNMX.FTZ R5, R25, R107, !PT ;  /* 0x0000006b19057209 */ /* 0x000fe40007810000 */
[----:B------:R-:W-:Y:S02]  /*7d80*/  FMNMX.FTZ R4, R191, R4, !PT ;  /* 0x00000004bf047209 */ /* 0x000fe40007810000 */
[----:B------:R-:W-:Y:S02]  /*7d90*/  FMNMX.FTZ R5, R24, R5, !PT ;  /* 0x0000000518057209 */ /* 0x000fe40007810000 */
[----:B------:R-:W-:Y:S02]  /*7da0*/  FMNMX.FTZ R4, R192, R4, !PT ;  /* 0x00000004c0047209 */ /* 0x000fe40007810000 */
[----:B------:R-:W-:Y:S02]  /*7db0*/  FMNMX.FTZ R5, R26, R5, !PT ;  /* 0x000000051a057209 */ /* 0x000fe40007810000 */
[----:B------:R-:W-:Y:S02]  /*7dc0*/  FMNMX.FTZ R4, R225, R4, !PT ;  /* 0x00000004e1047209 */ /* 0x000fe40007810000 */
[----:B------:R-:W-:Y:S02]  /*7dd0*/  FMNMX.FTZ R5, R21, R5, !PT ;  /* 0x0000000515057209 */ /* 0x000fe40007810000 */
[----:B----4-:R-:W-:Y:S02]  /*7de0*/  FSEL R247, R8, -INF , P0 ;  /* 0xff80000008f77808 */ /* 0x010fe40000000000 */
[----:B------:R-:W-:Y:S01]  /*7df0*/  FMNMX.FTZ R5, R193, R5, !PT ;  /* 0x00000005c1057209 */ /* 0x000fe20007810000 */
[----:B------:R-:W2:Y:S01]  /*7e00*/  MUFU.TANH R8, R59 ;  /* 0x0000003b00087308 */ /* 0x000ea20000002400 */
[----:B------:R-:W-:Y:S02]  /*7e10*/  ISETP.GT.AND P1, PT, R2, 0x30, PT ;  /* 0x000000300200780c */ /* 0x000fe40003f24270 */
[----:B------:R-:W-:Y:S02]  /*7e20*/  FMNMX.FTZ R4, R232, R4, !PT ;  /* 0x00000004e8047209 */ /* 0x000fe40007810000 */
[----:B------:R-:W-:Y:S02]  /*7e30*/  ISETP.GT.AND P0, PT, R2, 0x31, PT ;  /* 0x000000310200780c */ /* 0x000fe40003f04270 */
[----:B------:R-:W-:Y:S02]  /*7e40*/  FSEL R248, R56, -INF , P1 ;  /* 0xff80000038f87808 */ /* 0x000fe40000800000 */
[----:B------:R-:W-:Y:S02]  /*7e50*/  FSEL R245, R57, -INF , P0 ;  /* 0xff80000039f57808 */ /* 0x000fe40000000000 */
[C---:B------:R-:W-:Y:S02]  /*7e60*/  ISETP.GT.AND P0, PT, R2.reuse, 0x39, PT ;  /* 0x000000390200780c */ /* 0x040fe40003f04270 */
[----:B------:R-:W-:Y:S02]  /*7e70*/  ISETP.GT.AND P1, PT, R2, 0x38, PT ;  /* 0x000000380200780c */ /* 0x000fe40003f24270 */
[----:B------:R-:W-:Y:S02]  /*7e80*/  FMNMX.FTZ R2, R224, R4, !PT ;  /* 0x00000004e0027209 */ /* 0x000fe40007810000 */
[----:B------:R-:W-:Y:S02]  /*7e90*/  FMNMX.FTZ R4, R194, R5, !PT ;  /* 0x00000005c2047209 */ /* 0x000fe40007810000 */
[----:B------:R-:W-:Y:S02]  /*7ea0*/  FMNMX.FTZ R3, R223, R3, !PT ;  /* 0x00000003df037209 */ /* 0x000fe40007810000 */
[----:B------:R-:W-:Y:S02]  /*7eb0*/  FMNMX.FTZ R4, R195, R4, !PT ;  /* 0x00000004c3047209 */ /* 0x000fe40007810000 */
[----:B-1----:R-:W-:Y:S02]  /*7ec0*/  FMNMX.FTZ R105, R105, R7, !PT ;  /* 0x0000000769697209 */ /* 0x002fe40007810000 */
[----:B------:R-:W-:Y:S02]  /*7ed0*/  FSEL R243, R60, -INF , P1 ;  /* 0xff8000003cf37808 */ /* 0x000fe40000800000 */
[----:B------:R-:W-:Y:S01]  /*7ee0*/  ISETP.GT.AND P1, PT, R0, 0x29, PT ;  /* 0x000000290000780c */ /* 0x000fe20003f24270 */
[----:B------:R-:W-:Y:S01]  /*7ef0*/  FMUL.FTZ R109, R105, c[0x0][0x2d0] ;  /* 0x0000b400696d7a20 */ /* 0x000fe20000410000 */
[----:B------:R-:W-:Y:S02]  /*7f00*/  FMNMX.FTZ R3, R199, R3, !PT ;  /* 0x00000003c7037209 */ /* 0x000fe40007810000 */
[----:B------:R-:W-:Y:S02]  /*7f10*/  FMNMX.FTZ R4, R196, R4, !PT ;  /* 0x00000004c4047209 */ /* 0x000fe40007810000 */
[----:B------:R-:W-:Y:S02]  /*7f20*/  FSEL R238, R47, -INF , P1 ;  /* 0xff8000002fee7808 */ /* 0x000fe40000800000 */
[----:B------:R-:W-:Y:S02]  /*7f30*/  FSETP.NEU.FTZ.AND P1, PT, R105, -INF , PT ;  /* 0xff8000006900780b */ /* 0x000fe40003f3d000 */
[----:B------:R-:W-:Y:S02]  /*7f40*/  FMNMX.FTZ R3, R203, R3, !PT ;  /* 0x00000003cb037209 */ /* 0x000fe40007810000 */
[----:B------:R-:W-:Y:S02]  /*7f50*/  FMNMX.FTZ R4, R239, R4, !PT ;  /* 0x00000004ef047209 */ /* 0x000fe40007810000 */
[----:B------:R-:W-:Y:S02]  /*7f60*/  FSEL R109, R109, RZ, P1 ;  /* 0x000000ff6d6d7208 */ /* 0x000fe40000800000 */
[----:B------:R-:W-:Y:S02]  /*7f70*/  FMNMX.FTZ R3, R226, R3, !PT ;  /* 0x00000003e2037209 */ /* 0x000fe40007810000 */
[----:B------:R-:W-:Y:S02]  /*7f80*/  FMNMX.FTZ R4, R250, R4, !PT ;  /* 0x00000004fa047209 */ /* 0x000fe40007810000 */
[----:B------:R-:W-:Y:S02]  /*7f90*/  FMNMX.FTZ R3, R64, R3, !PT ;  /* 0x0000000340037209 */ /* 0x000fe40007810000 */
[----:B------:R-:W-:Y:S01]  /*7fa0*/  FMNMX.FTZ R5, R240, R4, !PT ;  /* 0x00000004f0057209 */ /* 0x000fe20007810000 */
[--C-:B------:R-:W-:Y:S01]  /*7fb0*/  FFMA.FTZ R4, R12, c[0x0][0x2d0], -R109.reuse ;  /* 0x0000b4000c047a23 */ /* 0x100fe2000001086d */
[----:B------:R-:W-:Y:S02]  /*7fc0*/  FMNMX.FTZ R3, R252, R3, !PT ;  /* 0x00000003fc037209 */ /* 0x000fe40007810000 */
[----:B------:R-:W-:Y:S01]  /*7fd0*/  FSEL R244, R61, -INF , P0 ;  /* 0xff8000003df47808 */ /* 0x000fe20000000000 */
[----:B------:R1:W-:Y:S01]  /*7fe0*/  MUFU.EX2 R234, R4 ;  /* 0x0000000400ea7308 */ /* 0x0003e20000000800 */
[----:B------:R-:W-:Y:S02]  /*7ff0*/  FMNMX.FTZ R3, R247, R3, !PT ;  /* 0x00000003f7037209 */ /* 0x000fe40007810000 */
[----:B------:R-:W-:Y:S02]  /*8000*/  ISETP.GT.AND P0, PT, R0, 0x30, PT ;  /* 0x000000300000780c */ /* 0x000fe40003f04270 */
[----:B------:R-:W-:Y:S01]  /*8010*/  FMNMX.FTZ R5, R238, R5, !PT ;  /* 0x00000005ee057209 */ /* 0x000fe20007810000 */
[----:B------:R-:W3:Y:S01]  /*8020*/  SHFL.BFLY PT, R6, R3, 0x2, 0x1f ;  /* 0x0c401f0003067f89 */ /* 0x000ee200000e0000 */
[----:B------:R-:W-:Y:S02]  /*8030*/  FSEL R228, R58, -INF , P0 ;  /* 0xff8000003ae47808 */ /* 0x000fe40000000000 */
[----:B------:R-:W-:Y:S02]  /*8040*/  FMNMX.FTZ R2, R246, R2, !PT ;  /* 0x00000002f6027209 */ /* 0x000fe40007810000 */
[----:B------:R-:W-:Y:S02]  /*8050*/  ISETP.GT.AND P0, PT, R0, 0x31, PT ;  /* 0x000000310000780c */ /* 0x000fe40003f04270 */
[----:B------:R-:W-:Y:S02]  /*8060*/  FMNMX.FTZ R2, R248, R2, !PT ;  /* 0x00000002f8027209 */ /* 0x000fe40007810000 */
[----:B--2---:R-:W-:Y:S02]  /*8070*/  FSEL R242, R8, -INF , P0 ;  /* 0xff80000008f27808 */ /* 0x004fe40000000000 */
[----:B------:R-:W-:Y:S02]  /*8080*/  FMNMX.FTZ R2, R245, R2, !PT ;  /* 0x00000002f5027209 */ /* 0x000fe40007810000 */
[----:B------:R-:W-:Y:S02]  /*8090*/  ISETP.GT.AND P0, PT, R0, 0x38, PT ;  /* 0x000000380000780c */ /* 0x000fe40003f04270 */
[----:B------:R-:W-:Y:S02]  /*80a0*/  FMNMX.FTZ R2, R243, R2, !PT ;  /* 0x00000002f3027209 */ /* 0x000fe40007810000 */
[----:B------:R-:W-:Y:S02]  /*80b0*/  FSEL R249, R62, -INF , P0 ;  /* 0xff8000003ef97808 */ /* 0x000fe40000000000 */
[----:B-1----:R-:W-:Y:S01]  /*80c0*/  FMNMX.FTZ R4, R228, R5, !PT ;  /* 0x00000005e4047209 */ /* 0x002fe20007810000 */
[----:B------:R-:W-:Y:S01]  /*80d0*/  FFMA.FTZ R5, R13, c[0x0][0x2d0], -R109 ;  /* 0x0000b4000d057a23 */ /* 0x000fe2000001086d */
[----:B------:R-:W-:Y:S02]  /*80e0*/  FMNMX.FTZ R2, R244, R2, !PT ;  /* 0x00000002f4027209 */ /* 0x000fe40007810000 */
[----:B------:R-:W-:Y:S01]  /*80f0*/  ISETP.GT.AND P0, PT, R0, 0x39, PT ;  /* 0x000000390000780c */ /* 0x000fe20003f04270 */
[----:B------:R1:W2:Y:S01]  /*8100*/  MUFU.EX2 R236, R5 ;  /* 0x0000000500ec7308 */ /* 0x0002a20000000800 */
[----:B---3--:R-:W-:Y:S01]  /*8110*/  FMNMX.FTZ R3, R3, R6, !PT ;  /* 0x0000000603037209 */ /* 0x008fe20007810000 */
[----:B------:R-:W3:Y:S01]  /*8120*/  SHFL.BFLY PT, R103, R2, 0x2, 0x1f ;  /* 0x0c401f0002677f89 */ /* 0x000ee200000e0000 */
[----:B------:R-:W-:Y:S02]  /*8130*/  FMNMX.FTZ R0, R242, R4, !PT ;  /* 0x00000004f2007209 */ /* 0x000fe40007810000 */
[----:B------:R-:W-:Y:S02]  /*8140*/  FSEL R108, R108, -INF , P0 ;  /* 0xff8000006c6c7808 */ /* 0x000fe40000000000 */
[----:B------:R-:W-:Y:S02]  /*8150*/  FMNMX.FTZ R0, R249, R0, !PT ;  /* 0x00000000f9007209 */ /* 0x000fe40007810000 */
[C---:B------:R-:W-:Y:S01]  /*8160*/  @P6 LEA R6, P0, R19.reuse, c[0x0][0x1c8], 0x1 ;  /* 0x0000720013066a11 */ /* 0x040fe200078008ff */
[----:B------:R-:W4:Y:S01]  /*8170*/  SHFL.BFLY PT, R104, R3, 0x1, 0x1f ;  /* 0x0c201f0003687f89 */ /* 0x000f2200000e0000 */
[----:B------:R-:W-:Y:S02]  /*8180*/  FMNMX.FTZ R0, R108, R0, !PT ;  /* 0x000000006c007209 */ /* 0x000fe40007810000 */
[----:B------:R-:W-:Y:S02]  /*8190*/  @P6 LEA.HI.X R7, R19, c[0x0][0x1cc], R37, 0x1, P0 ;  /* 0x0000730013076a11 */ /* 0x000fe400000f0c25 */
[----:B------:R-:W-:Y:S01]  /*81a0*/  @P6 LEA R4, P0, R23, c[0x0][0x1c8], 0x1 ;  /* 0x0000720017046a11 */ /* 0x000fe200078008ff */
[--C-:B-1----:R-:W-:Y:S01]  /*81b0*/  FFMA.FTZ R5, R9, c[0x0][0x2d0], -R109.reuse ;  /* 0x0000b40009057a23 */ /* 0x102fe2000001086d */
[----:B--2---:R-:W-:Y:S02]  /*81c0*/  F2FP.PACK_AB R176, R236, R234 ;  /* 0x000000eaecb0723e */ /* 0x004fe400000000ff */
[----:B---3--:R-:W-:Y:S01]  /*81d0*/  FMNMX.FTZ R103, R2, R103, !PT ;  /* 0x0000006702677209 */ /* 0x008fe20007810000 */
[----:B------:R1:W-:Y:S01]  /*81e0*/  MUFU.EX2 R61, R5 ;  /* 0x00000005003d7308 */ /* 0x0003e20000000800 */
[----:B------:R-:W2:Y:S01]  /*81f0*/  SHFL.BFLY PT, R2, R0, 0x2, 0x1f ;  /* 0x0c401f0000027f89 */ /* 0x000ea200000e0000 */
[----:B----4-:R-:W-:Y:S01]  /*8200*/  FMNMX.FTZ R104, R3, R104, !PT ;  /* 0x0000006803687209 */ /* 0x010fe20007810000 */
[----:B------:R-:W-:Y:S06]  /*8210*/  FFMA.FTZ R3, R10, c[0x0][0x2d0], -R109 ;  /* 0x0000b4000a037a23 */ /* 0x000fec000001086d */
[----:B------:R-:W3:Y:S01]  /*8220*/  SHFL.BFLY PT, R8, R103, 0x1, 0x1f ;  /* 0x0c201f0067087f89 */ /* 0x000ee200000e0000 */
[----:B------:R4:W5:Y:S01]  /*8230*/  MUFU.EX2 R65, R3 ;  /* 0x0000000300417308 */ /* 0x0009620000000800 */
[C---:B------:R-:W-:Y:S01]  /*8240*/  FMUL.FTZ R110, R104.reuse, c[0x0][0x2d0] ;  /* 0x0000b400686e7a20 */ /* 0x040fe20000410000 */
[----:B-1----:R-:W-:Y:S02]  /*8250*/  @P6 LEA.HI.X R5, R23, c[0x0][0x1cc], R36, 0x1, P0 ;  /* 0x0000730017056a11 */ /* 0x002fe400000f0c24 */
[----:B------:R-:W-:Y:S02]  /*8260*/  FSETP.NEU.FTZ.AND P0, PT, R104, -INF , PT ;  /* 0xff8000006800780b */ /* 0x000fe40003f1d000 */
[----:B--2---:R-:W-:Y:S02]  /*8270*/  FMNMX.FTZ R0, R0, R2, !PT ;  /* 0x0000000200007209 */ /* 0x004fe40007810000 */
[----:B------:R-:W-:Y:S02]  /*8280*/  FSEL R110, R110, RZ, P0 ;  /* 0x000000ff6e6e7208 */ /* 0x000fe40000000000 */
[----:B---3--:R-:W-:Y:S03]  /*8290*/  FMNMX.FTZ R103, R103, R8, !PT ;  /* 0x0000000867677209 */ /* 0x008fe60007810000 */
[--C-:B----4-:R-:W-:Y:S01]  /*82a0*/  FFMA.FTZ R3, R15, c[0x0][0x2d0], -R110.reuse ;  /* 0x0000b4000f037a23 */ /* 0x110fe2000001086e */
[----:B-----5:R-:W-:Y:S01]  /*82b0*/  F2FP.PACK_AB R178, R65, R61 ;  /* 0x0000003d41b2723e */ /* 0x020fe200000000ff */
[--C-:B------:R-:W-:Y:S02]  /*82c0*/  FFMA.FTZ R2, R11, c[0x0][0x2d0], -R110.reuse ;  /* 0x0000b4000b027a23 */ /* 0x100fe4000001086e */
[----:B------:R1:W-:Y:S01]  /*82d0*/  MUFU.EX2 R235, R3 ;  /* 0x0000000300eb7308 */ /* 0x0003e20000000800 */
[----:B------:R-:W-:Y:S02]  /*82e0*/  FMUL.FTZ R111, R103, c[0x0][0x2d0] ;  /* 0x0000b400676f7a20 */ /* 0x000fe40000410000 */
[--C-:B------:R-:W-:Y:S07]  /*82f0*/  FFMA.FTZ R8, R14, c[0x0][0x2d0], -R110.reuse ;  /* 0x0000b4000e087a23 */ /* 0x100fee000001086e */
[----:B------:R2:W-:Y:S10]  /*8300*/  MUFU.EX2 R60, R2 ;  /* 0x00000002003c7308 */ /* 0x0005f40000000800 */
[----:B------:R-:W3:Y:S01]  /*8310*/  MUFU.EX2 R66, R8 ;  /* 0x0000000800427308 */ /* 0x000ee20000000800 */
[----:B-1----:R-:W-:Y:S09]  /*8320*/  FFMA.FTZ R3, R16, c[0x0][0x2d0], -R110 ;  /* 0x0000b40010037a23 */ /* 0x002ff2000001086e */
[----:B------:R1:W4:Y:S01]  /*8330*/  MUFU.EX2 R237, R3 ;  /* 0x0000000300ed7308 */ /* 0x0003220000000800 */
[----:B--2---:R-:W2:Y:S01]  /*8340*/  SHFL.BFLY PT, R2, R0, 0x1, 0x1f ;  /* 0x0c201f0000027f89 */ /* 0x004ea200000e0000 */
[----:B---3--:R-:W-:Y:S02]  /*8350*/  F2FP.PACK_AB R179, R66, R60 ;  /* 0x0000003c42b3723e */ /* 0x008fe400000000ff */
[----:B-1----:R-:W-:Y:S02]  /*8360*/  FSEL R3, R105, RZ, P1 ;  /* 0x000000ff69037208 */ /* 0x002fe40000800000 */
[----:B------:R-:W-:Y:S02]  /*8370*/  FSETP.NEU.FTZ.AND P1, PT, R103, -INF , PT ;  /* 0xff8000006700780b */ /* 0x000fe40003f3d000 */
[----:B--2---:R-:W-:Y:S02]  /*8380*/  FMNMX.FTZ R102, R0, R2, !PT ;  /* 0x0000000200667209 */ /* 0x004fe40007810000 */
[----:B------:R-:W-:Y:S02]  /*8390*/  FSEL R111, R111, RZ, P1 ;  /* 0x000000ff6f6f7208 */ /* 0x000fe40000800000 */
[----:B------:R-:W-:Y:S01]  /*83a0*/  FSEL R2, R104, RZ, P0 ;  /* 0x000000ff68027208 */ /* 0x000fe20000000000 */
[C---:B------:R-:W-:Y:S01]  /*83b0*/  FMUL.FTZ R184, R102.reuse, c[0x0][0x2d0] ;  /* 0x0000b40066b87a20 */ /* 0x040fe20000410000 */
[----:B------:R-:W-:Y:S01]  /*83c0*/  FSETP.NEU.FTZ.AND P0, PT, R102, -INF , PT ;  /* 0xff8000006600780b */ /* 0x000fe20003f1d000 */
[--C-:B------:R-:W-:Y:S01]  /*83d0*/  FFMA.FTZ R0, R20, c[0x0][0x2d0], -R111.reuse ;  /* 0x0000b40014007a23 */ /* 0x100fe2000001086f */
[----:B----4-:R-:W-:Y:S01]  /*83e0*/  F2FP.PACK_AB R177, R237, R235 ;  /* 0x000000ebedb1723e */ /* 0x010fe200000000ff */
[--C-:B------:R-:W-:Y:S01]  /*83f0*/  FFMA.FTZ R8, R17, c[0x0][0x2d0], -R111.reuse ;  /* 0x0000b40011087a23 */ /* 0x100fe2000001086f */
[----:B------:R-:W-:Y:S01]  /*8400*/  FSEL R184, R184, RZ, P0 ;  /* 0x000000ffb8b87208 */ /* 0x000fe20000000000 */
[----:B------:R1:W-:Y:S10]  /*8410*/  MUFU.EX2 R56, R0 ;  /* 0x0000000000387308 */ /* 0x0003f40000000800 */
[----:B------:R2:W-:Y:S01]  /*8420*/  MUFU.EX2 R233, R8 ;  /* 0x0000000800e97308 */ /* 0x0005e20000000800 */
[--C-:B-1----:R-:W-:Y:S09]  /*8430*/  FFMA.FTZ R0, R22, c[0x0][0x2d0], -R111.reuse ;  /* 0x0000b40016007a23 */ /* 0x102ff2000001086f */
[----:B------:R1:W3:Y:S01]  /*8440*/  MUFU.EX2 R59, R0 ;  /* 0x00000000003b7308 */ /* 0x0002e20000000800 */
[----:B--2---:R-:W-:Y:S09]  /*8450*/  FFMA.FTZ R8, R18, c[0x0][0x2d0], -R111 ;  /* 0x0000b40012087a23 */ /* 0x004ff2000001086f */
[----:B------:R2:W4:Y:S01]  /*8460*/  MUFU.EX2 R241, R8 ;  /* 0x0000000800f17308 */ /* 0x0005220000000800 */
[--C-:B-1----:R-:W-:Y:S01]  /*8470*/  FFMA.FTZ R0, R25, c[0x0][0x2d0], -R184.reuse ;  /* 0x0000b40019007a23 */ /* 0x102fe200000108b8 */
[----:B---3--:R-:W-:Y:S08]  /*8480*/  F2FP.PACK_AB R182, R59, R56 ;  /* 0x000000383bb6723e */ /* 0x008ff000000000ff */
[----:B------:R1:W-:Y:S01]  /*8490*/  MUFU.EX2 R229, R0 ;  /* 0x0000000000e57308 */ /* 0x0003e20000000800 */
[--C-:B--2---:R-:W-:Y:S01]  /*84a0*/  FFMA.FTZ R8, R21, c[0x0][0x2d0], -R184.reuse ;  /* 0x0000b40015087a23 */ /* 0x104fe200000108b8 */
[----:B----4-:R-:W-:Y:S08]  /*84b0*/  F2FP.PACK_AB R180, R241, R233 ;  /* 0x000000e9f1b4723e */ /* 0x010ff000000000ff */
[----:B------:R-:W-:Y:S01]  /*84c0*/  MUFU.EX2 R57, R8 ;  /* 0x0000000800397308 */ /* 0x000fe20000000800 */
[--C-:B-1----:R-:W-:Y:S09]  /*84d0*/  FFMA.FTZ R0, R24, c[0x0][0x2d0], -R184.reuse ;  /* 0x0000b40018007a23 */ /* 0x102ff200000108b8 */
[----:B------:R1:W2:Y:S02]  /*84e0*/  MUFU.EX2 R63, R0 ;  /* 0x00000000003f7308 */ /* 0x0002a40000000800 */
[----:B-1----:R-:W-:Y:S01]  /*84f0*/  FFMA.FTZ R0, R26, c[0x0][0x2d0], -R184 ;  /* 0x0000b4001a007a23 */ /* 0x002fe200000108b8 */
[----:B--2---:R-:W-:Y:S07]  /*8500*/  F2FP.PACK_AB R181, R63, R229 ;  /* 0x000000e53fb5723e */ /* 0x004fee00000000ff */
[----:B------:R1:W2:Y:S02]  /*8510*/  MUFU.EX2 R67, R0 ;  /* 0x0000000000437308 */ /* 0x0002a40000000800 */
[----:B-1----:R-:W-:Y:S01]  /*8520*/  FADD.FTZ R0, -R3, R100 ;  /* 0x0000006403007221 */ /* 0x002fe20000010100 */
[----:B------:R-:W-:Y:S02]  /*8530*/  @P6 SHF.L.U32 R3, R183, 0x1, RZ ;  /* 0x00000001b7036819 */ /* 0x000fe400000006ff */
[----:B--2---:R-:W-:Y:S01]  /*8540*/  F2FP.PACK_AB R183, R57, R67 ;  /* 0x0000004339b7723e */ /* 0x004fe200000000ff */
[----:B------:R-:W-:Y:S02]  /*8550*/  FMUL.FTZ R0, R0, c[0x0][0x2d0] ;  /* 0x0000b40000007a20 */ /* 0x000fe40000410000 */
[----:B------:R1:W-:Y:S02]  /*8560*/  @P6 LDGSTS.E.BYPASS.LTC128B.128 [R3+0x3100], [R34.64], !P5 ;  /* 0x0310000022036fae */ /* 0x0003e4000e901d46 */
[----:B------:R2:W3:Y:S06]  /*8570*/  MUFU.EX2 R100, R0 ;  /* 0x0000000000647308 */ /* 0x0004ec0000000800 */
[----:B------:R1:W-:Y:S08]  /*8580*/  @P6 LDGSTS.E.BYPASS.LTC128B.128 [R3+0x4100], [R30.64], !P4 ;  /* 0x041000001e036fae */ /* 0x0003f0000e101d46 */
[----:B------:R4:W-:Y:S08]  /*8590*/  @P6 LDGSTS.E.BYPASS.LTC128B.128 [R3+0x5100], [R32.64], !P3 ;  /* 0x0510000020036fae */ /* 0x0009f0000d901d46 */
[----:B------:R1:W-:Y:S01]  /*85a0*/  @P6 LDGSTS.E.BYPASS.LTC128B.128 [R3+0x3900], [R28.64], !P5 ;  /* 0x039000001c036fae */ /* 0x0003e2000e901d46 */
[----:B--2---:R-:W-:Y:S01]  /*85b0*/  FADD.FTZ R0, -R2, R101 ;  /* 0x0000006502007221 */ /* 0x004fe20000010100 */
[----:B------:R-:W-:Y:S01]  /*85c0*/  FSEL R2, R103, RZ, P1 ;  /* 0x000000ff67027208 */ /* 0x000fe20000800000 */
[----:B---3--:R-:W-:Y:S02]  /*85d0*/  FMUL.FTZ R16, R100, R124 ;  /* 0x0000007c64107220 */ /* 0x008fe40000410000 */
[----:B------:R-:W-:Y:S03]  /*85e0*/  FMUL.FTZ R0, R0, c[0x0][0x2d0] ;  /* 0x0000b40000007a20 */ /* 0x000fe60000410000 */
[----:B------:R2:W-:Y:S01]  /*85f0*/  @P6 LDGSTS.E.BYPASS.LTC128B.128 [R3+0x4900], [R6.64], !P4 ;  /* 0x0490000006036fae */ /* 0x0005e2000e101d46 */
[C---:B------:R-:W-:Y:S01]  /*8600*/  FMUL.FTZ R17, R100.reuse, R125 ;  /* 0x0000007d64117220 */ /* 0x040fe20000410000 */
[----:B------:R3:W2:Y:S01]  /*8610*/  MUFU.EX2 R101, R0 ;  /* 0x0000000000657308 */ /* 0x0006a20000000800 */
[C---:B------:R-:W-:Y:S02]  /*8620*/  FMUL.FTZ R49, R100.reuse, R157 ;  /* 0x0000009d64317220 */ /* 0x040fe40000410000 */
[----:B------:R-:W-:Y:S02]  /*8630*/  IMAD.MOV.U32 R157, RZ, RZ, R230 ;  /* 0x000000ffff9d7224 */ /* 0x000fe400078e00e6 */
[C---:B------:R-:W-:Y:S01]  /*8640*/  FMUL.FTZ R68, R100.reuse, R68 ;  /* 0x0000004464447220 */ /* 0x040fe20000410000 */
[----:B------:R1:W-:Y:S01]  /*8650*/  @P6 LDGSTS.E.BYPASS.LTC128B.128 [R3+0x5900], [R4.64], !P3 ;  /* 0x0590000004036fae */ /* 0x0003e2000d901d46 */
[C---:B------:R-:W-:Y:S02]  /*8660*/  FMUL.FTZ R69, R100.reuse, R69 ;  /* 0x0000004564457220 */ /* 0x040fe40000410000 */
[C---:B----4-:R-:W-:Y:S02]  /*8670*/  FMUL.FTZ R32, R100.reuse, R140 ;  /* 0x0000008c64207220 */ /* 0x050fe40000410000 */
[C---:B------:R-:W-:Y:S01]  /*8680*/  FMUL.FTZ R33, R100.reuse, R141 ;  /* 0x0000008d64217220 */ /* 0x040fe20000410000 */
[----:B------:R-:W-:Y:S01]  /*8690*/  MOV R141, R64 ;  /* 0x00000040008d7202 */ /* 0x000fe20000000f00 */
[C---:B------:R-:W-:Y:S01]  /*86a0*/  FMUL.FTZ R64, R100.reuse, R172 ;  /* 0x000000ac64407220 */ /* 0x040fe20000410000 */
[----:B------:R-:W4:Y:S01]  /*86b0*/  LDSM.16.MT88.4 R20, [R205] ;  /* 0x00000000cd14783b */ /* 0x000f220000004200 */
[C---:B------:R-:W-:Y:S02]  /*86c0*/  FMUL.FTZ R80, R100.reuse, R80 ;  /* 0x0000005064507220 */ /* 0x040fe40000410000 */
[C---:B------:R-:W-:Y:S02]  /*86d0*/  FMUL.FTZ R81, R100.reuse, R81 ;  /* 0x0000005164517220 */ /* 0x040fe40000410000 */
[----:B------:R-:W-:Y:S02]  /*86e0*/  IMAD.MOV.U32 R140, RZ, RZ, R226 ;  /* 0x000000ffff8c7224 */ /* 0x000fe400078e00e2 */
[C---:B------:R-:W-:Y:S01]  /*86f0*/  FMUL.FTZ R84, R100.reuse, R84 ;  /* 0x0000005464547220 */ /* 0x040fe20000410000 */
[----:B------:R-:W5:Y:S01]  /*8700*/  LDSM.16.MT88.4 R36, [R206] ;  /* 0x00000000ce24783b */ /* 0x000f620000004200 */
[----:B------:R-:W-:Y:S02]  /*8710*/  FMUL.FTZ R85, R100, R85 ;  /* 0x0000005564557220 */ /* 0x000fe40000410000 */
[----:B---3--:R-:W-:Y:S01]  /*8720*/  FADD.FTZ R0, -R2, R106 ;  /* 0x0000006a02007221 */ /* 0x008fe20000010100 */
[----:B------:R-:W-:Y:S01]  /*8730*/  FSEL R2, R102, RZ, P0 ;  /* 0x000000ff66027208 */ /* 0x000fe20000000000 */
[C---:B--2---:R-:W-:Y:S02]  /*8740*/  FMUL.FTZ R6, R101.reuse, R114 ;  /* 0x0000007265067220 */ /* 0x044fe40000410000 */
[----:B------:R-:W-:Y:S01]  /*8750*/  FMUL.FTZ R0, R0, c[0x0][0x2d0] ;  /* 0x0000b40000007a20 */ /* 0x000fe20000410000 */
[----:B------:R-:W2:Y:S01]  /*8760*/  LDSM.16.MT88.4 R52, [R205+0x1000] ;  /* 0x00100000cd34783b */ /* 0x000ea20000004200 */
[C---:B------:R-:W-:Y:S02]  /*8770*/  FMUL.FTZ R7, R101.reuse, R115 ;  /* 0x0000007365077220 */ /* 0x040fe40000410000 */
[----:B-1----:R1:W3:Y:S01]  /*8780*/  MUFU.EX2 R3, R0 ;  /* 0x0000000000037308 */ /* 0x0022e20000000800 */
[C---:B------:R-:W-:Y:S02]  /*8790*/  FMUL.FTZ R4, R100.reuse, R112 ;  /* 0x0000007064047220 */ /* 0x040fe40000410000 */
[----:B------:R-:W-:Y:S02]  /*87a0*/  FMUL.FTZ R5, R100, R113 ;  /* 0x0000007164057220 */ /* 0x000fe40000410000 */
[----:B------:R-:W2:Y:S01]  /*87b0*/  LDSM.16.MT88.4 R112, [R206+0x1000] ;  /* 0x00100000ce70783b */ /* 0x000ea20000004200 */
[C---:B------:R-:W-:Y:S02]  /*87c0*/  FMUL.FTZ R18, R101.reuse, R126 ;  /* 0x0000007e65127220 */ /* 0x040fe40000410000 */
[----:B------:R-:W-:Y:S02]  /*87d0*/  FMUL.FTZ R19, R101, R127 ;  /* 0x0000007f65137220 */ /* 0x000fe40000410000 */
[--C-:B------:R-:W-:Y:S02]  /*87e0*/  FFMA.FTZ R140, R140, c[0x0][0x2d0], -R110.reuse ;  /* 0x0000b4008c8c7a23 */ /* 0x100fe4000001086e */
[----:B------:R-:W-:Y:S01]  /*87f0*/  FFMA.FTZ R141, R141, c[0x0][0x2d0], -R110 ;  /* 0x0000b4008d8d7a23 */ /* 0x000fe2000001086e */
[----:B------:R-:W-:Y:S01]  /*8800*/  LDSM.16.MT88.4 R124, [R206+0x400] ;  /* 0x00040000ce7c783b */ /* 0x000fe20000004200 */
[C---:B------:R-:W-:Y:S02]  /*8810*/  FMUL.FTZ R70, R101.reuse, R70 ;  /* 0x0000004665467220 */ /* 0x040fe40000410000 */
[C---:B------:R-:W-:Y:S02]  /*8820*/  FMUL.FTZ R71, R101.reuse, R71 ;  /* 0x0000004765477220 */ /* 0x040fe40000410000 */
[C---:B------:R-:W-:Y:S02]  /*8830*/  FMUL.FTZ R82, R101.reuse, R82 ;  /* 0x0000005265527220 */ /* 0x040fe40000410000 */
[----:B------:R-:W-:Y:S01]  /*8840*/  FMUL.FTZ R83, R101, R83 ;  /* 0x0000005365537220 */ /* 0x000fe20000410000 */
[-C--:B----4-:R-:W-:Y:S01]  /*8850*/  HMMA.16816.F32 R4, R176, R20.reuse, R4 ;  /* 0x00000014b004723c */ /* 0x090fe20000001804 */
[----:B------:R-:W0:Y:S02]  /*8860*/  LDGDEPBAR ;  /* 0x00000000000079af */ /* 0x000e240000000000 */
[----:B-1----:R-:W-:Y:S01]  /*8870*/  FADD.FTZ R0, -R2, R107 ;  /* 0x0000006b02007221 */ /* 0x002fe20000010100 */
[----:B------:R-:W-:Y:S01]  /*8880*/  MOV R107, R231 ;  /* 0x000000e7006b7202 */ /* 0x000fe20000000f00 */
[--C-:B------:R-:W-:Y:S02]  /*8890*/  FFMA.FTZ R2, R40, c[0x0][0x2d0], -R109.reuse ;  /* 0x0000b40028027a23 */ /* 0x100fe4000001086d */
[----:B------:R-:W-:Y:S02]  /*88a0*/  FMUL.FTZ R0, R0, c[0x0][0x2d0] ;  /* 0x0000b40000007a20 */ /* 0x000fe40000410000 */
[----:B------:R1:W-:Y:S03]  /*88b0*/  MUFU.EX2 R42, R2 ;  /* 0x00000002002a7308 */ /* 0x0003e60000000800 */
[C---:B---3--:R-:W-:Y:S02]  /*88c0*/  FMUL.FTZ R8, R3.reuse, R116 ;  /* 0x0000007403087220 */ /* 0x048fe40000410000 */
[C---:B------:R-:W-:Y:S02]  /*88d0*/  FMUL.FTZ R9, R3.reuse, R117 ;  /* 0x0000007503097220 */ /* 0x040fe40000410000 */
[C---:B------:R-:W-:Y:S02]  /*88e0*/  FMUL.FTZ R12, R3.reuse, R120 ;  /* 0x00000078030c7220 */ /* 0x040fe40000410000 */
[C---:B------:R-:W-:Y:S01]  /*88f0*/  FMUL.FTZ R13, R3.reuse, R121 ;  /* 0x00000079030d7220 */ /* 0x040fe20000410000 */
[----:B------:R-:W3:Y:S01]  /*8900*/  MUFU.EX2 R0, R0 ;  /* 0x0000000000007308 */ /* 0x000ee20000000800 */
[C---:B------:R-:W-:Y:S01]  /*8910*/  FMUL.FTZ R24, R3.reuse, R132 ;  /* 0x0000008403187220 */ /* 0x040fe20000410000 */
[----:B------:R-:W-:Y:S01]  /*8920*/  MOV R132, R228 ;  /* 0x000000e400847202 */ /* 0x000fe20000000f00 */
[C---:B------:R-:W-:Y:S01]  /*8930*/  FMUL.FTZ R25, R3.reuse, R133 ;  /* 0x0000008503197220 */ /* 0x040fe20000410000 */
[----:B------:R-:W-:Y:S01]  /*8940*/  MOV R133, R229 ;  /* 0x000000e500857202 */ /* 0x000fe20000000f00 */
[C---:B------:R-:W-:Y:S01]  /*8950*/  FMUL.FTZ R28, R3.reuse, R136 ;  /* 0x00000088031c7220 */ /* 0x040fe20000410000 */
[----:B------:R-:W-:Y:S01]  /*8960*/  MOV R136, R235 ;  /* 0x000000eb00887202 */ /* 0x000fe20000000f00 */
[----:B------:R-:W-:Y:S02]  /*8970*/  FMUL.FTZ R29, R3, R137 ;  /* 0x00000089031d7220 */ /* 0x000fe40000410000 */
[C---:B------:R-:W-:Y:S01]  /*8980*/  FMUL.FTZ R34, R101.reuse, R142 ;  /* 0x0000008e65227220 */ /* 0x040fe20000410000 */
[----:B------:R-:W-:Y:S01]  /*8990*/  MOV R142, R242 ;  /* 0x000000f2008e7202 */ /* 0x000fe20000000f00 */
[----:B------:R-:W-:Y:S02]  /*89a0*/  FMUL.FTZ R35, R101, R143 ;  /* 0x0000008f65237220 */ /* 0x000fe40000410000 */
[----:B------:R-:W-:Y:S01]  /*89b0*/  FMUL.FTZ R40, R3, R148 ;  /* 0x0000009403287220 */ /* 0x000fe20000410000 */
[----:B------:R-:W-:Y:S01]  /*89c0*/  MOV R148, R57 ;  /* 0x0000003900947202 */ /* 0x000fe20000000f00 */
[----:B-1----:R-:W-:Y:S02]  /*89d0*/  FFMA.FTZ R2, R41, c[0x0][0x2d0], -R109 ;  /* 0x0000b40029027a23 */ /* 0x002fe4000001086d */
[----:B------:R-:W-:Y:S02]  /*89e0*/  FMUL.FTZ R41, R3, R149 ;  /* 0x0000009503297220 */ /* 0x000fe40000410000 */
[----:B------:R1:W4:Y:S01]  /*89f0*/  MUFU.EX2 R46, R2 ;  /* 0x00000002002e7308 */ /* 0x0003220000000800 */
[C---:B------:R-:W-:Y:S02]  /*8a00*/  FMUL.FTZ R51, R101.reuse, R159 ;  /* 0x0000009f65337220 */ /* 0x040fe40000410000 */
[----:B------:R-:W-:Y:S02]  /*8a10*/  IMAD.MOV.U32 R159, RZ, RZ, R251 ;  /* 0x000000ffff9f7224 */ /* 0x000fe400078e00fb */
[C---:B---3--:R-:W-:Y:S02]  /*8a20*/  FMUL.FTZ R10, R0.reuse, R118 ;  /* 0x00000076000a7220 */ /* 0x048fe40000410000 */
[C---:B------:R-:W-:Y:S02]  /*8a30*/  FMUL.FTZ R11, R0.reuse, R119 ;  /* 0x00000077000b7220 */ /* 0x040fe40000410000 */
[----:B------:R-:W3:Y:S01]  /*8a40*/  LDSM.16.MT88.4 R116, [R205+0x2000] ;  /* 0x00200000cd74783b */ /* 0x000ee20000004200 */
[----:B------:R-:W-:Y:S02]  /*8a50*/  IMAD.MOV.U32 R137, RZ, RZ, R236 ;  /* 0x000000ffff897224 */ /* 0x000fe400078e00ec */
[C---:B------:R-:W-:Y:S02]  /*8a60*/  FMUL.FTZ R14, R0.reuse, R122 ;  /* 0x0000007a000e7220 */ /* 0x040fe40000410000 */
[C---:B------:R-:W-:Y:S04]  /*8a70*/  HMMA.16816.F32 R8, R180.reuse, R20, R8 ;  /* 0x00000014b408723c */ /* 0x040fe80000001808 */
[C---:B------:R-:W-:Y:S02]  /*8a80*/  FMUL.FTZ R15, R0.reuse, R123 ;  /* 0x0000007b000f7220 */ /* 0x040fe40000410000 */
[----:B------:R-:W-:Y:S01]  /*8a90*/  FMUL.FTZ R26, R0, R134 ;  /* 0x00000086001a7220 */ /* 0x000fe20000410000 */
[----:B------:R-:W-:Y:S01]  /*8aa0*/  MOV R134, R233 ;  /* 0x000000e900867202 */ /* 0x000fe20000000f00 */
[C---:B------:R-:W-:Y:S03]  /*8ab0*/  FMUL.FTZ R20, R100.reuse, R128 ;  /* 0x0000008064147220 */ /* 0x040fe60000410000 */
[-C--:B------:R-:W-:Y:S03]  /*8ac0*/  HMMA.16816.F32 R12, R180, R22.reuse, R12 ;  /* 0x00000016b40c723c */ /* 0x080fe6000000180c */
[----:B------:R-:W-:Y:S02]  /*8ad0*/  FMUL.FTZ R21, R100, R129 ;  /* 0x0000008164157220 */ /* 0x000fe40000410000 */
[C---:B------:R-:W-:Y:S02]  /*8ae0*/  FMUL.FTZ R27, R0.reuse, R135 ;  /* 0x00000087001b7220 */ /* 0x040fe40000410000 */
[----:B------:R-:W-:Y:S01]  /*8af0*/  IMAD.MOV.U32 R135, RZ, RZ, R234 ;  /* 0x000000ffff877224 */ /* 0x000fe200078e00ea */
[C---:B------:R-:W-:Y:S04]  /*8b00*/  HMMA.16816.F32 R16, R176.reuse, R22, R16 ;  /* 0x00000016b010723c */ /* 0x040fe80000001810 */
[C---:B------:R-:W-:Y:S01]  /*8b10*/  FMUL.FTZ R30, R0.reuse, R138 ;  /* 0x0000008a001e7220 */ /* 0x040fe20000410000 */
[----:B------:R-:W-:Y:S01]  /*8b20*/  MOV R138, R237 ;  /* 0x000000ed008a7202 */ /* 0x000fe20000000f00 */
[----:B------:R-:W-:Y:S02]  /*8b30*/  FMUL.FTZ R31, R0, R139 ;  /* 0x0000008b001f7220 */ /* 0x000fe40000410000 */
[C---:B------:R-:W-:Y:S04]  /*8b40*/  FMUL.FTZ R22, R101.reuse, R130 ;  /* 0x0000008265167220 */ /* 0x040fe80000410000 */
[----:B------:R-:W-:Y:S02]  /*8b50*/  FMUL.FTZ R23, R101, R131 ;  /* 0x0000008365177220 */ /* 0x000fe40000410000 */
[----:B------:R-:W-:Y:S01]  /*8b60*/  LDSM.16.MT88.4 R128, [R205+0x1400] ;  /* 0x00140000cd80783b */ /* 0x000fe20000004200 */
[----:B------:R-:W-:Y:S02]  /*8b70*/  IMAD.MOV.U32 R139, RZ, RZ, R241 ;  /* 0x000000ffff8b7224 */ /* 0x000fe400078e00f1 */
[----:B-1----:R-:W-:Y:S02]  /*8b80*/  FFMA.FTZ R2, R44, c[0x0][0x2d0], -R109 ;  /* 0x0000b4002c027a23 */ /* 0x002fe4000001086d */
[-C--:B-----5:R-:W-:Y:S02]  /*8b90*/  HMMA.16816.F32 R20, R176, R36.reuse, R20 ;  /* 0x00000024b014723c */ /* 0x0a0fe40000001814 */
[----:B------:R1:W5:Y:S01]  /*8ba0*/  MUFU.EX2 R48, R2 ;  /* 0x0000000200307308 */ /* 0x0003620000000800 */
[C---:B------:R-:W-:Y:S02]  /*8bb0*/  FMUL.FTZ R43, R0.reuse, R151 ;  /* 0x00000097002b7220 */ /* 0x040fe40000410000 */
[----:B------:R-:W-:Y:S02]  /*8bc0*/  IMAD.MOV.U32 R143, RZ, RZ, R249 ;  /* 0x000000ffff8f7224 */ /* 0x000fe400078e00f9 */
[C---:B------:R-:W-:Y:S01]  /*8bd0*/  FMUL.FTZ R44, R3.reuse, R152 ;  /* 0x00000098032c7220 */ /* 0x040fe20000410000 */
[C---:B------:R-:W-:Y:S04]  /*8be0*/  HMMA.16816.F32 R24, R180.reuse, R36, R24 ;  /* 0x00000024b418723c */ /* 0x040fe80000001818 */
[C---:B------:R-:W-:Y:S01]  /*8bf0*/  FMUL.FTZ R47, R0.reuse, R155 ;  /* 0x0000009b002f7220 */ /* 0x040fe20000410000 */
[----:B----4-:R-:W-:Y:S01]  /*8c00*/  MOV R152, R46 ;  /* 0x0000002e00987202 */ /* 0x010fe20000000f00 */
[----:B------:R-:W-:Y:S01]  /*8c10*/  FMUL.FTZ R46, R0, R154 ;  /* 0x0000009a002e7220 */ /* 0x000fe20000410000 */
[----:B------:R-:W-:Y:S01]  /*8c20*/  MOV R154, R56 ;  /* 0x00000038009a7202 */ /* 0x000fe20000000f00 */
[-C--:B------:R-:W-:Y:S04]  /*8c30*/  HMMA.16816.F32 R28, R180, R38.reuse, R28 ;  /* 0x00000026b41c723c */ /* 0x080fe8000000181c */
[----:B------:R-:W-:Y:S02]  /*8c40*/  FMUL.FTZ R56, R3, R164 ;  /* 0x000000a403387220 */ /* 0x000fe40000410000 */
[----:B------:R-:W-:Y:S02]  /*8c50*/  IMAD.MOV.U32 R164, RZ, RZ, R136 ;  /* 0x000000ffffa47224 */ /* 0x000fe400078e0088 */
[C---:B------:R-:W-:Y:S04]  /*8c60*/  HMMA.16816.F32 R32, R176.reuse, R38, R32 ;  /* 0x00000026b020723c */ /* 0x040fe80000001820 */
[C---:B------:R-:W-:Y:S02]  /*8c70*/  FMUL.FTZ R36, R100.reuse, R144 ;  /* 0x0000009064247220 */ /* 0x040fe40000410000 */
[----:B------:R-:W-:Y:S01]  /*8c80*/  FMUL.FTZ R37, R100, R145 ;  /* 0x0000009164257220 */ /* 0x000fe20000410000 */
[----:B------:R-:W-:Y:S01]  /*8c90*/  MOV R145, R61 ;  /* 0x0000003d00917202 */ /* 0x000fe20000000f00 */
[C---:B------:R-:W-:Y:S04]  /*8ca0*/  FMUL.FTZ R38, R101.reuse, R146 ;  /* 0x0000009265267220 */ /* 0x040fe80000410000 */
[----:B------:R-:W-:Y:S02]  /*8cb0*/  FMUL.FTZ R39, R101, R147 ;  /* 0x0000009365277220 */ /* 0x000fe40000410000 */
[----:B-1----:R-:W-:Y:S02]  /*8cc0*/  FFMA.FTZ R2, R45, c[0x0][0x2d0], -R109 ;  /* 0x0000b4002d027a23 */ /* 0x002fe4000001086d */
[C---:B------:R-:W-:Y:S02]  /*8cd0*/  FMUL.FTZ R45, R3.reuse, R153 ;  /* 0x00000099032d7220 */ /* 0x040fe40000410000 */
[----:B------:R-:W-:Y:S01]  /*8ce0*/  FMUL.FTZ R57, R3, R165 ;  /* 0x000000a503397220 */ /* 0x000fe20000410000 */
[-C--:B--2---:R-:W-:Y:S03]  /*8cf0*/  HMMA.16816.F32 R36, R176, R52.reuse, R36 ;  /* 0x00000034b024723c */ /* 0x084fe60000001824 */
[----:B------:R-:W-:Y:S01]  /*8d00*/  IMAD.MOV.U32 R147, RZ, RZ, R42 ;  /* 0x000000ffff937224 */ /* 0x000fe200078e002a */
[----:B------:R-:W-:Y:S01]  /*8d10*/  MOV R165, R135 ;  /* 0x0000008700a57202 */ /* 0x000fe20000000f00 */
[C---:B------:R-:W-:Y:S01]  /*8d20*/  FMUL.FTZ R42, R0.reuse, R150 ;  /* 0x00000096002a7220 */ /* 0x040fe20000410000 */
[----:B------:R-:W-:Y:S01]  /*8d30*/  MOV R150, R66 ;  /* 0x0000004200967202 */ /* 0x000fe20000000f00 */
[C---:B------:R-:W-:Y:S02]  /*8d40*/  FMUL.FTZ R66, R101.reuse, R174 ;  /* 0x000000ae65427220 */ /* 0x040fe40000410000 */
[----:B------:R-:W-:Y:S03]  /*8d50*/  FMUL.FTZ R58, R0, R166 ;  /* 0x000000a6003a7220 */ /* 0x000fe60000410000 */
[C---:B------:R-:W-:Y:S01]  /*8d60*/  HMMA.16816.F32 R40, R180.reuse, R52, R40 ;  /* 0x00000034b428723c */ /* 0x040fe20000001828 */
[----:B------:R1:W2:Y:S03]  /*8d70*/  MUFU.EX2 R53, R2 ;  /* 0x0000000200357308 */ /* 0x0002a60000000800 */
[----:B------:R-:W-:Y:S01]  /*8d80*/  MOV R166, R133 ;  /* 0x0000008500a67202 */ /* 0x000fe20000000f00 */
[----:B------:R-:W-:Y:S02]  /*8d90*/  IMAD.MOV.U32 R144, RZ, RZ, R63 ;  /* 0x000000ffff907224 */ /* 0x000fe400078e003f */
[C---:B------:R-:W-:Y:S01]  /*8da0*/  FMUL.FTZ R52, R100.reuse, R160 ;  /* 0x000000a064347220 */ /* 0x040fe20000410000 */
[-C--:B------:R-:W-:Y:S04]  /*8db0*/  HMMA.16816.F32 R44, R180, R54.reuse, R44 ;  /* 0x00000036b42c723c */ /* 0x080fe8000000182c */
[----:B-----5:R-:W-:Y:S02]  /*8dc0*/  IMAD.MOV.U32 R155, RZ, RZ, R48 ;  /* 0x000000ffff9b7224 */ /* 0x020fe400078e0030 */
[----:B------:R-:W-:Y:S02]  /*8dd0*/  FMUL.FTZ R48, R100, R156 ;  /* 0x0000009c64307220 */ /* 0x000fe40000410000 */
[----:B------:R-:W-:Y:S04]  /*8de0*/  FMUL.FTZ R50, R101, R158 ;  /* 0x0000009e65327220 */ /* 0x000fe80000410000 */
[----:B------:R-:W-:Y:S02]  /*8df0*/  IMAD.MOV.U32 R156, RZ, RZ, R60 ;  /* 0x000000ffff9c7224 */ /* 0x000fe400078e003c */
[----:B------:R-:W-:Y:S01]  /*8e00*/  FMUL.FTZ R60, R3, R168 ;  /* 0x000000a8033c7220 */ /* 0x000fe20000410000 */
[C---:B------:R-:W-:Y:S04]  /*8e10*/  HMMA.16816.F32 R48, R176.reuse, R54, R48 ;  /* 0x00000036b030723c */ /* 0x040fe80000001830 */
[----:B-1----:R-:W-:Y:S01]  /*8e20*/  FFMA.FTZ R2, R186, c[0x0][0x2d0], -R110 ;  /* 0x0000b400ba027a23 */ /* 0x002fe2000001086e */
[----:B------:R-:W-:Y:S01]  /*8e30*/  MOV R186, R240 ;  /* 0x000000f000ba7202 */ /* 0x000fe20000000f00 */
[----:B------:R-:W-:Y:S01]  /*8e40*/  IMAD.MOV.U32 R149, RZ, RZ, R59 ;  /* 0x000000ffff957224 */ /* 0x000fe200078e003b */
[----:B--2---:R-:W-:Y:S01]  /*8e50*/  MOV R160, R53 ;  /* 0x0000003500a07202 */ /* 0x004fe20000000f00 */
[----:B------:R1:W-:Y:S01]  /*8e60*/  MUFU.EX2 R146, R2 ;  /* 0x0000000200927308 */ /* 0x0003e20000000800 */
[----:B------:R-:W-:Y:S03]  /*8e70*/  FMUL.FTZ R53, R100, R161 ;  /* 0x000000a164357220 */ /* 0x000fe60000410000 */
[----:B------:R-:W-:Y:S01]  /*8e80*/  IMAD.MOV.U32 R161, RZ, RZ, R239 ;  /* 0x000000ffffa17224 */ /* 0x000fe200078e00ef */
[----:B------:R-:W-:Y:S01]  /*8e90*/  MOV R168, R164 ;  /* 0x000000a400a87202 */ /* 0x000fe20000000f00 */
[C---:B------:R-:W-:Y:S02]  /*8ea0*/  FMUL.FTZ R54, R101.reuse, R162 ;  /* 0x000000a265367220 */ /* 0x040fe40000410000 */
[----:B------:R-:W-:Y:S02]  /*8eb0*/  IMAD.MOV.U32 R162, RZ, RZ, R232 ;  /* 0x000000ffffa27224 */ /* 0x000fe400078e00e8 */
[----:B------:R-:W-:Y:S01]  /*8ec0*/  FMUL.FTZ R55, R101, R163 ;  /* 0x000000a365377220 */ /* 0x000fe20000410000 */
[----:B------:R-:W-:Y:S01]  /*8ed0*/  MOV R163, R137 ;  /* 0x0000008900a37202 */ /* 0x000fe20000000f00 */
[C---:B------:R-:W-:Y:S02]  /*8ee0*/  FMUL.FTZ R59, R0.reuse, R167 ;  /* 0x000000a7003b7220 */ /* 0x040fe40000410000 */
[----:B------:R-:W-:Y:S02]  /*8ef0*/  IMAD.MOV.U32 R167, RZ, RZ, R134 ;  /* 0x000000ffffa77224 */ /* 0x000fe400078e0086 */
[----:B------:R-:W-:Y:S01]  /*8f00*/  FMUL.FTZ R61, R3, R169 ;  /* 0x000000a9033d7220 */ /* 0x000fe20000410000 */
[-C--:B------:R-:W-:Y:S03]  /*8f10*/  HMMA.16816.F32 R52, R176, R112.reuse, R52 ;  /* 0x00000070b034723c */ /* 0x080fe60000001834 */
[C---:B------:R-:W-:Y:S01]  /*8f20*/  FMUL.FTZ R62, R0.reuse, R170 ;  /* 0x000000aa003e7220 */ /* 0x040fe20000410000 */
[----:B------:R-:W-:Y:S01]  /*8f30*/  MOV R169, R165 ;  /* 0x000000a500a97202 */ /* 0x000fe20000000f00 */
[----:B------:R-:W-:Y:S02]  /*8f40*/  FMUL.FTZ R63, R0, R171 ;  /* 0x000000ab003f7220 */ /* 0x000fe40000410000 */
[--C-:B-1----:R-:W-:Y:S01]  /*8f50*/  FFMA.FTZ R2, R188, c[0x0][0x2d0], -R110.reuse ;  /* 0x0000b400bc027a23 */ /* 0x102fe2000001086e */
[C---:B------:R-:W-:Y:S03]  /*8f60*/  HMMA.16816.F32 R56, R180.reuse, R112, R56 ;  /* 0x00000070b438723c */ /* 0x040fe60000001838 */
[----:B------:R1:W2:Y:S01]  /*8f70*/  MUFU.EX2 R251, R2 ;  /* 0x0000000200fb7308 */ /* 0x0002a20000000800 */
[----:B------:R-:W-:Y:S01]  /*8f80*/  MOV R188, R250 ;  /* 0x000000fa00bc7202 */ /* 0x000fe20000000f00 */
[----:B------:R-:W-:Y:S02]  /*8f90*/  IMAD.MOV.U32 R153, RZ, RZ, R67 ;  /* 0x000000ffff997224 */ /* 0x000fe400078e0043 */
[----:B------:R-:W-:Y:S01]  /*8fa0*/  FMUL.FTZ R67, R101, R175 ;  /* 0x000000af65437220 */ /* 0x000fe20000410000 */
[-C--:B------:R-:W-:Y:S04]  /*8fb0*/  HMMA.16816.F32 R60, R180, R114.reuse, R60 ;  /* 0x00000072b43c723c */ /* 0x080fe8000000183c */
[----:B------:R-:W-:Y:S02]  /*8fc0*/  IMAD.MOV.U32 R151, RZ, RZ, R65 ;  /* 0x000000ffff977224 */ /* 0x000fe400078e0041 */
[----:B------:R-:W-:Y:S02]  /*8fd0*/  FMUL.FTZ R65, R100, R173 ;  /* 0x000000ad64417220 */ /* 0x000fe40000410000 */
[----:B------:R-:W-:Y:S01]  /*8fe0*/  LDSM.16.MT88.4 R172, [R206+0x1c00] ;  /* 0x001c0000ceac783b */ /* 0x000fe20000004200 */
[C---:B------:R-:W-:Y:S03]  /*8ff0*/  FMUL.FTZ R72, R3.reuse, R72 ;  /* 0x0000004803487220 */ /* 0x040fe60000410000 */
[----:B------:R-:W-:Y:S01]  /*9000*/  FMUL.FTZ R73, R3, R73 ;  /* 0x0000004903497220 */ /* 0x000fe20000410000 */
[C---:B------:R-:W-:Y:S03]  /*9010*/  HMMA.16816.F32 R64, R176.reuse, R114, R64 ;  /* 0x00000072b040723c */ /* 0x040fe60000001840 */
[----:B------:R-:W4:Y:S01]  /*9020*/  LDSM.16.MT88.4 R112, [R206+0x2000] ;  /* 0x00200000ce70783b */ /* 0x000f220000004200 */
[C---:B------:R-:W-:Y:S02]  /*9030*/  FMUL.FTZ R74, R0.reuse, R74 ;  /* 0x0000004a004a7220 */ /* 0x040fe40000410000 */
[----:B-1----:R-:W-:Y:S02]  /*9040*/  FFMA.FTZ R2, R185, c[0x0][0x2d0], -R110 ;  /* 0x0000b400b9027a23 */ /* 0x002fe4000001086e */
[-C--:B---3--:R-:W-:Y:S02]  /*9050*/  HMMA.16816.F32 R68, R176, R116.reuse, R68 ;  /* 0x00000074b044723c */ /* 0x088fe40000001844 */
[----:B------:R1:W-:Y:S02]  /*9060*/  MUFU.EX2 R250, R2 ;  /* 0x0000000200fa7308 */ /* 0x0003e40000000800 */
[C---:B------:R-:W-:Y:S02]  /*9070*/  FMUL.FTZ R75, R0.reuse, R75 ;  /* 0x0000004b004b7220 */ /* 0x040fe40000410000 */
[----:B------:R-:W-:Y:S02]  /*9080*/  IMAD.MOV.U32 R185, RZ, RZ, R132 ;  /* 0x000000ffffb97224 */ /* 0x000fe400078e0084 */
[----:B------:R-:W-:Y:S01]  /*9090*/  LDSM.16.MT88.4 R132, [R206+0x1800] ;  /* 0x00180000ce84783b */ /* 0x000fe20000004200 */
[C---:B------:R-:W-:Y:S02]  /*90a0*/  FMUL.FTZ R76, R3.reuse, R76 ;  /* 0x0000004c034c7220 */ /* 0x040fe40000410000 */
[C---:B------:R-:W-:Y:S04]  /*90b0*/  HMMA.16816.F32 R72, R180.reuse, R116, R72 ;  /* 0x00000074b448723c */ /* 0x040fe80000001848 */
[C---:B------:R-:W-:Y:S02]  /*90c0*/  FMUL.FTZ R77, R3.reuse, R77 ;  /* 0x0000004d034d7220 */ /* 0x040fe40000410000 */
[C---:B------:R-:W-:Y:S02]  /*90d0*/  FMUL.FTZ R78, R0.reuse, R78 ;  /* 0x0000004e004e7220 */ /* 0x040fe40000410000 */
[C---:B------:R-:W-:Y:S04]  /*90e0*/  FMUL.FTZ R79, R0.reuse, R79 ;  /* 0x0000004f004f7220 */ /* 0x040fe80000410000 */
[C---:B------:R-:W-:Y:S02]  /*90f0*/  FMUL.FTZ R88, R3.reuse, R88 ;  /* 0x0000005803587220 */ /* 0x040fe40000410000 */
[----:B------:R-:W-:Y:S01]  /*9100*/  FMUL.FTZ R89, R3, R89 ;  /* 0x0000005903597220 */ /* 0x000fe20000410000 */
[-C--:B------:R-:W-:Y:S03]  /*9110*/  HMMA.16816.F32 R76, R180, R118.reuse, R76 ;  /* 0x00000076b44c723c */ /* 0x080fe6000000184c */
[--C-:B-1----:R-:W-:Y:S02]  /*9120*/  FFMA.FTZ R2, R187, c[0x0][0x2d0], -R110.reuse ;  /* 0x0000b400bb027a23 */ /* 0x102fe4000001086e */
[C---:B------:R-:W-:Y:S02]  /*9130*/  FMUL.FTZ R90, R0.reuse, R90 ;  /* 0x0000005a005a7220 */ /* 0x040fe40000410000 */
[----:B------:R1:W3:Y:S01]  /*9140*/  MUFU.EX2 R249, R2 ;  /* 0x0000000200f97308 */ /* 0x0002e20000000800 */
[C---:B------:R-:W-:Y:S01]  /*9150*/  HMMA.16816.F32 R80, R176.reuse, R118, R80 ;  /* 0x00000076b050723c */ /* 0x040fe20000001850 */
[----:B------:R-:W5:Y:S03]  /*9160*/  LDSM.16.MT88.4 R116, [R205+0x400] ;  /* 0x00040000cd74783b */ /* 0x000f660000004200 */
[C---:B------:R-:W-:Y:S02]  /*9170*/  FMUL.FTZ R86, R101.reuse, R86 ;  /* 0x0000005665567220 */ /* 0x040fe40000410000 */
[----:B------:R-:W-:Y:S02]  /*9180*/  FMUL.FTZ R87, R101, R87 ;  /* 0x0000005765577220 */ /* 0x000fe40000410000 */
[C---:B------:R-:W-:Y:S04]  /*9190*/  FMUL.FTZ R91, R0.reuse, R91 ;  /* 0x0000005b005b7220 */ /* 0x040fe80000410000 */
[C---:B------:R-:W-:Y:S01]  /*91a0*/  FMUL.FTZ R92, R3.reuse, R92 ;  /* 0x0000005c035c7220 */ /* 0x040fe20000410000 */
[-C--:B----4-:R-:W-:Y:S03]  /*91b0*/  HMMA.16816.F32 R84, R176, R112.reuse, R84 ;  /* 0x00000070b054723c */ /* 0x090fe60000001854 */
[----:B------:R-:W-:Y:S02]  /*91c0*/  FMUL.FTZ R93, R3, R93 ;  /* 0x0000005d035d7220 */ /* 0x000fe40000410000 */
[C---:B------:R-:W-:Y:S02]  /*91d0*/  FMUL.FTZ R94, R0.reuse, R94 ;  /* 0x0000005e005e7220 */ /* 0x040fe40000410000 */
[----:B------:R-:W-:Y:S01]  /*91e0*/  FMUL.FTZ R95, R0, R95 ;  /* 0x0000005f005f7220 */ /* 0x000fe20000410000 */
[C---:B------:R-:W-:Y:S04]  /*91f0*/  HMMA.16816.F32 R88, R180.reuse, R112, R88 ;  /* 0x00000070b458723c */ /* 0x040fe80000001858 */
[----:B-1----:R-:W-:Y:S02]  /*9200*/  FFMA.FTZ R2, R189, c[0x0][0x2d0], -R111 ;  /* 0x0000b400bd027a23 */ /* 0x002fe4000001086f */
[----:B------:R-:W-:Y:S01]  /*9210*/  FFMA.FTZ R106, R199, c[0x0][0x2d0], -R110 ;  /* 0x0000b400c76a7a23 */ /* 0x000fe2000001086e */
[----:B------:R-:W-:Y:S01]  /*9220*/  F2FP.PACK_AB R112, R152, R147 ;  /* 0x000000939870723e */ /* 0x000fe200000000ff */
[-C--:B------:R-:W-:Y:S01]  /*9230*/  HMMA.16816.F32 R92, R180, R114.reuse, R92 ;  /* 0x00000072b45c723c */ /* 0x080fe2000000185c */
[----:B------:R1:W-:Y:S01]  /*9240*/  MUFU.EX2 R242, R2 ;  /* 0x0000000200f27308 */ /* 0x0003e20000000800 */
[----:B------:R-:W-:Y:S02]  /*9250*/  LDSM.16.MT88.4 R180, [R205+0x2c00] ;  /* 0x002c0000cdb4783b */ /* 0x000fe40000004200 */
[C---:B------:R-:W-:Y:S01]  /*9260*/  FMUL.FTZ R96, R100.reuse, R96 ;  /* 0x0000006064607220 */ /* 0x040fe20000410000 */
[----:B--2---:R-:W-:Y:S01]  /*9270*/  F2FP.PACK_AB R113, R251, R146 ;  /* 0x00000092fb71723e */ /* 0x004fe200000000ff */
[----:B------:R-:W-:Y:S02]  /*9280*/  FMUL.FTZ R97, R100, R97 ;  /* 0x0000006164617220 */ /* 0x000fe40000410000 */
[C---:B------:R-:W-:Y:S04]  /*9290*/  FMUL.FTZ R98, R101.reuse, R98 ;  /* 0x0000006265627220 */ /* 0x040fe80000410000 */
[----:B------:R-:W-:Y:S02]  /*92a0*/  FMUL.FTZ R99, R101, R99 ;  /* 0x0000006365637220 */ /* 0x000fe40000410000 */
[----:B------:R-:W-:Y:S02]  /*92b0*/  IMAD.MOV.U32 R158, RZ, RZ, R227 ;  /* 0x000000ffff9e7224 */ /* 0x000fe400078e00e3 */
[----:B------:R-:W-:Y:S01]  /*92c0*/  FFMA.FTZ R107, R107, c[0x0][0x2d0], -R109 ;  /* 0x0000b4006b6b7a23 */ /* 0x000fe2000001086d */
[----:B------:R2:W-:Y:S01]  /*92d0*/  MUFU.EX2 R227, R106 ;  /* 0x0000006a00e37308 */ /* 0x0005e20000000800 */
[----:B------:R-:W-:Y:S01]  /*92e0*/  IMAD.MOV.U32 R165, RZ, RZ, R163 ;  /* 0x000000ffffa57224 */ /* 0x000fe200078e00a3 */
[----:B------:R-:W-:Y:S04]  /*92f0*/  HMMA.16816.F32 R96, R176, R114, R96 ;  /* 0x00000072b060723c */ /* 0x000fe80000001860 */
[----:B-1----:R-:W-:Y:S03]  /*9300*/  FFMA.FTZ R2, R190, c[0x0][0x2d0], -R111 ;  /* 0x0000b400be027a23 */ /* 0x002fe6000001086f */
[----:B------:R-:W-:Y:S02]  /*9310*/  F2FP.PACK_AB R114, R160, R155 ;  /* 0x0000009ba072723e */ /* 0x000fe400000000ff */
[----:B---3--:R-:W-:Y:S01]  /*9320*/  F2FP.PACK_AB R115, R249, R250 ;  /* 0x000000faf973723e */ /* 0x008fe200000000ff */
[----:B------:R1:W3:Y:S06]  /*9330*/  MUFU.EX2 R241, R2 ;  /* 0x0000000200f17308 */ /* 0x0002ec0000000800 */
[-C--:B-----5:R-:W-:Y:S05]  /*9340*/  HMMA.16816.F32 R4, R112, R116.reuse, R4 ;  /* 0x000000747004723c */ /* 0x0a0fea0000001804 */
[----:B--2---:R-:W-:Y:S01]  /*9350*/  FFMA.FTZ R106, R159, c[0x0][0x2d0], -R109 ;  /* 0x0000b4009f6a7a23 */ /* 0x004fe2000001086d */
[----:B------:R-:W-:Y:S01]  /*9360*/  MOV R159, R143 ;  /* 0x0000008f009f7202 */ /* 0x000fe20000000f00 */
[--C-:B------:R-:W-:Y:S01]  /*9370*/  FFMA.FTZ R143, R248, c[0x0][0x2d0], -R111.reuse ;  /* 0x0000b400f88f7a23 */ /* 0x100fe2000001086f */
[----:B------:R-:W-:Y:S03]  /*9380*/  MOV R248, R147 ;  /* 0x0000009300f87202 */ /* 0x000fe60000000f00 */
[----:B------:R-:W-:Y:S01]  /*9390*/  MUFU.EX2 R190, R143 ;  /* 0x0000008f00be7308 */ /* 0x000fe20000000800 */
[--C-:B-1----:R-:W-:Y:S01]  /*93a0*/  FFMA.FTZ R2, R191, c[0x0][0x2d0], -R111.reuse ;  /* 0x0000b400bf027a23 */ /* 0x102fe2000001086f */
[----:B---3--:R-:W-:Y:S08]  /*93b0*/  F2FP.PACK_AB R120, R241, R242 ;  /* 0x000000f2f178723e */ /* 0x008ff000000000ff */
[----:B------:R1:W-:Y:S02]  /*93c0*/  MUFU.EX2 R240, R2 ;  /* 0x0000000200f07308 */ /* 0x0003e40000000800 */
[----:B-1----:R-:W-:Y:S08]  /*93d0*/  FFMA.FTZ R2, R192, c[0x0][0x2d0], -R111 ;  /* 0x0000b400c0027a23 */ /* 0x002ff0000001086f */
[----:B------:R1:W2:Y:S02]  /*93e0*/  MUFU.EX2 R239, R2 ;  /* 0x0000000200ef7308 */ /* 0x0002a40000000800 */
[--C-:B-1----:R-:W-:Y:S01]  /*93f0*/  FFMA.FTZ R2, R193, c[0x0][0x2d0], -R184.reuse ;  /* 0x0000b400c1027a23 */ /* 0x102fe200000108b8 */
[----:B--2---:R-:W-:Y:S07]  /*9400*/  F2FP.PACK_AB R122, R239, R240 ;  /* 0x000000f0ef7a723e */ /* 0x004fee00000000ff */
[----:B------:R-:W-:Y:S10]  /*9410*/  MUFU.EX2 R193, R141 ;  /* 0x0000008d00c17308 */ /* 0x000ff40000000800 */
[----:B------:R1:W-:Y:S02]  /*9420*/  MUFU.EX2 R237, R2 ;  /* 0x0000000200ed7308 */ /* 0x0003e40000000800 */
[--C-:B-1----:R-:W-:Y:S08]  /*9430*/  FFMA.FTZ R2, R194, c[0x0][0x2d0], -R184.reuse ;  /* 0x0000b400c2027a23 */ /* 0x102ff000000108b8 */
[----:B------:R-:W-:Y:S10]  /*9440*/  MUFU.EX2 R194, R140 ;  /* 0x0000008c00c27308 */ /* 0x000ff40000000800 */
[----:B------:R1:W2:Y:S02]  /*9450*/  MUFU.EX2 R236, R2 ;  /* 0x0000000200ec7308 */ /* 0x0002a40000000800 */
[--C-:B-1----:R-:W-:Y:S01]  /*9460*/  FFMA.FTZ R2, R195, c[0x0][0x2d0], -R184.reuse ;  /* 0x0000b400c3027a23 */ /* 0x102fe200000108b8 */
[----:B--2---:R-:W-:Y:S07]  /*9470*/  F2FP.PACK_AB R121, R236, R237 ;  /* 0x000000edec79723e */ /* 0x004fee00000000ff */
[----:B------:R1:W-:Y:S02]  /*9480*/  MUFU.EX2 R235, R2 ;  /* 0x0000000200eb7308 */ /* 0x0003e40000000800 */
[----:B-1----:R-:W-:Y:S08]  /*9490*/  FFMA.FTZ R2, R196, c[0x0][0x2d0], -R184 ;  /* 0x0000b400c4027a23 */ /* 0x002ff000000108b8 */
[----:B------:R-:W-:Y:S10]  /*94a0*/  MUFU.EX2 R196, R107 ;  /* 0x0000006b00c47308 */ /* 0x000ff40000000800 */
[----:B------:R1:W2:Y:S02]  /*94b0*/  MUFU.EX2 R234, R2 ;  /* 0x0000000200ea7308 */ /* 0x0002a40000000800 */
[--C-:B-1----:R-:W-:Y:S01]  /*94c0*/  FFMA.FTZ R2, R197, c[0x0][0x2d0], -R109.reuse ;  /* 0x0000b400c5027a23 */ /* 0x102fe2000001086d */
[----:B--2---:R-:W-:Y:S07]  /*94d0*/  F2FP.PACK_AB R123, R234, R235 ;  /* 0x000000ebea7b723e */ /* 0x004fee00000000ff */
[----:B------:R-:W-:Y:S01]  /*94e0*/  MUFU.EX2 R197, R106 ;  /* 0x0000006a00c57308 */ /* 0x000fe20000000800 */
[C---:B------:R-:W-:Y:S09]  /*94f0*/  HMMA.16816.F32 R8, R120.reuse, R116, R8 ;  /* 0x000000747808723c */ /* 0x040ff20000001808 */
[----:B------:R1:W-:Y:S01]  /*9500*/  MUFU.EX2 R230, R2 ;  /* 0x0000000200e67308 */ /* 0x0003e20000000800 */
[-C--:B------:R-:W-:Y:S08]  /*9510*/  HMMA.16816.F32 R12, R120, R118.reuse, R12 ;  /* 0x00000076780c723c */ /* 0x080ff0000000180c */
[C---:B------:R-:W-:Y:S01]  /*9520*/  HMMA.16816.F32 R16, R112.reuse, R118, R16 ;  /* 0x000000767010723c */ /* 0x040fe20000001810 */
[----:B------:R-:W2:Y:S07]  /*9530*/  LDSM.16.MT88.4 R116, [R206+0x1400] ;  /* 0x00140000ce74783b */ /* 0x000eae0000004200 */
[-C--:B------:R-:W-:Y:S04]  /*9540*/  HMMA.16816.F32 R20, R112, R124.reuse, R20 ;  /* 0x0000007c7014723c */ /* 0x080fe80000001814 */
[--C-:B-1----:R-:W-:Y:S04]  /*9550*/  FFMA.FTZ R2, R200, c[0x0][0x2d0], -R109.reuse ;  /* 0x0000b400c8027a23 */ /* 0x102fe8000001086d */
[C---:B------:R-:W-:Y:S01]  /*9560*/  HMMA.16816.F32 R24, R120.reuse, R124, R24 ;  /* 0x0000007c7818723c */ /* 0x040fe20000001818 */
[----:B------:R1:W3:Y:S07]  /*9570*/  MUFU.EX2 R232, R2 ;  /* 0x0000000200e87308 */ /* 0x0002ee0000000800 */
[-C--:B------:R-:W-:Y:S08]  /*9580*/  HMMA.16816.F32 R28, R120, R126.reuse, R28 ;  /* 0x0000007e781c723c */ /* 0x080ff0000000181c */
[C---:B------:R-:W-:Y:S01]  /*9590*/  HMMA.16816.F32 R32, R112.reuse, R126, R32 ;  /* 0x0000007e7020723c */ /* 0x040fe20000001820 */
[----:B------:R-:W4:Y:S07]  /*95a0*/  LDSM.16.MT88.4 R124, [R205+0x2400] ;  /* 0x00240000cd7c783b */ /* 0x000f2e0000004200 */
[-C--:B------:R-:W-:Y:S04]  /*95b0*/  HMMA.16816.F32 R36, R112, R128.reuse, R36 ;  /* 0x000000807024723c */ /* 0x080fe80000001824 */
[--C-:B-1----:R-:W-:Y:S04]  /*95c0*/  FFMA.FTZ R2, R198, c[0x0][0x2d0], -R109.reuse ;  /* 0x0000b400c6027a23 */ /* 0x102fe8000001086d */
[C---:B------:R-:W-:Y:S01]  /*95d0*/  HMMA.16816.F32 R40, R120.reuse, R128, R40 ;  /* 0x000000807828723c */ /* 0x040fe20000001828 */
[----:B------:R1:W-:Y:S07]  /*95e0*/  MUFU.EX2 R233, R2 ;  /* 0x0000000200e97308 */ /* 0x0003ee0000000800 */
[-C--:B------:R-:W-:Y:S08]  /*95f0*/  HMMA.16816.F32 R44, R120, R130.reuse, R44 ;  /* 0x00000082782c723c */ /* 0x080ff0000000182c */
[C---:B------:R-:W-:Y:S01]  /*9600*/  HMMA.16816.F32 R48, R112.reuse, R130, R48 ;  /* 0x000000827030723c */ /* 0x040fe20000001830 */
[----:B------:R-:W5:Y:S07]  /*9610*/  LDSM.16.MT88.4 R128, [R206+0x2400] ;  /* 0x00240000ce80783b */ /* 0x000f6e0000004200 */
[-C--:B--2---:R-:W-:Y:S04]  /*9620*/  HMMA.16816.F32 R52, R112, R116.reuse, R52 ;  /* 0x000000747034723c */ /* 0x084fe80000001834 */
[----:B-1----:R-:W-:Y:S04]  /*9630*/  FFMA.FTZ R2, R201, c[0x0][0x2d0], -R109 ;  /* 0x0000b400c9027a23 */ /* 0x002fe8000001086d */
[C---:B------:R-:W-:Y:S01]  /*9640*/  HMMA.16816.F32 R56, R120.reuse, R116, R56 ;  /* 0x000000747838723c */ /* 0x040fe20000001838 */
[----:B------:R1:W2:Y:S07]  /*9650*/  MUFU.EX2 R231, R2 ;  /* 0x0000000200e77308 */ /* 0x0002ae0000000800 */
[-C--:B------:R-:W-:Y:S08]  /*9660*/  HMMA.16816.F32 R60, R120, R118.reuse, R60 ;  /* 0x00000076783c723c */ /* 0x080ff0000000183c */
[C---:B------:R-:W-:Y:S01]  /*9670*/  HMMA.16816.F32 R64, R112.reuse, R118, R64 ;  /* 0x000000767040723c */ /* 0x040fe20000001840 */
[----:B------:R-:W2:Y:S07]  /*9680*/  LDSM.16.MT88.4 R116, [R205+0x800] ;  /* 0x00080000cd74783b */ /* 0x000eae0000004200 */
[-C--:B----4-:R-:W-:Y:S04]  /*9690*/  HMMA.16816.F32 R68, R112, R124.reuse, R68 ;  /* 0x0000007c7044723c */ /* 0x090fe80000001844 */
[--C-:B-1----:R-:W-:Y:S04]  /*96a0*/  FFMA.FTZ R2, R222, c[0x0][0x2d0], -R110.reuse ;  /* 0x0000b400de027a23 */ /* 0x102fe8000001086e */
[C---:B------:R-:W-:Y:S01]  /*96b0*/  HMMA.16816.F32 R72, R120.reuse, R124, R72 ;  /* 0x0000007c7848723c */ /* 0x040fe20000001848 */
[----:B------:R1:W-:Y:S07]  /*96c0*/  MUFU.EX2 R229, R2 ;  /* 0x0000000200e57308 */ /* 0x0003ee0000000800 */
[-C--:B------:R-:W-:Y:S08]  /*96d0*/  HMMA.16816.F32 R76, R120, R126.reuse, R76 ;  /* 0x0000007e784c723c */ /* 0x080ff0000000184c */
[C---:B------:R-:W-:Y:S01]  /*96e0*/  HMMA.16816.F32 R80, R112.reuse, R126, R80 ;  /* 0x0000007e7050723c */ /* 0x040fe20000001850 */
[----:B------:R-:W4:Y:S07]  /*96f0*/  LDSM.16.MT88.4 R124, [R206+0x800] ;  /* 0x00080000ce7c783b */ /* 0x000f2e0000004200 */
[-C--:B-----5:R-:W-:Y:S04]  /*9700*/  HMMA.16816.F32 R84, R112, R128.reuse, R84 ;  /* 0x000000807054723c */ /* 0x0a0fe80000001854 */
[--C-:B-1----:R-:W-:Y:S04]  /*9710*/  FFMA.FTZ R2, R223, c[0x0][0x2d0], -R110.reuse ;  /* 0x0000b400df027a23 */ /* 0x102fe8000001086e */
[C---:B------:R-:W-:Y:S01]  /*9720*/  HMMA.16816.F32 R88, R120.reuse, R128, R88 ;  /* 0x000000807858723c */ /* 0x040fe20000001858 */
[----:B------:R1:W5:Y:S07]  /*9730*/  MUFU.EX2 R228, R2 ;  /* 0x0000000200e47308 */ /* 0x00036e0000000800 */
[-C--:B------:R-:W-:Y:S08]  /*9740*/  HMMA.16816.F32 R92, R120, R130.reuse, R92 ;  /* 0x00000082785c723c */ /* 0x080ff0000000185c */
[----:B------:R-:W-:Y:S01]  /*9750*/  HMMA.16816.F32 R96, R112, R130, R96 ;  /* 0x000000827060723c */ /* 0x000fe20000001860 */
[----:B------:R-:W4:Y:S06]  /*9760*/  LDSM.16.MT88.4 R128, [R205+0x1800] ;  /* 0x00180000cd80783b */ /* 0x000f2c0000004200 */
[----:B---3--:R-:W-:Y:S01]  /*9770*/  F2FP.PACK_AB R112, R232, R230 ;  /* 0x000000e6e870723e */ /* 0x008fe200000000ff */
[----:B-1----:R-:W-:Y:S01]  /*9780*/  FFMA.FTZ R2, R203, c[0x0][0x2d0], -R110 ;  /* 0x0000b400cb027a23 */ /* 0x002fe2000001086e */
[----:B--2---:R-:W-:Y:S03]  /*9790*/  F2FP.PACK_AB R114, R231, R233 ;  /* 0x000000e9e772723e */ /* 0x004fe600000000ff */
[----:B------:R1:W2:Y:S01]  /*97a0*/  MUFU.EX2 R226, R2 ;  /* 0x0000000200e27308 */ /* 0x0002a20000000800 */
[----:B-----5:R-:W-:Y:S01]  /*97b0*/  F2FP.PACK_AB R113, R228, R229 ;  /* 0x000000e5e471723e */ /* 0x020fe200000000ff */
[--C-:B-1----:R-:W-:Y:S01]  /*97c0*/  FFMA.FTZ R2, R225, c[0x0][0x2d0], -R111.reuse ;  /* 0x0000b400e1027a23 */ /* 0x102fe2000001086f */
[----:B--2---:R-:W-:Y:S07]  /*97d0*/  F2FP.PACK_AB R115, R226, R227 ;  /* 0x000000e3e273723e */ /* 0x004fee00000000ff */
[----:B------:R1:W-:Y:S01]  /*97e0*/  MUFU.EX2 R225, R2 ;  /* 0x0000000200e17308 */ /* 0x0003e20000000800 */
[-C--:B------:R-:W-:Y:S03]  /*97f0*/  HMMA.16816.F32 R4, R112, R116.reuse, R4 ;  /* 0x000000747004723c */ /* 0x080fe60000001804 */
[--C-:B-1----:R-:W-:Y:S02]  /*9800*/  FFMA.FTZ R2, R162, c[0x0][0x2d0], -R111.reuse ;  /* 0x0000b400a2027a23 */ /* 0x102fe4000001086f */
[----:B------:R-:W-:Y:S04]  /*9810*/  IMAD.MOV.U32 R162, RZ, RZ, R138 ;  /* 0x000000ffffa27224 */ /* 0x000fe800078e008a */
[----:B------:R1:W2:Y:S03]  /*9820*/  MUFU.EX2 R223, R2 ;  /* 0x0000000200df7308 */ /* 0x0002a60000000800 */
[----:B------:R-:W-:Y:S01]  /*9830*/  MOV R164, R162 ;  /* 0x000000a200a47202 */ /* 0x000fe20000000f00 */
[--C-:B-1----:R-:W-:Y:S01]  /*9840*/  FFMA.FTZ R2, R224, c[0x0][0x2d0], -R111.reuse ;  /* 0x0000b400e0027a23 */ /* 0x102fe2000001086f */
[----:B--2---:R-:W-:Y:S05]  /*9850*/  F2FP.PACK_AB R120, R223, R225 ;  /* 0x000000e1df78723e */ /* 0x004fea00000000ff */
[----:B------:R1:W-:Y:S02]  /*9860*/  MUFU.EX2 R224, R2 ;  /* 0x0000000200e07308 */ /* 0x0003e40000000800 */
[----:B-1----:R-:W-:Y:S01]  /*9870*/  FFMA.FTZ R2, R246, c[0x0][0x2d0], -R111 ;  /* 0x0000b400f6027a23 */ /* 0x002fe2000001086f */
[----:B------:R-:W-:Y:S07]  /*9880*/  MOV R246, R160 ;  /* 0x000000a000f67202 */ /* 0x000fee0000000f00 */
[----:B------:R1:W2:Y:S02]  /*9890*/  MUFU.EX2 R222, R2 ;  /* 0x0000000200de7308 */ /* 0x0002a40000000800 */
[----:B-1----:R-:W-:Y:S01]  /*98a0*/  FFMA.FTZ R2, R161, c[0x0][0x2d0], -R184 ;  /* 0x0000b400a1027a23 */ /* 0x002fe200000108b8 */
[----:B--2---:R-:W-:Y:S01]  /*98b0*/  F2FP.PACK_AB R122, R222, R224 ;  /* 0x000000e0de7a723e */ /* 0x004fe200000000ff */
[----:B------:R-:W-:Y:S06]  /*98c0*/  IMAD.MOV.U32 R161, RZ, RZ, R142 ;  /* 0x000000ffffa17224 */ /* 0x000fec00078e008e */
[----:B------:R1:W-:Y:S01]  /*98d0*/  MUFU.EX2 R203, R2 ;  /* 0x0000000200cb7308 */ /* 0x0003e20000000800 */
[--C-:B------:R-:W-:Y:S02]  /*98e0*/  FFMA.FTZ R142, R252, c[0x0][0x2d0], -R110.reuse ;  /* 0x0000b400fc8e7a23 */ /* 0x100fe4000001086e */
[----:B------:R-:W-:Y:S02]  /*98f0*/  FFMA.FTZ R110, R247, c[0x0][0x2d0], -R110 ;  /* 0x0000b400f76e7a23 */ /* 0x000fe4000001086e */
[----:B------:R-:W-:Y:S02]  /*9900*/  IMAD.MOV.U32 R252, RZ, RZ, R152 ;  /* 0x000000fffffc7224 */ /* 0x000fe400078e0098 */
[----:B------:R-:W-:Y:S03]  /*9910*/  IMAD.MOV.U32 R247, RZ, RZ, R146 ;  /* 0x000000fffff77224 */ /* 0x000fe600078e0092 */
[----:B------:R-:W-:Y:S10]  /*9920*/  MUFU.EX2 R191, R110 ;  /* 0x0000006e00bf7308 */ /* 0x000ff40000000800 */
[----:B------:R2:W-:Y:S01]  /*9930*/  MUFU.EX2 R192, R142 ;  /* 0x0000008e00c07308 */ /* 0x0005e20000000800 */
[--C-:B-1----:R-:W-:Y:S09]  /*9940*/  FFMA.FTZ R2, R188, c[0x0][0x2d0], -R184.reuse ;  /* 0x0000b400bc027a23 */ /* 0x102ff200000108b8 */
[----:B------:R1:W3:Y:S01]  /*9950*/  MUFU.EX2 R200, R2 ;  /* 0x0000000200c87308 */ /* 0x0002e20000000800 */
[----:B--2---:R-:W-:Y:S01]  /*9960*/  LDSM.16.MT88.4 R140, [R206+0xc00] ;  /* 0x000c0000ce8c783b */ /* 0x004fe20000004200 */
[--C-:B-1----:R-:W-:Y:S01]  /*9970*/  FFMA.FTZ R2, R186, c[0x0][0x2d0], -R184.reuse ;  /* 0x0000b400ba027a23 */ /* 0x102fe200000108b8 */
[----:B---3--:R-:W-:Y:S02]  /*9980*/  F2FP.PACK_AB R121, R200, R203 ;  /* 0x000000cbc879723e */ /* 0x008fe400000000ff */
[----:B------:R-:W-:Y:S05]  /*9990*/  MOV R186, R139 ;  /* 0x0000008b00ba7202 */ /* 0x000fea0000000f00 */
[----:B------:R1:W-:Y:S01]  /*99a0*/  MUFU.EX2 R201, R2 ;  /* 0x0000000200c97308 */ /* 0x0003e20000000800 */
[----:B------:R-:W2:Y:S01]  /*99b0*/  LDSM.16.MT88.4 R136, [R205+0x2800] ;  /* 0x00280000cd88783b */ /* 0x000ea20000004200 */
[----:B-1----:R-:W-:Y:S02]  /*99c0*/  FFMA.FTZ R2, R238, c[0x0][0x2d0], -R184 ;  /* 0x0000b400ee027a23 */ /* 0x002fe400000108b8 */
[----:B------:R-:W-:Y:S06]  /*99d0*/  IMAD.MOV.U32 R238, RZ, RZ, R155 ;  /* 0x000000ffffee7224 */ /* 0x000fec00078e009b */
[----:B------:R-:W1:Y:S02]  /*99e0*/  MUFU.EX2 R199, R2 ;  /* 0x0000000200c77308 */ /* 0x000e640000000800 */
[----:B-1----:R-:W-:Y:S01]  /*99f0*/  F2FP.PACK_AB R123, R199, R201 ;  /* 0x000000c9c77b723e */ /* 0x002fe200000000ff */
[--C-:B------:R-:W-:Y:S02]  /*9a00*/  FFMA.FTZ R2, R158, c[0x0][0x2d0], -R109.reuse ;  /* 0x0000b4009e027a23 */ /* 0x100fe4000001086d */
[----:B------:R-:W-:Y:S01]  /*9a10*/  FFMA.FTZ R109, R157, c[0x0][0x2d0], -R109 ;  /* 0x0000b4009d6d7a23 */ /* 0x000fe2000001086d */
[----:B------:R-:W-:Y:S01]  /*9a20*/  MOV R157, R145 ;  /* 0x00000091009d7202 */ /* 0x000fe20000000f00 */
[----:B------:R-:W-:Y:S03]  /*9a30*/  IMAD.MOV.U32 R158, RZ, RZ, R144 ;  /* 0x000000ffff9e7224 */ /* 0x000fe600078e0090 */
[----:B------:R1:W-:Y:S01]  /*9a40*/  MUFU.EX2 R195, R2 ;  /* 0x0000000200c37308 */ /* 0x0003e20000000800 */
[C---:B------:R-:W-:Y:S04]  /*9a50*/  HMMA.16816.F32 R8, R120.reuse, R116, R8 ;  /* 0x000000747808723c */ /* 0x040fe80000001808 */
[----:B------:R-:W-:Y:S01]  /*9a60*/  MOV R163, R158 ;  /* 0x0000009e00a37202 */ /* 0x000fe20000000f00 */
[----:B------:R-:W-:Y:S02]  /*9a70*/  IMAD.MOV.U32 R162, RZ, RZ, R157 ;  /* 0x000000ffffa27224 */ /* 0x000fe400078e009d */
[--C-:B------:R-:W-:Y:S01]  /*9a80*/  FFMA.FTZ R144, R245, c[0x0][0x2d0], -R111.reuse ;  /* 0x0000b400f5907a23 */ /* 0x100fe2000001086f */
[-C--:B------:R-:W-:Y:S01]  /*9a90*/  HMMA.16816.F32 R12, R120, R118.reuse, R12 ;  /* 0x00000076780c723c */ /* 0x080fe2000000180c */
[----:B------:R-:W-:Y:S03]  /*9aa0*/  MUFU.EX2 R198, R109 ;  /* 0x0000006d00c67308 */ /* 0x000fe60000000800 */
[--C-:B------:R-:W-:Y:S01]  /*9ab0*/  FFMA.FTZ R145, R243, c[0x0][0x2d0], -R111.reuse ;  /* 0x0000b400f3917a23 */ /* 0x100fe2000001086f */
[----:B------:R-:W-:Y:S01]  /*9ac0*/  MOV R245, R148 ;  /* 0x0000009400f57202 */ /* 0x000fe20000000f00 */
[----:B------:R-:W-:Y:S01]  /*9ad0*/  FFMA.FTZ R111, R244, c[0x0][0x2d0], -R111 ;  /* 0x0000b400f46f7a23 */ /* 0x000fe2000001086f */
[----:B------:R-:W-:Y:S01]  /*9ae0*/  MOV R244, R150 ;  /* 0x0000009600f47202 */ /* 0x000fe20000000f00 */
[C---:B------:R-:W-:Y:S01]  /*9af0*/  HMMA.16816.F32 R16, R112.reuse, R118, R16 ;  /* 0x000000767010723c */ /* 0x040fe20000001810 */
[----:B------:R-:W3:Y:S02]  /*9b00*/  LDSM.16.MT88.4 R116, [R206+0x2800] ;  /* 0x00280000ce74783b */ /* 0x000ee40000004200 */
[----:B------:R-:W-:Y:S01]  /*9b10*/  MUFU.EX2 R187, R111 ;  /* 0x0000006f00bb7308 */ /* 0x000fe20000000800 */
[----:B------:R-:W-:Y:S02]  /*9b20*/  IMAD.MOV.U32 R243, RZ, RZ, R149 ;  /* 0x000000fffff37224 */ /* 0x000fe400078e0095 */
[--C-:B-1----:R-:W-:Y:S02]  /*9b30*/  FFMA.FTZ R2, R185, c[0x0][0x2d0], -R184.reuse ;  /* 0x0000b400b9027a23 */ /* 0x102fe400000108b8 */
[-C--:B----4-:R-:W-:Y:S05]  /*9b40*/  HMMA.16816.F32 R20, R112, R124.reuse, R20 ;  /* 0x0000007c7014723c */ /* 0x090fea0000001814 */
[----:B------:R1:W-:Y:S03]  /*9b50*/  MUFU.EX2 R107, R2 ;  /* 0x00000002006b7308 */ /* 0x0003e60000000800 */
[C---:B------:R-:W-:Y:S07]  /*9b60*/  HMMA.16816.F32 R24, R120.reuse, R124, R24 ;  /* 0x0000007c7818723c */ /* 0x040fee0000001818 */
[----:B------:R-:W4:Y:S01]  /*9b70*/  MUFU.EX2 R188, R145 ;  /* 0x0000009100bc7308 */ /* 0x000f220000000800 */
[-C--:B------:R-:W-:Y:S08]  /*9b80*/  HMMA.16816.F32 R28, R120, R126.reuse, R28 ;  /* 0x0000007e781c723c */ /* 0x080ff0000000181c */
[C---:B------:R-:W-:Y:S01]  /*9b90*/  HMMA.16816.F32 R32, R112.reuse, R126, R32 ;  /* 0x0000007e7020723c */ /* 0x040fe20000001820 */
[----:B------:R-:W5:Y:S01]  /*9ba0*/  LDSM.16.MT88.4 R124, [R205+0xc00] ;  /* 0x000c0000cd7c783b */ /* 0x000f620000004200 */
[----:B------:R-:W2:Y:S02]  /*9bb0*/  MUFU.EX2 R189, R144 ;  /* 0x0000009000bd7308 */ /* 0x000ea40000000800 */
[--C-:B-1----:R-:W-:Y:S01]  /*9bc0*/  FFMA.FTZ R2, R161, c[0x0][0x2d0], -R184.reuse ;  /* 0x0000b400a1027a23 */ /* 0x102fe200000108b8 */
[----:B------:R-:W-:Y:S03]  /*9bd0*/  MOV R161, R156 ;  /* 0x0000009c00a17202 */ /* 0x000fe60000000f00 */
[-C--:B------:R-:W-:Y:S04]  /*9be0*/  HMMA.16816.F32 R36, R112, R128.reuse, R36 ;  /* 0x000000807024723c */ /* 0x080fe80000001824 */
[----:B------:R1:W1:Y:S01]  /*9bf0*/  MUFU.EX2 R185, R2 ;  /* 0x0000000200b97308 */ /* 0x0002620000000800 */
[----:B----4-:R-:W-:Y:S03]  /*9c00*/  F2FP.PACK_AB R178, R187, R188 ;  /* 0x000000bcbbb2723e */ /* 0x010fe600000000ff */
[C---:B------:R-:W-:Y:S01]  /*9c10*/  HMMA.16816.F32 R40, R120.reuse, R128, R40 ;  /* 0x000000807828723c */ /* 0x040fe20000001828 */
[----:B------:R-:W4:Y:S04]  /*9c20*/  LDL R129, [R1+0x34] ;  /* 0x0000340001817983 */ /* 0x000f280000100800 */
[----:B------:R-:W5:Y:S03]  /*9c30*/  LDL.LU R128, [R1+0x20] ;  /* 0x0000200001807983 */ /* 0x000f660000300800 */
[-C--:B------:R-:W-:Y:S01]  /*9c40*/  HMMA.16816.F32 R44, R120, R130.reuse, R44 ;  /* 0x00000082782c723c */ /* 0x080fe2000000182c */
[----:B------:R-:W5:Y:S03]  /*9c50*/  LDL.LU R111, [R1+0x24] ;  /* 0x00002400016f7983 */ /* 0x000f660000300800 */
[----:B--2---:R-:W-:Y:S01]  /*9c60*/  F2FP.PACK_AB R176, R189, R190 ;  /* 0x000000bebdb0723e */ /* 0x004fe200000000ff */
[----:B------:R-:W2:Y:S03]  /*9c70*/  LDL.LU R110, [R1+0x28] ;  /* 0x00002800016e7983 */ /* 0x000ea60000300800 */
[C---:B------:R-:W-:Y:S01]  /*9c80*/  HMMA.16816.F32 R48, R112.reuse, R130, R48 ;  /* 0x000000827030723c */ /* 0x040fe20000001830 */
[----:B------:R-:W2:Y:S03]  /*9c90*/  LDL.LU R109, [R1+0x2c] ;  /* 0x00002c00016d7983 */ /* 0x000ea60000300800 */
[--C-:B-1----:R-:W-:Y:S01]  /*9ca0*/  FFMA.FTZ R2, R159, c[0x0][0x2d0], -R184.reuse ;  /* 0x0000b4009f027a23 */ /* 0x102fe200000108b8 */
[----:B------:R-:W-:Y:S01]  /*9cb0*/  F2FP.PACK_AB R177, R185, R107 ;  /* 0x0000006bb9b1723e */ /* 0x000fe200000000ff */
[----:B------:R-:W1:Y:S01]  /*9cc0*/  LDSM.16.MT88.4 R156, [R205+0x1c00] ;  /* 0x001c0000cd9c783b */ /* 0x000e620000004200 */
[----:B------:R-:W-:Y:S01]  /*9cd0*/  FFMA.FTZ R184, R108, c[0x0][0x2d0], -R184 ;  /* 0x0000b4006cb87a23 */ /* 0x000fe200000108b8 */
[-C--:B------:R-:W-:Y:S01]  /*9ce0*/  HMMA.16816.F32 R52, R112, R132.reuse, R52 ;  /* 0x000000847034723c */ /* 0x080fe20000001834 */
[----:B------:R-:W-:Y:S03]  /*9cf0*/  MUFU.EX2 R106, R2 ;  /* 0x00000002006a7308 */ /* 0x000fe60000000800 */
[----:B------:R-:W-:Y:S04]  /*9d00*/  F2FP.PACK_AB R108, R195, R197 ;  /* 0x000000c5c36c723e */ /* 0x000fe800000000ff */
[C---:B------:R-:W-:Y:S03]  /*9d10*/  HMMA.16816.F32 R56, R120.reuse, R132, R56 ;  /* 0x000000847838723c */ /* 0x040fe60000001838 */
[----:B------:R-:W3:Y:S05]  /*9d20*/  MUFU.EX2 R184, R184 ;  /* 0x000000b800b87308 */ /* 0x000eea0000000800 */
[-C--:B------:R-:W-:Y:S08]  /*9d30*/  HMMA.16816.F32 R60, R120, R134.reuse, R60 ;  /* 0x00000086783c723c */ /* 0x080ff0000000183c */
[C---:B------:R-:W-:Y:S08]  /*9d40*/  HMMA.16816.F32 R64, R112.reuse, R134, R64 ;  /* 0x000000867040723c */ /* 0x040ff00000001840 */
[-C--:B------:R-:W-:Y:S04]  /*9d50*/  HMMA.16816.F32 R68, R112, R136.reuse, R68 ;  /* 0x000000887044723c */ /* 0x080fe80000001844 */
[----:B---3--:R-:W-:Y:S04]  /*9d60*/  F2FP.PACK_AB R179, R184, R106 ;  /* 0x0000006ab8b3723e */ /* 0x008fe800000000ff */
[C---:B------:R-:W-:Y:S08]  /*9d70*/  HMMA.16816.F32 R72, R120.reuse, R136, R72 ;  /* 0x000000887848723c */ /* 0x040ff00000001848 */
[-C--:B------:R-:W-:Y:S08]  /*9d80*/  HMMA.16816.F32 R76, R120, R138.reuse, R76 ;  /* 0x0000008a784c723c */ /* 0x080ff0000000184c */
[C---:B------:R-:W-:Y:S08]  /*9d90*/  HMMA.16816.F32 R80, R112.reuse, R138, R80 ;  /* 0x0000008a7050723c */ /* 0x040ff00000001850 */
[-C--:B------:R-:W-:Y:S08]  /*9da0*/  HMMA.16816.F32 R84, R112, R116.reuse, R84 ;  /* 0x000000747054723c */ /* 0x080ff00000001854 */
[C---:B------:R-:W-:Y:S08]  /*9db0*/  HMMA.16816.F32 R88, R120.reuse, R116, R88 ;  /* 0x000000747858723c */ /* 0x040ff00000001858 */
[-C--:B------:R-:W-:Y:S08]  /*9dc0*/  HMMA.16816.F32 R92, R120, R118.reuse, R92 ;  /* 0x00000076785c723c */ /* 0x080ff0000000185c */
[----:B------:R-:W-:Y:S04]  /*9dd0*/  HMMA.16816.F32 R96, R112, R118, R96 ;  /* 0x000000767060723c */ /* 0x000fe80000001860 */
[----:B----4-:R-:W-:Y:S02]  /*9de0*/  ISETP.GT.AND P0, PT, R221, R129, PT ;  /* 0x00000081dd00720c */ /* 0x010fe40003f04270 */
[----:B------:R-:W-:Y:S01]  /*9df0*/  MOV R221, R151 ;  /* 0x0000009700dd7202 */ /* 0x000fe20000000f00 */
[----:B-----5:R-:W-:Y:S02]  /*9e00*/  FFMA.FTZ R100, R100, R128, R169 ;  /* 0x0000008064647223 */ /* 0x020fe400000100a9 */
[----:B------:R-:W-:Y:S03]  /*9e10*/  FFMA.FTZ R101, R101, R111, R168 ;  /* 0x0000006f65657223 */ /* 0x000fe600000100a8 */
[----:B------:R-:W-:Y:S01]  /*9e20*/  F2FP.PACK_AB R111, R191, R192 ;  /* 0x000000c0bf6f723e */ /* 0x000fe200000000ff */
[----:B------:R-:W-:Y:S02]  /*9e30*/  FADD.FTZ R100, R165, R100 ;  /* 0x00000064a5647221 */ /* 0x000fe40000010000 */
[----:B--2---:R-:W-:Y:S01]  /*9e40*/  FFMA.FTZ R3, R3, R110, R167 ;  /* 0x0000006e03037223 */ /* 0x004fe200000100a7 */
[----:B------:R-:W-:Y:S01]  /*9e50*/  F2FP.PACK_AB R110, R198, R196 ;  /* 0x000000c4c66e723e */ /* 0x000fe200000000ff */
[----:B------:R-:W-:Y:S02]  /*9e60*/  FADD.FTZ R101, R164, R101 ;  /* 0x00000065a4657221 */ /* 0x000fe40000010000 */
[----:B------:R-:W-:Y:S01]  /*9e70*/  FFMA.FTZ R0, R0, R109, R166 ;  /* 0x0000006d00007223 */ /* 0x000fe200000100a6 */
[----:B------:R-:W-:Y:S01]  /*9e80*/  F2FP.PACK_AB R109, R193, R194 ;  /* 0x000000c2c16d723e */ /* 0x000fe200000000ff */
[----:B------:R-:W-:Y:S02]  /*9e90*/  FADD.FTZ R101, R161, R101 ;  /* 0x00000065a1657221 */ /* 0x000fe40000010000 */
[----:B------:R-:W-:Y:S01]  /*9ea0*/  FADD.FTZ R2, R163, R0 ;  /* 0x00000000a3027221 */ /* 0x000fe20000010000 */
[----:B------:R-:W-:Y:S01]  /*9eb0*/  MOV R0, R154 ;  /* 0x0000009a00007202 */ /* 0x000fe20000000f00 */
[----:B------:R-:W-:Y:S02]  /*9ec0*/  FADD.FTZ R186, R186, R3 ;  /* 0x00000003baba7221 */ /* 0x000fe40000010000 */
[-C--:B------:R-:W-:Y:S01]  /*9ed0*/  HMMA.16816.F32 R112, R108, R124.reuse, R4 ;  /* 0x0000007c6c70723c */ /* 0x080fe20000001804 */
[----:B------:R-:W2:Y:S04]  /*9ee0*/  LDSM.16.MT88.4 R4, [R206+0x2c00] ;  /* 0x002c0000ce04783b */ /* 0x000ea80000004200 */
[----:B------:R-:W-:Y:S01]  /*9ef0*/  FADD.FTZ R3, R162, R100 ;  /* 0x00000064a2037221 */ /* 0x000fe20000010000 */
[----:B------:R-:W-:Y:S01]  /*9f00*/  MOV R100, R153 ;  /* 0x0000009900647202 */ /* 0x000fe20000000f00 */
[----:B------:R-:W-:Y:S01]  /*9f10*/  FADD.FTZ R0, R0, R186 ;  /* 0x000000ba00007221 */ /* 0x000fe20000010000 */
[C---:B------:R-:W-:Y:S04]  /*9f20*/  HMMA.16816.F32 R116, R176.reuse, R124, R8 ;  /* 0x0000007cb074723c */ /* 0x040fe80000001808 */
[----:B------:R-:W-:Y:S01]  /*9f30*/  FADD.FTZ R3, R221, R3 ;  /* 0x00000003dd037221 */ /* 0x000fe20000010000 */
[----:B------:R-:W-:Y:S01]  /*9f40*/  MOV R221, R202 ;  /* 0x000000ca00dd7202 */ /* 0x000fe20000000f00 */
[----:B------:R-:W-:Y:S02]  /*9f50*/  FADD.FTZ R0, R243, R0 ;  /* 0x00000000f3007221 */ /* 0x000fe40000010000 */
[-C--:B------:R-:W-:Y:S04]  /*9f60*/  HMMA.16816.F32 R120, R176, R126.reuse, R12 ;  /* 0x0000007eb078723c */ /* 0x080fe8000000180c */
[----:B------:R-:W-:Y:S02]  /*9f70*/  FADD.FTZ R10, R248, R3 ;  /* 0x00000003f80a7221 */ /* 0x000fe40000010000 */
[----:B------:R-:W-:Y:S02]  /*9f80*/  FADD.FTZ R8, R242, R0 ;  /* 0x00000000f2087221 */ /* 0x000fe40000010000 */
        /* <DEDUP_REMOVED lines=16> */
[-C--:B-1----:R-:W-:Y:S04]  /*a090*/  HMMA.16816.F32 R144, R108, R156.reuse, R36 ;  /* 0x0000009c6c90723c */ /* 0x082fe80000001824 */
        /* <DEDUP_REMOVED lines=31> */
[----:B------:R-:W-:Y:S02]  /*a290*/  IMAD.MOV.U32 R101, RZ, RZ, R104 ;  /* 0x000000ffff657224 */ /* 0x000fe400078e0068 */
[C---:B------:R-:W-:Y:S04]  /*a2a0*/  HMMA.16816.F32 R80, R108.reuse, R182, R80 ;  /* 0x000000b66c50723c */ /* 0x040fe80000001850 */
[----:B------:R-:W-:Y:S01]  /*a2b0*/  FADD.FTZ R3, R107, R3 ;  /* 0x000000036b037221 */ /* 0x000fe20000010000 */
[----:B------:R-:W-:Y:S03]  /*a2c0*/  MOV R107, R102 ;  /* 0x00000066006b7202 */ /* 0x000fe60000000f00 */
[----:B------:R-:W-:Y:S01]  /*a2d0*/  FADD.FTZ R3, R185, R3 ;  /* 0x00000003b9037221 */ /* 0x000fe20000010000 */
[-C--:B--2---:R-:W-:Y:S08]  /*a2e0*/  HMMA.16816.F32 R84, R108, R4.reuse, R84 ;  /* 0x000000046c54723c */ /* 0x084ff00000001854 */
[C---:B------:R-:W-:Y:S07]  /*a2f0*/  HMMA.16816.F32 R88, R176.reuse, R4, R88 ;  /* 0x00000004b058723c */ /* 0x040fee0000001858 */
[----:B------:R-:W-:Y:S01]  /*a300*/  FADD.FTZ R4, R226, R2 ;  /* 0x00000002e2047221 */ /* 0x000fe20000010000 */
[-C--:B------:R-:W-:Y:S04]  /*a310*/  HMMA.16816.F32 R92, R176, R6.reuse, R92 ;  /* 0x00000006b05c723c */ /* 0x080fe8000000185c */
[----:B------:R-:W-:Y:S02]  /*a320*/  FADD.FTZ R5, R222, R0 ;  /* 0x00000000de057221 */ /* 0x000fe40000010000 */
[----:B------:R-:W-:Y:S02]  /*a330*/  FADD.FTZ R2, R197, R8 ;  /* 0x00000008c5027221 */ /* 0x000fe40000010000 */
[----:B------:R-:W-:Y:S01]  /*a340*/  FADD.FTZ R0, R194, R4 ;  /* 0x00000004c2007221 */ /* 0x000fe20000010000 */
[----:B------:R-:W-:Y:S04]  /*a350*/  HMMA.16816.F32 R96, R108, R6, R96 ;  /* 0x000000066c60723c */ /* 0x000fe80000001860 */
[----:B------:R-:W-:Y:S02]  /*a360*/  FADD.FTZ R5, R190, R5 ;  /* 0x00000005be057221 */ /* 0x000fe40000010000 */
[----:B------:R-:W-:Y:S02]  /*a370*/  FADD.FTZ R2, R195, R2 ;  /* 0x00000002c3027221 */ /* 0x000fe40000010000 */
[----:B------:R-:W-:Y:S04]  /*a380*/  FADD.FTZ R4, R193, R0 ;  /* 0x00000000c1047221 */ /* 0x000fe80000010000 */
        /* <DEDUP_REMOVED lines=9> */
[----:B------:R-:W-:Y:S02]  /*a420*/  FADD.FTZ R2, R187, R2 ;  /* 0x00000002bb027221 */ /* 0x000fe40000010000 */
[----:B------:R-:W-:Y:S01]  /*a430*/  FADD.FTZ R0, R184, R0 ;  /* 0x00000000b8007221 */ /* 0x000fe20000010000 */
[----:B------:R1:W-:Y:S04]  /*a440*/  STL [R1+0x24], R3 ;  /* 0x0000240301007387 */ /* 0x0003e80000100800 */
[----:B------:R1:W-:Y:S04]  /*a450*/  STL [R1+0x28], R2 ;  /* 0x0000280201007387 */ /* 0x0003e80000100800 */
[----:B------:R1:W-:Y:S01]  /*a460*/  STL [R1+0x2c], R0 ;  /* 0x00002c0001007387 */ /* 0x0003e20000100800 */
[----:B------:R-:W-:-:S05]  /*a470*/  @P0 BRA `(.L_x_553) ;  /* 0xffffb87000000947 */ /* 0x000fca000383ffff */
.L_x_552:
[----:B-1----:R-:W-:-:S13]  /*a480*/  ISETP.GE.AND P0, PT, R202, RZ, PT ;  /* 0x000000ffca00720c */ /* 0x002fda0003f06270 */
[----:B------:R-:W-:Y:S05]  /*a490*/  @!P0 BRA `(.L_x_554) ;  /* 0x00003d2000008947 */ /* 0x000fea0003800000 */
[----:B------:R-:W-:Y:S01]  /*a4a0*/  IMAD.MOV.U32 R3, RZ, RZ, R104 ;  /* 0x000000ffff037224 */ /* 0x000fe200078e0068 */
[----:B------:R-:W-:Y:S01]  /*a4b0*/  MOV R107, R102 ;  /* 0x00000066006b7202 */ /* 0x000fe20000000f00 */
[----:B------:R-:W-:Y:S01]  /*a4c0*/  IMAD.MOV.U32 R2, RZ, RZ, R105 ;  /* 0x000000ffff027224 */ /* 0x000fe200078e0069 */
[----:B------:R-:W-:Y:S02]  /*a4d0*/  MOV R106, R103 ;  /* 0x00000067006a7202 */ /* 0x000fe40000000f00 */
.L_x_555:
[----:B------:R-:W2:Y:S01]  /*a4e0*/  LDL.64 R42, [R1+0x10] ;  /* 0x00001000012a7983 */ /* 0x000ea20000100a00 */
[----:B------:R-:W-:Y:S04]  /*a4f0*/  DEPBAR.LE SB0, 0x0 ;  /* 0x000080000000791a */ /* 0x000fe80000000000 */
[----:B------:R-:W-:Y:S01]  /*a500*/  WARPSYNC 0xffffffff ;  /* 0xffffffff00007948 */ /* 0x000fe20003800000 */
[----:B---3--:R-:W3:Y:S01]  /*a510*/  LDL R47, [R1+0x1c] ;  /* 0x00001c00012f7983 */ /* 0x008ee20000100800 */
[----:B------:R-:W-:Y:S01]  /*a520*/  SHF.R.S32.HI R0, RZ, 0x1f, R202 ;  /* 0x0000001fff007819 */ /* 0x000fe200000114ca */
[----:B------:R-:W-:Y:S01]  /*a530*/  IMAD.WIDE.U32 R28, R202, c[0x0][0x208], RZ ;  /* 0x00008200ca1c7a25 */ /* 0x000fe200078e00ff */
[----:B------:R-:W-:Y:S01]  /*a540*/  MOV R44, c[0x0][0x208] ;  /* 0x00008200002c7a02 */ /* 0x000fe20000000f00 */
[----:B------:R-:W4:Y:S02]  /*a550*/  LDL R203, [R1+0x30] ;  /* 0x0000300001cb7983 */ /* 0x000f240000100800 */
[----:B------:R-:W-:Y:S01]  /*a560*/  IMAD R0, R0, c[0x0][0x208], RZ ;  /* 0x0000820000007a24 */ /* 0x000fe200078e02ff */
[----:B------:R-:W-:Y:S01]  /*a570*/  SHF.L.U32 R36, R28, 0x6, RZ ;  /* 0x000000061c247819 */ /* 0x000fe200000006ff */
[----:B------:R-:W-:Y:S02]  /*a580*/  BAR.SYNC.DEFER_BLOCKING 0x0 ;  /* 0x0000000000007b1d */ /* 0x000fe40000010000 */
[----:B------:R-:W-:Y:S01]  /*a590*/  IMAD R0, R202, c[0x0][0x20c], R0 ;  /* 0x00008300ca007a24 */ /* 0x000fe200078e0200 */
[----:B------:R-:W-:Y:S04]  /*a5a0*/  LEA R40, P2, R44, R36, 0x5 ;  /* 0x000000242c287211 */ /* 0x000fe800078428ff */
[----:B------:R-:W-:Y:S04]  /*a5b0*/  IADD3 R0, R29, R0, RZ ;  /* 0x000000001d007210 */ /* 0x000fe80007ffe0ff */
[----:B------:R-:W-:Y:S01]  /*a5c0*/  SHF.L.U64.HI R0, R28, 0x6, R0 ;  /* 0x000000061c007819 */ /* 0x000fe20000010200 */
[----:B------:R-:W-:Y:S08]  /*a5d0*/  LDSM.16.M88.4 R64, [R207] ;  /* 0x00000000cf40783b */ /* 0x000ff00000000200 */
[----:B------:R-:W1:Y:S08]  /*a5e0*/  LDSM.16.M88.4 R16, [R204] ;  /* 0x00000000cc10783b */ /* 0x000e700000000200 */
        /* <DEDUP_REMOVED lines=15> */
[----:B------:R-:W-:Y:S01]  /*a6e0*/  MOV R32, c[0x0][0x20c] ;  /* 0x0000830000207a02 */ /* 0x000fe20000000f00 */
[-C--:B------:R-:W-:Y:S04]  /*a6f0*/  HMMA.16816.F32 R28, R60, R34.reuse, RZ ;  /* 0x000000223c1c723c */ /* 0x080fe800000018ff */
[----:B------:R-:W-:Y:S04]  /*a700*/  LEA.HI.X R44, R44, R0, R32, 0x5, P2 ;  /* 0x000000002c2c7211 */ /* 0x000fe800010f2c20 */
[C---:B------:R-:W-:Y:S04]  /*a710*/  HMMA.16816.F32 R32, R64.reuse, R34, RZ ;  /* 0x000000224020723c */ /* 0x040fe800000018ff */
[C---:B--2---:R-:W-:Y:S02]  /*a720*/  IADD3 R37, P0, R42.reuse, 0x20, RZ ;  /* 0x000000202a257810 */ /* 0x044fe40007f1e0ff */
[----:B------:R-:W-:Y:S02]  /*a730*/  IADD3 R41, P1, R42, 0x40, RZ ;  /* 0x000000402a297810 */ /* 0x000fe40007f3e0ff */
[C---:B------:R-:W-:Y:S04]  /*a740*/  IADD3 R59, P2, R36.reuse, R37, RZ ;  /* 0x00000025243b7210 */ /* 0x040fe80007f5e0ff */
[-C--:B---3--:R-:W-:Y:S02]  /*a750*/  IADD3.X R45, RZ, R47.reuse, RZ, P0, !PT ;  /* 0x0000002fff2d7210 */ /* 0x088fe400007fe4ff */
[C---:B------:R-:W-:Y:S02]  /*a760*/  IADD3 R55, P0, R36.reuse, R42, RZ ;  /* 0x0000002a24377210 */ /* 0x040fe40007f1e0ff */
[----:B------:R-:W-:Y:S02]  /*a770*/  IADD3.X R46, RZ, R47, RZ, P1, !PT ;  /* 0x0000002fff2e7210 */ /* 0x000fe40000ffe4ff */
[----:B------:R-:W-:Y:S02]  /*a780*/  IADD3 R53, P6, R36, R41, RZ ;  /* 0x0000002924357210 */ /* 0x000fe40007fde0ff */
[----:B------:R-:W-:Y:S02]  /*a790*/  IADD3 R105, P1, R40, R37, RZ ;  /* 0x0000002528697210 */ /* 0x000fe40007f3e0ff */
[-C--:B------:R-:W-:Y:S01]  /*a7a0*/  HMMA.16816.F32 R36, R64, R48.reuse, RZ ;  /* 0x000000304024723c */ /* 0x080fe200000018ff */
[----:B------:R-:W-:Y:S02]  /*a7b0*/  IADD3.X R57, R0, R47, RZ, P0, !PT ;  /* 0x0000002f00397210 */ /* 0x000fe400007fe4ff */
[----:B------:R-:W-:Y:S02]  /*a7c0*/  IADD3 R104, P0, R40, R41, RZ ;  /* 0x0000002928687210 */ /* 0x000fe40007f1e0ff */
[CC--:B------:R-:W-:Y:S02]  /*a7d0*/  IADD3.X R193, R0.reuse, R45.reuse, RZ, P2, !PT ;  /* 0x0000002d00c17210 */ /* 0x0c0fe400017fe4ff */
[-C--:B------:R-:W-:Y:S02]  /*a7e0*/  IADD3.X R192, R0, R46.reuse, RZ, P6, !PT ;  /* 0x0000002e00c07210 */ /* 0x080fe400037fe4ff */
[----:B------:R-:W-:Y:S03]  /*a7f0*/  LEA R56, P6, R55, c[0x0][0x1f8], 0x1 ;  /* 0x00007e0037387a11 */ /* 0x000fe600078c08ff */
[C---:B------:R-:W-:Y:S02]  /*a800*/  IADD3.X R195, R44.reuse, R45, RZ, P1, !PT ;  /* 0x0000002d2cc37210 */ /* 0x040fe40000ffe4ff */
[----:B------:R-:W-:Y:S02]  /*a810*/  LEA R54, P1, R59, c[0x0][0x1f8], 0x1 ;  /* 0x00007e003b367a11 */ /* 0x000fe400078208ff */
[----:B------:R-:W-:Y:S02]  /*a820*/  IADD3.X R194, R44, R46, RZ, P0, !PT ;  /* 0x0000002e2cc27210 */ /* 0x000fe400007fe4ff */
[----:B------:R-:W-:Y:S02]  /*a830*/  LEA R58, P0, R53, c[0x0][0x1f8], 0x1 ;  /* 0x00007e00353a7a11 */ /* 0x000fe400078008ff */
[----:B------:R-:W-:Y:S02]  /*a840*/  LEA.HI.X R57, R55, c[0x0][0x1fc], R57, 0x1, P6 ;  /* 0x00007f0037397a11 */ /* 0x000fe400030f0c39 */
[----:B------:R-:W-:Y:S02]  /*a850*/  LEA.HI.X R55, R59, c[0x0][0x1fc], R193, 0x1, P1 ;  /* 0x00007f003b377a11 */ /* 0x000fe400008f0cc1 */
[----:B------:R-:W-:Y:S02]  /*a860*/  LEA.HI.X R59, R53, c[0x0][0x1fc], R192, 0x1, P0 ;  /* 0x00007f00353b7a11 */ /* 0x000fe400000f0cc0 */
[C---:B------:R-:W-:Y:S02]  /*a870*/  LEA R198, P1, R105.reuse, c[0x0][0x1f8], 0x1 ;  /* 0x00007e0069c67a11 */ /* 0x040fe400078208ff */
[C---:B------:R-:W-:Y:S02]  /*a880*/  LEA R196, P0, R104.reuse, c[0x0][0x1f8], 0x1 ;  /* 0x00007e0068c47a11 */ /* 0x040fe400078008ff */
[----:B------:R-:W-:Y:S02]  /*a890*/  LEA.HI.X R199, R105, c[0x0][0x1fc], R195, 0x1, P1 ;  /* 0x00007f0069c77a11 */ /* 0x000fe400008f0cc3 */
[----:B------:R-:W-:Y:S02]  /*a8a0*/  LEA.HI.X R197, R104, c[0x0][0x1fc], R194, 0x1, P0 ;  /* 0x00007f0068c57a11 */ /* 0x000fe400000f0cc2 */
[----:B------:R-:W2:Y:S01]  /*a8b0*/  LDSM.16.M88.4 R192, [R218] ;  /* 0x00000000dac0783b */ /* 0x000ea20000000200 */
[----:B----4-:R-:W-:Y:S02]  /*a8c0*/  SHF.L.U32 R203, R203, 0x1, RZ ;  /* 0x00000001cbcb7819 */ /* 0x010fe400000006ff */
[----:B------:R-:W-:Y:S02]  /*a8d0*/  IADD3 R52, P2, R40, R42, RZ ;  /* 0x0000002a28347210 */ /* 0x000fe40007f5e0ff */
[C---:B------:R-:W-:Y:S02]  /*a8e0*/  HMMA.16816.F32 R40, R60.reuse, R48, RZ ;  /* 0x000000303c28723c */ /* 0x040fe400000018ff */
[----:B------:R-:W-:Y:S01]  /*a8f0*/  IADD3.X R0, R44, R47, RZ, P2, !PT ;  /* 0x0000002f2c007210 */ /* 0x000fe200017fe4ff */
[----:B------:R-:W-:Y:S01]  /*a900*/  @!PT LDS RZ, [RZ] ;  /* 0x00000000fffff984 */ /* 0x000fe20000000800 */
[----:B------:R-:W-:Y:S01]  /*a910*/  @!PT LDS RZ, [RZ] ;  /* 0x00000000fffff984 */ /* 0x000fe20000000800 */
[----:B------:R-:W-:Y:S01]  /*a920*/  @!PT LDS RZ, [RZ] ;  /* 0x00000000fffff984 */ /* 0x000fe20000000800 */
[----:B------:R3:W-:Y:S01]  /*a930*/  LDGSTS.E.BYPASS.LTC128B.128 [R203+0x100], [R56.64], !P5 ;  /* 0x0010000038cb7fae */ /* 0x0007e2000e901d46 */
[----:B------:R-:W-:Y:S02]  /*a940*/  LEA R200, P2, R52, c[0x0][0x1f8], 0x1 ;  /* 0x00007e0034c87a11 */ /* 0x000fe400078408ff */
[----:B------:R-:W-:Y:S02]  /*a950*/  ISETP.GT.AND P0, PT, R202, RZ, PT ;  /* 0x000000ffca00720c */ /* 0x000fe40003f04270 */
[-C--:B------:R-:W-:Y:S01]  /*a960*/  HMMA.16816.F32 R44, R60, R50.reuse, RZ ;  /* 0x000000323c2c723c */ /* 0x080fe200000018ff */
[----:B------:R-:W-:Y:S02]  /*a970*/  LEA.HI.X R201, R52, c[0x0][0x1fc], R0, 0x1, P2 ;  /* 0x00007f0034c97a11 */ /* 0x000fe400010f0c00 */
[----:B------:R4:W-:Y:S01]  /*a980*/  LDGSTS.E.BYPASS.LTC128B.128 [R203+0x1100], [R54.64], !P4 ;  /* 0x0110000036cb7fae */ /* 0x0009e2000e101d46 */
[----:B------:R-:W-:Y:S04]  /*a990*/  IADD3 R202, R202, -0x1, RZ ;  /* 0xffffffffcaca7810 */ /* 0x000fe80007ffe0ff */
[C---:B------:R-:W-:Y:S03]  /*a9a0*/  HMMA.16816.F32 R48, R64.reuse, R50, RZ ;  /* 0x000000324030723c */ /* 0x040fe600000018ff */
[----:B------:R3:W-:Y:S08]  /*a9b0*/  LDGSTS.E.BYPASS.LTC128B.128 [R203+0x2100], [R58.64], !P3 ;  /* 0x021000003acb7fae */ /* 0x0007f0000d901d46 */
[----:B------:R1:W-:Y:S08]  /*a9c0*/  LDGSTS.E.BYPASS.LTC128B.128 [R203+0x900], [R200.64], !P5 ;  /* 0x00900000c8cb7fae */ /* 0x0003f0000e901d46 */
[----:B------:R1:W-:Y:S01]  /*a9d0*/  LDGSTS.E.BYPASS.LTC128B.128 [R203+0x1900], [R198.64], !P4 ;  /* 0x01900000c6cb7fae */ /* 0x0003e2000e101d46 */
[-C--:B----4-:R-:W-:Y:S07]  /*a9e0*/  HMMA.16816.F32 R52, R64, R100.reuse, RZ ;  /* 0x000000644034723c */ /* 0x090fee00000018ff */
[----:B------:R4:W-:Y:S01]  /*a9f0*/  LDGSTS.E.BYPASS.LTC128B.128 [R203+0x2900], [R196.64], !P3 ;  /* 0x02900000c4cb7fae */ /* 0x0009e2000d901d46 */
[C---:B---3--:R-:W-:Y:S07]  /*aa00*/  HMMA.16816.F32 R56, R60.reuse, R100, RZ ;  /* 0x000000643c38723c */ /* 0x048fee00000018ff */
[----:B------:R-:W0:Y:S01]  /*aa10*/  LDGDEPBAR ;  /* 0x00000000000079af */ /* 0x000e220000000000 */
[-C--:B------:R-:W-:Y:S08]  /*aa20*/  HMMA.16816.F32 R60, R60, R102.reuse, RZ ;  /* 0x000000663c3c723c */ /* 0x080ff000000018ff */
[----:B------:R-:W-:Y:S01]  /*aa30*/  HMMA.16816.F32 R64, R64, R102, RZ ;  /* 0x000000664040723c */ /* 0x000fe200000018ff */
[----:B------:R-:W-:Y:S07]  /*aa40*/  LDSM.16.M88.4 R100, [R207+0x2000] ;  /* 0x00200000cf64783b */ /* 0x000fee0000000200 */
[-C--:B-1----:R-:W-:Y:S01]  /*aa50*/  HMMA.16816.F32 R4, R108, R176.reuse, R4 ;  /* 0x000000b06c04723c */ /* 0x082fe20000001804 */
[----:B----4-:R-:W-:Y:S07]  /*aa60*/  LDSM.16.M88.4 R196, [R204+0x1400] ;  /* 0x00140000ccc4783b */ /* 0x010fee0000000200 */
[C---:B-----5:R-:W-:Y:S08]  /*aa70*/  HMMA.16816.F32 R8, R180.reuse, R176, R8 ;  /* 0x000000b0b408723c */ /* 0x060ff00000001808 */
[-C--:B------:R-:W-:Y:S08]  /*aa80*/  HMMA.16816.F32 R12, R180, R178.reuse, R12 ;  /* 0x000000b2b40c723c */ /* 0x080ff0000000180c */
[C---:B------:R-:W-:Y:S01]  /*aa90*/  HMMA.16816.F32 R16, R108.reuse, R178, R16 ;  /* 0x000000b26c10723c */ /* 0x040fe20000001810 */
[----:B------:R-:W1:Y:S07]  /*aaa0*/  LDSM.16.M88.4 R176, [R204+0x1000] ;  /* 0x00100000ccb0783b */ /* 0x000e6e0000000200 */
        /* <DEDUP_REMOVED lines=8> */
[C---:B------:R-:W-:Y:S01]  /*ab30*/  HMMA.16816.F32 R48, R108.reuse, R190, R48 ;  /* 0x000000be6c30723c */ /* 0x040fe20000001830 */
[----:B------:R-:W4:Y:S07]  /*ab40*/  LDSM.16.M88.4 R188, [R204+0x1800] ;  /* 0x00180000ccbc783b */ /* 0x000f2e0000000200 */
[-C--:B--2---:R-:W-:Y:S08]  /*ab50*/  HMMA.16816.F32 R52, R108, R192.reuse, R52 ;  /* 0x000000c06c34723c */ /* 0x084ff00000001834 */
[C---:B------:R-:W-:Y:S08]  /*ab60*/  HMMA.16816.F32 R56, R180.reuse, R192, R56 ;  /* 0x000000c0b438723c */ /* 0x040ff00000001838 */
[-C--:B------:R-:W-:Y:S01]  /*ab70*/  HMMA.16816.F32 R60, R180, R194.reuse, R60 ;  /* 0x000000c2b43c723c */ /* 0x080fe2000000183c */
[----:B------:R-:W2:Y:S07]  /*ab80*/  LDSM.16.M88.4 R180, [R204+0x1c00] ;  /* 0x001c0000ccb4783b */ /* 0x000eae0000000200 */
[----:B------:R-:W-:Y:S01]  /*ab90*/  HMMA.16816.F32 R64, R108, R194, R64 ;  /* 0x000000c26c40723c */ /* 0x000fe20000001840 */
[----:B------:R-:W-:Y:S07]  /*aba0*/  LDSM.16.M88.4 R108, [R208+0x2000] ;  /* 0x00200000d06c783b */ /* 0x000fee0000000200 */
[-C--:B-1----:R-:W-:Y:S01]  /*abb0*/  HMMA.16816.F32 R4, R100, R176.reuse, R4 ;  /* 0x000000b06404723c */ /* 0x082fe20000001804 */
[----:B------:R-:W-:Y:S07]  /*abc0*/  LDSM.16.M88.4 R192, [R208+0x3000] ;  /* 0x00300000d0c0783b */ /* 0x000fee0000000200 */
[C---:B---3--:R-:W-:Y:S08]  /*abd0*/  HMMA.16816.F32 R8, R184.reuse, R176, R8 ;  /* 0x000000b0b808723c */ /* 0x048ff00000001808 */
[-C--:B------:R-:W-:Y:S08]  /*abe0*/  HMMA.16816.F32 R12, R184, R178.reuse, R12 ;  /* 0x000000b2b80c723c */ /* 0x080ff0000000180c */
[C---:B------:R-:W-:Y:S01]  /*abf0*/  HMMA.16816.F32 R16, R100.reuse, R178, R16 ;  /* 0x000000b26410723c */ /* 0x040fe20000001810 */
[----:B------:R-:W1:Y:S07]  /*ac00*/  LDSM.16.M88.4 R176, [R217] ;  /* 0x00000000d9b0783b */ /* 0x000e6e0000000200 */
[-C--:B------:R-:W-:Y:S08]  /*ac10*/  HMMA.16816.F32 R20, R100, R196.reuse, R20 ;  /* 0x000000c46414723c */ /* 0x080ff00000001814 */
[C---:B------:R-:W-:Y:S08]  /*ac20*/  HMMA.16816.F32 R24, R184.reuse, R196, R24 ;  /* 0x000000c4b818723c */ /* 0x040ff00000001818 */
[-C--:B------:R-:W-:Y:S08]  /*ac30*/  HMMA.16816.F32 R28, R184, R198.reuse, R28 ;  /* 0x000000c6b81c723c */ /* 0x080ff0000000181c */
[C---:B------:R-:W-:Y:S01]  /*ac40*/  HMMA.16816.F32 R32, R100.reuse, R198, R32 ;  /* 0x000000c66420723c */ /* 0x040fe20000001820 */
[----:B------:R-:W3:Y:S07]  /*ac50*/  LDSM.16.M88.4 R196, [R216] ;  /* 0x00000000d8c4783b */ /* 0x000eee0000000200 */
[-C--:B----4-:R-:W-:Y:S08]  /*ac60*/  HMMA.16816.F32 R36, R100, R188.reuse, R36 ;  /* 0x000000bc6424723c */ /* 0x090ff00000001824 */
[C---:B------:R-:W-:Y:S08]  /*ac70*/  HMMA.16816.F32 R40, R184.reuse, R188, R40 ;  /* 0x000000bcb828723c */ /* 0x040ff00000001828 */
[-C--:B------:R-:W-:Y:S08]  /*ac80*/  HMMA.16816.F32 R44, R184, R190.reuse, R44 ;  /* 0x000000beb82c723c */ /* 0x080ff0000000182c */
[C---:B------:R-:W-:Y:S01]  /*ac90*/  HMMA.16816.F32 R48, R100.reuse, R190, R48 ;  /* 0x000000be6430723c */ /* 0x040fe20000001830 */
[----:B------:R-:W4:Y:S07]  /*aca0*/  LDSM.16.M88.4 R188, [R215] ;  /* 0x00000000d7bc783b */ /* 0x000f2e0000000200 */
[-C--:B--2---:R-:W-:Y:S08]  /*acb0*/  HMMA.16816.F32 R52, R100, R180.reuse, R52 ;  /* 0x000000b46434723c */ /* 0x084ff00000001834 */
[C---:B------:R-:W-:Y:S08]  /*acc0*/  HMMA.16816.F32 R56, R184.reuse, R180, R56 ;  /* 0x000000b4b838723c */ /* 0x040ff00000001838 */
[-C--:B------:R-:W-:Y:S01]  /*acd0*/  HMMA.16816.F32 R60, R184, R182.reuse, R60 ;  /* 0x000000b6b83c723c */ /* 0x080fe2000000183c */
[----:B------:R-:W2:Y:S07]  /*ace0*/  LDSM.16.M88.4 R184, [R214] ;  /* 0x00000000d6b8783b */ /* 0x000eae0000000200 */
        /* <DEDUP_REMOVED lines=8> */
[-C--:B---3--:R-:W-:Y:S08]  /*ad70*/  HMMA.16816.F32 R20, R108, R196.reuse, R20 ;  /* 0x000000c46c14723c */ /* 0x088ff00000001814 */
[C---:B------:R-:W-:Y:S08]  /*ad80*/  HMMA.16816.F32 R24, R192.reuse, R196, R24 ;  /* 0x000000c4c018723c */ /* 0x040ff00000001818 */
[-C--:B------:R-:W-:Y:S08]  /*ad90*/  HMMA.16816.F32 R28, R192, R198.reuse, R28 ;  /* 0x000000c6c01c723c */ /* 0x080ff0000000181c */
[C---:B------:R-:W-:Y:S01]  /*ada0*/  HMMA.16816.F32 R32, R108.reuse, R198, R32 ;  /* 0x000000c66c20723c */ /* 0x040fe20000001820 */
[----:B------:R-:W-:Y:S07]  /*adb0*/  LDSM.16.M88.4 R196, [R204+0x2c00] ;  /* 0x002c0000ccc4783b */ /* 0x000fee0000000200 */
[-C--:B----4-:R-:W-:Y:S08]  /*adc0*/  HMMA.16816.F32 R36, R108, R188.reuse, R36 ;  /* 0x000000bc6c24723c */ /* 0x090ff00000001824 */
[C---:B------:R-:W-:Y:S08]  /*add0*/  HMMA.16816.F32 R40, R192.reuse, R188, R40 ;  /* 0x000000bcc028723c */ /* 0x040ff00000001828 */
[-C--:B------:R-:W-:Y:S08]  /*ade0*/  HMMA.16816.F32 R44, R192, R190.reuse, R44 ;  /* 0x000000bec02c723c */ /* 0x080ff0000000182c */
[C---:B------:R-:W-:Y:S01]  /*adf0*/  HMMA.16816.F32 R48, R108.reuse, R190, R48 ;  /* 0x000000be6c30723c */ /* 0x040fe20000001830 */
[----:B------:R-:W3:Y:S07]  /*ae00*/  LDSM.16.M88.4 R188, [R204+0x2400] ;  /* 0x00240000ccbc783b */ /* 0x000eee0000000200 */
[-C--:B--2---:R-:W-:Y:S08]  /*ae10*/  HMMA.16816.F32 R52, R108, R184.reuse, R52 ;  /* 0x000000b86c34723c */ /* 0x084ff00000001834 */
[C---:B------:R-:W-:Y:S08]  /*ae20*/  HMMA.16816.F32 R56, R192.reuse, R184, R56 ;  /* 0x000000b8c038723c */ /* 0x040ff00000001838 */
[-C--:B------:R-:W-:Y:S01]  /*ae30*/  HMMA.16816.F32 R60, R192, R186.reuse, R60 ;  /* 0x000000bac03c723c */ /* 0x080fe2000000183c */
[----:B------:R-:W2:Y:S07]  /*ae40*/  LDSM.16.M88.4 R192, [R204+0x2800] ;  /* 0x00280000ccc0783b */ /* 0x000eae0000000200 */
        /* <DEDUP_REMOVED lines=8> */
[-C--:B---3--:R-:W-:Y:S08]  /*aed0*/  HMMA.16816.F32 R20, R100, R188.reuse, R20 ;  /* 0x000000bc6414723c */ /* 0x088ff00000001814 */
[C---:B------:R-:W-:Y:S08]  /*aee0*/  HMMA.16816.F32 R24, R180.reuse, R188, R24 ;  /* 0x000000bcb418723c */ /* 0x040ff00000001818 */
        /* <DEDUP_REMOVED lines=10> */
[-C--:B-1----:R-:W-:Y:S08]  /*af90*/  HMMA.16816.F32 R4, R108, R184.reuse, R4 ;  /* 0x000000b86c04723c */ /* 0x082ff00000001804 */
[C---:B----4-:R-:W-:Y:S08]  /*afa0*/  HMMA.16816.F32 R8, R176.reuse, R184, R8 ;  /* 0x000000b8b008723c */ /* 0x050ff00000001808 */
        /* <DEDUP_REMOVED lines=21> */
[----:B------:R-:W-:Y:S01]  /*b100*/  MUFU.TANH R185, R12 ;  /* 0x0000000c00b97308 */ /* 0x000fe20000002400 */
[----:B------:R-:W-:Y:S01]  /*b110*/  FMUL.FTZ R19, R19, c[0x0][0x320] ;  /* 0x0000c80013137a20 */ /* 0x000fe20000410000 */
[----:B--2---:R-:W-:Y:S08]  /*b120*/  FMNMX.FTZ R105, R102, R105, !PT ;  /* 0x0000006966697209 */ /* 0x004ff00007810000 */
[----:B------:R1:W-:Y:S10]  /*b130*/  MUFU.TANH R182, R7 ;  /* 0x0000000700b67308 */ /* 0x0003f40000002400 */
[----:B------:R-:W-:Y:S10]  /*b140*/  MUFU.TANH R187, R14 ;  /* 0x0000000e00bb7308 */ /* 0x000ff40000002400 */
[----:B------:R-:W-:Y:S01]  /*b150*/  MUFU.TANH R184, R8 ;  /* 0x0000000800b87308 */ /* 0x000fe20000002400 */
[----:B-1----:R-:W1:Y:S09]  /*b160*/  LDSM.16.M88.4 R4, [R212] ;  /* 0x00000000d404783b */ /* 0x002e720000000200 */
[----:B------:R-:W-:Y:S10]  /*b170*/  MUFU.TANH R186, R15 ;  /* 0x0000000f00ba7308 */ /* 0x000ff40000002400 */
[----:B------:R-:W-:Y:S10]  /*b180*/  MUFU.TANH R188, R9 ;  /* 0x0000000900bc7308 */ /* 0x000ff40000002400 */
[----:B------:R-:W-:Y:S10]  /*b190*/  MUFU.TANH R189, R10 ;  /* 0x0000000a00bd7308 */ /* 0x000ff40000002400 */
[----:B------:R2:W-:Y:S01]  /*b1a0*/  MUFU.TANH R190, R11 ;  /* 0x0000000b00be7308 */ /* 0x0005e20000002400 */
[-C--:B-1----:R-:W-:Y:S09]  /*b1b0*/  HMMA.16816.F32 R20, R108, R4.reuse, R20 ;  /* 0x000000046c14723c */ /* 0x082ff20000001814 */
[----:B------:R-:W1:Y:S01]  /*b1c0*/  MUFU.TANH R16, R16 ;  /* 0x0000001000107308 */ /* 0x000e620000002400 */
[C---:B------:R-:W-:Y:S09]  /*b1d0*/  HMMA.16816.F32 R24, R176.reuse, R4, R24 ;  /* 0x00000004b018723c */ /* 0x040ff20000001818 */
[----:B------:R-:W3:Y:S01]  /*b1e0*/  MUFU.TANH R17, R17 ;  /* 0x0000001100117308 */ /* 0x000ee20000002400 */
[-C--:B------:R-:W-:Y:S01]  /*b1f0*/  HMMA.16816.F32 R28, R176, R6.reuse, R28 ;  /* 0x00000006b01c723c */ /* 0x080fe2000000181c */
[----:B--2---:R-:W2:Y:S03]  /*b200*/  LDSM.16.M88.4 R8, [R211] ;  /* 0x00000000d308783b */ /* 0x004ea60000000200 */
[----:B------:R-:W-:Y:S04]  /*b210*/  FMUL.FTZ R22, R22, c[0x0][0x320] ;  /* 0x0000c80016167a20 */ /* 0x000fe80000410000 */
[C---:B------:R-:W-:Y:S01]  /*b220*/  HMMA.16816.F32 R32, R108.reuse, R6, R32 ;  /* 0x000000066c20723c */ /* 0x040fe20000001820 */
[----:B------:R-:W-:Y:S01]  /*b230*/  MUFU.TANH R18, R18 ;  /* 0x0000001200127308 */ /* 0x000fe20000002400 */
[----:B------:R-:W4:Y:S02]  /*b240*/  LDSM.16.M88.4 R4, [R210] ;  /* 0x00000000d204783b */ /* 0x000f240000000200 */
[----:B------:R-:W-:Y:S01]  /*b250*/  FMUL.FTZ R23, R23, c[0x0][0x320] ;  /* 0x0000c80017177a20 */ /* 0x000fe20000410000 */
[----:B-1----:R-:W-:Y:S01]  /*b260*/  FMNMX.FTZ R105, R16, R105, !PT ;  /* 0x0000006910697209 */ /* 0x002fe20007810000 */
[----:B------:R-:W-:Y:S02]  /*b270*/  FMUL.FTZ R21, R21, c[0x0][0x320] ;  /* 0x0000c80015157a20 */ /* 0x000fe40000410000 */
[----:B------:R-:W-:Y:S04]  /*b280*/  DEPBAR.LE SB0, 0x0 ;  /* 0x000080000000791a */ /* 0x000fe80000000000 */
[----:B------:R-:W-:Y:S01]  /*b290*/  MUFU.TANH R197, R22 ;  /* 0x0000001600c57308 */ /* 0x000fe20000002400 */
[----:B------:R-:W-:Y:S01]  /*b2a0*/  BAR.SYNC.DEFER_BLOCKING 0x0 ;  /* 0x0000000000007b1d */ /* 0x000fe20000010000 */
[----:B------:R-:W-:Y:S01]  /*b2b0*/  FMUL.FTZ R20, R20, c[0x0][0x320] ;  /* 0x0000c80014147a20 */ /* 0x000fe20000410000 */
[----:B---3--:R-:W-:Y:S01]  /*b2c0*/  FMNMX.FTZ R105, R17, R105, !PT ;  /* 0x0000006911697209 */ /* 0x008fe20007810000 */
[----:B------:R-:W-:Y:S02]  /*b2d0*/  FMUL.FTZ R24, R24, c[0x0][0x320] ;  /* 0x0000c80018187a20 */ /* 0x000fe40000410000 */
[----:B------:R-:W-:Y:S02]  /*b2e0*/  FMUL.FTZ R25, R25, c[0x0][0x320] ;  /* 0x0000c80019197a20 */ /* 0x000fe40000410000 */
[----:B------:R-:W-:Y:S02]  /*b2f0*/  FMUL.FTZ R28, R28, c[0x0][0x320] ;  /* 0x0000c8001c1c7a20 */ /* 0x000fe40000410000 */
[----:B------:R1:W-:Y:S01]  /*b300*/  MUFU.TANH R198, R23 ;  /* 0x0000001700c67308 */ /* 0x0003e20000002400 */
[----:B------:R-:W-:Y:S02]  /*b310*/  FMUL.FTZ R29, R29, c[0x0][0x320] ;  /* 0x0000c8001d1d7a20 */ /* 0x000fe40000410000 */
[----:B------:R-:W-:Y:S02]  /*b320*/  FMUL.FTZ R34, R34, c[0x0][0x320] ;  /* 0x0000c80022227a20 */ /* 0x000fe40000410000 */
[----:B------:R-:W-:Y:S02]  /*b330*/  FMUL.FTZ R35, R35, c[0x0][0x320] ;  /* 0x0000c80023237a20 */ /* 0x000fe40000410000 */
[----:B------:R-:W-:Y:S02]  /*b340*/  FMUL.FTZ R26, R26, c[0x0][0x320] ;  /* 0x0000c8001a1a7a20 */ /* 0x000fe40000410000 */
[----:B------:R-:W-:Y:S01]  /*b350*/  FMUL.FTZ R27, R27, c[0x0][0x320] ;  /* 0x0000c8001b1b7a20 */ /* 0x000fe20000410000 */
[----:B------:R3:W-:Y:S01]  /*b360*/  MUFU.TANH R194, R21 ;  /* 0x0000001500c27308 */ /* 0x0007e20000002400 */
[----:B------:R-:W-:Y:S01]  /*b370*/  FMUL.FTZ R32, R32, c[0x0][0x320] ;  /* 0x0000c80020207a20 */ /* 0x000fe20000410000 */
[-C--:B--2---:R-:W-:Y:S05]  /*b380*/  HMMA.16816.F32 R36, R108, R8.reuse, R36 ;  /* 0x000000086c24723c */ /* 0x084fea0000001824 */
[----:B------:R-:W-:Y:S03]  /*b390*/  FMUL.FTZ R33, R33, c[0x0][0x320] ;  /* 0x0000c80021217a20 */ /* 0x000fe60000410000 */
[----:B------:R-:W2:Y:S01]  /*b3a0*/  MUFU.TANH R193, R20 ;  /* 0x0000001400c17308 */ /* 0x000ea20000002400 */
[C---:B------:R-:W-:Y:S01]  /*b3b0*/  HMMA.16816.F32 R40, R176.reuse, R8, R40 ;  /* 0x00000008b028723c */ /* 0x040fe20000001828 */
[----:B-1----:R-:W5:Y:S03]  /*b3c0*/  LDL.64 R22, [R1+0x8] ;  /* 0x0000080001167983 */ /* 0x002f660000100a00 */
[----:B------:R-:W-:Y:S02]  /*b3d0*/  FMUL.FTZ R30, R30, c[0x0][0x320] ;  /* 0x0000c8001e1e7a20 */ /* 0x000fe40000410000 */
[----:B------:R-:W-:Y:S02]  /*b3e0*/  FMUL.FTZ R31, R31, c[0x0][0x320] ;  /* 0x0000c8001f1f7a20 */ /* 0x000fe40000410000 */
[-C--:B------:R-:W-:Y:S01]  /*b3f0*/  HMMA.16816.F32 R44, R176, R10.reuse, R44 ;  /* 0x0000000ab02c723c */ /* 0x080fe2000000182c */
[----:B------:R-:W-:Y:S01]  /*b400*/  MUFU.TANH R19, R19 ;  /* 0x0000001300137308 */ /* 0x000fe20000002400 */
[----:B---3--:R-:W3:Y:S06]  /*b410*/  LDL R21, [R1+0x18] ;  /* 0x0000180001157983 */ /* 0x008eec0000100800 */
[C---:B------:R-:W-:Y:S03]  /*b420*/  HMMA.16816.F32 R48, R108.reuse, R10, R48 ;  /* 0x0000000a6c30723c */ /* 0x040fe60000001830 */
[----:B------:R-:W-:Y:S01]  /*b430*/  MUFU.TANH R183, R13 ;  /* 0x0000000d00b77308 */ /* 0x000fe20000002400 */
[----:B------:R-:W-:Y:S02]  /*b440*/  FMUL.FTZ R36, R36, c[0x0][0x320] ;  /* 0x0000c80024247a20 */ /* 0x000fe40000410000 */
[----:B------:R-:W-:Y:S01]  /*b450*/  FMUL.FTZ R37, R37, c[0x0][0x320] ;  /* 0x0000c80025257a20 */ /* 0x000fe20000410000 */
[----:B--2---:R-:W-:Y:S01]  /*b460*/  FMNMX.FTZ R105, R193, R105, !PT ;  /* 0x00000069c1697209 */ /* 0x004fe20007810000 */
[-C--:B----4-:R-:W-:Y:S04]  /*b470*/  HMMA.16816.F32 R52, R108, R4.reuse, R52 ;  /* 0x000000046c34723c */ /* 0x090fe80000001834 */
[----:B------:R-:W-:Y:S01]  /*b480*/  FMUL.FTZ R40, R40, c[0x0][0x320] ;  /* 0x0000c80028287a20 */ /* 0x000fe20000410000 */
[----:B------:R-:W1:Y:S01]  /*b490*/  MUFU.TANH R191, R32 ;  /* 0x0000002000bf7308 */ /* 0x000e620000002400 */
[----:B------:R-:W-:Y:S01]  /*b4a0*/  FMUL.FTZ R38, R38, c[0x0][0x320] ;  /* 0x0000c80026267a20 */ /* 0x000fe20000410000 */
[----:B------:R-:W-:Y:S01]  /*b4b0*/  FMNMX.FTZ R105, R194, R105, !PT ;  /* 0x00000069c2697209 */ /* 0x000fe20007810000 */
[C---:B------:R-:W-:Y:S04]  /*b4c0*/  HMMA.16816.F32 R56, R176.reuse, R4, R56 ;  /* 0x00000004b038723c */ /* 0x040fe80000001838 */
[----:B------:R-:W-:Y:S02]  /*b4d0*/  FMUL.FTZ R39, R39, c[0x0][0x320] ;  /* 0x0000c80027277a20 */ /* 0x000fe40000410000 */
[----:B------:R-:W-:Y:S01]  /*b4e0*/  FMUL.FTZ R41, R41, c[0x0][0x320] ;  /* 0x0000c80029297a20 */ /* 0x000fe20000410000 */
[----:B------:R-:W2:Y:S01]  /*b4f0*/  MUFU.TANH R0, R40 ;  /* 0x0000002800007308 */ /* 0x000ea20000002400 */
[-C--:B------:R-:W-:Y:S04]  /*b500*/  HMMA.16816.F32 R60, R176, R6.reuse, R60 ;  /* 0x00000006b03c723c */ /* 0x080fe8000000183c */
[----:B------:R-:W-:Y:S01]  /*b510*/  FMUL.FTZ R48, R48, c[0x0][0x320] ;  /* 0x0000c80030307a20 */ /* 0x000fe20000410000 */
[----:B------:R-:W-:Y:S01]  /*b520*/  FMNMX.FTZ R4, R181, R3, !PT ;  /* 0x00000003b5047209 */ /* 0x000fe20007810000 */
[----:B------:R-:W-:Y:S01]  /*b530*/  FMUL.FTZ R49, R49, c[0x0][0x320] ;  /* 0x0000c80031317a20 */ /* 0x000fe20000410000 */
[----:B------:R-:W-:Y:S01]  /*b540*/  FMNMX.FTZ R5, R189, R107, !PT ;  /* 0x0000006bbd057209 */ /* 0x000fe20007810000 */
[----:B------:R-:W-:Y:S01]  /*b550*/  FMUL.FTZ R52, R52, c[0x0][0x320] ;  /* 0x0000c80034347a20 */ /* 0x000fe20000410000 */
[----:B------:R-:W-:Y:S01]  /*b560*/  MUFU.TANH R228, R48 ;  /* 0x0000003000e47308 */ /* 0x000fe20000002400 */
[----:B------:R-:W-:Y:S04]  /*b570*/  HMMA.16816.F32 R64, R108, R6, R64 ;  /* 0x000000066c40723c */ /* 0x000fe80000001840 */
[----:B------:R-:W-:Y:S01]  /*b580*/  FMUL.FTZ R53, R53, c[0x0][0x320] ;  /* 0x0000c80035357a20 */ /* 0x000fe20000410000 */
[----:B------:R-:W-:Y:S01]  /*b590*/  FMNMX.FTZ R4, R182, R4, !PT ;  /* 0x00000004b6047209 */ /* 0x000fe20007810000 */
[----:B------:R-:W-:Y:S01]  /*b5a0*/  FMUL.FTZ R54, R54, c[0x0][0x320] ;  /* 0x0000c80036367a20 */ /* 0x000fe20000410000 */
[----:B-1----:R-:W-:Y:S01]  /*b5b0*/  FMNMX.FTZ R105, R191, R105, !PT ;  /* 0x00000069bf697209 */ /* 0x002fe20007810000 */
[----:B------:R-:W-:Y:S01]  /*b5c0*/  FMUL.FTZ R55, R55, c[0x0][0x320] ;  /* 0x0000c80037377a20 */ /* 0x000fe20000410000 */
[----:B------:R-:W-:Y:S03]  /*b5d0*/  MUFU.TANH R200, R24 ;  /* 0x0000001800c87308 */ /* 0x000fe60000002400 */
[----:B------:R-:W-:Y:S01]  /*b5e0*/  FMNMX.FTZ R4, R18, R4, !PT ;  /* 0x0000000412047209 */ /* 0x000fe20007810000 */
[----:B------:R-:W-:Y:S01]  /*b5f0*/  FMUL.FTZ R51, R51, c[0x0][0x320] ;  /* 0x0000c80033337a20 */ /* 0x000fe20000410000 */
[----:B------:R-:W-:Y:S01]  /*b600*/  FMNMX.FTZ R5, R190, R5, !PT ;  /* 0x00000005be057209 */ /* 0x000fe20007810000 */
[----:B------:R-:W-:Y:S01]  /*b610*/  FMUL.FTZ R60, R60, c[0x0][0x320] ;  /* 0x0000c8003c3c7a20 */ /* 0x000fe20000410000 */
[----:B------:R-:W-:Y:S01]  /*b620*/  FMNMX.FTZ R4, R19, R4, !PT ;  /* 0x0000000413047209 */ /* 0x000fe20007810000 */
[----:B------:R-:W-:Y:S01]  /*b630*/  FMUL.FTZ R44, R44, c[0x0][0x320] ;  /* 0x0000c8002c2c7a20 */ /* 0x000fe20000410000 */
[----:B------:R-:W-:Y:S01]  /*b640*/  FMNMX.FTZ R5, R187, R5, !PT ;  /* 0x00000005bb057209 */ /* 0x000fe20007810000 */
[----:B------:R2:W-:Y:S01]  /*b650*/  MUFU.TANH R48, R60 ;  /* 0x0000003c00307308 */ /* 0x0005e20000002400 */
[----:B------:R-:W-:Y:S01]  /*b660*/  FMUL.FTZ R50, R50, c[0x0][0x320] ;  /* 0x0000c80032327a20 */ /* 0x000fe20000410000 */
[----:B------:R-:W-:Y:S01]  /*b670*/  FMNMX.FTZ R4, R197, R4, !PT ;  /* 0x00000004c5047209 */ /* 0x000fe20007810000 */
[----:B------:R-:W-:Y:S01]  /*b680*/  FMUL.FTZ R45, R45, c[0x0][0x320] ;  /* 0x0000c8002d2d7a20 */ /* 0x000fe20000410000 */
[----:B------:R-:W-:Y:S01]  /*b690*/  FMNMX.FTZ R5, R186, R5, !PT ;  /* 0x00000005ba057209 */ /* 0x000fe20007810000 */
[----:B------:R-:W-:Y:S01]  /*b6a0*/  FMUL.FTZ R65, R65, c[0x0][0x320] ;  /* 0x0000c80041417a20 */ /* 0x000fe20000410000 */
[----:B------:R-:W-:Y:S01]  /*b6b0*/  FMNMX.FTZ R4, R198, R4, !PT ;  /* 0x00000004c6047209 */ /* 0x000fe20007810000 */
        /* <DEDUP_REMOVED lines=8> */
[----:B------:R-:W4:Y:S01]  /*b740*/  MUFU.TANH R199, R25 ;  /* 0x0000001900c77308 */ /* 0x000f220000002400 */
[----:B------:R-:W-:Y:S02]  /*b750*/  FMUL.FTZ R43, R43, c[0x0][0x320] ;  /* 0x0000c8002b2b7a20 */ /* 0x000fe40000410000 */
[----:B------:R-:W-:Y:S01]  /*b760*/  FMUL.FTZ R58, R58, c[0x0][0x320] ;  /* 0x0000c8003a3a7a20 */ /* 0x000fe20000410000 */
[----:B--2---:R-:W-:Y:S01]  /*b770*/  MOV R60, R0 ;  /* 0x00000000003c7202 */ /* 0x004fe20000000f00 */
[----:B------:R-:W-:Y:S01]  /*b780*/  FMUL.FTZ R59, R59, c[0x0][0x320] ;  /* 0x0000c8003b3b7a20 */ /* 0x000fe20000410000 */
[----:B------:R-:W-:Y:S01]  /*b790*/  FMNMX.FTZ R0, R184, R106, !PT ;  /* 0x0000006ab8007209 */ /* 0x000fe20007810000 */
[----:B------:R-:W-:Y:S02]  /*b7a0*/  FMUL.FTZ R62, R62, c[0x0][0x320] ;  /* 0x0000c8003e3e7a20 */ /* 0x000fe40000410000 */
[----:B------:R-:W-:Y:S01]  /*b7b0*/  FMUL.FTZ R46, R46, c[0x0][0x320] ;  /* 0x0000c8002e2e7a20 */ /* 0x000fe20000410000 */
[----:B------:R-:W2:Y:S01]  /*b7c0*/  MUFU.TANH R232, R36 ;  /* 0x0000002400e87308 */ /* 0x000ea20000002400 */
[----:B------:R-:W-:Y:S01]  /*b7d0*/  FMNMX.FTZ R0, R188, R0, !PT ;  /* 0x00000000bc007209 */ /* 0x000fe20007810000 */
[----:B------:R-:W-:Y:S01]  /*b7e0*/  FMUL.FTZ R47, R47, c[0x0][0x320] ;  /* 0x0000c8002f2f7a20 */ /* 0x000fe20000410000 */
[----:B-1----:R-:W-:Y:S02]  /*b7f0*/  FMNMX.FTZ R105, R192, R105, !PT ;  /* 0x00000069c0697209 */ /* 0x002fe40007810000 */
[----:B------:R-:W-:Y:S05]  /*b800*/  FMNMX.FTZ R0, R185, R0, !PT ;  /* 0x00000000b9007209 */ /* 0x000fea0007810000 */
[----:B------:R-:W1:Y:S01]  /*b810*/  MUFU.TANH R195, R34 ;  /* 0x0000002200c37308 */ /* 0x000e620000002400 */
[----:B------:R-:W-:Y:S04]  /*b820*/  FMNMX.FTZ R0, R183, R0, !PT ;  /* 0x00000000b7007209 */ /* 0x000fe80007810000 */
[----:B------:R-:W-:Y:S04]  /*b830*/  FMNMX.FTZ R0, R200, R0, !PT ;  /* 0x00000000c8007209 */ /* 0x000fe80007810000 */
[----:B----4-:R-:W-:Y:S01]  /*b840*/  FMNMX.FTZ R0, R199, R0, !PT ;  /* 0x00000000c7007209 */ /* 0x010fe20007810000 */
[----:B------:R-:W4:Y:S01]  /*b850*/  MUFU.TANH R223, R28 ;  /* 0x0000001c00df7308 */ /* 0x000f220000002400 */
[----:B--2---:R-:W-:Y:S09]  /*b860*/  FMNMX.FTZ R105, R232, R105, !PT ;  /* 0x00000069e8697209 */ /* 0x004ff20007810000 */
[----:B------:R-:W2:Y:S01]  /*b870*/  MUFU.TANH R231, R37 ;  /* 0x0000002500e77308 */ /* 0x000ea20000002400 */
[----:B-1----:R-:W-:Y:S09]  /*b880*/  FMNMX.FTZ R4, R195, R4, !PT ;  /* 0x00000004c3047209 */ /* 0x002ff20007810000 */
[----:B------:R-:W1:Y:S01]  /*b890*/  MUFU.TANH R196, R35 ;  /* 0x0000002300c47308 */ /* 0x000e620000002400 */
[----:B----4-:R-:W-:Y:S09]  /*b8a0*/  FMNMX.FTZ R0, R223, R0, !PT ;  /* 0x00000000df007209 */ /* 0x010ff20007810000 */
[----:B------:R-:W4:Y:S01]  /*b8b0*/  MUFU.TANH R222, R29 ;  /* 0x0000001d00de7308 */ /* 0x000f220000002400 */
[----:B--2---:R-:W-:Y:S04]  /*b8c0*/  FMNMX.FTZ R105, R231, R105, !PT ;  /* 0x00000069e7697209 */ /* 0x004fe80007810000 */
[----:B------:R-:W-:Y:S05]  /*b8d0*/  FMNMX.FTZ R105, R228, R105, !PT ;  /* 0x00000069e4697209 */ /* 0x000fea0007810000 */
[----:B------:R-:W2:Y:S01]  /*b8e0*/  MUFU.TANH R233, R38 ;  /* 0x0000002600e97308 */ /* 0x000ea20000002400 */
[----:B-1----:R-:W-:Y:S09]  /*b8f0*/  FMNMX.FTZ R4, R196, R4, !PT ;  /* 0x00000004c4047209 */ /* 0x002ff20007810000 */
[----:B------:R-:W1:Y:S01]  /*b900*/  MUFU.TANH R229, R49 ;  /* 0x0000003100e57308 */ /* 0x000e620000002400 */
[----:B----4-:R-:W-:Y:S04]  /*b910*/  FMNMX.FTZ R0, R222, R0, !PT ;  /* 0x00000000de007209 */ /* 0x010fe80007810000 */
[----:B------:R-:W-:Y:S05]  /*b920*/  FMNMX.FTZ R0, R60, R0, !PT ;  /* 0x000000003c007209 */ /* 0x000fea0007810000 */
[----:B------:R-:W4:Y:S01]  /*b930*/  MUFU.TANH R234, R39 ;  /* 0x0000002700ea7308 */ /* 0x000f220000002400 */
[----:B--2---:R-:W-:Y:S09]  /*b940*/  FMNMX.FTZ R4, R233, R4, !PT ;  /* 0x00000004e9047209 */ /* 0x004ff20007810000 */
[----:B------:R-:W2:Y:S01]  /*b950*/  MUFU.TANH R248, R41 ;  /* 0x0000002900f87308 */ /* 0x000ea20000002400 */
[----:B-1----:R-:W-:Y:S09]  /*b960*/  FMNMX.FTZ R105, R229, R105, !PT ;  /* 0x00000069e5697209 */ /* 0x002ff20007810000 */
[----:B------:R-:W1:Y:S01]  /*b970*/  MUFU.TANH R224, R44 ;  /* 0x0000002c00e07308 */ /* 0x000e620000002400 */
[----:B----4-:R-:W-:Y:S09]  /*b980*/  FMNMX.FTZ R4, R234, R4, !PT ;  /* 0x00000004ea047209 */ /* 0x010ff20007810000 */
[----:B------:R-:W-:Y:S01]  /*b990*/  MUFU.TANH R235, R51 ;  /* 0x0000003300eb7308 */ /* 0x000fe20000002400 */
[----:B--2---:R-:W-:Y:S09]  /*b9a0*/  FMNMX.FTZ R0, R248, R0, !PT ;  /* 0x00000000f8007209 */ /* 0x004ff20007810000 */
[----:B------:R1:W-:Y:S10]  /*b9b0*/  MUFU.TANH R51, R64 ;  /* 0x0000004000337308 */ /* 0x0003f40000002400 */
[----:B------:R-:W2:Y:S10]  /*b9c0*/  MUFU.TANH R238, R52 ;  /* 0x0000003400ee7308 */ /* 0x000eb40000002400 */
[----:B------:R-:W4:Y:S01]  /*b9d0*/  MUFU.TANH R230, R50 ;  /* 0x0000003200e67308 */ /* 0x000f220000002400 */
[----:B-1----:R-:W-:Y:S04]  /*b9e0*/  MOV R64, R224 ;  /* 0x000000e000407202 */ /* 0x002fe80000000f00 */
[----:B------:R-:W-:Y:S05]  /*b9f0*/  FMNMX.FTZ R0, R64, R0, !PT ;  /* 0x0000000040007209 */ /* 0x000fea0007810000 */
[----:B------:R-:W1:Y:S01]  /*ba00*/  MUFU.TANH R247, R53 ;  /* 0x0000003500f77308 */ /* 0x000e620000002400 */
[----:B--2---:R-:W-:Y:S09]  /*ba10*/  FMNMX.FTZ R105, R238, R105, !PT ;  /* 0x00000069ee697209 */ /* 0x004ff20007810000 */
[----:B------:R-:W2:Y:S01]  /*ba20*/  MUFU.TANH R237, R45 ;  /* 0x0000002d00ed7308 */ /* 0x000ea20000002400 */
[----:B----4-:R-:W-:Y:S04]  /*ba30*/  FMNMX.FTZ R4, R230, R4, !PT ;  /* 0x00000004e6047209 */ /* 0x010fe80007810000 */
[----:B------:R-:W-:Y:S05]  /*ba40*/  FMNMX.FTZ R4, R235, R4, !PT ;  /* 0x00000004eb047209 */ /* 0x000fea0007810000 */
[----:B------:R-:W4:Y:S01]  /*ba50*/  MUFU.TANH R242, R54 ;  /* 0x0000003600f27308 */ /* 0x000f220000002400 */
[----:B-1----:R-:W-:Y:S04]  /*ba60*/  FMNMX.FTZ R105, R247, R105, !PT ;  /* 0x00000069f7697209 */ /* 0x002fe80007810000 */
[----:B------:R-:W-:Y:S05]  /*ba70*/  FMNMX.FTZ R105, R51, R105, !PT ;  /* 0x0000006933697209 */ /* 0x000fea0007810000 */
[----:B------:R-:W1:Y:S01]  /*ba80*/  MUFU.TANH R241, R56 ;  /* 0x0000003800f17308 */ /* 0x000e620000002400 */
[----:B--2---:R-:W-:Y:S09]  /*ba90*/  FMNMX.FTZ R0, R237, R0, !PT ;  /* 0x00000000ed007209 */ /* 0x004ff20007810000 */
[----:B------:R-:W2:Y:S01]  /*baa0*/  MUFU.TANH R56, R65 ;  /* 0x0000004100387308 */ /* 0x000ea20000002400 */
[----:B----4-:R-:W-:Y:S09]  /*bab0*/  FMNMX.FTZ R4, R242, R4, !PT ;  /* 0x00000004f2047209 */ /* 0x010ff20007810000 */
[----:B------:R-:W4:Y:S01]  /*bac0*/  MUFU.TANH R41, R55 ;  /* 0x0000003700297308 */ /* 0x000f220000002400 */
[----:B-1----:R-:W-:Y:S09]  /*bad0*/  FMNMX.FTZ R0, R241, R0, !PT ;  /* 0x00000000f1007209 */ /* 0x002ff20007810000 */
[----:B------:R-:W1:Y:S01]  /*bae0*/  MUFU.TANH R239, R57 ;  /* 0x0000003900ef7308 */ /* 0x000e620000002400 */
[----:B--2---:R-:W-:Y:S05]  /*baf0*/  FMNMX.FTZ R105, R56, R105, !PT ;  /* 0x0000006938697209 */ /* 0x004fea0007810000 */
[----:B------:R-:W2:Y:S04]  /*bb00*/  SHFL.BFLY PT, R7, R105, 0x2, 0x1f ;  /* 0x0c401f0069077f89 */ /* 0x000ea800000e0000 */
[----:B------:R-:W3:Y:S01]  /*bb10*/  MUFU.TANH R246, R66 ;  /* 0x0000004200f67308 */ /* 0x000ee20000002400 */
[----:B----4-:R-:W-:Y:S09]  /*bb20*/  FMNMX.FTZ R4, R41, R4, !PT ;  /* 0x0000000429047209 */ /* 0x010ff20007810000 */
[----:B------:R-:W4:Y:S01]  /*bb30*/  MUFU.TANH R57, R67 ;  /* 0x0000004300397308 */ /* 0x000f220000002400 */
[----:B-1----:R-:W-:Y:S04]  /*bb40*/  FMNMX.FTZ R0, R239, R0, !PT ;  /* 0x00000000ef007209 */ /* 0x002fe80007810000 */
[----:B------:R-:W-:Y:S05]  /*bb50*/  FMNMX.FTZ R0, R48, R0, !PT ;  /* 0x0000000030007209 */ /* 0x000fea0007810000 */
[----:B------:R-:W1:Y:S01]  /*bb60*/  MUFU.TANH R244, R61 ;  /* 0x0000003d00f47308 */ /* 0x000e620000002400 */
[----:B--2---:R-:W-:Y:S02]  /*bb70*/  FMNMX.FTZ R105, R105, R7, !PT ;  /* 0x0000000769697209 */ /* 0x004fe40007810000 */
[----:B---3--:R-:W-:Y:S03]  /*bb80*/  FMNMX.FTZ R4, R246, R4, !PT ;  /* 0x00000004f6047209 */ /* 0x008fe60007810000 */
[----:B------:R-:W2:Y:S04]  /*bb90*/  SHFL.BFLY PT, R7, R105, 0x1, 0x1f ;  /* 0x0c201f0069077f89 */ /* 0x000ea800000e0000 */
[----:B------:R-:W3:Y:S01]  /*bba0*/  MUFU.TANH R201, R26 ;  /* 0x0000001a00c97308 */ /* 0x000ee20000002400 */
[----:B----4-:R-:W-:Y:S05]  /*bbb0*/  FMNMX.FTZ R4, R57, R4, !PT ;  /* 0x0000000439047209 */ /* 0x010fea0007810000 */
[----:B------:R-:W4:Y:S04]  /*bbc0*/  SHFL.BFLY PT, R6, R4, 0x2, 0x1f ;  /* 0x0c401f0004067f89 */ /* 0x000f2800000e0000 */
[----:B------:R-:W5:Y:S01]  /*bbd0*/  MUFU.TANH R221, R27 ;  /* 0x0000001b00dd7308 */ /* 0x000f620000002400 */
[----:B-1----:R-:W-:Y:S05]  /*bbe0*/  FMNMX.FTZ R0, R244, R0, !PT ;  /* 0x00000000f4007209 */ /* 0x002fea0007810000 */
[----:B------:R-:W1:Y:S04]  /*bbf0*/  SHFL.BFLY PT, R103, R0, 0x2, 0x1f ;  /* 0x0c401f0000677f89 */ /* 0x000e6800000e0000 */
[----:B------:R-:W5:Y:S01]  /*bc00*/  MUFU.TANH R226, R30 ;  /* 0x0000001e00e27308 */ /* 0x000f620000002400 */
[----:B--2---:R-:W-:Y:S02]  /*bc10*/  FMNMX.FTZ R105, R105, R7, !PT ;  /* 0x0000000769697209 */ /* 0x004fe40007810000 */
[----:B---3--:R-:W-:Y:S03]  /*bc20*/  FMNMX.FTZ R5, R201, R5, !PT ;  /* 0x00000005c9057209 */ /* 0x008fe60007810000 */
[----:B------:R-:W-:Y:S04]  /*bc30*/  FMUL.FTZ R111, R105, c[0x0][0x2d0] ;  /* 0x0000b400696f7a20 */ /* 0x000fe80000410000 */
[----:B------:R-:W2:Y:S01]  /*bc40*/  MUFU.TANH R227, R31 ;  /* 0x0000001f00e37308 */ /* 0x000ea20000002400 */
[--C-:B------:R-:W-:Y:S01]  /*bc50*/  FFMA.FTZ R40, R194, c[0x0][0x2d0], -R111.reuse ;  /* 0x0000b400c2287a23 */ /* 0x100fe2000001086f */
[----:B----4-:R-:W-:Y:S05]  /*bc60*/  FMNMX.FTZ R4, R4, R6, !PT ;  /* 0x0000000604047209 */ /* 0x010fea0007810000 */
[----:B------:R-:W3:Y:S03]  /*bc70*/  SHFL.BFLY PT, R104, R4, 0x1, 0x1f ;  /* 0x0c201f0004687f89 */ /* 0x000ee600000e0000 */
[----:B------:R-:W4:Y:S01]  /*bc80*/  MUFU.TANH R236, R42 ;  /* 0x0000002a00ec7308 */ /* 0x000f220000002400 */
[----:B-1----:R-:W-:Y:S02]  /*bc90*/  FMNMX.FTZ R103, R0, R103, !PT ;  /* 0x0000006700677209 */ /* 0x002fe40007810000 */
[----:B-----5:R-:W-:Y:S03]  /*bca0*/  FMNMX.FTZ R0, R221, R5, !PT ;  /* 0x00000005dd007209 */ /* 0x020fe60007810000 */
[----:B------:R-:W1:Y:S01]  /*bcb0*/  SHFL.BFLY PT, R6, R103, 0x1, 0x1f ;  /* 0x0c201f0067067f89 */ /* 0x000e6200000e0000 */
[----:B------:R-:W-:Y:S03]  /*bcc0*/  FMNMX.FTZ R0, R226, R0, !PT ;  /* 0x00000000e2007209 */ /* 0x000fe60007810000 */
[----:B------:R-:W5:Y:S01]  /*bcd0*/  MUFU.TANH R110, R43 ;  /* 0x0000002b006e7308 */ /* 0x000f620000002400 */
[----:B--2---:R-:W-:Y:S01]  /*bce0*/  FMNMX.FTZ R5, R227, R0, !PT ;  /* 0x00000000e3057209 */ /* 0x004fe20007810000 */
[----:B------:R-:W-:Y:S08]  /*bcf0*/  FMUL.FTZ R0, R63, c[0x0][0x320] ;  /* 0x0000c8003f007a20 */ /* 0x000ff00000410000 */
[----:B------:R2:W-:Y:S01]  /*bd00*/  MUFU.TANH R109, R0 ;  /* 0x00000000006d7308 */ /* 0x0005e20000002400 */
[----:B---3--:R-:W-:Y:S01]  /*bd10*/  FMNMX.FTZ R104, R4, R104, !PT ;  /* 0x0000006804687209 */ /* 0x008fe20007810000 */
[----:B------:R-:W-:Y:S01]  /*bd20*/  FFMA.FTZ R4, R180, c[0x0][0x2d0], -R111 ;  /* 0x0000b400b4047a23 */ /* 0x000fe2000001086f */
[----:B----4-:R-:W-:Y:S03]  /*bd30*/  FMNMX.FTZ R5, R236, R5, !PT ;  /* 0x00000005ec057209 */ /* 0x010fe60007810000 */
[----:B------:R-:W-:Y:S04]  /*bd40*/  FMUL.FTZ R176, R104, c[0x0][0x2d0] ;  /* 0x0000b40068b07a20 */ /* 0x000fe80000410000 */
[----:B------:R3:W-:Y:S01]  /*bd50*/  MUFU.EX2 R240, R4 ;  /* 0x0000000400f07308 */ /* 0x0007e20000000800 */
[--C-:B------:R-:W-:Y:S01]  /*bd60*/  FFMA.FTZ R7, R18, c[0x0][0x2d0], -R176.reuse ;  /* 0x0000b40012077a23 */ /* 0x100fe200000108b0 */
[----:B-1----:R-:W-:Y:S01]  /*bd70*/  FMNMX.FTZ R103, R103, R6, !PT ;  /* 0x0000000667677209 */ /* 0x002fe20007810000 */
[----:B------:R-:W-:Y:S01]  /*bd80*/  FFMA.FTZ R8, R19, c[0x0][0x2d0], -R176 ;  /* 0x0000b40013087a23 */ /* 0x000fe200000108b0 */
[----:B-----5:R-:W-:Y:S03]  /*bd90*/  FMNMX.FTZ R5, R110, R5, !PT ;  /* 0x000000056e057209 */ /* 0x020fe60007810000 */
[----:B------:R-:W-:Y:S03]  /*bda0*/  FMUL.FTZ R177, R103, c[0x0][0x2d0] ;  /* 0x0000b40067b17a20 */ /* 0x000fe60000410000 */
[----:B------:R-:W1:Y:S01]  /*bdb0*/  MUFU.TANH R245, R46 ;  /* 0x0000002e00f57308 */ /* 0x000e620000002400 */
[--C-:B------:R-:W-:Y:S02]  /*bdc0*/  FFMA.FTZ R15, R184, c[0x0][0x2d0], -R177.reuse ;  /* 0x0000b400b80f7a23 */ /* 0x100fe400000108b1 */
[----:B------:R-:W-:Y:S02]  /*bdd0*/  FFMA.FTZ R19, R185, c[0x0][0x2d0], -R177 ;  /* 0x0000b400b9137a23 */ /* 0x000fe400000108b1 */
[----:B--2---:R-:W-:Y:S04]  /*bde0*/  FADD.FTZ R0, -R105, R2 ;  /* 0x0000000269007221 */ /* 0x004fe80000010100 */
[----:B------:R-:W-:Y:S01]  /*bdf0*/  FMUL.FTZ R0, R0, c[0x0][0x2d0] ;  /* 0x0000b40000007a20 */ /* 0x000fe20000410000 */
[----:B------:R-:W2:Y:S01]  /*be00*/  MUFU.TANH R243, R47 ;  /* 0x0000002f00f37308 */ /* 0x000ea20000002400 */
[----:B---3--:R-:W-:Y:S09]  /*be10*/  FFMA.FTZ R4, R102, c[0x0][0x2d0], -R111 ;  /* 0x0000b40066047a23 */ /* 0x008ff2000001086f */
[----:B------:R3:W4:Y:S01]  /*be20*/  MUFU.EX2 R101, R0 ;  /* 0x0000000000657308 */ /* 0x0007220000000800 */
[----:B-1----:R-:W-:Y:S01]  /*be30*/  FMNMX.FTZ R2, R245, R5, !PT ;  /* 0x00000005f5027209 */ /* 0x002fe20007810000 */
[----:B------:R-:W-:Y:S08]  /*be40*/  FFMA.FTZ R5, R182, c[0x0][0x2d0], -R176 ;  /* 0x0000b400b6057a23 */ /* 0x000ff000000108b0 */
[----:B------:R-:W1:Y:S01]  /*be50*/  MUFU.TANH R50, R58 ;  /* 0x0000003a00327308 */ /* 0x000e620000002400 */
[----:B--2---:R-:W-:Y:S09]  /*be60*/  FMNMX.FTZ R2, R243, R2, !PT ;  /* 0x00000002f3027209 */ /* 0x004ff20007810000 */
[----:B------:R2:W-:Y:S01]  /*be70*/  MUFU.EX2 R20, R4 ;  /* 0x0000000400147308 */ /* 0x0005e20000000800 */
[----:B---3--:R-:W-:Y:S02]  /*be80*/  FADD.FTZ R0, -R104, R3 ;  /* 0x0000000368007221 */ /* 0x008fe40000010100 */
[C---:B----4-:R-:W-:Y:S01]  /*be90*/  FMUL.FTZ R32, R101.reuse, R140 ;  /* 0x0000008c65207220 */ /* 0x050fe20000410000 */
[----:B------:R-:W-:Y:S01]  /*bea0*/  MOV R140, R242 ;  /* 0x000000f2008c7202 */ /* 0x000fe20000000f00 */
[C---:B------:R-:W-:Y:S01]  /*beb0*/  FMUL.FTZ R33, R101.reuse, R141 ;  /* 0x0000008d65217220 */ /* 0x040fe20000410000 */
[----:B------:R-:W-:Y:S04]  /*bec0*/  MOV R141, R246 ;  /* 0x000000f6008d7202 */ /* 0x000fe80000000f00 */
[----:B------:R-:W3:Y:S01]  /*bed0*/  MUFU.TANH R49, R59 ;  /* 0x0000003b00317308 */ /* 0x000ee20000002400 */
[C---:B------:R-:W-:Y:S02]  /*bee0*/  FMUL.FTZ R65, R101.reuse, R173 ;  /* 0x000000ad65417220 */ /* 0x040fe40000410000 */
[C---:B------:R-:W-:Y:S01]  /*bef0*/  FMUL.FTZ R68, R101.reuse, R68 ;  /* 0x0000004465447220 */ /* 0x040fe20000410000 */
[----:B-1----:R-:W-:Y:S01]  /*bf00*/  FMNMX.FTZ R3, R50, R2, !PT ;  /* 0x0000000232037209 */ /* 0x002fe20007810000 */
[----:B------:R-:W-:Y:S01]  /*bf10*/  FMUL.FTZ R2, R0, c[0x0][0x2d0] ;  /* 0x0000b40000027a20 */ /* 0x000fe20000410000 */
[----:B------:R-:W-:Y:S01]  /*bf20*/  MOV R184, R50 ;  /* 0x0000003200b87202 */ /* 0x000fe20000000f00 */
[C---:B------:R-:W-:Y:S02]  /*bf30*/  FMUL.FTZ R69, R101.reuse, R69 ;  /* 0x0000004565457220 */ /* 0x040fe40000410000 */
[C---:B------:R-:W-:Y:S01]  /*bf40*/  FMUL.FTZ R80, R101.reuse, R80 ;  /* 0x0000005065507220 */ /* 0x040fe20000410000 */
[----:B------:R1:W4:Y:S01]  /*bf50*/  MUFU.EX2 R100, R2 ;  /* 0x0000000200647308 */ /* 0x0003220000000800 */
[C---:B------:R-:W-:Y:S02]  /*bf60*/  FMUL.FTZ R81, R101.reuse, R81 ;  /* 0x0000005165517220 */ /* 0x040fe40000410000 */
[C---:B------:R-:W-:Y:S02]  /*bf70*/  FMUL.FTZ R84, R101.reuse, R84 ;  /* 0x0000005465547220 */ /* 0x040fe40000410000 */
[----:B--2---:R-:W-:Y:S01]  /*bf80*/  FFMA.FTZ R4, R16, c[0x0][0x2d0], -R111 ;  /* 0x0000b40010047a23 */ /* 0x004fe2000001086f */
[----:B------:R-:W-:Y:S01]  /*bf90*/  @P0 IADD3 R16, P1, R22, 0x20, RZ ;  /* 0x0000002016100810 */ /* 0x000fe20007f3e0ff */
[C---:B------:R-:W-:Y:S02]  /*bfa0*/  FMUL.FTZ R85, R101.reuse, R85 ;  /* 0x0000005565557220 */ /* 0x040fe40000410000 */
[C---:B------:R-:W-:Y:S01]  /*bfb0*/  FMUL.FTZ R96, R101.reuse, R96 ;  /* 0x0000006065607220 */ /* 0x040fe20000410000 */
[----:B------:R2:W-:Y:S01]  /*bfc0*/  MUFU.EX2 R42, R4 ;  /* 0x00000004002a7308 */ /* 0x0005e20000000800 */
[----:B------:R-:W-:Y:S01]  /*bfd0*/  @P0 IADD3.X R9, RZ, R21, RZ, P1, !PT ;  /* 0x00000015ff090210 */ /* 0x000fe20000ffe4ff */
[----:B------:R-:W-:Y:S01]  /*bfe0*/  FMUL.FTZ R97, R101, R97 ;  /* 0x0000006165617220 */ /* 0x000fe20000410000 */
[----:B---3--:R-:W-:Y:S02]  /*bff0*/  FMNMX.FTZ R0, R49, R3, !PT ;  /* 0x0000000331007209 */ /* 0x008fe40007810000 */
[----:B------:R-:W-:Y:S01]  /*c000*/  MOV R185, R49 ;  /* 0x0000003100b97202 */ /* 0x000fe20000000f00 */
[----:B------:R-:W-:Y:S04]  /*c010*/  FMUL.FTZ R49, R101, R157 ;  /* 0x0000009d65317220 */ /* 0x000fe80000410000 */
[----:B------:R-:W3:Y:S01]  /*c020*/  MUFU.TANH R108, R62 ;  /* 0x0000003e006c7308 */ /* 0x000ee20000002400 */
[----:B-1----:R-:W-:Y:S02]  /*c030*/  FADD.FTZ R2, -R103, R106 ;  /* 0x0000006a67027221 */ /* 0x002fe40000010100 */
[----:B------:R-:W-:Y:S02]  /*c040*/  FFMA.FTZ R106, R200, c[0x0][0x2d0], -R177 ;  /* 0x0000b400c86a7a23 */ /* 0x000fe400000108b1 */
[----:B------:R-:W-:Y:S05]  /*c050*/  FMUL.FTZ R2, R2, c[0x0][0x2d0] ;  /* 0x0000b40002027a20 */ /* 0x000fea0000410000 */
[----:B------:R-:W-:Y:S01]  /*c060*/  MUFU.EX2 R182, R5 ;  /* 0x0000000500b67308 */ /* 0x000fe20000000800 */
[C---:B----4-:R-:W-:Y:S01]  /*c070*/  FMUL.FTZ R34, R100.reuse, R142 ;  /* 0x0000008e64227220 */ /* 0x050fe20000410000 */
[----:B------:R-:W-:Y:S01]  /*c080*/  MOV R142, R247 ;  /* 0x000000f7008e7202 */ /* 0x000fe20000000f00 */
[----:B------:R-:W-:Y:S01]  /*c090*/  FMUL.FTZ R35, R100, R143 ;  /* 0x0000008f64237220 */ /* 0x000fe20000410000 */
[----:B------:R-:W-:Y:S01]  /*c0a0*/  MOV R143, R245 ;  /* 0x000000f5008f7202 */ /* 0x000fe20000000f00 */
[----:B--2---:R-:W-:Y:S01]  /*c0b0*/  FFMA.FTZ R4, R17, c[0x0][0x2d0], -R111 ;  /* 0x0000b40011047a23 */ /* 0x004fe2000001086f */
[----:B------:R-:W-:Y:S01]  /*c0c0*/  @P0 IADD3 R17, P2, R22, 0x40, RZ ;  /* 0x0000004016110810 */ /* 0x000fe20007f5e0ff */
[C---:B------:R-:W-:Y:S02]  /*c0d0*/  FMUL.FTZ R50, R100.reuse, R158 ;  /* 0x0000009e64327220 */ /* 0x040fe40000410000 */
[C---:B------:R-:W-:Y:S01]  /*c0e0*/  FMUL.FTZ R66, R100.reuse, R174 ;  /* 0x000000ae64427220 */ /* 0x040fe20000410000 */
[----:B------:R1:W2:Y:S01]  /*c0f0*/  MUFU.EX2 R3, R2 ;  /* 0x0000000200037308 */ /* 0x0002a20000000800 */
[----:B------:R-:W-:Y:S01]  /*c100*/  @P0 IADD3.X R18, RZ, R21, RZ, P2, !PT ;  /* 0x00000015ff120210 */ /* 0x000fe200017fe4ff */
[----:B------:R-:W-:Y:S01]  /*c110*/  FMUL.FTZ R67, R100, R175 ;  /* 0x000000af64437220 */ /* 0x000fe20000410000 */
[----:B---3--:R-:W-:Y:S01]  /*c120*/  FMNMX.FTZ R0, R108, R0, !PT ;  /* 0x000000006c007209 */ /* 0x008fe20007810000 */
[C---:B------:R-:W-:Y:S02]  /*c130*/  FMUL.FTZ R70, R100.reuse, R70 ;  /* 0x0000004664467220 */ /* 0x040fe40000410000 */
[C---:B------:R-:W-:Y:S01]  /*c140*/  FMUL.FTZ R71, R100.reuse, R71 ;  /* 0x0000004764477220 */ /* 0x040fe20000410000 */
[----:B------:R-:W-:Y:S01]  /*c150*/  FMNMX.FTZ R0, R109, R0, !PT ;  /* 0x000000006d007209 */ /* 0x000fe20007810000 */
[C---:B------:R-:W-:Y:S02]  /*c160*/  FMUL.FTZ R82, R100.reuse, R82 ;  /* 0x0000005264527220 */ /* 0x040fe40000410000 */
[----:B------:R3:W4:Y:S01]  /*c170*/  MUFU.EX2 R45, R4 ;  /* 0x00000004002d7308 */ /* 0x0007220000000800 */
[C---:B------:R-:W-:Y:S02]  /*c180*/  FMUL.FTZ R83, R100.reuse, R83 ;  /* 0x0000005364537220 */ /* 0x040fe40000410000 */
[C---:B------:R-:W-:Y:S02]  /*c190*/  FMUL.FTZ R86, R100.reuse, R86 ;  /* 0x0000005664567220 */ /* 0x040fe40000410000 */
[C---:B------:R-:W-:Y:S02]  /*c1a0*/  FMUL.FTZ R87, R100.reuse, R87 ;  /* 0x0000005764577220 */ /* 0x040fe40000410000 */
[C---:B------:R-:W-:Y:S02]  /*c1b0*/  FMUL.FTZ R98, R100.reuse, R98 ;  /* 0x0000006264627220 */ /* 0x040fe40000410000 */
[C---:B------:R-:W-:Y:S01]  /*c1c0*/  FMUL.FTZ R99, R100.reuse, R99 ;  /* 0x0000006364637220 */ /* 0x040fe20000410000 */
[----:B------:R5:W-:Y:S01]  /*c1d0*/  MUFU.EX2 R24, R7 ;  /* 0x0000000700187308 */ /* 0x000be20000000800 */
[----:B-1----:R-:W1:Y:S01]  /*c1e0*/  SHFL.BFLY PT, R2, R0, 0x2, 0x1f ;  /* 0x0c401f0000027f89 */ /* 0x002e6200000e0000 */
[C---:B--2---:R-:W-:Y:S02]  /*c1f0*/  FMUL.FTZ R25, R3.reuse, R133 ;  /* 0x0000008503197220 */ /* 0x044fe40000410000 */
[C---:B------:R-:W-:Y:S01]  /*c200*/  FMUL.FTZ R28, R3.reuse, R136 ;  /* 0x00000088031c7220 */ /* 0x040fe20000410000 */
[----:B------:R-:W-:Y:S01]  /*c210*/  MOV R136, R51 ;  /* 0x0000003300887202 */ /* 0x000fe20000000f00 */
[C---:B------:R-:W-:Y:S04]  /*c220*/  FMUL.FTZ R29, R3.reuse, R137 ;  /* 0x00000089031d7220 */ /* 0x040fe80000410000 */
[----:B------:R-:W-:Y:S01]  /*c230*/  MUFU.EX2 R180, R15 ;  /* 0x0000000f00b47308 */ /* 0x000fe20000000800 */
[----:B------:R-:W-:Y:S01]  /*c240*/  MOV R137, R41 ;  /* 0x0000002900897202 */ /* 0x000fe20000000f00 */
[----:B------:R-:W-:Y:S01]  /*c250*/  FMUL.FTZ R41, R3, R149 ;  /* 0x0000009503297220 */ /* 0x000fe20000410000 */
[----:B------:R-:W-:Y:S01]  /*c260*/  MOV R149, R235 ;  /* 0x000000eb00957202 */ /* 0x000fe20000000f00 */
[----:B---3--:R-:W-:Y:S01]  /*c270*/  FFMA.FTZ R4, R181, c[0x0][0x2d0], -R176 ;  /* 0x0000b400b5047a23 */ /* 0x008fe200000108b0 */
[----:B----4-:R-:W-:Y:S01]  /*c280*/  MOV R133, R45 ;  /* 0x0000002d00857202 */ /* 0x010fe20000000f00 */
[----:B------:R-:W-:Y:S02]  /*c290*/  FMUL.FTZ R51, R100, R159 ;  /* 0x0000009f64337220 */ /* 0x000fe40000410000 */
[C---:B------:R-:W-:Y:S02]  /*c2a0*/  FMUL.FTZ R61, R3.reuse, R169 ;  /* 0x000000a9033d7220 */ /* 0x040fe40000410000 */
[----:B------:R2:W-:Y:S01]  /*c2b0*/  MUFU.EX2 R181, R4 ;  /* 0x0000000400b57308 */ /* 0x0005e20000000800 */
[C---:B------:R-:W-:Y:S02]  /*c2c0*/  FMUL.FTZ R72, R3.reuse, R72 ;  /* 0x0000004803487220 */ /* 0x040fe40000410000 */
[C---:B------:R-:W-:Y:S01]  /*c2d0*/  FMUL.FTZ R73, R3.reuse, R73 ;  /* 0x0000004903497220 */ /* 0x040fe20000410000 */
[----:B-----5:R-:W-:Y:S01]  /*c2e0*/  @P0 MOV R7, c[0x0][0x1e0] ;  /* 0x0000780000070a02 */ /* 0x020fe20000000f00 */
[C---:B------:R-:W-:Y:S02]  /*c2f0*/  FMUL.FTZ R76, R3.reuse, R76 ;  /* 0x0000004c034c7220 */ /* 0x040fe40000410000 */
[C---:B------:R-:W-:Y:S01]  /*c300*/  FMUL.FTZ R77, R3.reuse, R77 ;  /* 0x0000004d034d7220 */ /* 0x040fe20000410000 */
[----:B-1----:R-:W-:Y:S01]  /*c310*/  FMNMX.FTZ R0, R0, R2, !PT ;  /* 0x0000000200007209 */ /* 0x002fe20007810000 */
[C---:B------:R-:W-:Y:S01]  /*c320*/  FMUL.FTZ R88, R3.reuse, R88 ;  /* 0x0000005803587220 */ /* 0x040fe20000410000 */
[----:B------:R-:W-:Y:S01]  /*c330*/  MUFU.EX2 R44, R8 ;  /* 0x00000008002c7308 */ /* 0x000fe20000000800 */
[C---:B------:R-:W-:Y:S02]  /*c340*/  FMUL.FTZ R89, R3.reuse, R89 ;  /* 0x0000005903597220 */ /* 0x040fe40000410000 */
[----:B------:R-:W1:Y:S01]  /*c350*/  SHFL.BFLY PT, R2, R0, 0x1, 0x1f ;  /* 0x0c201f0000027f89 */ /* 0x000e6200000e0000 */
[C---:B------:R-:W-:Y:S02]  /*c360*/  FMUL.FTZ R92, R3.reuse, R92 ;  /* 0x0000005c035c7220 */ /* 0x040fe40000410000 */
[----:B------:R-:W-:Y:S04]  /*c370*/  FMUL.FTZ R93, R3, R93 ;  /* 0x0000005d035d7220 */ /* 0x000fe80000410000 */
[----:B------:R3:W-:Y:S01]  /*c380*/  MUFU.EX2 R252, R19 ;  /* 0x0000001300fc7308 */ /* 0x0007e20000000800 */
[----:B--2---:R-:W-:Y:S05]  /*c390*/  @P0 SHF.R.S32.HI R4, RZ, 0x1f, R202 ;  /* 0x0000001fff040819 */ /* 0x004fea00000114ca */
[----:B------:R-:W-:Y:S02]  /*c3a0*/  @P0 IMAD R6, R4, c[0x0][0x1e0], RZ ;  /* 0x0000780004060a24 */ /* 0x000fe400078e02ff */
[C---:B------:R-:W-:Y:S04]  /*c3b0*/  @P0 IMAD.WIDE.U32 R4, R202.reuse, c[0x0][0x1e0], RZ ;  /* 0x00007800ca040a25 */ /* 0x040fe800078e00ff */
[----:B------:R-:W-:Y:S01]  /*c3c0*/  @P0 IMAD R6, R202, c[0x0][0x1e4], R6 ;  /* 0x00007900ca060a24 */ /* 0x000fe200078e0206 */
[----:B-1----:R-:W-:Y:S02]  /*c3d0*/  FMNMX.FTZ R102, R0, R2, !PT ;  /* 0x0000000200667209 */ /* 0x002fe40007810000 */
[----:B------:R-:W-:Y:S02]  /*c3e0*/  @P0 MOV R2, c[0x0][0x1e4] ;  /* 0x0000790000020a02 */ /* 0x000fe40000000f00 */
[----:B------:R-:W-:Y:S01]  /*c3f0*/  @P0 IADD3 R6, R5, R6, RZ ;  /* 0x0000000605060210 */ /* 0x000fe20007ffe0ff */
[----:B------:R-:W-:Y:S01]  /*c400*/  FADD.FTZ R0, -R102, R107 ;  /* 0x0000006b66007221 */ /* 0x000fe20000010100 */
[----:B------:R-:W-:Y:S01]  /*c410*/  @P0 SHF.L.U32 R5, R4, 0x6, RZ ;  /* 0x0000000604050819 */ /* 0x000fe200000006ff */
[----:B---3--:R-:W-:Y:S01]  /*c420*/  FMUL.FTZ R19, R100, R127 ;  /* 0x0000007f64137220 */ /* 0x008fe20000410000 */
[----:B------:R-:W-:Y:S01]  /*c430*/  @P0 SHF.L.U64.HI R4, R4, 0x6, R6 ;  /* 0x0000000604040819 */ /* 0x000fe20000010206 */
[----:B------:R-:W-:Y:S01]  /*c440*/  FMUL.FTZ R0, R0, c[0x0][0x2d0] ;  /* 0x0000b40000007a20 */ /* 0x000fe20000410000 */
[----:B------:R-:W-:Y:S01]  /*c450*/  @P0 LEA R6, P6, R7, R5, 0x5 ;  /* 0x0000000507060211 */ /* 0x000fe200078c28ff */
[----:B------:R-:W-:Y:S01]  /*c460*/  FFMA.FTZ R107, R234, c[0x0][0x2d0], -R176 ;  /* 0x0000b400ea6b7a23 */ /* 0x000fe200000108b0 */
[----:B------:R-:W-:Y:S02]  /*c470*/  @P0 IADD3 R8, P2, R5, R16, RZ ;  /* 0x0000001005080210 */ /* 0x000fe40007f5e0ff */
[----:B------:R-:W-:Y:S01]  /*c480*/  @P0 LEA.HI.X R2, R7, R4, R2, 0x5, P6 ;  /* 0x0000000407020211 */ /* 0x000fe200030f2c02 */
[----:B------:R-:W1:Y:S01]  /*c490*/  MUFU.EX2 R0, R0 ;  /* 0x0000000000007308 */ /* 0x000e620000000800 */
[C---:B------:R-:W-:Y:S02]  /*c4a0*/  @P0 IADD3 R7, P6, R5.reuse, R22, RZ ;  /* 0x0000001605070210 */ /* 0x040fe40007fde0ff */
[----:B------:R-:W-:Y:S02]  /*c4b0*/  @P0 IADD3 R5, P1, R5, R17, RZ ;  /* 0x0000001105050210 */ /* 0x000fe40007f3e0ff */
[C---:B------:R-:W-:Y:S02]  /*c4c0*/  @P0 IADD3.X R11, R4.reuse, R21, RZ, P6, !PT ;  /* 0x00000015040b0210 */ /* 0x040fe400037fe4ff */
[C---:B------:R-:W-:Y:S02]  /*c4d0*/  @P0 LEA R14, P6, R7.reuse, c[0x0][0x1c8], 0x1 ;  /* 0x00007200070e0a11 */ /* 0x040fe400078c08ff */
[----:B------:R-:W-:Y:S02]  /*c4e0*/  @P0 IADD3.X R13, R4, R9, RZ, P2, !PT ;  /* 0x00000009040d0210 */ /* 0x000fe400017fe4ff */
[----:B------:R-:W-:Y:S02]  /*c4f0*/  @P0 LEA.HI.X R15, R7, c[0x0][0x1cc], R11, 0x1, P6 ;  /* 0x00007300070f0a11 */ /* 0x000fe400030f0c0b */
[----:B------:R-:W-:Y:S02]  /*c500*/  @P0 LEA R12, P2, R8, c[0x0][0x1c8], 0x1 ;  /* 0x00007200080c0a11 */ /* 0x000fe400078408ff */
[----:B------:R-:W-:Y:S01]  /*c510*/  @P0 IADD3.X R4, R4, R18, RZ, P1, !PT ;  /* 0x0000001204040210 */ /* 0x000fe20000ffe4ff */
[----:B------:R2:W-:Y:S01]  /*c520*/  @P0 LDGSTS.E.BYPASS.LTC128B.128 [R203+0x3100], [R14.64], !P5 ;  /* 0x031000000ecb0fae */ /* 0x0005e2000e901d46 */
[C---:B------:R-:W-:Y:S02]  /*c530*/  @P0 LEA R10, P1, R5.reuse, c[0x0][0x1c8], 0x1 ;  /* 0x00007200050a0a11 */ /* 0x040fe400078208ff */
[----:B------:R-:W-:Y:S02]  /*c540*/  @P0 LEA.HI.X R13, R8, c[0x0][0x1cc], R13, 0x1, P2 ;  /* 0x00007300080d0a11 */ /* 0x000fe400010f0c0d */
[----:B------:R-:W-:Y:S01]  /*c550*/  @P0 LEA.HI.X R11, R5, c[0x0][0x1cc], R4, 0x1, P1 ;  /* 0x00007300050b0a11 */ /* 0x000fe200008f0c04 */
[--C-:B------:R-:W-:Y:S01]  /*c560*/  FFMA.FTZ R4, R188, c[0x0][0x2d0], -R177.reuse ;  /* 0x0000b400bc047a23 */ /* 0x100fe200000108b1 */
[C---:B------:R-:W-:Y:S01]  /*c570*/  @P0 IADD3 R7, P2, R6.reuse, R22, RZ ;  /* 0x0000001606070210 */ /* 0x040fe20007f5e0ff */
[----:B------:R3:W-:Y:S01]  /*c580*/  @P0 LDGSTS.E.BYPASS.LTC128B.128 [R203+0x4100], [R12.64], !P4 ;  /* 0x041000000ccb0fae */ /* 0x0007e2000e101d46 */
[C---:B------:R-:W-:Y:S01]  /*c590*/  @P0 IADD3 R16, P6, R6.reuse, R16, RZ ;  /* 0x0000001006100210 */ /* 0x040fe20007fde0ff */
[----:B------:R4:W5:Y:S01]  /*c5a0*/  MUFU.EX2 R250, R4 ;  /* 0x0000000400fa7308 */ /* 0x0009620000000800 */
[----:B------:R-:W-:Y:S01]  /*c5b0*/  @P0 IADD3 R5, P1, R6, R17, RZ ;  /* 0x0000001106050210 */ /* 0x000fe20007f3e0ff */
[----:B-1----:R-:W-:Y:S01]  /*c5c0*/  FMUL.FTZ R31, R0, R139 ;  /* 0x0000008b001f7220 */ /* 0x002fe20000410000 */
[----:B------:R-:W-:Y:S01]  /*c5d0*/  @P0 IADD3.X R17, R2, R9, RZ, P6, !PT ;  /* 0x0000000902110210 */ /* 0x000fe200037fe4ff */
[----:B------:R-:W-:Y:S01]  /*c5e0*/  FMUL.FTZ R26, R0, R134 ;  /* 0x00000086001a7220 */ /* 0x000fe20000410000 */
[C---:B------:R-:W-:Y:S01]  /*c5f0*/  @P0 LEA R8, P6, R7.reuse, c[0x0][0x1c8], 0x1 ;  /* 0x0000720007080a11 */ /* 0x040fe200078c08ff */
[----:B------:R1:W-:Y:S01]  /*c600*/  @P0 LDGSTS.E.BYPASS.LTC128B.128 [R203+0x5100], [R10.64], !P3 ;  /* 0x051000000acb0fae */ /* 0x0003e2000d901d46 */
[----:B------:R-:W-:Y:S01]  /*c610*/  @P0 IADD3.X R18, R2, R18, RZ, P1, !PT ;  /* 0x0000001202120210 */ /* 0x000fe20000ffe4ff */
[----:B------:R-:W-:Y:S01]  /*c620*/  FMUL.FTZ R27, R0, R135 ;  /* 0x00000087001b7220 */ /* 0x000fe20000410000 */
[----:B------:R-:W-:Y:S01]  /*c630*/  @P0 IADD3.X R2, R2, R21, RZ, P2, !PT ;  /* 0x0000001502020210 */ /* 0x000fe200017fe4ff */
[----:B------:R-:W-:Y:S01]  /*c640*/  FMUL.FTZ R30, R0, R138 ;  /* 0x0000008a001e7220 */ /* 0x000fe20000410000 */
[----:B------:R-:W-:Y:S01]  /*c650*/  @P0 LEA R6, P2, R16, c[0x0][0x1c8], 0x1 ;  /* 0x0000720010060a11 */ /* 0x000fe200078408ff */
[----:B------:R-:W-:Y:S01]  /*c660*/  FMUL.FTZ R43, R0, R151 ;  /* 0x00000097002b7220 */ /* 0x000fe20000410000 */
[----:B------:R-:W-:Y:S01]  /*c670*/  @P0 LEA.HI.X R9, R7, c[0x0][0x1cc], R2, 0x1, P6 ;  /* 0x0000730007090a11 */ /* 0x000fe200030f0c02 */
[----:B------:R-:W-:Y:S01]  /*c680*/  FFMA.FTZ R2, R183, c[0x0][0x2d0], -R177 ;  /* 0x0000b400b7027a23 */ /* 0x000fe200000108b1 */
[----:B------:R-:W-:Y:S01]  /*c690*/  @P0 LEA.HI.X R7, R16, c[0x0][0x1cc], R17, 0x1, P2 ;  /* 0x0000730010070a11 */ /* 0x000fe200010f0c11 */
[C---:B------:R-:W-:Y:S01]  /*c6a0*/  FMUL.FTZ R16, R101.reuse, R124 ;  /* 0x0000007c65107220 */ /* 0x040fe20000410000 */
[----:B------:R-:W-:Y:S01]  /*c6b0*/  MOV R183, R20 ;  /* 0x0000001400b77202 */ /* 0x000fe20000000f00 */
[----:B------:R5:W-:Y:S01]  /*c6c0*/  @P0 LDGSTS.E.BYPASS.LTC128B.128 [R203+0x3900], [R8.64], !P5 ;  /* 0x0390000008cb0fae */ /* 0x000be2000e901d46 */
[----:B------:R5:W5:Y:S01]  /*c6d0*/  MUFU.EX2 R251, R2 ;  /* 0x0000000200fb7308 */ /* 0x000b620000000800 */
[C---:B--2---:R-:W-:Y:S01]  /*c6e0*/  FMUL.FTZ R14, R0.reuse, R122 ;  /* 0x0000007a000e7220 */ /* 0x044fe20000410000 */
[----:B------:R-:W-:Y:S01]  /*c6f0*/  MOV R139, R241 ;  /* 0x000000f1008b7202 */ /* 0x000fe20000000f00 */
[----:B------:R-:W-:Y:S01]  /*c700*/  FMUL.FTZ R15, R0, R123 ;  /* 0x0000007b000f7220 */ /* 0x000fe20000410000 */
[----:B------:R-:W-:Y:S01]  /*c710*/  MOV R138, R240 ;  /* 0x000000f0008a7202 */ /* 0x000fe20000000f00 */
[----:B------:R-:W-:Y:S01]  /*c720*/  FMUL.FTZ R17, R101, R125 ;  /* 0x0000007d65117220 */ /* 0x000fe20000410000 */
[----:B----4-:R-:W-:Y:S01]  /*c730*/  @P0 LEA R4, P1, R5, c[0x0][0x1c8], 0x1 ;  /* 0x0000720005040a11 */ /* 0x010fe200078208ff */
[----:B------:R2:W-:Y:S01]  /*c740*/  @P0 LDGSTS.E.BYPASS.LTC128B.128 [R203+0x4900], [R6.64], !P4 ;  /* 0x0490000006cb0fae */ /* 0x0005e2000e101d46 */
[C---:B---3--:R-:W-:Y:S01]  /*c750*/  FMUL.FTZ R12, R3.reuse, R120 ;  /* 0x00000078030c7220 */ /* 0x048fe20000410000 */
[----:B------:R-:W-:Y:S01]  /*c760*/  MOV R135, R42 ;  /* 0x0000002a00877202 */ /* 0x000fe20000000f00 */
[----:B------:R-:W-:Y:S01]  /*c770*/  FMUL.FTZ R13, R3, R121 ;  /* 0x00000079030d7220 */ /* 0x000fe20000410000 */
[----:B------:R-:W-:Y:S01]  /*c780*/  @P0 LEA.HI.X R5, R5, c[0x0][0x1cc], R18, 0x1, P1 ;  /* 0x0000730005050a11 */ /* 0x000fe200008f0c12 */
[----:B------:R-:W-:Y:S01]  /*c790*/  FMUL.FTZ R18, R100, R126 ;  /* 0x0000007e64127220 */ /* 0x000fe20000410000 */
[----:B------:R3:W-:Y:S01]  /*c7a0*/  MUFU.EX2 R241, R106 ;  /* 0x0000006a00f17308 */ /* 0x0007e20000000800 */
[C---:B-1----:R-:W-:Y:S01]  /*c7b0*/  FMUL.FTZ R11, R0.reuse, R119 ;  /* 0x00000077000b7220 */ /* 0x042fe20000410000 */
[----:B------:R-:W-:Y:S01]  /*c7c0*/  MOV R134, R44 ;  /* 0x0000002c00867202 */ /* 0x000fe20000000f00 */
[----:B------:R1:W-:Y:S01]  /*c7d0*/  @P0 LDGSTS.E.BYPASS.LTC128B.128 [R203+0x5900], [R4.64], !P3 ;  /* 0x0590000004cb0fae */ /* 0x0003e2000d901d46 */
[C---:B------:R-:W-:Y:S01]  /*c7e0*/  FMUL.FTZ R46, R0.reuse, R154 ;  /* 0x0000009a002e7220 */ /* 0x040fe20000410000 */
[----:B------:R-:W-:Y:S01]  /*c7f0*/  MOV R188, R57 ;  /* 0x0000003900bc7202 */ /* 0x000fe20000000f00 */
[C---:B------:R-:W-:Y:S02]  /*c800*/  FMUL.FTZ R47, R0.reuse, R155 ;  /* 0x0000009b002f7220 */ /* 0x040fe40000410000 */
[C---:B------:R-:W-:Y:S02]  /*c810*/  FMUL.FTZ R57, R3.reuse, R165 ;  /* 0x000000a503397220 */ /* 0x040fe40000410000 */
[----:B------:R-:W-:Y:S01]  /*c820*/  FMUL.FTZ R58, R0, R166 ;  /* 0x000000a6003a7220 */ /* 0x000fe20000410000 */
[----:B------:R-:W4:Y:S01]  /*c830*/  LDSM.16.MT88.4 R20, [R205] ;  /* 0x00000000cd14783b */ /* 0x000f220000004200 */
[----:B-----5:R-:W-:Y:S02]  /*c840*/  FMUL.FTZ R2, R102, c[0x0][0x2d0] ;  /* 0x0000b40066027a20 */ /* 0x020fe40000410000 */
[----:B------:R-:W-:Y:S01]  /*c850*/  FMUL.FTZ R8, R3, R116 ;  /* 0x0000007403087220 */ /* 0x000fe20000410000 */
[----:B------:R-:W-:Y:S01]  /*c860*/  F2FP.PACK_AB R116, R250, R180 ;  /* 0x000000b4fa74723e */ /* 0x000fe200000000ff */
[----:B------:R-:W-:Y:S01]  /*c870*/  FFMA.FTZ R10, R189, c[0x0][0x2d0], -R2 ;  /* 0x0000b400bd0a7a23 */ /* 0x000fe20000010802 */
[----:B------:R-:W-:Y:S01]  /*c880*/  MOV R189, R56 ;  /* 0x0000003800bd7202 */ /* 0x000fe20000000f00 */
[----:B------:R-:W-:Y:S01]  /*c890*/  FMUL.FTZ R9, R3, R117 ;  /* 0x0000007503097220 */ /* 0x000fe20000410000 */
[----:B------:R-:W5:Y:S01]  /*c8a0*/  LDSM.16.MT88.4 R36, [R206] ;  /* 0x00000000ce24783b */ /* 0x000f620000004200 */
[----:B------:R4:W-:Y:S01]  /*c8b0*/  MUFU.EX2 R178, R10 ;  /* 0x0000000a00b27308 */ /* 0x0009e20000000800 */
[C---:B--2---:R-:W-:Y:S01]  /*c8c0*/  FMUL.FTZ R6, R100.reuse, R114 ;  /* 0x0000007264067220 */ /* 0x044fe20000410000 */
[----:B------:R-:W-:Y:S01]  /*c8d0*/  F2FP.PACK_AB R114, R45, R42 ;  /* 0x0000002a2d72723e */ /* 0x000fe200000000ff */
[----:B------:R-:W-:Y:S02]  /*c8e0*/  FMUL.FTZ R7, R100, R115 ;  /* 0x0000007364077220 */ /* 0x000fe40000410000 */
[----:B---3--:R-:W-:Y:S02]  /*c8f0*/  FFMA.FTZ R106, R199, c[0x0][0x2d0], -R177 ;  /* 0x0000b400c76a7a23 */ /* 0x008fe400000108b1 */
[----:B------:R-:W2:Y:S01]  /*c900*/  LDSM.16.MT88.4 R52, [R205+0x1000] ;  /* 0x00100000cd34783b */ /* 0x000ea20000004200 */
[----:B------:R-:W-:Y:S02]  /*c910*/  FFMA.FTZ R56, R198, c[0x0][0x2d0], -R176 ;  /* 0x0000b400c6387a23 */ /* 0x000fe400000108b0 */
[--C-:B-1----:R-:W-:Y:S01]  /*c920*/  FFMA.FTZ R4, R190, c[0x0][0x2d0], -R2.reuse ;  /* 0x0000b400be047a23 */ /* 0x102fe20000010802 */
[----:B------:R-:W-:Y:S01]  /*c930*/  MOV R190, R24 ;  /* 0x0000001800be7202 */ /* 0x000fe20000000f00 */
[----:B------:R-:W-:Y:S01]  /*c940*/  FMUL.FTZ R5, R101, R113 ;  /* 0x0000007165057220 */ /* 0x000fe20000410000 */
[----:B------:R-:W-:Y:S01]  /*c950*/  F2FP.PACK_AB R113, R182, R181 ;  /* 0x000000b5b671723e */ /* 0x000fe200000000ff */
[----:B------:R-:W1:Y:S01]  /*c960*/  MUFU.EX2 R179, R4 ;  /* 0x0000000400b37308 */ /* 0x000e620000000800 */
[----:B------:R-:W-:Y:S01]  /*c970*/  F2FP.PACK_AB R115, R44, R190 ;  /* 0x000000be2c73723e */ /* 0x000fe200000000ff */
[----:B------:R-:W-:Y:S01]  /*c980*/  FMUL.FTZ R24, R3, R132 ;  /* 0x0000008403187220 */ /* 0x000fe20000410000 */
[----:B------:R-:W-:Y:S01]  /*c990*/  MOV R203, R239 ;  /* 0x000000ef00cb7202 */ /* 0x000fe20000000f00 */
[----:B------:R-:W-:Y:S01]  /*c9a0*/  FMUL.FTZ R42, R0, R150 ;  /* 0x00000096002a7220 */ /* 0x000fe20000410000 */
[----:B------:R-:W-:Y:S01]  /*c9b0*/  MOV R132, R48 ;  /* 0x0000003000847202 */ /* 0x000fe20000000f00 */
[--C-:B------:R-:W-:Y:S01]  /*c9c0*/  FFMA.FTZ R44, R191, c[0x0][0x2d0], -R111.reuse ;  /* 0x0000b400bf2c7a23 */ /* 0x100fe2000001086f */
[----:B------:R-:W3:Y:S01]  /*c9d0*/  LDSM.16.MT88.4 R120, [R206+0x1000] ;  /* 0x00100000ce78783b */ /* 0x000ee20000004200 */
[--C-:B------:R-:W-:Y:S02]  /*c9e0*/  FFMA.FTZ R48, R192, c[0x0][0x2d0], -R111.reuse ;  /* 0x0000b400c0307a23 */ /* 0x100fe4000001086f */
[C---:B----4-:R-:W-:Y:S01]  /*c9f0*/  FMUL.FTZ R10, R0.reuse, R118 ;  /* 0x00000076000a7220 */ /* 0x050fe20000410000 */
[----:B------:R-:W-:Y:S01]  /*ca00*/  F2FP.PACK_AB R118, R251, R252 ;  /* 0x000000fcfb76723e */ /* 0x000fe200000000ff */
[----:B------:R4:W-:Y:S01]  /*ca10*/  MUFU.EX2 R247, R44 ;  /* 0x0000002c00f77308 */ /* 0x0009e20000000800 */
[----:B------:R-:W-:Y:S02]  /*ca20*/  FMUL.FTZ R45, R3, R153 ;  /* 0x00000099032d7220 */ /* 0x000fe40000410000 */
[----:B------:R-:W2:Y:S01]  /*ca30*/  LDSM.16.MT88.4 R124, [R205+0x2000] ;  /* 0x00200000cd7c783b */ /* 0x000ea20000004200 */
[C---:B------:R-:W-:Y:S02]  /*ca40*/  FMUL.FTZ R59, R0.reuse, R167 ;  /* 0x000000a7003b7220 */ /* 0x040fe40000410000 */
[C---:B------:R-:W-:Y:S02]  /*ca50*/  FMUL.FTZ R62, R0.reuse, R170 ;  /* 0x000000aa003e7220 */ /* 0x040fe40000410000 */
[C---:B------:R-:W-:Y:S02]  /*ca60*/  FMUL.FTZ R63, R0.reuse, R171 ;  /* 0x000000ab003f7220 */ /* 0x040fe40000410000 */
[----:B------:R5:W-:Y:S01]  /*ca70*/  MUFU.EX2 R246, R48 ;  /* 0x0000003000f67308 */ /* 0x000be20000000800 */
[C---:B------:R-:W-:Y:S01]  /*ca80*/  FMUL.FTZ R74, R0.reuse, R74 ;  /* 0x0000004a004a7220 */ /* 0x040fe20000410000 */
[----:B-1----:R-:W-:Y:S01]  /*ca90*/  F2FP.PACK_AB R117, R179, R178 ;  /* 0x000000b2b375723e */ /* 0x002fe200000000ff */
[--C-:B------:R-:W-:Y:S01]  /*caa0*/  FFMA.FTZ R4, R187, c[0x0][0x2d0], -R2.reuse ;  /* 0x0000b400bb047a23 */ /* 0x100fe20000010802 */
[----:B------:R-:W-:Y:S01]  /*cab0*/  MOV R187, R244 ;  /* 0x000000f400bb7202 */ /* 0x000fe20000000f00 */
[C---:B------:R-:W-:Y:S01]  /*cac0*/  FMUL.FTZ R75, R0.reuse, R75 ;  /* 0x0000004b004b7220 */ /* 0x040fe20000410000 */
[----:B------:R-:W0:Y:S01]  /*cad0*/  LDGDEPBAR ;  /* 0x00000000000079af */ /* 0x000e220000000000 */
[C---:B------:R-:W-:Y:S02]  /*cae0*/  FMUL.FTZ R78, R0.reuse, R78 ;  /* 0x0000004e004e7220 */ /* 0x040fe40000410000 */
[C---:B------:R-:W-:Y:S01]  /*caf0*/  FMUL.FTZ R79, R0.reuse, R79 ;  /* 0x0000004f004f7220 */ /* 0x040fe20000410000 */
[----:B------:R1:W-:Y:S01]  /*cb00*/  MUFU.EX2 R224, R4 ;  /* 0x0000000400e07308 */ /* 0x0003e20000000800 */
[C---:B------:R-:W-:Y:S02]  /*cb10*/  FMUL.FTZ R90, R0.reuse, R90 ;  /* 0x0000005a005a7220 */ /* 0x040fe40000410000 */
[C---:B------:R-:W-:Y:S02]  /*cb20*/  FMUL.FTZ R91, R0.reuse, R91 ;  /* 0x0000005b005b7220 */ /* 0x040fe40000410000 */
[----:B----4-:R-:W-:Y:S02]  /*cb30*/  FMUL.FTZ R44, R3, R152 ;  /* 0x00000098032c7220 */ /* 0x010fe40000410000 */
[C---:B------:R-:W-:Y:S02]  /*cb40*/  FMUL.FTZ R94, R0.reuse, R94 ;  /* 0x0000005e005e7220 */ /* 0x040fe40000410000 */
[----:B------:R-:W-:Y:S01]  /*cb50*/  FMUL.FTZ R95, R0, R95 ;  /* 0x0000005f005f7220 */ /* 0x000fe20000410000 */
[----:B------:R4:W-:Y:S01]  /*cb60*/  MUFU.EX2 R244, R56 ;  /* 0x0000003800f47308 */ /* 0x0009e20000000800 */
[--C-:B------:R-:W-:Y:S02]  /*cb70*/  FFMA.FTZ R108, R108, c[0x0][0x2d0], -R2.reuse ;  /* 0x0000b4006c6c7a23 */ /* 0x100fe40000010802 */
[----:B-----5:R-:W-:Y:S02]  /*cb80*/  FMUL.FTZ R48, R101, R156 ;  /* 0x0000009c65307220 */ /* 0x020fe40000410000 */
[----:B------:R-:W-:Y:S01]  /*cb90*/  LDSM.16.MT88.4 R156, [R205+0x1c00] ;  /* 0x001c0000cd9c783b */ /* 0x000fe20000004200 */
[--C-:B-1----:R-:W-:Y:S01]  /*cba0*/  FFMA.FTZ R4, R186, c[0x0][0x2d0], -R2.reuse ;  /* 0x0000b400ba047a23 */ /* 0x102fe20000010802 */
[----:B------:R-:W-:Y:S03]  /*cbb0*/  MOV R186, R243 ;  /* 0x000000f300ba7202 */ /* 0x000fe60000000f00 */
[----:B------:R1:W5:Y:S01]  /*cbc0*/  MUFU.EX2 R225, R4 ;  /* 0x0000000400e17308 */ /* 0x0003620000000800 */
[----:B----4-:R-:W-:Y:S02]  /*cbd0*/  FMUL.FTZ R56, R3, R164 ;  /* 0x000000a403387220 */ /* 0x010fe40000410000 */
[----:B-1----:R-:W-:Y:S01]  /*cbe0*/  FMUL.FTZ R4, R101, R112 ;  /* 0x0000007065047220 */ /* 0x002fe20000410000 */
[----:B------:R-:W-:Y:S02]  /*cbf0*/  F2FP.PACK_AB R112, R183, R240 ;  /* 0x000000f0b770723e */ /* 0x000fe400000000ff */
[----:B-----5:R-:W-:Y:S04]  /*cc00*/  F2FP.PACK_AB R119, R225, R224 ;  /* 0x000000e0e177723e */ /* 0x020fe800000000ff */
[----:B------:R1:W4:Y:S01]  /*cc10*/  MUFU.EX2 R240, R106 ;  /* 0x0000006a00f07308 */ /* 0x0003220000000800 */
[-C--:B------:R-:W-:Y:S08]  /*cc20*/  HMMA.16816.F32 R4, R112, R20.reuse, R4 ;  /* 0x000000147004723c */ /* 0x080ff00000001804 */
[C---:B------:R-:W-:Y:S07]  /*cc30*/  HMMA.16816.F32 R8, R116.reuse, R20, R8 ;  /* 0x000000147408723c */ /* 0x040fee0000001808 */
[C---:B------:R-:W-:Y:S01]  /*cc40*/  FMUL.FTZ R20, R101.reuse, R128 ;  /* 0x0000008065147220 */ /* 0x040fe20000410000 */
[-C--:B------:R-:W-:Y:S04]  /*cc50*/  HMMA.16816.F32 R12, R116, R22.reuse, R12 ;  /* 0x00000016740c723c */ /* 0x080fe8000000180c */
[----:B------:R-:W-:Y:S02]  /*cc60*/  FMUL.FTZ R21, R101, R129 ;  /* 0x0000008165157220 */ /* 0x000fe40000410000 */
[--C-:B-1----:R-:W-:Y:S02]  /*cc70*/  FFMA.FTZ R106, R201, c[0x0][0x2d0], -R2.reuse ;  /* 0x0000b400c96a7a23 */ /* 0x102fe40000010802 */
[C---:B------:R-:W-:Y:S02]  /*cc80*/  HMMA.16816.F32 R16, R112.reuse, R22, R16 ;  /* 0x000000167010723c */ /* 0x040fe40000001810 */
[----:B------:R1:W-:Y:S05]  /*cc90*/  MUFU.EX2 R198, R106 ;  /* 0x0000006a00c67308 */ /* 0x0003ea0000000800 */
[C---:B------:R-:W-:Y:S02]  /*cca0*/  FMUL.FTZ R22, R100.reuse, R130 ;  /* 0x0000008264167220 */ /* 0x040fe40000410000 */
[C---:B------:R-:W-:Y:S02]  /*ccb0*/  FMUL.FTZ R23, R100.reuse, R131 ;  /* 0x0000008364177220 */ /* 0x040fe40000410000 */
[----:B------:R-:W-:Y:S05]  /*ccc0*/  LDSM.16.MT88.4 R128, [R206+0x400] ;  /* 0x00040000ce80783b */ /* 0x000fea0000004200 */
[-C--:B------:R-:W-:Y:S08]  /*ccd0*/  HMMA.16816.F32 R20, R112, R36.reuse, R20 ;  /* 0x000000247014723c */ /* 0x080ff00000001814 */
[C---:B------:R-:W-:Y:S04]  /*cce0*/  HMMA.16816.F32 R24, R116.reuse, R36, R24 ;  /* 0x000000247418723c */ /* 0x040fe80000001818 */
[----:B-1----:R-:W-:Y:S03]  /*ccf0*/  FFMA.FTZ R106, R221, c[0x0][0x2d0], -R2 ;  /* 0x0000b400dd6a7a23 */ /* 0x002fe60000010802 */
[----:B------:R-:W-:Y:S01]  /*cd00*/  FFMA.FTZ R36, R193, c[0x0][0x2d0], -R111 ;  /* 0x0000b400c1247a23 */ /* 0x000fe2000001086f */
[-C--:B------:R-:W-:Y:S03]  /*cd10*/  HMMA.16816.F32 R28, R116, R38.reuse, R28 ;  /* 0x00000026741c723c */ /* 0x080fe6000000181c */
[----:B------:R1:W-:Y:S01]  /*cd20*/  MUFU.EX2 R249, R36 ;  /* 0x0000002400f97308 */ /* 0x0003e20000000800 */
[C---:B------:R-:W-:Y:S01]  /*cd30*/  FMUL.FTZ R37, R101.reuse, R145 ;  /* 0x0000009165257220 */ /* 0x040fe20000410000 */
[----:B------:R-:W-:Y:S02]  /*cd40*/  MOV R193, R238 ;  /* 0x000000ee00c17202 */ /* 0x000fe40000000f00 */
[----:B------:R-:W-:Y:S01]  /*cd50*/  MOV R145, R236 ;  /* 0x000000ec00917202 */ /* 0x000fe20000000f00 */
[C---:B------:R-:W-:Y:S07]  /*cd60*/  HMMA.16816.F32 R32, R112.reuse, R38, R32 ;  /* 0x000000267020723c */ /* 0x040fee0000001820 */
[C---:B------:R-:W-:Y:S01]  /*cd70*/  FMUL.FTZ R39, R100.reuse, R147 ;  /* 0x0000009364277220 */ /* 0x040fe20000410000 */
[----:B------:R-:W-:Y:S01]  /*cd80*/  MOV R147, R248 ;  /* 0x000000f800937202 */ /* 0x000fe20000000f00 */
[----:B------:R-:W-:Y:S01]  /*cd90*/  FMUL.FTZ R38, R100, R146 ;  /* 0x0000009264267220 */ /* 0x000fe20000410000 */
[----:B------:R5:W-:Y:S02]  /*cda0*/  MUFU.EX2 R248, R40 ;  /* 0x0000002800f87308 */ /* 0x000be40000000800 */
[----:B------:R-:W-:Y:S01]  /*cdb0*/  MOV R146, R64 ;  /* 0x0000004000927202 */ /* 0x000fe20000000f00 */
[--C-:B------:R-:W-:Y:S02]  /*cdc0*/  FFMA.FTZ R64, R196, c[0x0][0x2d0], -R176.reuse ;  /* 0x0000b400c4407a23 */ /* 0x100fe400000108b0 */
[----:B-1----:R-:W-:Y:S05]  /*cdd0*/  FMUL.FTZ R36, R101, R144 ;  /* 0x0000009065247220 */ /* 0x002fea0000410000 */
[----:B------:R1:W-:Y:S01]  /*cde0*/  MUFU.EX2 R242, R64 ;  /* 0x0000004000f27308 */ /* 0x0003e20000000800 */
[----:B------:R-:W-:Y:S01]  /*cdf0*/  MOV R144, R237 ;  /* 0x000000ed00907202 */ /* 0x000fe20000000f00 */
[-C--:B--2---:R-:W-:Y:S03]  /*ce00*/  HMMA.16816.F32 R36, R112, R52.reuse, R36 ;  /* 0x000000347024723c */ /* 0x084fe60000001824 */
[----:B-----5:R-:W-:Y:S01]  /*ce10*/  FMUL.FTZ R40, R3, R148 ;  /* 0x0000009403287220 */ /* 0x020fe20000410000 */
[----:B------:R-:W-:Y:S01]  /*ce20*/  MOV R148, R60 ;  /* 0x0000003c00947202 */ /* 0x000fe20000000f00 */
[--C-:B------:R-:W-:Y:S05]  /*ce30*/  FFMA.FTZ R60, R195, c[0x0][0x2d0], -R176.reuse ;  /* 0x0000b400c33c7a23 */ /* 0x100fea00000108b0 */
[C---:B------:R-:W-:Y:S01]  /*ce40*/  HMMA.16816.F32 R40, R116.reuse, R52, R40 ;  /* 0x000000347428723c */ /* 0x040fe20000001828 */
[----:B------:R2:W-:Y:S03]  /*ce50*/  MUFU.EX2 R243, R60 ;  /* 0x0000003c00f37308 */ /* 0x0005e60000000800 */
[----:B-1----:R-:W-:Y:S02]  /*ce60*/  FMUL.FTZ R64, R101, R172 ;  /* 0x000000ac65407220 */ /* 0x002fe40000410000 */
[----:B------:R-:W-:Y:S01]  /*ce70*/  LDSM.16.MT88.4 R172, [R206+0x1c00] ;  /* 0x001c0000ceac783b */ /* 0x000fe20000004200 */
[----:B------:R-:W-:Y:S01]  /*ce80*/  FFMA.FTZ R52, R197, c[0x0][0x2d0], -R176 ;  /* 0x0000b400c5347a23 */ /* 0x000fe200000108b0 */
[-C--:B------:R-:W-:Y:S03]  /*ce90*/  HMMA.16816.F32 R44, R116, R54.reuse, R44 ;  /* 0x00000036742c723c */ /* 0x080fe6000000182c */
[----:B------:R1:W5:Y:S01]  /*cea0*/  MUFU.EX2 R197, R106 ;  /* 0x0000006a00c57308 */ /* 0x0003620000000800 */
[----:B------:R-:W-:Y:S04]  /*ceb0*/  FMUL.FTZ R53, R101, R161 ;  /* 0x000000a165357220 */ /* 0x000fe80000410000 */
[C---:B------:R-:W-:Y:S05]  /*cec0*/  HMMA.16816.F32 R48, R112.reuse, R54, R48 ;  /* 0x000000367030723c */ /* 0x040fea0000001830 */
[----:B------:R3:W-:Y:S02]  /*ced0*/  MUFU.EX2 R245, R52 ;  /* 0x0000003400f57308 */ /* 0x0007e40000000800 */
[C---:B------:R-:W-:Y:S02]  /*cee0*/  FMUL.FTZ R54, R100.reuse, R162 ;  /* 0x000000a264367220 */ /* 0x040fe40000410000 */
[----:B------:R-:W-:Y:S03]  /*cef0*/  FMUL.FTZ R55, R100, R163 ;  /* 0x000000a364377220 */ /* 0x000fe60000410000 */
[----:B--2---:R-:W-:Y:S02]  /*cf00*/  FMUL.FTZ R60, R3, R168 ;  /* 0x000000a8033c7220 */ /* 0x004fe40000410000 */
[--C-:B-1----:R-:W-:Y:S04]  /*cf10*/  FFMA.FTZ R106, R223, c[0x0][0x2d0], -R177.reuse ;  /* 0x0000b400df6a7a23 */ /* 0x102fe800000108b1 */
[----:B------:R1:W-:Y:S01]  /*cf20*/  MUFU.EX2 R239, R106 ;  /* 0x0000006a00ef7308 */ /* 0x0003e20000000800 */
[----:B---3--:R-:W-:Y:S07]  /*cf30*/  FMUL.FTZ R52, R101, R160 ;  /* 0x000000a065347220 */ /* 0x008fee0000410000 */
[-C--:B------:R-:W-:Y:S08]  /*cf40*/  HMMA.16816.F32 R52, R112, R120.reuse, R52 ;  /* 0x000000787034723c */ /* 0x080ff00000001834 */
[C---:B------:R-:W-:Y:S04]  /*cf50*/  HMMA.16816.F32 R56, R116.reuse, R120, R56 ;  /* 0x000000787438723c */ /* 0x040fe80000001838 */
[----:B-1----:R-:W-:Y:S04]  /*cf60*/  FFMA.FTZ R106, R222, c[0x0][0x2d0], -R177 ;  /* 0x0000b400de6a7a23 */ /* 0x002fe800000108b1 */
[-C--:B------:R-:W-:Y:S01]  /*cf70*/  HMMA.16816.F32 R60, R116, R122.reuse, R60 ;  /* 0x0000007a743c723c */ /* 0x080fe2000000183c */
[----:B------:R1:W2:Y:S07]  /*cf80*/  MUFU.EX2 R238, R106 ;  /* 0x0000006a00ee7308 */ /* 0x0002ae0000000800 */
[C---:B------:R-:W-:Y:S01]  /*cf90*/  HMMA.16816.F32 R64, R112.reuse, R122, R64 ;  /* 0x0000007a7040723c */ /* 0x040fe20000001840 */
[----:B------:R-:W3:Y:S07]  /*cfa0*/  LDSM.16.MT88.4 R120, [R206+0x2000] ;  /* 0x00200000ce78783b */ /* 0x000eee0000004200 */
[-C--:B------:R-:W-:Y:S08]  /*cfb0*/  HMMA.16816.F32 R68, R112, R124.reuse, R68 ;  /* 0x0000007c7044723c */ /* 0x080ff00000001844 */
[C---:B------:R-:W-:Y:S04]  /*cfc0*/  HMMA.16816.F32 R72, R116.reuse, R124, R72 ;  /* 0x0000007c7448723c */ /* 0x040fe80000001848 */
[--C-:B-1----:R-:W-:Y:S04]  /*cfd0*/  FFMA.FTZ R106, R226, c[0x0][0x2d0], -R2.reuse ;  /* 0x0000b400e26a7a23 */ /* 0x102fe80000010802 */
[-C--:B------:R-:W-:Y:S01]  /*cfe0*/  HMMA.16816.F32 R76, R116, R126.reuse, R76 ;  /* 0x0000007e744c723c */ /* 0x080fe2000000184c */
[----:B------:R1:W-:Y:S07]  /*cff0*/  MUFU.EX2 R194, R106 ;  /* 0x0000006a00c27308 */ /* 0x0003ee0000000800 */
[C---:B------:R-:W-:Y:S01]  /*d000*/  HMMA.16816.F32 R80, R112.reuse, R126, R80 ;  /* 0x0000007e7050723c */ /* 0x040fe20000001850 */
[----:B------:R-:W2:Y:S07]  /*d010*/  LDSM.16.MT88.4 R124, [R205+0x400] ;  /* 0x00040000cd7c783b */ /* 0x000eae0000004200 */
[-C--:B---3--:R-:W-:Y:S08]  /*d020*/  HMMA.16816.F32 R84, R112, R120.reuse, R84 ;  /* 0x000000787054723c */ /* 0x088ff00000001854 */
[C---:B------:R-:W-:Y:S04]  /*d030*/  HMMA.16816.F32 R88, R116.reuse, R120, R88 ;  /* 0x000000787458723c */ /* 0x040fe80000001858 */
[----:B-1----:R-:W-:Y:S04]  /*d040*/  FFMA.FTZ R106, R227, c[0x0][0x2d0], -R2 ;  /* 0x0000b400e36a7a23 */ /* 0x002fe80000010802 */
[-C--:B------:R-:W-:Y:S01]  /*d050*/  HMMA.16816.F32 R92, R116, R122.reuse, R92 ;  /* 0x0000007a745c723c */ /* 0x080fe2000000185c */
[----:B------:R1:W3:Y:S06]  /*d060*/  MUFU.EX2 R195, R106 ;  /* 0x0000006a00c37308 */ /* 0x0002ec0000000800 */
[----:B----4-:R-:W-:Y:S01]  /*d070*/  F2FP.PACK_AB R116, R240, R241 ;  /* 0x000000f1f074723e */ /* 0x010fe200000000ff */
[----:B------:R-:W-:Y:S01]  /*d080*/  HMMA.16816.F32 R96, R112, R122, R96 ;  /* 0x0000007a7060723c */ /* 0x000fe20000001860 */
[----:B------:R-:W4:Y:S03]  /*d090*/  LDSM.16.MT88.4 R120, [R205+0x1400] ;  /* 0x00140000cd78783b */ /* 0x000f260000004200 */
[----:B-----5:R-:W-:Y:S02]  /*d0a0*/  F2FP.PACK_AB R117, R197, R198 ;  /* 0x000000c6c575723e */ /* 0x020fe400000000ff */
[----:B--2---:R-:W-:Y:S02]  /*d0b0*/  F2FP.PACK_AB R118, R238, R239 ;  /* 0x000000efee76723e */ /* 0x004fe400000000ff */
[----:B------:R-:W-:Y:S04]  /*d0c0*/  F2FP.PACK_AB R112, R248, R249 ;  /* 0x000000f9f870723e */ /* 0x000fe800000000ff */
[----:B------:R-:W-:Y:S02]  /*d0d0*/  F2FP.PACK_AB R114, R246, R247 ;  /* 0x000000f7f672723e */ /* 0x000fe400000000ff */
[----:B------:R-:W-:Y:S02]  /*d0e0*/  F2FP.PACK_AB R113, R244, R245 ;  /* 0x000000f5f471723e */ /* 0x000fe400000000ff */
[----:B------:R-:W-:Y:S01]  /*d0f0*/  F2FP.PACK_AB R115, R242, R243 ;  /* 0x000000f3f273723e */ /* 0x000fe200000000ff */
[--C-:B-1----:R-:W-:Y:S01]  /*d100*/  FFMA.FTZ R106, R232, c[0x0][0x2d0], -R111.reuse ;  /* 0x0000b400e86a7a23 */ /* 0x102fe2000001086f */
[----:B---3--:R-:W-:Y:S03]  /*d110*/  F2FP.PACK_AB R119, R195, R194 ;  /* 0x000000c2c377723e */ /* 0x008fe600000000ff */
[----:B------:R1:W-:Y:S02]  /*d120*/  MUFU.EX2 R237, R106 ;  /* 0x0000006a00ed7308 */ /* 0x0003e40000000800 */
[-C--:B------:R-:W-:Y:S08]  /*d130*/  HMMA.16816.F32 R4, R112, R124.reuse, R4 ;  /* 0x0000007c7004723c */ /* 0x080ff00000001804 */
[C---:B------:R-:W-:Y:S08]  /*d140*/  HMMA.16816.F32 R8, R116.reuse, R124, R8 ;  /* 0x0000007c7408723c */ /* 0x040ff00000001808 */
[-C--:B------:R-:W-:Y:S04]  /*d150*/  HMMA.16816.F32 R12, R116, R126.reuse, R12 ;  /* 0x0000007e740c723c */ /* 0x080fe8000000180c */
[--C-:B-1----:R-:W-:Y:S04]  /*d160*/  FFMA.FTZ R106, R231, c[0x0][0x2d0], -R111.reuse ;  /* 0x0000b400e76a7a23 */ /* 0x102fe8000001086f */
[C---:B------:R-:W-:Y:S01]  /*d170*/  HMMA.16816.F32 R16, R112.reuse, R126, R16 ;  /* 0x0000007e7010723c */ /* 0x040fe20000001810 */
[----:B------:R-:W1:Y:S01]  /*d180*/  LDSM.16.MT88.4 R124, [R206+0x1400] ;  /* 0x00140000ce7c783b */ /* 0x000e620000004200 */
[----:B------:R2:W3:Y:S06]  /*d190*/  MUFU.EX2 R236, R106 ;  /* 0x0000006a00ec7308 */ /* 0x0004ec0000000800 */
[-C--:B------:R-:W-:Y:S08]  /*d1a0*/  HMMA.16816.F32 R20, R112, R128.reuse, R20 ;  /* 0x000000807014723c */ /* 0x080ff00000001814 */
[C---:B------:R-:W-:Y:S08]  /*d1b0*/  HMMA.16816.F32 R24, R116.reuse, R128, R24 ;  /* 0x000000807418723c */ /* 0x040ff00000001818 */
[-C--:B------:R-:W-:Y:S04]  /*d1c0*/  HMMA.16816.F32 R28, R116, R130.reuse, R28 ;  /* 0x00000082741c723c */ /* 0x080fe8000000181c */
[--C-:B--2---:R-:W-:Y:S02]  /*d1d0*/  FFMA.FTZ R106, R233, c[0x0][0x2d0], -R176.reuse ;  /* 0x0000b400e96a7a23 */ /* 0x104fe400000108b0 */
[----:B------:R2:W-:Y:S02]  /*d1e0*/  MUFU.EX2 R233, R107 ;  /* 0x0000006b00e97308 */ /* 0x0005e40000000800 */
[C---:B------:R-:W-:Y:S01]  /*d1f0*/  HMMA.16816.F32 R32, R112.reuse, R130, R32 ;  /* 0x000000827020723c */ /* 0x040fe20000001820 */
[----:B------:R-:W5:Y:S07]  /*d200*/  LDSM.16.MT88.4 R128, [R205+0x2400] ;  /* 0x00240000cd80783b */ /* 0x000f6e0000004200 */
[-C--:B----4-:R-:W-:Y:S01]  /*d210*/  HMMA.16816.F32 R36, R112, R120.reuse, R36 ;  /* 0x000000787024723c */ /* 0x090fe20000001824 */
[----:B------:R4:W1:Y:S07]  /*d220*/  MUFU.EX2 R235, R106 ;  /* 0x0000006a00eb7308 */ /* 0x00086e0000000800 */
[C---:B------:R-:W-:Y:S04]  /*d230*/  HMMA.16816.F32 R40, R116.reuse, R120, R40 ;  /* 0x000000787428723c */ /* 0x040fe80000001828 */
[--C-:B--2---:R-:W-:Y:S04]  /*d240*/  FFMA.FTZ R107, R149, c[0x0][0x2d0], -R176.reuse ;  /* 0x0000b400956b7a23 */ /* 0x104fe800000108b0 */
[-C--:B------:R-:W-:Y:S01]  /*d250*/  HMMA.16816.F32 R44, R116, R122.reuse, R44 ;  /* 0x0000007a742c723c */ /* 0x080fe2000000182c */
[----:B------:R-:W-:Y:S07]  /*d260*/  MUFU.EX2 R231, R107 ;  /* 0x0000006b00e77308 */ /* 0x000fee0000000800 */
[C---:B------:R-:W-:Y:S01]  /*d270*/  HMMA.16816.F32 R48, R112.reuse, R122, R48 ;  /* 0x0000007a7030723c */ /* 0x040fe20000001830 */
[----:B------:R-:W2:Y:S03]  /*d280*/  LDSM.16.MT88.4 R120, [R206+0x2400] ;  /* 0x00240000ce78783b */ /* 0x000ea60000004200 */
[--C-:B----4-:R-:W-:Y:S04]  /*d290*/  FFMA.FTZ R106, R228, c[0x0][0x2d0], -R111.reuse ;  /* 0x0000b400e46a7a23 */ /* 0x110fe8000001086f */
[-C--:B-1----:R-:W-:Y:S01]  /*d2a0*/  HMMA.16816.F32 R52, R112, R124.reuse, R52 ;  /* 0x0000007c7034723c */ /* 0x082fe20000001834 */
[----:B------:R1:W-:Y:S07]  /*d2b0*/  MUFU.EX2 R234, R106 ;  /* 0x0000006a00ea7308 */ /* 0x0003ee0000000800 */
[C---:B------:R-:W-:Y:S08]  /*d2c0*/  HMMA.16816.F32 R56, R116.reuse, R124, R56 ;  /* 0x0000007c7438723c */ /* 0x040ff00000001838 */
[-C--:B------:R-:W-:Y:S08]  /*d2d0*/  HMMA.16816.F32 R60, R116, R126.reuse, R60 ;  /* 0x0000007e743c723c */ /* 0x080ff0000000183c */
[C---:B------:R-:W-:Y:S01]  /*d2e0*/  HMMA.16816.F32 R64, R112.reuse, R126, R64 ;  /* 0x0000007e7040723c */ /* 0x040fe20000001840 */
[----:B------:R-:W4:Y:S03]  /*d2f0*/  LDSM.16.MT88.4 R124, [R205+0x800] ;  /* 0x00080000cd7c783b */ /* 0x000f260000004200 */
[----:B-1----:R-:W-:Y:S04]  /*d300*/  FFMA.FTZ R106, R229, c[0x0][0x2d0], -R111 ;  /* 0x0000b400e56a7a23 */ /* 0x002fe8000001086f */
[-C--:B-----5:R-:W-:Y:S01]  /*d310*/  HMMA.16816.F32 R68, R112, R128.reuse, R68 ;  /* 0x000000807044723c */ /* 0x0a0fe20000001844 */
[----:B------:R1:W5:Y:S07]  /*d320*/  MUFU.EX2 R232, R106 ;  /* 0x0000006a00e87308 */ /* 0x00036e0000000800 */
[C---:B------:R-:W-:Y:S08]  /*d330*/  HMMA.16816.F32 R72, R116.reuse, R128, R72 ;  /* 0x000000807448723c */ /* 0x040ff00000001848 */
[-C--:B------:R-:W-:Y:S08]  /*d340*/  HMMA.16816.F32 R76, R116, R130.reuse, R76 ;  /* 0x00000082744c723c */ /* 0x080ff0000000184c */
[C---:B------:R-:W-:Y:S01]  /*d350*/  HMMA.16816.F32 R80, R112.reuse, R130, R80 ;  /* 0x000000827050723c */ /* 0x040fe20000001850 */
[----:B------:R-:W4:Y:S03]  /*d360*/  LDSM.16.MT88.4 R128, [R206+0x800] ;  /* 0x00080000ce80783b */ /* 0x000f260000004200 */
[----:B-1----:R-:W-:Y:S04]  /*d370*/  FFMA.FTZ R106, R230, c[0x0][0x2d0], -R176 ;  /* 0x0000b400e66a7a23 */ /* 0x002fe800000108b0 */
[-C--:B--2---:R-:W-:Y:S01]  /*d380*/  HMMA.16816.F32 R84, R112, R120.reuse, R84 ;  /* 0x000000787054723c */ /* 0x084fe20000001854 */
[----:B------:R1:W2:Y:S07]  /*d390*/  MUFU.EX2 R230, R106 ;  /* 0x0000006a00e67308 */ /* 0x0002ae0000000800 */
[C---:B------:R-:W-:Y:S08]  /*d3a0*/  HMMA.16816.F32 R88, R116.reuse, R120, R88 ;  /* 0x000000787458723c */ /* 0x040ff00000001858 */
[-C--:B------:R-:W-:Y:S08]  /*d3b0*/  HMMA.16816.F32 R92, R116, R122.reuse, R92 ;  /* 0x0000007a745c723c */ /* 0x080ff0000000185c */
[----:B------:R-:W-:Y:S01]  /*d3c0*/  HMMA.16816.F32 R96, R112, R122, R96 ;  /* 0x0000007a7060723c */ /* 0x000fe20000001860 */
[----:B------:R-:W4:Y:S03]  /*d3d0*/  LDSM.16.MT88.4 R120, [R205+0x1800] ;  /* 0x00180000cd78783b */ /* 0x000f260000004200 */
[--C-:B-1----:R-:W-:Y:S03]  /*d3e0*/  FFMA.FTZ R106, R148, c[0x0][0x2d0], -R177.reuse ;  /* 0x0000b400946a7a23 */ /* 0x102fe600000108b1 */
[----:B---3--:R-:W-:Y:S01]  /*d3f0*/  F2FP.PACK_AB R112, R236, R237 ;  /* 0x000000edec70723e */ /* 0x008fe200000000ff */
[----:B------:R1:W-:Y:S01]  /*d400*/  MUFU.EX2 R228, R106 ;  /* 0x0000006a00e47308 */ /* 0x0003e20000000800 */
[----:B------:R-:W-:Y:S03]  /*d410*/  F2FP.PACK_AB R113, R233, R235 ;  /* 0x000000ebe971723e */ /* 0x000fe600000000ff */
[----:B-----5:R-:W-:Y:S02]  /*d420*/  F2FP.PACK_AB R114, R232, R234 ;  /* 0x000000eae872723e */ /* 0x020fe400000000ff */
[----:B--2---:R-:W-:Y:S07]  /*d430*/  F2FP.PACK_AB R115, R231, R230 ;  /* 0x000000e6e773723e */ /* 0x004fee00000000ff */
[-C--:B----4-:R-:W-:Y:S03]  /*d440*/  HMMA.16816.F32 R4, R112, R124.reuse, R4 ;  /* 0x0000007c7004723c */ /* 0x090fe60000001804 */
[--C-:B-1----:R-:W-:Y:S01]  /*d450*/  FFMA.FTZ R106, R147, c[0x0][0x2d0], -R177.reuse ;  /* 0x0000b400936a7a23 */ /* 0x102fe200000108b1 */
[----:B------:R-:W-:Y:S02]  /*d460*/  MOV R147, R146 ;  /* 0x0000009200937202 */ /* 0x000fe40000000f00 */
[----:B------:R-:W-:Y:S01]  /*d470*/  MOV R146, R144 ;  /* 0x0000009000927202 */ /* 0x000fe20000000f00 */
[----:B------:R1:W2:Y:S01]  /*d480*/  MUFU.EX2 R229, R106 ;  /* 0x0000006a00e57308 */ /* 0x0002a20000000800 */
[----:B------:R-:W-:Y:S04]  /*d490*/  MOV R144, R143 ;  /* 0x0000008f00907202 */ /* 0x000fe80000000f00 */
[----:B------:R-:W-:Y:S02]  /*d4a0*/  MOV R143, R136 ;  /* 0x00000088008f7202 */ /* 0x000fe40000000f00 */
[----:B------:R-:W-:Y:S01]  /*d4b0*/  MOV R136, R188 ;  /* 0x000000bc00887202 */ /* 0x000fe20000000f00 */
[--C-:B-1----:R-:W-:Y:S01]  /*d4c0*/  FFMA.FTZ R106, R145, c[0x0][0x2d0], -R2.reuse ;  /* 0x0000b400916a7a23 */ /* 0x102fe20000010802 */
[----:B------:R-:W-:Y:S02]  /*d4d0*/  MOV R145, R193 ;  /* 0x000000c100917202 */ /* 0x000fe40000000f00 */
[----:B------:R-:W-:Y:S01]  /*d4e0*/  MOV R193, R142 ;  /* 0x0000008e00c17202 */ /* 0x000fe20000000f00 */
[----:B------:R1:W-:Y:S01]  /*d4f0*/  MUFU.EX2 R188, R106 ;  /* 0x0000006a00bc7308 */ /* 0x0003e20000000800 */
[----:B------:R-:W-:Y:S02]  /*d500*/  MOV R142, R189 ;  /* 0x000000bd008e7202 */ /* 0x000fe40000000f00 */
[----:B--2---:R-:W-:Y:S01]  /*d510*/  F2FP.PACK_AB R116, R229, R228 ;  /* 0x000000e4e574723e */ /* 0x004fe200000000ff */
[--C-:B-1----:R-:W-:Y:S06]  /*d520*/  FFMA.FTZ R106, R110, c[0x0][0x2d0], -R2.reuse ;  /* 0x0000b4006e6a7a23 */ /* 0x102fec0000010802 */
[----:B------:R1:W2:Y:S02]  /*d530*/  MUFU.EX2 R189, R106 ;  /* 0x0000006a00bd7308 */ /* 0x0002a40000000800 */
[--C-:B-1----:R-:W-:Y:S01]  /*d540*/  FFMA.FTZ R106, R147, c[0x0][0x2d0], -R177.reuse ;  /* 0x0000b400936a7a23 */ /* 0x102fe200000108b1 */
[----:B--2---:R-:W-:Y:S07]  /*d550*/  F2FP.PACK_AB R117, R189, R188 ;  /* 0x000000bcbd75723e */ /* 0x004fee00000000ff */
[----:B------:R1:W-:Y:S02]  /*d560*/  MUFU.EX2 R226, R106 ;  /* 0x0000006a00e27308 */ /* 0x0003e40000000800 */
[----:B-1----:R-:W-:Y:S08]  /*d570*/  FFMA.FTZ R106, R146, c[0x0][0x2d0], -R177 ;  /* 0x0000b400926a7a23 */ /* 0x002ff000000108b1 */
[----:B------:R1:W2:Y:S02]  /*d580*/  MUFU.EX2 R227, R106 ;  /* 0x0000006a00e37308 */ /* 0x0002a40000000800 */
[--C-:B-1----:R-:W-:Y:S01]  /*d590*/  FFMA.FTZ R106, R144, c[0x0][0x2d0], -R2.reuse ;  /* 0x0000b400906a7a23 */ /* 0x102fe20000010802 */
[----:B------:R-:W-:Y:S02]  /*d5a0*/  MOV R144, R193 ;  /* 0x000000c100907202 */ /* 0x000fe40000000f00 */
[----:B------:R-:W-:Y:S02]  /*d5b0*/  MOV R193, R143 ;  /* 0x0000008f00c17202 */ /* 0x000fe40000000f00 */
[----:B------:R-:W-:Y:S01]  /*d5c0*/  MOV R143, R142 ;  /* 0x0000008e008f7202 */ /* 0x000fe20000000f00 */
[--C-:B------:R-:W-:Y:S01]  /*d5d0*/  FFMA.FTZ R107, R144, c[0x0][0x2d0], -R111.reuse ;  /* 0x0000b400906b7a23 */ /* 0x100fe2000001086f */
[----:B------:R-:W-:Y:S01]  /*d5e0*/  MOV R142, R136 ;  /* 0x00000088008e7202 */ /* 0x000fe20000000f00 */
[--C-:B------:R-:W-:Y:S01]  /*d5f0*/  FFMA.FTZ R110, R193, c[0x0][0x2d0], -R111.reuse ;  /* 0x0000b400c16e7a23 */ /* 0x100fe2000001086f */
[----:B------:R-:W-:Y:S01]  /*d600*/  MOV R136, R187 ;  /* 0x000000bb00887202 */ /* 0x000fe20000000f00 */
[----:B------:R-:W-:Y:S01]  /*d610*/  MUFU.EX2 R223, R107 ;  /* 0x0000006b00df7308 */ /* 0x000fe20000000800 */
[----:B--2---:R-:W-:Y:S02]  /*d620*/  F2FP.PACK_AB R118, R227, R226 ;  /* 0x000000e2e376723e */ /* 0x004fe400000000ff */
[----:B------:R-:W-:Y:S02]  /*d630*/  MOV R193, R142 ;  /* 0x0000008e00c17202 */ /* 0x000fe40000000f00 */
[----:B------:R-:W-:Y:S02]  /*d640*/  MOV R142, R203 ;  /* 0x000000cb008e7202 */ /* 0x000fe40000000f00 */
[----:B------:R-:W-:Y:S02]  /*d650*/  MOV R144, R141 ;  /* 0x0000008d00907202 */ /* 0x000fe40000000f00 */
[----:B------:R-:W-:Y:S01]  /*d660*/  MOV R141, R138 ;  /* 0x0000008a008d7202 */ /* 0x000fe20000000f00 */
[----:B------:R1:W-:Y:S01]  /*d670*/  MUFU.EX2 R187, R106 ;  /* 0x0000006a00bb7308 */ /* 0x0003e20000000800 */
[----:B------:R-:W-:Y:S09]  /*d680*/  MOV R138, R135 ;  /* 0x00000087008a7202 */ /* 0x000ff20000000f00 */
[----:B------:R-:W-:Y:S10]  /*d690*/  MUFU.EX2 R201, R110 ;  /* 0x0000006e00c97308 */ /* 0x000ff40000000800 */
[----:B------:R-:W-:Y:S01]  /*d6a0*/  MUFU.EX2 R107, R108 ;  /* 0x0000006c006b7308 */ /* 0x000fe20000000800 */
[----:B-1----:R-:W-:Y:S09]  /*d6b0*/  FFMA.FTZ R106, R186, c[0x0][0x2d0], -R2 ;  /* 0x0000b400ba6a7a23 */ /* 0x002ff20000010802 */
[----:B------:R-:W1:Y:S02]  /*d6c0*/  MUFU.EX2 R186, R106 ;  /* 0x0000006a00ba7308 */ /* 0x000e640000000800 */
[----:B-1----:R-:W-:Y:S01]  /*d6d0*/  F2FP.PACK_AB R119, R186, R187 ;  /* 0x000000bbba77723e */ /* 0x002fe200000000ff */
[--C-:B------:R-:W-:Y:S02]  /*d6e0*/  FFMA.FTZ R106, R145, c[0x0][0x2d0], -R111.reuse ;  /* 0x0000b400916a7a23 */ /* 0x100fe4000001086f */
[----:B------:R-:W-:Y:S01]  /*d6f0*/  FFMA.FTZ R111, R143, c[0x0][0x2d0], -R111 ;  /* 0x0000b4008f6f7a23 */ /* 0x000fe2000001086f */
[----:B------:R-:W-:Y:S04]  /*d700*/  MOV R143, R139 ;  /* 0x0000008b008f7202 */ /* 0x000fe80000000f00 */
[----:B------:R1:W2:Y:S01]  /*d710*/  MUFU.EX2 R222, R106 ;  /* 0x0000006a00de7308 */ /* 0x0002a20000000800 */
[----:B------:R-:W-:Y:S01]  /*d720*/  MOV R139, R134 ;  /* 0x00000086008b7202 */ /* 0x000fe20000000f00 */
[C---:B------:R-:W-:Y:S08]  /*d730*/  HMMA.16816.F32 R8, R116.reuse, R124, R8 ;  /* 0x0000007c7408723c */ /* 0x040ff00000001808 */
[-C--:B------:R-:W-:Y:S01]  /*d740*/  HMMA.16816.F32 R12, R116, R126.reuse, R12 ;  /* 0x0000007e740c723c */ /* 0x080fe2000000180c */
[----:B------:R3:W-:Y:S07]  /*d750*/  MUFU.EX2 R200, R111 ;  /* 0x0000006f00c87308 */ /* 0x0007ee0000000800 */
[C---:B------:R-:W-:Y:S01]  /*d760*/  HMMA.16816.F32 R16, R112.reuse, R126, R16 ;  /* 0x0000007e7010723c */ /* 0x040fe20000001810 */
[----:B------:R-:W4:Y:S03]  /*d770*/  LDSM.16.MT88.4 R124, [R206+0x1800] ;  /* 0x00180000ce7c783b */ /* 0x000f260000004200 */
[--C-:B-1----:R-:W-:Y:S01]  /*d780*/  FFMA.FTZ R106, R140, c[0x0][0x2d0], -R176.reuse ;  /* 0x0000b4008c6a7a23 */ /* 0x102fe200000108b0 */
[----:B------:R-:W-:Y:S03]  /*d790*/  MOV R140, R132 ;  /* 0x00000084008c7202 */ /* 0x000fe60000000f00 */
[-C--:B------:R-:W-:Y:S01]  /*d7a0*/  HMMA.16816.F32 R20, R112, R128.reuse, R20 ;  /* 0x000000807014723c */ /* 0x080fe20000001814 */
[----:B------:R1:W-:Y:S03]  /*d7b0*/  MUFU.EX2 R203, R106 ;  /* 0x0000006a00cb7308 */ /* 0x0003e60000000800 */
[----:B--2---:R-:W-:Y:S04]  /*d7c0*/  F2FP.PACK_AB R108, R223, R222 ;  /* 0x000000dedf6c723e */ /* 0x004fe800000000ff */
[C---:B------:R-:W-:Y:S01]  /*d7d0*/  HMMA.16816.F32 R24, R116.reuse, R128, R24 ;  /* 0x000000807418723c */ /* 0x040fe20000001818 */
[----:B------:R-:W2:Y:S04]  /*d7e0*/  LDL.LU R129, [R1+0x20] ;  /* 0x0000200001817983 */ /* 0x000ea80000300800 */
[----:B------:R-:W5:Y:S03]  /*d7f0*/  LDL.LU R128, [R1+0x24] ;  /* 0x0000240001807983 */ /* 0x000f660000300800 */
[-C--:B------:R-:W-:Y:S01]  /*d800*/  HMMA.16816.F32 R28, R116, R130.reuse, R28 ;  /* 0x00000082741c723c */ /* 0x080fe2000000181c */
[----:B---3--:R-:W3:Y:S04]  /*d810*/  LDL.LU R111, [R1+0x28] ;  /* 0x00002800016f7983 */ /* 0x008ee80000300800 */
[----:B------:R-:W3:Y:S03]  /*d820*/  LDL.LU R110, [R1+0x2c] ;  /* 0x00002c00016e7983 */ /* 0x000ee60000300800 */
[C---:B------:R-:W-:Y:S04]  /*d830*/  HMMA.16816.F32 R32, R112.reuse, R130, R32 ;  /* 0x000000827020723c */ /* 0x040fe80000001820 */
[--C-:B-1----:R-:W-:Y:S01]  /*d840*/  FFMA.FTZ R106, R137, c[0x0][0x2d0], -R176.reuse ;  /* 0x0000b400896a7a23 */ /* 0x102fe200000108b0 */
[----:B------:R-:W-:Y:S02]  /*d850*/  MOV R137, R133 ;  /* 0x0000008500897202 */ /* 0x000fe40000000f00 */
[----:B------:R-:W1:Y:S01]  /*d860*/  LDSM.16.MT88.4 R132, [R205+0x2800] ;  /* 0x00280000cd84783b */ /* 0x000e620000004200 */
[-C--:B------:R-:W-:Y:S01]  /*d870*/  HMMA.16816.F32 R36, R112, R120.reuse, R36 ;  /* 0x000000787024723c */ /* 0x080fe20000001824 */
[----:B------:R4:W-:Y:S07]  /*d880*/  MUFU.EX2 R221, R106 ;  /* 0x0000006a00dd7308 */ /* 0x0009ee0000000800 */
[C---:B------:R-:W-:Y:S08]  /*d890*/  HMMA.16816.F32 R40, R116.reuse, R120, R40 ;  /* 0x000000787428723c */ /* 0x040ff00000001828 */
[-C--:B------:R-:W-:Y:S08]  /*d8a0*/  HMMA.16816.F32 R44, R116, R122.reuse, R44 ;  /* 0x0000007a742c723c */ /* 0x080ff0000000182c */
[C---:B------:R-:W-:Y:S01]  /*d8b0*/  HMMA.16816.F32 R48, R112.reuse, R122, R48 ;  /* 0x0000007a7030723c */ /* 0x040fe20000001830 */
[----:B------:R-:W1:Y:S03]  /*d8c0*/  LDSM.16.MT88.4 R120, [R206+0x2800] ;  /* 0x00280000ce78783b */ /* 0x000e660000004200 */
[--C-:B----4-:R-:W-:Y:S01]  /*d8d0*/  FFMA.FTZ R106, R144, c[0x0][0x2d0], -R176.reuse ;  /* 0x0000b400906a7a23 */ /* 0x110fe200000108b0 */
[----:B------:R-:W-:Y:S03]  /*d8e0*/  MOV R144, R141 ;  /* 0x0000008d00907202 */ /* 0x000fe60000000f00 */
[-C--:B------:R-:W-:Y:S01]  /*d8f0*/  HMMA.16816.F32 R52, R112, R124.reuse, R52 ;  /* 0x0000007c7034723c */ /* 0x080fe20000001834 */
[----:B------:R4:W-:Y:S07]  /*d900*/  MUFU.EX2 R199, R106 ;  /* 0x0000006a00c77308 */ /* 0x0009ee0000000800 */
[C---:B------:R-:W-:Y:S08]  /*d910*/  HMMA.16816.F32 R56, R116.reuse, R124, R56 ;  /* 0x0000007c7438723c */ /* 0x040ff00000001838 */
[-C--:B------:R-:W-:Y:S08]  /*d920*/  HMMA.16816.F32 R60, R116, R126.reuse, R60 ;  /* 0x0000007e743c723c */ /* 0x080ff0000000183c */
[C---:B------:R-:W-:Y:S01]  /*d930*/  HMMA.16816.F32 R64, R112.reuse, R126, R64 ;  /* 0x0000007e7040723c */ /* 0x040fe20000001840 */
[----:B------:R-:W2:Y:S03]  /*d940*/  LDSM.16.MT88.4 R124, [R205+0xc00] ;  /* 0x000c0000cd7c783b */ /* 0x000ea60000004200 */
[----:B----4-:R-:W-:Y:S04]  /*d950*/  FFMA.FTZ R106, R193, c[0x0][0x2d0], -R176 ;  /* 0x0000b400c16a7a23 */ /* 0x010fe800000108b0 */
[-C--:B-1----:R-:W-:Y:S01]  /*d960*/  HMMA.16816.F32 R68, R112, R132.reuse, R68 ;  /* 0x000000847044723c */ /* 0x082fe20000001844 */
[----:B------:R1:W-:Y:S07]  /*d970*/  MUFU.EX2 R196, R106 ;  /* 0x0000006a00c47308 */ /* 0x0003ee0000000800 */
[C---:B------:R-:W-:Y:S08]  /*d980*/  HMMA.16816.F32 R72, R116.reuse, R132, R72 ;  /* 0x000000847448723c */ /* 0x040ff00000001848 */
[-C--:B------:R-:W-:Y:S08]  /*d990*/  HMMA.16816.F32 R76, R116, R134.reuse, R76 ;  /* 0x00000086744c723c */ /* 0x080ff0000000184c */
[C---:B------:R-:W-:Y:S04]  /*d9a0*/  HMMA.16816.F32 R80, R112.reuse, R134, R80 ;  /* 0x000000867050723c */ /* 0x040fe80000001850 */
[--C-:B-1----:R-:W-:Y:S04]  /*d9b0*/  FFMA.FTZ R106, R143, c[0x0][0x2d0], -R177.reuse ;  /* 0x0000b4008f6a7a23 */ /* 0x102fe800000108b1 */
[-C--:B------:R-:W-:Y:S01]  /*d9c0*/  HMMA.16816.F32 R84, R112, R120.reuse, R84 ;  /* 0x000000787054723c */ /* 0x080fe20000001854 */
[----:B------:R1:W-:Y:S07]  /*d9d0*/  MUFU.EX2 R192, R106 ;  /* 0x0000006a00c07308 */ /* 0x0003ee0000000800 */
[C---:B------:R-:W-:Y:S08]  /*d9e0*/  HMMA.16816.F32 R88, R116.reuse, R120, R88 ;  /* 0x000000787458723c */ /* 0x040ff00000001858 */
[-C--:B------:R-:W-:Y:S08]  /*d9f0*/  HMMA.16816.F32 R92, R116, R122.reuse, R92 ;  /* 0x0000007a745c723c */ /* 0x080ff0000000185c */
[----:B------:R-:W-:Y:S04]  /*da00*/  HMMA.16816.F32 R96, R112, R122, R96 ;  /* 0x0000007a7060723c */ /* 0x000fe80000001860 */
[--C-:B-1----:R-:W-:Y:S04]  /*da10*/  FFMA.FTZ R106, R142, c[0x0][0x2d0], -R177.reuse ;  /* 0x0000b4008e6a7a23 */ /* 0x102fe800000108b1 */
[----:B------:R1:W4:Y:S04]  /*da20*/  MUFU.EX2 R193, R106 ;  /* 0x0000006a00c17308 */ /* 0x0003280000000800 */
[--C-:B-1----:R-:W-:Y:S01]  /*da30*/  FFMA.FTZ R106, R184, c[0x0][0x2d0], -R2.reuse ;  /* 0x0000b400b86a7a23 */ /* 0x102fe20000010802 */
[----:B----4-:R-:W-:Y:S05]  /*da40*/  F2FP.PACK_AB R176, R193, R192 ;  /* 0x000000c0c1b0723e */ /* 0x010fea00000000ff */
[----:B------:R1:W-:Y:S02]  /*da50*/  MUFU.EX2 R184, R106 ;  /* 0x0000006a00b87308 */ /* 0x0003e40000000800 */
[--C-:B-1----:R-:W-:Y:S02]  /*da60*/  FFMA.FTZ R106, R185, c[0x0][0x2d0], -R2.reuse ;  /* 0x0000b400b96a7a23 */ /* 0x102fe40000010802 */
[----:B------:R-:W-:Y:S01]  /*da70*/  FFMA.FTZ R2, R109, c[0x0][0x2d0], -R2 ;  /* 0x0000b4006d027a23 */ /* 0x000fe20000010802 */
[----:B------:R-:W-:Y:S05]  /*da80*/  F2FP.PACK_AB R109, R221, R203 ;  /* 0x000000cbdd6d723e */ /* 0x000fea00000000ff */
[----:B------:R1:W4:Y:S02]  /*da90*/  MUFU.EX2 R185, R106 ;  /* 0x0000006a00b97308 */ /* 0x0003240000000800 */
[--C-:B-1----:R-:W-:Y:S02]  /*daa0*/  FFMA.FTZ R106, R140, c[0x0][0x2d0], -R177.reuse ;  /* 0x0000b4008c6a7a23 */ /* 0x102fe400000108b1 */
[----:B------:R-:W1:Y:S06]  /*dab0*/  LDSM.16.MT88.4 R140, [R206+0xc00] ;  /* 0x000c0000ce8c783b */ /* 0x000e6c0000004200 */
[----:B------:R4:W-:Y:S02]  /*dac0*/  MUFU.EX2 R191, R106 ;  /* 0x0000006a00bf7308 */ /* 0x0009e40000000800 */
[----:B----4-:R-:W-:Y:S01]  /*dad0*/  FFMA.FTZ R106, R136, c[0x0][0x2d0], -R177 ;  /* 0x0000b400886a7a23 */ /* 0x010fe200000108b1 */
[----:B------:R-:W-:Y:S02]  /*dae0*/  MOV R136, R190 ;  /* 0x000000be00887202 */ /* 0x000fe40000000f00 */
[----:B------:R-:W-:Y:S05]  /*daf0*/  F2FP.PACK_AB R177, R185, R184 ;  /* 0x000000b8b9b1723e */ /* 0x000fea00000000ff */
[----:B------:R-:W4:Y:S10]  /*db00*/  MUFU.EX2 R190, R106 ;  /* 0x0000006a00be7308 */ /* 0x000f340000000800 */
[----:B------:R1:W1:Y:S01]  /*db10*/  MUFU.EX2 R106, R2 ;  /* 0x00000002006a7308 */ /* 0x0002620000000800 */
[----:B--2---:R-:W-:Y:S02]  /*db20*/  FFMA.FTZ R101, R101, R129, R144 ;  /* 0x0000008165657223 */ /* 0x004fe40000010090 */
[----:B-----5:R-:W-:Y:S02]  /*db30*/  FFMA.FTZ R100, R100, R128, R181 ;  /* 0x0000008064647223 */ /* 0x020fe400000100b5 */
[----:B------:R-:W-:Y:S02]  /*db40*/  FADD.FTZ R101, R183, R101 ;  /* 0x00000065b7657221 */ /* 0x000fe40000010000 */
[----:B---3--:R-:W-:Y:S01]  /*db50*/  FFMA.FTZ R3, R3, R111, R180 ;  /* 0x0000006f03037223 */ /* 0x008fe200000100b4 */
[----:B------:R-:W-:Y:S01]  /*db60*/  F2FP.PACK_AB R111, R196, R199 ;  /* 0x000000c7c46f723e */ /* 0x000fe200000000ff */
[----:B------:R-:W-:Y:S02]  /*db70*/  FADD.FTZ R100, R182, R100 ;  /* 0x00000064b6647221 */ /* 0x000fe40000010000 */
[----:B------:R-:W-:Y:S01]  /*db80*/  FFMA.FTZ R0, R0, R110, R178 ;  /* 0x0000006e00007223 */ /* 0x000fe200000100b2 */
[----:B------:R-:W-:Y:S01]  /*db90*/  F2FP.PACK_AB R110, R200, R201 ;  /* 0x000000c9c86e723e */ /* 0x000fe200000000ff */
[----:B------:R-:W2:Y:S01]  /*dba0*/  LDSM.16.MT88.4 R180, [R205+0x2c00] ;  /* 0x002c0000cdb4783b */ /* 0x000ea20000004200 */
[----:B----4-:R-:W-:Y:S01]  /*dbb0*/  F2FP.PACK_AB R178, R190, R191 ;  /* 0x000000bfbeb2723e */ /* 0x010fe200000000ff */
[----:B-1----:R-:W-:Y:S01]  /*dbc0*/  FADD.FTZ R2, R179, R0 ;  /* 0x00000000b3027221 */ /* 0x002fe20000010000 */
[----:B------:R-:W-:Y:S01]  /*dbd0*/  F2FP.PACK_AB R179, R106, R107 ;  /* 0x0000006b6ab3723e */ /* 0x000fe200000000ff */
[----:B------:R-:W-:Y:S01]  /*dbe0*/  FADD.FTZ R3, R250, R3 ;  /* 0x00000003fa037221 */ /* 0x000fe20000010000 */
[----:B------:R-:W-:Y:S01]  /*dbf0*/  MOV R250, R139 ;  /* 0x0000008b00fa7202 */ /* 0x000fe20000000f00 */
[-C--:B------:R-:W-:Y:S02]  /*dc00*/  HMMA.16816.F32 R112, R108, R124.reuse, R4 ;  /* 0x0000007c6c70723c */ /* 0x080fe40000001804 */
[----:B------:R-:W1:Y:S03]  /*dc10*/  LDSM.16.MT88.4 R4, [R206+0x2c00] ;  /* 0x002c0000ce04783b */ /* 0x000e660000004200 */
[----:B------:R-:W-:Y:S02]  /*dc20*/  FADD.FTZ R3, R252, R3 ;  /* 0x00000003fc037221 */ /* 0x000fe40000010000 */
[----:B------:R-:W-:Y:S01]  /*dc30*/  FADD.FTZ R2, R224, R2 ;  /* 0x00000002e0027221 */ /* 0x000fe20000010000 */
[C---:B------:R-:W-:Y:S04]  /*dc40*/  HMMA.16816.F32 R116, R176.reuse, R124, R8 ;  /* 0x0000007cb074723c */ /* 0x040fe80000001808 */
[----:B------:R-:W-:Y:S01]  /*dc50*/  FADD.FTZ R0, R138, R101 ;  /* 0x000000658a007221 */ /* 0x000fe20000010000 */
[----:B------:R-:W-:Y:S02]  /*dc60*/  MOV R101, R137 ;  /* 0x0000008900657202 */ /* 0x000fe40000000f00 */
[----:B------:R-:W-:Y:S01]  /*dc70*/  FADD.FTZ R10, R251, R3 ;  /* 0x00000003fb0a7221 */ /* 0x000fe20000010000 */
[-C--:B------:R-:W-:Y:S04]  /*dc80*/  HMMA.16816.F32 R120, R176, R126.reuse, R12 ;  /* 0x0000007eb078723c */ /* 0x080fe8000000180c */
[----:B------:R-:W-:Y:S01]  /*dc90*/  FADD.FTZ R0, R101, R0 ;  /* 0x0000000065007221 */ /* 0x000fe20000010000 */
[----:B------:R-:W-:Y:S01]  /*dca0*/  MOV R11, R136 ;  /* 0x00000088000b7202 */ /* 0x000fe20000000f00 */
        /* <DEDUP_REMOVED lines=40> */
[-C--:B--2---:R-:W-:Y:S04]  /*df30*/  HMMA.16816.F32 R68, R108, R180.reuse, R68 ;  /* 0x000000b46c44723c */ /* 0x084fe80000001844 */
[----:B------:R-:W-:Y:S02]  /*df40*/  FADD.FTZ R0, R234, R9 ;  /* 0x00000009ea007221 */ /* 0x000fe40000010000 */
[----:B------:R-:W-:Y:S02]  /*df50*/  FADD.FTZ R9, R230, R8 ;  /* 0x00000008e6097221 */ /* 0x000fe40000010000 */
[C---:B------:R-:W-:Y:S04]  /*df60*/  HMMA.16816.F32 R72, R176.reuse, R180, R72 ;  /* 0x000000b4b048723c */ /* 0x040fe80000001848 */
[----:B------:R-:W-:Y:S04]  /*df70*/  FADD.FTZ R8, R232, R0 ;  /* 0x00000000e8087221 */ /* 0x000fe80000010000 */
[-C--:B------:R-:W-:Y:S04]  /*df80*/  HMMA.16816.F32 R76, R176, R182.reuse, R76 ;  /* 0x000000b6b04c723c */ /* 0x080fe8000000184c */
[----:B------:R-:W-:Y:S04]  /*df90*/  FADD.FTZ R8, R222, R8 ;  /* 0x00000008de087221 */ /* 0x000fe80000010000 */
[C---:B------:R-:W-:Y:S08]  /*dfa0*/  HMMA.16816.F32 R80, R108.reuse, R182, R80 ;  /* 0x000000b66c50723c */ /* 0x040ff00000001850 */
[-C--:B-1----:R-:W-:Y:S08]  /*dfb0*/  HMMA.16816.F32 R84, R108, R4.reuse, R84 ;  /* 0x000000046c54723c */ /* 0x082ff00000001854 */
        /* <DEDUP_REMOVED lines=24> */
[----:B------:R1:W-:Y:S01]  /*e140*/  STL [R1+0x24], R3 ;  /* 0x0000240301007387 */ /* 0x0003e20000100800 */
[----:B------:R-:W-:Y:S01]  /*e150*/  FADD.FTZ R0, R106, R0 ;  /* 0x000000006a007221 */ /* 0x000fe20000010000 */
[----:B------:R-:W-:Y:S02]  /*e160*/  MOV R106, R103 ;  /* 0x00000067006a7202 */ /* 0x000fe40000000f00 */
[----:B------:R2:W-:Y:S04]  /*e170*/  STL [R1+0x28], R2 ;  /* 0x0000280201007387 */ /* 0x0005e80000100800 */
[----:B------:R3:W-:Y:S01]  /*e180*/  STL [R1+0x2c], R0 ;  /* 0x00002c0001007387 */ /* 0x0007e20000100800 */
[----:B-1----:R-:W-:Y:S02]  /*e190*/  MOV R3, R104 ;  /* 0x0000006800037202 */ /* 0x002fe40000000f00 */
[----:B--2---:R-:W-:Y:S01]  /*e1a0*/  MOV R2, R105 ;  /* 0x0000006900027202 */ /* 0x004fe20000000f00 */
[----:B------:R-:W-:-:S05]  /*e1b0*/  @P0 BRA `(.L_x_555) ;  /* 0xffffc32000000947 */ /* 0x000fca000383ffff */
.L_x_554:
[----:B------:R-:W-:Y:S02]  /*e1c0*/  MOV R10, 0x1f ;  /* 0x0000001f000a7802 */ /* 0x000fe40000000f00 */
[----:B------:R-:W-:Y:S01]  /*e1d0*/  MOV R9, 0xffffffff ;  /* 0xffffffff00097802 */ /* 0x000fe20000000f00 */
[----:B------:R-:W-:Y:S05]  /*e1e0*/  BRA.DIV ~URZ, `(.L_x_556) ;  /* 0x00002d727f007947 */ /* 0x000fea000b800000 */
[----:B---3--:R-:W2:Y:S04]  /*e1f0*/  LDL R0, [R1+0x20] ;  /* 0x0000200001007983 */ /* 0x008ea80000100800 */
[----:B--2---:R1:W2:Y:S02]  /*e200*/  SHFL.BFLY PT, R4, R0, 0x2, 0x1f ;  /* 0x0c401f0000047f89 */ /* 0x0042a400000e0000 */
.L_x_594:
[----:B-1----:R-:W3:Y:S02]  /*e210*/  LDL.LU R0, [R1+0x20] ;  /* 0x0000200001007983 */ /* 0x002ee40000300800 */
[----:B--23--:R-:W-:Y:S01]  /*e220*/  FADD.FTZ R4, R4, R0 ;  /* 0x0000000004047221 */ /* 0x00cfe20000010000 */
[----:B------:R-:W-:Y:S05]  /*e230*/  BRA.DIV ~URZ, `(.L_x_557) ;  /* 0x00002d827f007947 */ /* 0x000fea000b800000 */
[----:B------:R-:W2:Y:S04]  /*e240*/  LDL.LU R2, [R1+0x24] ;  /* 0x0000240001027983 */ /* 0x000ea80000300800 */
[----:B------:R-:W3:Y:S04]  /*e250*/  LDL.LU R0, [R1+0x28] ;  /* 0x0000280001007983 */ /* 0x000ee80000300800 */
[----:B------:R-:W4:Y:S04]  /*e260*/  LDL.LU R9, [R1+0x2c] ;  /* 0x00002c0001097983 */ /* 0x000f280000300800 */
[----:B--2---:R-:W1:Y:S04]  /*e270*/  SHFL.BFLY PT, R5, R2, 0x2, 0x1f ;  /* 0x0c401f0002057f89 */ /* 0x004e6800000e0000 */
[----:B---3--:R-:W2:Y:S04]  /*e280*/  SHFL.BFLY PT, R6, R0, 0x2, 0x1f ;  /* 0x0c401f0000067f89 */ /* 0x008ea800000e0000 */
[----:B----4-:R-:W3:Y:S01]  /*e290*/  SHFL.BFLY PT, R7, R9, 0x2, 0x1f ;  /* 0x0c401f0009077f89 */ /* 0x010ee200000e0000 */
[----:B-1----:R-:W-:-:S02]  /*e2a0*/  FADD.FTZ R5, R5, R2 ;  /* 0x0000000205057221 */ /* 0x002fc40000010000 */
[----:B--2---:R-:W-:-:S03]  /*e2b0*/  FADD.FTZ R6, R6, R0 ;  /* 0x0000000006067221 */ /* 0x004fc60000010000 */
[----:B------:R-:W1:Y:S01]  /*e2c0*/  SHFL.BFLY PT, R2, R5, 0x1, 0x1f ;  /* 0x0c201f0005027f89 */ /* 0x000e6200000e0000 */
[----:B---3--:R-:W-:-:S03]  /*e2d0*/  FADD.FTZ R7, R7, R9 ;  /* 0x0000000907077221 */ /* 0x008fc60000010000 */
[----:B------:R-:W2:Y:S04]  /*e2e0*/  SHFL.BFLY PT, R0, R4, 0x1, 0x1f ;  /* 0x0c201f0004007f89 */ /* 0x000ea800000e0000 */
[----:B------:R-:W3:Y:S04]  /*e2f0*/  SHFL.BFLY PT, R3, R6, 0x1, 0x1f ;  /* 0x0c201f0006037f89 */ /* 0x000ee800000e0000 */
[----:B------:R4:W4:Y:S01]  /*e300*/  SHFL.BFLY PT, R8, R7, 0x1, 0x1f ;  /* 0x0c201f0007087f89 */ /* 0x00092200000e0000 */
[----:B-1----:R-:W-:Y:S02]  /*e310*/  FADD.FTZ R5, R5, R2 ;  /* 0x0000000205057221 */ /* 0x002fe40000010000 */
[----:B--2---:R-:W-:-:S02]  /*e320*/  FADD.FTZ R4, R4, R0 ;  /* 0x0000000004047221 */ /* 0x004fc40000010000 */
[----:B---3--:R-:W-:-:S03]  /*e330*/  FADD.FTZ R6, R6, R3 ;  /* 0x0000000306067221 */ /* 0x008fc60000010000 */
.L_x_595:
[----:B------:R-:W-:Y:S01]  /*e340*/  FSETP.NE.FTZ.AND P3, PT, R4, RZ, PT ;  /* 0x000000ff0400720b */ /* 0x000fe20003f75000 */
[----:B------:R-:W-:Y:S01]  /*e350*/  CS2R R2, SRZ ;  /* 0x0000000000027805 */ /* 0x000fe2000001ff00 */
[----:B------:R-:W-:Y:S01]  /*e360*/  FSETP.NE.FTZ.AND P2, PT, R5, RZ, PT ;  /* 0x000000ff0500720b */ /* 0x000fe20003f55000 */
[----:B----4-:R-:W-:Y:S01]  /*e370*/  FADD.FTZ R7, R8, R7 ;  /* 0x0000000708077221 */ /* 0x010fe20000010000 */
[----:B------:R-:W-:Y:S02]  /*e380*/  FSETP.NE.FTZ.AND P1, PT, R6, RZ, PT ;  /* 0x000000ff0600720b */ /* 0x000fe40003f35000 */
[----:B------:R-:W-:Y:S02]  /*e390*/  MOV R0, RZ ;  /* 0x000000ff00007202 */ /* 0x000fe40000000f00 */
[----:B------:R-:W-:Y:S02]  /*e3a0*/  FSETP.NE.FTZ.AND P0, PT, R7, RZ, PT ;  /* 0x000000ff0700720b */ /* 0x000fe40003f15000 */
[----:B------:R-:W-:-:S02]  /*e3b0*/  MOV R47, 0xff800000 ;  /* 0xff800000002f7802 */ /* 0x000fc40000000f00 */
[----:B------:R-:W-:Y:S01]  /*e3c0*/  MOV R46, 0xff800000 ;  /* 0xff800000002e7802 */ /* 0x000fe20000000f00 */
[----:B------:R-:W1:Y:S01]  /*e3d0*/  @P3 MUFU.RCP R0, R4 ;  /* 0x0000000400003308 */ /* 0x000e620000001000 */
[----:B------:R-:W-:Y:S02]  /*e3e0*/  MOV R45, 0xff800000 ;  /* 0xff800000002d7802 */ /* 0x000fe40000000f00 */
[----:B------:R-:W-:Y:S02]  /*e3f0*/  MOV R44, 0xff800000 ;  /* 0xff800000002c7802 */ /* 0x000fe40000000f00 */
[----:B------:R-:W-:-:S03]  /*e400*/  @P1 MOV R13, 0x3f317218 ;  /* 0x3f317218000d1802 */ /* 0x000fc60000000f00 */
[----:B------:R-:W2:Y:S08]  /*e410*/  @P2 MUFU.RCP R3, R5 ;  /* 0x0000000500032308 */ /* 0x000eb00000001000 */
[----:B------:R-:W3:Y:S01]  /*e420*/  @P1 MUFU.RCP R2, R6 ;  /* 0x0000000600021308 */ /* 0x000ee20000001000 */
[C---:B-1----:R-:W-:Y:S02]  /*e430*/  FMUL.FTZ R112, R0.reuse, R112 ;  /* 0x0000007000707220 */ /* 0x042fe40000410000 */
[----:B------:R-:W-:-:S02]  /*e440*/  FMUL.FTZ R43, R0, R113 ;  /* 0x00000071002b7220 */ /* 0x000fc40000410000 */
[C---:B------:R-:W-:Y:S02]  /*e450*/  FMUL.FTZ R124, R0.reuse, R124 ;  /* 0x0000007c007c7220 */ /* 0x040fe40000410000 */
[C---:B------:R-:W-:Y:S01]  /*e460*/  FMUL.FTZ R40, R0.reuse, R125 ;  /* 0x0000007d00287220 */ /* 0x040fe20000410000 */
[----:B------:R-:W1:Y:S01]  /*e470*/  @P3 MUFU.LG2 R8, R4 ;  /* 0x0000000400083308 */ /* 0x000e620000000c00 */
[C---:B------:R-:W-:Y:S02]  /*e480*/  FMUL.FTZ R128, R0.reuse, R128 ;  /* 0x0000008000807220 */ /* 0x040fe40000410000 */
[C---:B------:R-:W-:Y:S02]  /*e490*/  FMUL.FTZ R37, R0.reuse, R129 ;  /* 0x0000008100257220 */ /* 0x040fe40000410000 */
[C---:B------:R-:W-:Y:S02]  /*e4a0*/  FMUL.FTZ R140, R0.reuse, R140 ;  /* 0x0000008c008c7220 */ /* 0x040fe40000410000 */
[C---:B------:R-:W-:Y:S01]  /*e4b0*/  FMUL.FTZ R34, R0.reuse, R141 ;  /* 0x0000008d00227220 */ /* 0x040fe20000410000 */
[----:B------:R4:W5:Y:S01]  /*e4c0*/  @P2 MUFU.LG2 R4, R5 ;  /* 0x0000000500042308 */ /* 0x0009620000000c00 */
[----:B------:R-:W-:-:S02]  /*e4d0*/  FMUL.FTZ R144, R0, R144 ;  /* 0x0000009000907220 */ /* 0x000fc40000410000 */
        /* <DEDUP_REMOVED lines=8> */
[----:B----4-:R-:W-:Y:S01]  /*e560*/  @P3 MOV R5, 0x3f317218 ;  /* 0x3f31721800053802 */ /* 0x010fe20000000f00 */
        /* <DEDUP_REMOVED lines=8> */
[----:B------:R-:W-:Y:S01]  /*e5f0*/  MOV R0, RZ ;  /* 0x000000ff00007202 */ /* 0x000fe20000000f00 */
[C---:B--2---:R-:W-:Y:S02]  /*e600*/  FMUL.FTZ R114, R3.reuse, R114 ;  /* 0x0000007203727220 */ /* 0x044fe40000410000 */
[C---:B------:R-:W-:Y:S02]  /*e610*/  FMUL.FTZ R42, R3.reuse, R115 ;  /* 0x00000073032a7220 */ /* 0x040fe40000410000 */
[C---:B------:R-:W-:Y:S01]  /*e620*/  FMUL.FTZ R126, R3.reuse, R126 ;  /* 0x0000007e037e7220 */ /* 0x040fe20000410000 */
[----:B------:R-:W-:Y:S01]  /*e630*/  @P0 MUFU.RCP R0, R7 ;  /* 0x0000000700000308 */ /* 0x000fe20000001000 */
        /* <DEDUP_REMOVED lines=22> */
[C---:B---3--:R-:W-:Y:S02]  /*e7a0*/  FMUL.FTZ R116, R2.reuse, R116 ;  /* 0x0000007402747220 */ /* 0x048fe40000410000 */
        /* <DEDUP_REMOVED lines=22> */
[----:B------:R-:W-:Y:S02]  /*e910*/  FMUL.FTZ R93, R2, R93 ;  /* 0x0000005d025d7220 */ /* 0x000fe40000410000 */
[----:B------:R-:W2:Y:S01]  /*e920*/  @P0 MUFU.LG2 R2, R7 ;  /* 0x0000000700020308 */ /* 0x000ea20000000c00 */
[----:B-1----:R-:W-:Y:S02]  /*e930*/  @P3 FMUL.FTZ R9, R8, 0.69314718246459960938 ;  /* 0x3f31721808093820 */ /* 0x002fe40000410000 */
[----:B-----5:R-:W-:Y:S02]  /*e940*/  @P2 FMUL.FTZ R8, R4, 0.69314718246459960938 ;  /* 0x3f31721804082820 */ /* 0x020fe40000410000 */
[----:B------:R-:W-:Y:S02]  /*e950*/  @P2 FMUL.FTZ R4, R3, c[0x0][0x2d0] ;  /* 0x0000b40003042a20 */ /* 0x000fe40000410000 */
[----:B------:R-:W-:-:S02]  /*e960*/  @P1 FMUL.FTZ R6, R6, 0.69314718246459960938 ;  /* 0x3f31721806061820 */ /* 0x000fc40000410000 */
[----:B------:R-:W-:Y:S02]  /*e970*/  @P1 FMUL.FTZ R3, R13, c[0x0][0x2d0] ;  /* 0x0000b4000d031a20 */ /* 0x000fe40000410000 */
[----:B------:R-:W-:Y:S02]  /*e980*/  @P3 FMUL.FTZ R5, R5, c[0x0][0x2d0] ;  /* 0x0000b40005053a20 */ /* 0x000fe40000410000 */
[----:B------:R-:W-:Y:S01]  /*e990*/  @P1 FFMA.FTZ R47, R3, R103, R6 ;  /* 0x00000067032f1223 */ /* 0x000fe20000010006 */
[----:B------:R-:W-:Y:S01]  /*e9a0*/  @P0 MOV R3, 0x3f317218 ;  /* 0x3f31721800030802 */ /* 0x000fe20000000f00 */
[----:B------:R-:W-:Y:S01]  /*e9b0*/  @P2 FFMA.FTZ R46, R4, R104, R8 ;  /* 0x00000068042e2223 */ /* 0x000fe20000010008 */
[----:B------:R-:W-:Y:S01]  /*e9c0*/  MOV R4, 0x1 ;  /* 0x0000000100047802 */ /* 0x000fe20000000f00 */
[----:B--2---:R-:W-:Y:S02]  /*e9d0*/  @P0 FMUL.FTZ R2, R2, 0.69314718246459960938 ;  /* 0x3f31721802020820 */ /* 0x004fe40000410000 */
[----:B------:R-:W-:-:S02]  /*e9e0*/  @P0 FMUL.FTZ R3, R3, c[0x0][0x2d0] ;  /* 0x0000b40003030a20 */ /* 0x000fc40000410000 */
[----:B------:R-:W-:Y:S02]  /*e9f0*/  @P3 FFMA.FTZ R45, R5, R105, R9 ;  /* 0x00000069052d3223 */ /* 0x000fe40000010009 */
        /* <DEDUP_REMOVED lines=23> */
[----:B------:R-:W-:Y:S01]  /*eb70*/  FMUL.FTZ R95, R0, R95 ;  /* 0x0000005f005f7220 */ /* 0x000fe20000410000 */
[----:B------:R-:W-:Y:S01]  /*eb80*/  PRMT R0, R4, 0x7610, R0 ;  /* 0x0000761004007816 */ /* 0x000fe20000000000 */
[----:B------:R-:W-:Y:S02]  /*eb90*/  @P0 FFMA.FTZ R44, R3, R102, R2 ;  /* 0x00000066032c0223 */ /* 0x000fe40000010002 */
.L_x_537:
[----:B-1----:R1:W5:Y:S01]  /*eba0*/  LDL R8, [R1+0x74] ;  /* 0x0000740001087983 */ /* 0x0023620000100800 */
[----:B------:R-:W-:Y:S03]  /*ebb0*/  BSSY B0, `(.L_x_558) ;  /* 0x0000012000007945 */ /* 0x000fe60003800000 */
[----:B------:R-:W2:Y:S02]  /*ebc0*/  S2R R48, SR_TID.X ;  /* 0x0000000000307919 */ /* 0x000ea40000002100 */
[----:B--2---:R-:W-:-:S13]  /*ebd0*/  LOP3.LUT P6, RZ, R48, 0x7f, RZ, 0xc0, !PT ;  /* 0x0000007f30ff7812 */ /* 0x004fda00078cc0ff */
[----:B------:R-:W-:Y:S05]  /*ebe0*/  @P6 BRA `(.L_x_559) ;  /* 0x000000e000006947 */ /* 0x000fea0003800000 */
[----:B-1----:R-:W1:Y:S01]  /*ebf0*/  S2R R4, SR_LANEID ;  /* 0x0000000000047919 */ /* 0x002e620000000000 */
[----:B------:R-:W-:Y:S01]  /*ec00*/  VOTEU.ANY UR4, UPT, PT ;  /* 0x0000000000047886 */ /* 0x000fe200038e0100 */
[----:B------:R-:W-:Y:S01]  /*ec10*/  IMAD.MOV.U32 R6, RZ, RZ, c[0x0][0x580] ;  /* 0x00016000ff067624 */ /* 0x000fe200078e00ff */
[----:B------:R-:W1:Y:S01]  /*ec20*/  FLO.U32 R3, UR4 ;  /* 0x0000000400037d00 */ /* 0x000e6200080e0000 */
[----:B------:R-:W-:-:S07]  /*ec30*/  IMAD.MOV.U32 R7, RZ, RZ, c[0x0][0x584] ;  /* 0x00016100ff077624 */ /* 0x000fce00078e00ff */
[----:B------:R-:W2:Y:S01]  /*ec40*/  POPC R2, UR4 ;  /* 0x0000000400027d09 */ /* 0x000ea20008000000 */
[----:B-1----:R-:W-:-:S13]  /*ec50*/  ISETP.EQ.U32.AND P0, PT, R3, R4, PT ;  /* 0x000000040300720c */ /* 0x002fda0003f02070 */
[----:B--2---:R-:W2:Y:S04]  /*ec60*/  @P0 ATOMG.E.ADD.STRONG.GPU PT, R2, [R6.64], R2 ;  /* 0x00000002060209a8 */ /* 0x004ea800081ee1c6 */
[----:B------:R-:W1:Y:S04]  /*ec70*/  S2R R4, SR_LTMASK ;  /* 0x0000000000047919 */ /* 0x000e680000003900 */
[----:B--2---:R1:W2:Y:S02]  /*ec80*/  SHFL.IDX PT, R3, R2, R3, 0x1f ;  /* 0x00001f0302037589 */ /* 0x0042a400000e0000 */
[----:B-1----:R-:W-:-:S06]  /*ec90*/  LOP3.LUT R2, R4, UR4, RZ, 0xc0, !PT ;  /* 0x0000000404027c12 */ /* 0x002fcc000f8ec0ff */
[----:B------:R-:W2:Y:S02]  /*eca0*/  POPC R2, R2 ;  /* 0x0000000200027309 */ /* 0x000ea40000000000 */
[----:B--2--5:R-:W-:-:S05]  /*ecb0*/  IADD3 R8, R3, c[0x0][0xc], R2 ;  /* 0x0000030003087a10 */ /* 0x024fca0007ffe002 */
[----:B------:R1:W-:Y:S02]  /*ecc0*/  STL [R1+0x74], R8 ;  /* 0x0000740801007387 */ /* 0x0003e40000100800 */
.L_x_559:
[----:B-1----:R-:W-:Y:S05]  /*ecd0*/  BSYNC B0 ;  /* 0x0000000000007941 */ /* 0x002fea0003800000 */
.L_x_558:
[----:B------:R-:W-:Y:S01]  /*ece0*/  PRMT R0, R0, 0x9910, RZ ;  /* 0x0000991000007816 */ /* 0x000fe200000000ff */
[----:B------:R-:W-:Y:S01]  /*ecf0*/  BSSY B1, `(.L_x_560) ;  /* 0x00001e0000017945 */ /* 0x000fe20003800000 */
[----:B-----5:R-:W-:Y:S02]  /*ed00*/  IMAD.MOV.U32 R60, RZ, RZ, R8 ;  /* 0x000000ffff3c7224 */ /* 0x020fe400078e0008 */
[----:B------:R-:W-:-:S13]  /*ed10*/  ISETP.NE.AND P0, PT, R0, RZ, PT ;  /* 0x000000ff0000720c */ /* 0x000fda0003f05270 */
[----:B------:R-:W-:Y:S05]  /*ed20*/  @!P0 BRA `(.L_x_561) ;  /* 0x000012d000008947 */ /* 0x000fea0003800000 */
[----:B------:R-:W2:Y:S04]  /*ed30*/  LDL R52, [R1+0x5c] ;  /* 0x00005c0001347983 */ /* 0x000ea80000100800 */
[----:B------:R-:W3:Y:S04]  /*ed40*/  LDL R51, [R1+0x60] ;  /* 0x0000600001337983 */ /* 0x000ee80000100800 */
[----:B------:R-:W4:Y:S04]  /*ed50*/  LDL R50, [R1+0x68] ;  /* 0x0000680001327983 */ /* 0x000f280000100800 */
[----:B------:R-:W5:Y:S01]  /*ed60*/  LDL R49, [R1+0x64] ;  /* 0x0000640001317983 */ /* 0x000f620000100800 */
[----:B------:R-:W-:Y:S01]  /*ed70*/  WARPSYNC 0xffffffff ;  /* 0xffffffff00007948 */ /* 0x000fe20003800000 */
[----:B------:R-:W-:-:S02]  /*ed80*/  F2FP.PACK_AB R43, R43, R112 ;  /* 0x000000702b2b723e */ /* 0x000fc400000000ff */
[----:B------:R-:W-:Y:S01]  /*ed90*/  BAR.SYNC.DEFER_BLOCKING 0x1, 0x80 ;  /* 0x0042000000007b1d */ /* 0x000fe20000010000 */
        /* <DEDUP_REMOVED lines=46> */
[----:B------:R-:W-:Y:S01]  /*f080*/  F2FP.PACK_AB R0, R95, R94 ;  /* 0x0000005e5f00723e */ /* 0x000fe200000000ff */
[----:B--2---:R1:W-:Y:S04]  /*f090*/  STS [R52+0x80], R43 ;  /* 0x0000802b34007388 */ /* 0x0043e80000000800 */
[----:B------:R1:W-:Y:S04]  /*f0a0*/  STS [R52+0x280], R42 ;  /* 0x0002802a34007388 */ /* 0x0003e80000000800 */
[----:B---3--:R1:W-:Y:S04]  /*f0b0*/  STS [R51], R40 ;  /* 0x0000002833007388 */ /* 0x0083e80000000800 */
[----:B------:R1:W-:Y:S04]  /*f0c0*/  STS [R51+0x200], R39 ;  /* 0x0002002733007388 */ /* 0x0003e80000000800 */
[----:B------:R1:W-:Y:S04]  /*f0d0*/  STS [R52+0x1080], R41 ;  /* 0x0010802934007388 */ /* 0x0003e80000000800 */
[----:B------:R1:W-:Y:S04]  /*f0e0*/  STS [R52+0x1280], R118 ;  /* 0x0012807634007388 */ /* 0x0003e80000000800 */
[----:B------:R1:W-:Y:S04]  /*f0f0*/  STS [R51+0x1000], R38 ;  /* 0x0010002633007388 */ /* 0x0003e80000000800 */
[----:B------:R1:W-:Y:S04]  /*f100*/  STS [R51+0x1200], R122 ;  /* 0x0012007a33007388 */ /* 0x0003e80000000800 */
[----:B----4-:R1:W-:Y:S04]  /*f110*/  STS [R50+0x80], R37 ;  /* 0x0000802532007388 */ /* 0x0103e80000000800 */
[----:B------:R1:W-:Y:S04]  /*f120*/  STS [R50+0x280], R36 ;  /* 0x0002802432007388 */ /* 0x0003e80000000800 */
[----:B-----5:R1:W-:Y:S04]  /*f130*/  STS [R49], R34 ;  /* 0x0000002231007388 */ /* 0x0203e80000000800 */
[----:B------:R1:W-:Y:S04]  /*f140*/  STS [R49+0x200], R33 ;  /* 0x0002002131007388 */ /* 0x0003e80000000800 */
        /* <DEDUP_REMOVED lines=36> */
[----:B------:R-:W-:Y:S06]  /*f390*/  BAR.SYNC.DEFER_BLOCKING 0x1, 0x80 ;  /* 0x0042000000007b1d */ /* 0x000fec0000010000 */
[----:B------:R-:W-:Y:S05]  /*f3a0*/  BRA.CONV ~URZ, `(.L_x_562) ;  /* 0x000000737f007947 */ /* 0x000fea000b800000 */
[----:B-1----:R-:W-:Y:S01]  /*f3b0*/  SHF.R.S32.HI R7, RZ, 0x1f, R48 ;  /* 0x0000001fff077819 */ /* 0x002fe20000011430 */
[----:B------:R-:W-:Y:S01]  /*f3c0*/  IMAD.MOV.U32 R4, RZ, RZ, RZ ;  /* 0x000000ffff047224 */ /* 0x000fe200078e00ff */
[----:B------:R-:W-:Y:S01]  /*f3d0*/  MOV R5, 0xf420 ;  /* 0x0000f42000057802 */ /* 0x000fe20000000f00 */
[----:B------:R-:W-:Y:S01]  /*f3e0*/  IMAD.MOV.U32 R0, RZ, RZ, 0x1f ;  /* 0x0000001fff007424 */ /* 0x000fe200078e00ff */
[----:B------:R-:W-:-:S04]  /*f3f0*/  LEA.HI R7, R7, R48, RZ, 0x7 ;  /* 0x0000003007077211 */ /* 0x000fc800078f38ff */
[----:B------:R-:W-:Y:S02]  /*f400*/  SHF.R.S32.HI R7, RZ, 0x7, R7 ;  /* 0x00000007ff077819 */ /* 0x000fe40000011407 */
[----:B------:R-:W-:Y:S05]  /*f410*/  CALL.REL.NOINC `($__internal_1_$__cuda_sm70_shflsync_idx_p) ;  /* 0x000021c000007944 */ /* 0x000fea0003c00000 */
.L_x_562:
[----:B-1----:R-:W2:Y:S04]  /*f420*/  LDL R2, [R1+0x58] ;  /* 0x0000580001027983 */ /* 0x002ea80000100800 */
[----:B------:R-:W3:Y:S04]  /*f430*/  LDL.LU R8, [R1+0x4c] ;  /* 0x00004c0001087983 */ /* 0x000ee80000300800 */
[----:B------:R-:W4:Y:S04]  /*f440*/  LDL.LU R15, [R1+0x50] ;  /* 0x00005000010f7983 */ /* 0x000f280000300800 */
[----:B------:R-:W2:Y:S04]  /*f450*/  LDL R14, [R1+0x78] ;  /* 0x00007800010e7983 */ /* 0x000ea80000100800 */
[----:B------:R-:W2:Y:S01]  /*f460*/  LDL.LU R18, [R1+0x48] ;  /* 0x0000480001127983 */ /* 0x000ea20000300800 */
[----:B------:R-:W-:-:S03]  /*f470*/  IMAD.MOV.U32 R0, RZ, RZ, 0x1 ;  /* 0x00000001ff007424 */ /* 0x000fc600078e00ff */
[----:B------:R-:W4:Y:S02]  /*f480*/  LDL R13, [R1+0x80] ;  /* 0x00008000010d7983 */ /* 0x000f240000100800 */
[----:B------:R-:W-:Y:S02]  /*f490*/  ISETP.NE.AND P1, PT, R0, c[0x0][0x4e8], PT ;  /* 0x00013a0000007a0c */ /* 0x000fe40003f25270 */
[----:B------:R-:W4:Y:S04]  /*f4a0*/  LDL R17, [R1+0x30] ;  /* 0x0000300001117983 */ /* 0x000f280000100800 */
[----:B------:R1:W5:Y:S04]  /*f4b0*/  LDL.64 R66, [R1+0x38] ;  /* 0x0000380001427983 */ /* 0x0003680000100a00 */
[----:B------:R1:W5:Y:S04]  /*f4c0*/  LDL R63, [R1+0x40] ;  /* 0x00004000013f7983 */ /* 0x0003680000100800 */
[----:B------:R1:W5:Y:S04]  /*f4d0*/  LDL R61, [R1+0x44] ;  /* 0x00004400013d7983 */ /* 0x0003680000100800 */
[----:B------:R1:W5:Y:S04]  /*f4e0*/  LDL R64, [R1+0x70] ;  /* 0x0000700001407983 */ /* 0x0003680000100800 */
[----:B------:R1:W5:Y:S04]  /*f4f0*/  LDL R62, [R1+0x6c] ;  /* 0x00006c00013e7983 */ /* 0x0003680000100800 */
[----:B------:R-:W1:Y:S01]  /*f500*/  S2R R16, SR_TID.X ;  /* 0x0000000000107919 */ /* 0x000e620000002100 */
[----:B------:R-:W-:-:S02]  /*f510*/  ULDC UR5, c[0x0][0x4e8] ;  /* 0x00013a0000057ab9 */ /* 0x000fc40000000800 */
[----:B------:R-:W-:Y:S02]  /*f520*/  ULDC UR4, c[0x0][0x388] ;  /* 0x0000e20000047ab9 */ /* 0x000fe40000000800 */
[----:B------:R-:W-:Y:S01]  /*f530*/  UIMAD UR4, UR5, UR4, URZ ;  /* 0x00000004050472a4 */ /* 0x000fe2000f8e023f */
[----:B------:R-:W1:Y:S01]  /*f540*/  S2R R19, SR_TID.X ;  /* 0x0000000000137919 */ /* 0x000e620000002100 */
[----:B------:R-:W-:Y:S01]  /*f550*/  BSSY B0, `(.L_x_563) ;  /* 0x0000071000007945 */ /* 0x000fe20003800000 */
[----:B---3--:R-:W-:-:S05]  /*f560*/  SHF.R.S32.HI R5, RZ, 0x1f, R8 ;  /* 0x0000001fff057819 */ /* 0x008fca0000011408 */
[----:B------:R-:W-:Y:S02]  /*f570*/  IMAD R6, R5, c[0x0][0x490], RZ ;  /* 0x0001240005067a24 */ /* 0x000fe400078e02ff */
[----:B--2---:R-:W-:-:S04]  /*f580*/  IMAD.IADD R4, R2, 0x1, R18 ;  /* 0x0000000102047824 */ /* 0x004fc800078e0212 */
[----:B------:R-:W-:Y:S01]  /*f590*/  @P1 IMAD.HI.U32 R7, R4, c[0x0][0x4ec], RZ ;  /* 0x00013b0004071a27 */ /* 0x000fe200078e00ff */
[----:B------:R-:W-:-:S03]  /*f5a0*/  MOV R0, R4 ;  /* 0x0000000400007202 */ /* 0x000fc60000000f00 */
[----:B------:R-:W-:Y:S01]  /*f5b0*/  IMAD.WIDE.U32 R2, R8, c[0x0][0x490], RZ ;  /* 0x0001240008027a25 */ /* 0x000fe200078e00ff */
[----:B------:R-:W-:-:S03]  /*f5c0*/  @P1 SHF.R.U32.HI R0, RZ, c[0x0][0x4f0], R7 ;  /* 0x00013c00ff001a19 */ /* 0x000fc60000011607 */
[C---:B------:R-:W-:Y:S02]  /*f5d0*/  IMAD R6, R8.reuse, c[0x0][0x494], R6 ;  /* 0x0001250008067a24 */ /* 0x040fe400078e0206 */
[----:B------:R-:W-:Y:S02]  /*f5e0*/  IMAD.MOV R7, RZ, RZ, -R0 ;  /* 0x000000ffff077224 */ /* 0x000fe400078e0a00 */
[----:B------:R-:W-:Y:S02]  /*f5f0*/  IMAD.IADD R3, R3, 0x1, R6 ;  /* 0x0000000103037824 */ /* 0x000fe400078e0206 */
[----:B------:R-:W-:Y:S01]  /*f600*/  IMAD R6, R5, c[0x0][0x3e8], RZ ;  /* 0x0000fa0005067a24 */ /* 0x000fe200078e02ff */
[----:B----4-:R-:W-:Y:S01]  /*f610*/  SHF.R.S32.HI R5, RZ, 0x1f, R15 ;  /* 0x0000001fff057819 */ /* 0x010fe2000001140f */
[----:B------:R-:W-:Y:S02]  /*f620*/  IMAD R4, R7, c[0x0][0x4e8], R4 ;  /* 0x00013a0007047a24 */ /* 0x000fe400078e0204 */
[----:B------:R-:W-:-:S02]  /*f630*/  IMAD R10, R8, c[0x0][0x3ec], R6 ;  /* 0x0000fb00080a7a24 */ /* 0x000fc400078e0206 */
[----:B------:R-:W-:-:S04]  /*f640*/  IMAD.WIDE.U32 R6, R15, c[0x0][0x498], R2 ;  /* 0x000126000f067a25 */ /* 0x000fc800078e0002 */
[----:B------:R-:W-:-:S04]  /*f650*/  IMAD.WIDE.U32 R8, R8, c[0x0][0x3e8], RZ ;  /* 0x0000fa0008087a25 */ /* 0x000fc800078e00ff */
[C---:B------:R-:W-:Y:S01]  /*f660*/  IMAD R11, R5.reuse, c[0x0][0x498], RZ ;  /* 0x00012600050b7a24 */ /* 0x040fe200078e02ff */
[----:B------:R-:W-:Y:S01]  /*f670*/  IADD3 R6, P0, R0, R6, RZ ;  /* 0x0000000600067210 */ /* 0x000fe20007f1e0ff */
[----:B------:R-:W-:Y:S01]  /*f680*/  IMAD R12, R5, c[0x0][0x3f0], RZ ;  /* 0x0000fc00050c7a24 */ /* 0x000fe200078e02ff */
[----:B------:R-:W-:Y:S01]  /*f690*/  SHF.R.S32.HI R5, RZ, 0x1f, R0 ;  /* 0x0000001fff057819 */ /* 0x000fe20000011400 */
[----:B------:R-:W-:Y:S01]  /*f6a0*/  IMAD R11, R15, c[0x0][0x49c], R11 ;  /* 0x000127000f0b7a24 */ /* 0x000fe200078e020b */
[----:B------:R-:W-:Y:S01]  /*f6b0*/  IADD3 R3, R9, R10, RZ ;  /* 0x0000000a09037210 */ /* 0x000fe20007ffe0ff */
[----:B------:R-:W-:Y:S01]  /*f6c0*/  IMAD.MOV.U32 R2, RZ, RZ, R8 ;  /* 0x000000ffff027224 */ /* 0x000fe200078e0008 */
[----:B------:R-:W-:Y:S02]  /*f6d0*/  SHF.R.S32.HI R0, RZ, 0x1f, R4 ;  /* 0x0000001fff007819 */ /* 0x000fe40000011404 */
[----:B------:R-:W-:Y:S01]  /*f6e0*/  IADD3.X R7, R5, R7, R11, P0, !PT ;  /* 0x0000000705077210 */ /* 0x000fe200007fe40b */
[----:B------:R-:W-:Y:S01]  /*f6f0*/  IMAD R11, R15, c[0x0][0x3f4], R12 ;  /* 0x0000fd000f0b7a24 */ /* 0x000fe200078e020c */
[----:B------:R-:W-:Y:S01]  /*f700*/  IADD3 R14, R14, R18, RZ ;  /* 0x000000120e0e7210 */ /* 0x000fe20007ffe0ff */
[----:B------:R-:W-:-:S02]  /*f710*/  IMAD R0, R0, c[0x0][0x488], RZ ;  /* 0x0001220000007a24 */ /* 0x000fc400078e02ff */
[----:B------:R-:W-:Y:S01]  /*f720*/  IMAD.WIDE.U32 R8, R15, c[0x0][0x3f0], R2 ;  /* 0x0000fc000f087a25 */ /* 0x000fe200078e0002 */
[----:B-1----:R-:W-:-:S03]  /*f730*/  SHF.R.S32.HI R15, RZ, 0x1f, R16 ;  /* 0x0000001fff0f7819 */ /* 0x002fc60000011410 */
[C---:B------:R-:W-:Y:S01]  /*f740*/  IMAD R10, R4.reuse, c[0x0][0x48c], R0 ;  /* 0x00012300040a7a24 */ /* 0x040fe200078e0200 */
[----:B------:R-:W-:Y:S01]  /*f750*/  LEA.HI R15, R15, R16, RZ, 0x5 ;  /* 0x000000100f0f7211 */ /* 0x000fe200078f28ff */
[----:B------:R-:W-:-:S04]  /*f760*/  IMAD.WIDE.U32 R2, R4, c[0x0][0x488], R6 ;  /* 0x0001220004027a25 */ /* 0x000fc800078e0006 */
[----:B------:R-:W-:Y:S01]  /*f770*/  @P1 IMAD.HI.U32 R5, R14, c[0x0][0x4ec], RZ ;  /* 0x00013b000e051a27 */ /* 0x000fe200078e00ff */
[----:B------:R-:W-:Y:S02]  /*f780*/  LEA R4, P0, R2, c[0x0][0x450], 0x2 ;  /* 0x0001140002047a11 */ /* 0x000fe400078010ff */
[----:B------:R-:W-:Y:S01]  /*f790*/  LOP3.LUT R15, R15, 0xffffffe0, RZ, 0xc0, !PT ;  /* 0xffffffe00f0f7812 */ /* 0x000fe200078ec0ff */
[----:B------:R-:W-:Y:S02]  /*f7a0*/  IMAD.IADD R3, R3, 0x1, R10 ;  /* 0x0000000103037824 */ /* 0x000fe400078e020a */
[----:B------:R-:W-:Y:S01]  /*f7b0*/  IMAD.MOV.U32 R0, RZ, RZ, R14 ;  /* 0x000000ffff007224 */ /* 0x000fe200078e000e */
[----:B------:R-:W-:Y:S01]  /*f7c0*/  @P1 SHF.R.U32.HI R0, RZ, c[0x0][0x4f0], R5 ;  /* 0x00013c00ff001a19 */ /* 0x000fe20000011605 */
[----:B------:R-:W-:Y:S01]  /*f7d0*/  IMAD.IADD R15, R16, 0x1, -R15 ;  /* 0x00000001100f7824 */ /* 0x000fe200078e0a0f */
[----:B------:R-:W-:Y:S02]  /*f7e0*/  LEA.HI.X R3, R2, c[0x0][0x454], R3, 0x2, P0 ;  /* 0x0001150002037a11 */ /* 0x000fe400000f1403 */
[----:B------:R-:W-:Y:S01]  /*f7f0*/  SHF.R.S32.HI R5, RZ, 0x1f, R0 ;  /* 0x0000001fff057819 */ /* 0x000fe20000011400 */
[----:B------:R-:W-:Y:S01]  /*f800*/  SHFL.IDX PT, R12, R4, RZ, 0x1c1f ;  /* 0x001c1fff040c7589 */ /* 0x000fe200000e0000 */
[----:B------:R-:W-:-:S02]  /*f810*/  IADD3 R2, R13, R18, RZ ;  /* 0x000000120d027210 */ /* 0x000fc40007ffe0ff */
[----:B------:R-:W-:Y:S01]  /*f820*/  IADD3 R7, R9, R11, RZ ;  /* 0x0000000b09077210 */ /* 0x000fe20007ffe0ff */
[----:B------:R-:W1:Y:S01]  /*f830*/  SHFL.IDX PT, R13, R3, RZ, 0x1c1f ;  /* 0x001c1fff030d7589 */ /* 0x000e6200000e0000 */
[----:B------:R-:W-:Y:S02]  /*f840*/  MOV R6, R8 ;  /* 0x0000000800067202 */ /* 0x000fe40000000f00 */
[----:B------:R-:W-:Y:S01]  /*f850*/  LOP3.LUT P0, RZ, R15, 0x3, RZ, 0xc0, !PT ;  /* 0x000000030fff7812 */ /* 0x000fe2000780c0ff */
[----:B------:R-:W-:Y:S01]  /*f860*/  SHFL.IDX PT, R10, R4, 0x1, 0x1c1f ;  /* 0x003c1f00040a7f89 */ /* 0x000fe200000e0000 */
[----:B------:R-:W-:-:S03]  /*f870*/  IMAD R15, R5, c[0x0][0x3e0], RZ ;  /* 0x0000f800050f7a24 */ /* 0x000fc600078e02ff */
[----:B------:R-:W2:Y:S04]  /*f880*/  SHFL.IDX PT, R11, R3, 0x1, 0x1c1f ;  /* 0x003c1f00030b7f89 */ /* 0x000ea800000e0000 */
[----:B------:R-:W-:Y:S04]  /*f890*/  SHFL.IDX PT, R8, R4, 0x2, 0x1c1f ;  /* 0x005c1f0004087f89 */ /* 0x000fe800000e0000 */
[----:B------:R-:W3:Y:S04]  /*f8a0*/  SHFL.IDX PT, R9, R3, 0x2, 0x1c1f ;  /* 0x005c1f0003097f89 */ /* 0x000ee800000e0000 */
[----:B------:R-:W-:Y:S04]  /*f8b0*/  SHFL.IDX PT, R4, R4, 0x3, 0x1c1f ;  /* 0x007c1f0004047f89 */ /* 0x000fe800000e0000 */
[----:B------:R4:W1:Y:S01]  /*f8c0*/  SHFL.IDX PT, R5, R3, 0x3, 0x1c1f ;  /* 0x007c1f0003057f89 */ /* 0x00086200000e0000 */
[----:B------:R-:W-:-:S02]  /*f8d0*/  IADD3 R16, R2, 0x8, RZ ;  /* 0x0000000802107810 */ /* 0x000fc40007ffe0ff */
[----:B------:R-:W-:Y:S02]  /*f8e0*/  ISETP.GE.OR P3, PT, R2, UR4, P0 ;  /* 0x0000000402007c0c */ /* 0x000fe40008766670 */
[----:B------:R-:W-:Y:S01]  /*f8f0*/  ISETP.GE.OR P2, PT, R16, UR4, P0 ;  /* 0x0000000410007c0c */ /* 0x000fe20008746670 */
[C---:B------:R-:W-:Y:S02]  /*f900*/  IMAD R15, R0.reuse, c[0x0][0x3e4], R15 ;  /* 0x0000f900000f7a24 */ /* 0x040fe400078e020f */
[----:B------:R-:W-:Y:S01]  /*f910*/  IMAD.WIDE.U32 R6, R0, c[0x0][0x3e0], R6 ;  /* 0x0000f80000067a25 */ /* 0x000fe200078e0006 */
[C---:B----4-:R-:W-:Y:S02]  /*f920*/  IADD3 R3, R2.reuse, 0x40, RZ ;  /* 0x0000004002037810 */ /* 0x050fe40007ffe0ff */
[----:B------:R-:W-:Y:S02]  /*f930*/  IADD3 R2, R2, 0x48, RZ ;  /* 0x0000004802027810 */ /* 0x000fe40007ffe0ff */
[----:B------:R-:W-:-:S02]  /*f940*/  ISETP.GE.OR P1, PT, R3, UR4, P0 ;  /* 0x0000000403007c0c */ /* 0x000fc40008726670 */
[----:B------:R-:W-:Y:S01]  /*f950*/  ISETP.GE.OR P0, PT, R2, UR4, P0 ;  /* 0x0000000402007c0c */ /* 0x000fe20008706670 */
[----:B------:R-:W-:Y:S01]  /*f960*/  IMAD.MOV R0, RZ, RZ, -R0 ;  /* 0x000000ffff007224 */ /* 0x000fe200078e0a00 */
[----:B------:R-:W-:Y:S01]  /*f970*/  IADD3 R3, R7, R15, RZ ;  /* 0x0000000f07037210 */ /* 0x000fe20007ffe0ff */
[----:B-1----:R-:W-:Y:S01]  /*f980*/  @!P3 ST.E [R12.64], R45 ;  /* 0x0000002d0c00b985 */ /* 0x002fe2000c101906 */
[----:B------:R-:W-:Y:S01]  /*f990*/  SHF.L.U32 R7, R17, 0x1, RZ ;  /* 0x0000000111077819 */ /* 0x000fe200000006ff */
[----:B------:R-:W-:Y:S02]  /*f9a0*/  IMAD R0, R0, c[0x0][0x4e8], R14 ;  /* 0x00013a0000007a24 */ /* 0x000fe400078e020e */
[----:B--2---:R-:W-:Y:S01]  /*f9b0*/  @!P2 ST.E [R10.64], R46 ;  /* 0x0000002e0a00a985 */ /* 0x004fe2000c101906 */
[----:B------:R-:W-:-:S03]  /*f9c0*/  IMAD.MOV.U32 R2, RZ, RZ, R6 ;  /* 0x000000ffff027224 */ /* 0x000fc600078e0006 */
[----:B---3--:R-:W-:Y:S01]  /*f9d0*/  @!P1 ST.E [R8.64], R47 ;  /* 0x0000002f08009985 */ /* 0x008fe2000c101906 */
[----:B------:R-:W-:-:S03]  /*f9e0*/  SHF.R.S32.HI R6, RZ, 0x1f, R0 ;  /* 0x0000001fff067819 */ /* 0x000fc60000011400 */
[----:B------:R1:W-:Y:S04]  /*f9f0*/  @!P0 ST.E [R4.64], R44 ;  /* 0x0000002c04008985 */ /* 0x0003e8000c101906 */
[----:B------:R2:W3:Y:S04]  /*fa00*/  LDS.128 R32, [R7+0x880] ;  /* 0x0008800007207984 */ /* 0x0004e80000000c00 */
[----:B------:R2:W4:Y:S04]  /*fa10*/  LDS.128 R44, [R7+0x1080] ;  /* 0x00108000072c7984 */ /* 0x0005280000000c00 */
[----:B------:R2:W2:Y:S04]  /*fa20*/  LDS.128 R52, [R7+0x1880] ;  /* 0x0018800007347984 */ /* 0x0004a80000000c00 */
[----:B------:R1:W2:Y:S04]  /*fa30*/  LDS.128 R28, [R7+0x2880] ;  /* 0x00288000071c7984 */ /* 0x0002a80000000c00 */
[----:B------:R2:W2:Y:S04]  /*fa40*/  LDS.128 R40, [R7+0x3080] ;  /* 0x0030800007287984 */ /* 0x0004a80000000c00 */
[----:B------:R2:W2:Y:S04]  /*fa50*/  LDS.128 R48, [R7+0x3880] ;  /* 0x0038800007307984 */ /* 0x0004a80000000c00 */
[----:B------:R2:W2:Y:S04]  /*fa60*/  LDS.128 R24, [R7+0x4880] ;  /* 0x0048800007187984 */ /* 0x0004a80000000c00 */
[----:B------:R2:W2:Y:S04]  /*fa70*/  LDS.128 R36, [R7+0x5080] ;  /* 0x0050800007247984 */ /* 0x0004a80000000c00 */
[----:B------:R2:W2:Y:S01]  /*fa80*/  LDS.128 R56, [R7+0x5880] ;  /* 0x0058800007387984 */ /* 0x0004a20000000c00 */
[----:B------:R-:W-:Y:S01]  /*fa90*/  SHF.R.S32.HI R17, RZ, 0x1f, R19 ;  /* 0x0000001fff117819 */ /* 0x000fe20000011413 */
[----:B------:R-:W-:-:S03]  /*faa0*/  IMAD R6, R6, c[0x0][0x3d8], RZ ;  /* 0x0000f60006067a24 */ /* 0x000fc600078e02ff */
[----:B------:R-:W-:Y:S01]  /*fab0*/  LEA.HI R17, R17, R19, RZ, 0x2 ;  /* 0x0000001311117211 */ /* 0x000fe200078f10ff */
[C---:B-1----:R-:W-:Y:S02]  /*fac0*/  IMAD R4, R0.reuse, c[0x0][0x3dc], R6 ;  /* 0x0000f70000047a24 */ /* 0x042fe400078e0206 */
[----:B------:R-:W-:Y:S01]  /*fad0*/  IMAD.WIDE.U32 R2, R0, c[0x0][0x3d8], R2 ;  /* 0x0000f60000027a25 */ /* 0x000fe200078e0002 */
[----:B------:R-:W-:-:S03]  /*fae0*/  SHF.R.S32.HI R17, RZ, 0x2, R17 ;  /* 0x00000002ff117819 */ /* 0x000fc60000011411 */
[----:B------:R-:W-:Y:S01]  /*faf0*/  IMAD.IADD R3, R3, 0x1, R4 ;  /* 0x0000000103037824 */ /* 0x000fe200078e0204 */
[C---:B------:R-:W-:Y:S02]  /*fb00*/  LEA R11, P0, R2.reuse, c[0x0][0x380], 0x1 ;  /* 0x0000e000020b7a11 */ /* 0x040fe400078008ff */
[----:B------:R-:W-:Y:S02]  /*fb10*/  IADD3 R10, R17, R18, RZ ;  /* 0x00000012110a7210 */ /* 0x000fe40007ffe0ff */
[----:B------:R-:W-:Y:S02]  /*fb20*/  LEA.HI.X R3, R2, c[0x0][0x384], R3, 0x1, P0 ;  /* 0x0000e10002037a11 */ /* 0x000fe400000f0c03 */
[----:B------:R-:W-:Y:S01]  /*fb30*/  ISETP.GE.AND P0, PT, R10, UR4, PT ;  /* 0x000000040a007c0c */ /* 0x000fe2000bf06270 */
[----:B------:R1:W1:Y:S04]  /*fb40*/  SHFL.IDX PT, R0, R11, RZ, 0x1c1f ;  /* 0x001c1fff0b007589 */ /* 0x00026800000e0000 */
[----:B------:R1:W1:Y:S08]  /*fb50*/  SHFL.IDX PT, R2, R3, RZ, 0x1c1f ;  /* 0x001c1fff03027589 */ /* 0x00027000000e0000 */
[----:B------:R-:W-:Y:S05]  /*fb60*/  @P0 BRA `(.L_x_564) ;  /* 0x000000f000000947 */ /* 0x000fea0003800000 */
[----:B---34-:R-:W3:Y:S01]  /*fb70*/  LDS.128 R20, [R7+0x80] ;  /* 0x0000800007147984 */ /* 0x018ee20000000c00 */
[----:B-----5:R-:W-:-:S02]  /*fb80*/  ISETP.GE.AND P5, PT, R66, c[0x0][0x3c8], PT ;  /* 0x0000f20042007a0c */ /* 0x020fc40003fa6270 */
[----:B------:R-:W-:Y:S01]  /*fb90*/  ISETP.GE.AND P4, PT, R63, c[0x0][0x3c8], PT ;  /* 0x0000f2003f007a0c */ /* 0x000fe20003f86270 */
[----:B------:R-:W4:Y:S01]  /*fba0*/  LDS.128 R16, [R7+0x2080] ;  /* 0x0020800007107984 */ /* 0x000f220000000c00 */
[----:B------:R-:W-:-:S03]  /*fbb0*/  ISETP.GE.AND P3, PT, R61, c[0x0][0x3c8], PT ;  /* 0x0000f2003d007a0c */ /* 0x000fc60003f66270 */
[----:B------:R2:W1:Y:S06]  /*fbc0*/  LDS.128 R12, [R7+0x4080] ;  /* 0x00408000070c7984 */ /* 0x00046c0000000c00 */
[-C--:B-1----:R-:W-:Y:S02]  /*fbd0*/  @!P5 LEA R8, P2, R66, R0.reuse, 0x1 ;  /* 0x000000004208d211 */ /* 0x082fe400078408ff */
[-C--:B------:R-:W-:Y:S02]  /*fbe0*/  @!P4 LEA R6, P1, R63, R0.reuse, 0x1 ;  /* 0x000000003f06c211 */ /* 0x080fe400078208ff */
[----:B------:R-:W-:-:S02]  /*fbf0*/  @!P3 LEA R4, P0, R61, R0, 0x1 ;  /* 0x000000003d04b211 */ /* 0x000fc400078008ff */
[-C--:B------:R-:W-:Y:S02]  /*fc00*/  @!P5 LEA.HI.X R9, R66, R2.reuse, R67, 0x1, P2 ;  /* 0x000000024209d211 */ /* 0x080fe400010f0c43 */
[-C--:B------:R-:W-:Y:S02]  /*fc10*/  @!P3 LEA.HI.X R5, R61, R2.reuse, R62, 0x1, P0 ;  /* 0x000000023d05b211 */ /* 0x080fe400000f0c3e */
[----:B--2---:R-:W-:Y:S01]  /*fc20*/  @!P4 LEA.HI.X R7, R63, R2, R64, 0x1, P1 ;  /* 0x000000023f07c211 */ /* 0x004fe200008f0c40 */
[----:B---3--:R1:W-:Y:S04]  /*fc30*/  @!P5 ST.E.128 [R8.64], R20 ;  /* 0x000000140800d985 */ /* 0x0083e8000c101d06 */
[----:B----4-:R1:W-:Y:S04]  /*fc40*/  @!P4 ST.E.128 [R6.64], R16 ;  /* 0x000000100600c985 */ /* 0x0103e8000c101d06 */
[----:B------:R1:W-:Y:S02]  /*fc50*/  @!P3 ST.E.128 [R4.64], R12 ;  /* 0x0000000c0400b985 */ /* 0x0003e4000c101d06 */
.L_x_564:
[----:B---34-:R-:W-:Y:S05]  /*fc60*/  BSYNC B0 ;  /* 0x0000000000007941 */ /* 0x018fea0003800000 */
.L_x_563:
[----:B-1----:R-:W-:Y:S01]  /*fc70*/  IADD3 R4, R10, 0x20, RZ ;  /* 0x000000200a047810 */ /* 0x002fe20007ffe0ff */
[----:B------:R1:W3:Y:S01]  /*fc80*/  SHFL.IDX PT, R2, R3, 0x1, 0x1c1f ;  /* 0x003c1f0003027f89 */ /* 0x0002e200000e0000 */
[----:B------:R-:W-:Y:S02]  /*fc90*/  BSSY B0, `(.L_x_565) ;  /* 0x0000010000007945 */ /* 0x000fe40003800000 */
[----:B------:R-:W-:Y:S01]  /*fca0*/  ISETP.GE.AND P0, PT, R4, UR4, PT ;  /* 0x0000000404007c0c */ /* 0x000fe2000bf06270 */
[----:B------:R1:W4:-:S12]  /*fcb0*/  SHFL.IDX PT, R0, R11, 0x1, 0x1c1f ;  /* 0x003c1f000b007f89 */ /* 0x00031800000e0000 */
[----:B------:R-:W-:Y:S05]  /*fcc0*/  @P0 BRA `(.L_x_566) ;  /* 0x000000c000000947 */ /* 0x000fea0003800000 */
[----:B-----5:R-:W-:Y:S02]  /*fcd0*/  ISETP.GE.AND P2, PT, R66, c[0x0][0x3c8], PT ;  /* 0x0000f20042007a0c */ /* 0x020fe40003f46270 */
[----:B------:R-:W-:Y:S02]  /*fce0*/  ISETP.GE.AND P1, PT, R63, c[0x0][0x3c8], PT ;  /* 0x0000f2003f007a0c */ /* 0x000fe40003f26270 */
[----:B------:R-:W-:-:S09]  /*fcf0*/  ISETP.GE.AND P0, PT, R61, c[0x0][0x3c8], PT ;  /* 0x0000f2003d007a0c */ /* 0x000fd20003f06270 */
[CC--:B----4-:R-:W-:Y:S02]  /*fd00*/  @!P2 LEA R8, P5, R66.reuse, R0.reuse, 0x1 ;  /* 0x000000004208a211 */ /* 0x0d0fe400078a08ff */
[-C--:B------:R-:W-:Y:S02]  /*fd10*/  @!P1 LEA R6, P4, R63, R0.reuse, 0x1 ;  /* 0x000000003f069211 */ /* 0x080fe400078808ff */
[----:B------:R-:W-:Y:S02]  /*fd20*/  @!P0 LEA R4, P3, R61, R0, 0x1 ;  /* 0x000000003d048211 */ /* 0x000fe400078608ff */
[-C--:B---3--:R-:W-:Y:S02]  /*fd30*/  @!P2 LEA.HI.X R9, R66, R2.reuse, R67, 0x1, P5 ;  /* 0x000000024209a211 */ /* 0x088fe400028f0c43 */
[-C--:B--2---:R-:W-:Y:S02]  /*fd40*/  @!P1 LEA.HI.X R7, R63, R2.reuse, R64, 0x1, P4 ;  /* 0x000000023f079211 */ /* 0x084fe400020f0c40 */
[----:B------:R-:W-:Y:S01]  /*fd50*/  @!P0 LEA.HI.X R5, R61, R2, R62, 0x1, P3 ;  /* 0x000000023d058211 */ /* 0x000fe200018f0c3e */
[----:B------:R2:W-:Y:S04]  /*fd60*/  @!P2 ST.E.128 [R8.64], R32 ;  /* 0x000000200800a985 */ /* 0x0005e8000c101d06 */
[----:B------:R2:W-:Y:S04]  /*fd70*/  @!P1 ST.E.128 [R6.64], R28 ;  /* 0x0000001c06009985 */ /* 0x0005e8000c101d06 */
[----:B------:R2:W-:Y:S02]  /*fd80*/  @!P0 ST.E.128 [R4.64], R24 ;  /* 0x0000001804008985 */ /* 0x0005e4000c101d06 */
.L_x_566:
[----:B------:R-:W-:Y:S05]  /*fd90*/  BSYNC B0 ;  /* 0x0000000000007941 */ /* 0x000fea0003800000 */
.L_x_565:
[----:B--2---:R-:W-:Y:S01]  /*fda0*/  IADD3 R4, R10, 0x40, RZ ;  /* 0x000000400a047810 */ /* 0x004fe20007ffe0ff */
[----:B---3--:R2:W3:Y:S01]  /*fdb0*/  SHFL.IDX PT, R2, R3, 0x2, 0x1c1f ;  /* 0x005c1f0003027f89 */ /* 0x0084e200000e0000 */
[----:B------:R-:W-:Y:S02]  /*fdc0*/  BSSY B0, `(.L_x_567) ;  /* 0x0000010000007945 */ /* 0x000fe40003800000 */
[----:B------:R-:W-:Y:S01]  /*fdd0*/  ISETP.GE.AND P0, PT, R4, UR4, PT ;  /* 0x0000000404007c0c */ /* 0x000fe2000bf06270 */
[----:B----4-:R2:W4:-:S12]  /*fde0*/  SHFL.IDX PT, R0, R11, 0x2, 0x1c1f ;  /* 0x005c1f000b007f89 */ /* 0x01051800000e0000 */
        /* <DEDUP_REMOVED lines=8> */
[-C--:B------:R-:W-:Y:S02]  /*fe70*/  @!P1 LEA.HI.X R7, R63, R2.reuse, R64, 0x1, P4 ;  /* 0x000000023f079211 */ /* 0x080fe400020f0c40 */
[----:B------:R-:W-:Y:S01]  /*fe80*/  @!P0 LEA.HI.X R5, R61, R2, R62, 0x1, P3 ;  /* 0x000000023d058211 */ /* 0x000fe200018f0c3e */
[----:B------:R3:W-:Y:S04]  /*fe90*/  @!P2 ST.E.128 [R8.64], R44 ;  /* 0x0000002c0800a985 */ /* 0x0007e8000c101d06 */
[----:B------:R3:W-:Y:S04]  /*fea0*/  @!P1 ST.E.128 [R6.64], R40 ;  /* 0x0000002806009985 */ /* 0x0007e8000c101d06 */
[----:B------:R3:W-:Y:S02]  /*feb0*/  @!P0 ST.E.128 [R4.64], R36 ;  /* 0x0000002404008985 */ /* 0x0007e4000c101d06 */
.L_x_568:
[----:B------:R-:W-:Y:S05]  /*fec0*/  BSYNC B0 ;  /* 0x0000000000007941 */ /* 0x000fea0003800000 */
.L_x_567:
[----:B---3--:R3:W1:Y:S04]  /*fed0*/  SHFL.IDX PT, R2, R3, 0x3, 0x1c1f ;  /* 0x007c1f0003027f89 */ /* 0x00866800000e0000 */
[----:B----4-:R4:W2:Y:S02]  /*fee0*/  SHFL.IDX PT, R0, R11, 0x3, 0x1c1f ;  /* 0x007c1f000b007f89 */ /* 0x0108a400000e0000 */
[----:B-123--:R-:W-:-:S04]  /*fef0*/  IADD3 R3, R10, 0x60, RZ ;  /* 0x000000600a037810 */ /* 0x00efc80007ffe0ff */
[----:B------:R-:W-:-:S13]  /*ff00*/  ISETP.GE.AND P0, PT, R3, UR4, PT ;  /* 0x0000000403007c0c */ /* 0x000fda000bf06270 */
[----:B------:R-:W-:Y:S05]  /*ff10*/  @P0 BRA `(.L_x_569) ;  /* 0x00000bd000000947 */ /* 0x000fea0003800000 */
[----:B----45:R-:W-:Y:S02]  /*ff20*/  ISETP.GE.AND P1, PT, R66, c[0x0][0x3c8], PT ;  /* 0x0000f20042007a0c */ /* 0x030fe40003f26270 */
[----:B------:R-:W-:-:S11]  /*ff30*/  ISETP.GE.AND P0, PT, R63, c[0x0][0x3c8], PT ;  /* 0x0000f2003f007a0c */ /* 0x000fd60003f06270 */
[CC--:B------:R-:W-:Y:S02]  /*ff40*/  @!P1 LEA R6, P3, R66.reuse, R0.reuse, 0x1 ;  /* 0x0000000042069211 */ /* 0x0c0fe400078608ff */
[C---:B------:R-:W-:Y:S02]  /*ff50*/  @!P0 LEA R4, P2, R63.reuse, R0, 0x1 ;  /* 0x000000003f048211 */ /* 0x040fe400078408ff */
[-C--:B------:R-:W-:Y:S02]  /*ff60*/  @!P1 LEA.HI.X R7, R66, R2.reuse, R67, 0x1, P3 ;  /* 0x0000000242079211 */ /* 0x080fe400018f0c43 */
[----:B------:R-:W-:-:S03]  /*ff70*/  @!P0 LEA.HI.X R5, R63, R2, R64, 0x1, P2 ;  /* 0x000000023f058211 */ /* 0x000fc600010f0c40 */
[----:B------:R1:W-:Y:S04]  /*ff80*/  @!P1 ST.E.128 [R6.64], R52 ;  /* 0x0000003406009985 */ /* 0x0003e8000c101d06 */
[----:B------:R1:W-:Y:S01]  /*ff90*/  @!P0 ST.E.128 [R4.64], R48 ;  /* 0x0000003004008985 */ /* 0x0003e2000c101d06 */
[----:B------:R-:W-:-:S13]  /*ffa0*/  ISETP.GE.AND P0, PT, R61, c[0x0][0x3c8], PT ;  /* 0x0000f2003d007a0c */ /* 0x000fda0003f06270 */
[----:B------:R-:W-:Y:S05]  /*ffb0*/  @P0 BRA `(.L_x_569) ;  /* 0x00000b3000000947 */ /* 0x000fea0003800000 */
[----:B-1----:R-:W-:-:S04]  /*ffc0*/  LEA R4, P0, R61, R0, 0x1 ;  /* 0x000000003d047211 */ /* 0x002fc800078008ff */
[----:B------:R-:W-:-:S05]  /*ffd0*/  LEA.HI.X R5, R61, R2, R62, 0x1, P0 ;  /* 0x000000023d057211 */ /* 0x000fca00000f0c3e */
[----:B------:R1:W-:Y:S01]  /*ffe0*/  ST.E.128 [R4.64], R56 ;  /* 0x0000003804007985 */ /* 0x0003e2000c101d06 */
[----:B------:R-:W-:Y:S05]  /*fff0*/  BRA `(.L_x_569) ;  /* 0x00000af000007947 */ /* 0x000fea0003800000 */
.L_x_561:
[----:B------:R-:W2:Y:S04]  /*10000*/  LDL R0, [R1+0x48] ;  /* 0x0000480001007983 */ /* 0x000ea80000100800 */
[----:B------:R-:W3:Y:S04]  /*10010*/  LDL R14, [R1+0x4c] ;  /* 0x00004c00010e7983 */ /* 0x000ee80000100800 */
[----:B------:R-:W4:Y:S01]  /*10020*/  LDL R13, [R1+0x50] ;  /* 0x00005000010d7983 */ /* 0x000f220000100800 */
[----:B------:R-:W-:Y:S03]  /*10030*/  BSSY B0, `(.L_x_570) ;  /* 0x0000025000007945 */ /* 0x000fe60003800000 */
[----:B------:R-:W1:Y:S02]  /*10040*/  S2R R11, SR_TID.X ;  /* 0x00000000000b7919 */ /* 0x000e640000002100 */
[----:B-1----:R-:W-:Y:S01]  /*10050*/  ISETP.GE.AND P0, PT, R11, 0x80, PT ;  /* 0x000000800b00780c */ /* 0x002fe20003f06270 */
[----:B--2---:R-:W-:Y:S01]  /*10060*/  IMAD.MOV.U32 R12, RZ, RZ, R0 ;  /* 0x000000ffff0c7224 */ /* 0x004fe200078e0000 */
[----:B---3--:R-:W-:-:S02]  /*10070*/  SHF.R.S32.HI R8, RZ, 0x1f, R14 ;  /* 0x0000001fff087819 */ /* 0x008fc4000001140e */
[----:B----4-:R-:W-:-:S09]  /*10080*/  SHF.R.S32.HI R10, RZ, 0x1f, R13 ;  /* 0x0000001fff0a7819 */ /* 0x010fd2000001140d */
[----:B------:R-:W-:Y:S05]  /*10090*/  @P0 BRA `(.L_x_571) ;  /* 0x000001e000000947 */ /* 0x000fea0003800000 */
[----:B------:R-:W-:Y:S02]  /*100a0*/  MOV R2, c[0x0][0x4e8] ;  /* 0x00013a0000027a02 */ /* 0x000fe40000000f00 */
[----:B------:R-:W-:-:S03]  /*100b0*/  IADD3 R6, R12, R11, RZ ;  /* 0x0000000b0c067210 */ /* 0x000fc60007ffe0ff */
[----:B------:R-:W-:-:S05]  /*100c0*/  IMAD R0, R2, c[0x0][0x388], RZ ;  /* 0x0000e20002007a24 */ /* 0x000fca00078e02ff */
[----:B------:R-:W-:-:S13]  /*100d0*/  ISETP.GE.AND P0, PT, R6, R0, PT ;  /* 0x000000000600720c */ /* 0x000fda0003f06270 */
[----:B------:R-:W-:Y:S05]  /*100e0*/  @P0 BRA `(.L_x_571) ;  /* 0x0000019000000947 */ /* 0x000fea0003800000 */
[----:B------:R-:W-:Y:S01]  /*100f0*/  ISETP.NE.AND P0, PT, R2, 0x1, PT ;  /* 0x000000010200780c */ /* 0x000fe20003f05270 */
[----:B------:R-:W-:Y:S01]  /*10100*/  IMAD R4, R8, c[0x0][0x490], RZ ;  /* 0x0001240008047a24 */ /* 0x000fe200078e02ff */
[----:B------:R-:W-:Y:S01]  /*10110*/  MOV R0, R6 ;  /* 0x0000000600007202 */ /* 0x000fe20000000f00 */
[----:B------:R-:W-:-:S04]  /*10120*/  IMAD.WIDE.U32 R2, R14, c[0x0][0x490], RZ ;  /* 0x000124000e027a25 */ /* 0x000fc800078e00ff */
[----:B------:R-:W-:Y:S02]  /*10130*/  IMAD R4, R14, c[0x0][0x494], R4 ;  /* 0x000125000e047a24 */ /* 0x000fe400078e0204 */
[----:B------:R-:W-:-:S03]  /*10140*/  IMAD R9, R10, c[0x0][0x498], RZ ;  /* 0x000126000a097a24 */ /* 0x000fc600078e02ff */
[----:B------:R-:W-:Y:S01]  /*10150*/  IADD3 R3, R3, R4, RZ ;  /* 0x0000000403037210 */ /* 0x000fe20007ffe0ff */
[----:B------:R-:W-:-:S05]  /*10160*/  @P0 IMAD.HI.U32 R5, R6, c[0x0][0x4ec], RZ ;  /* 0x00013b0006050a27 */ /* 0x000fca00078e00ff */
[----:B------:R-:W-:Y:S01]  /*10170*/  @P0 SHF.R.U32.HI R0, RZ, c[0x0][0x4f0], R5 ;  /* 0x00013c00ff000a19 */ /* 0x000fe20000011605 */
[----:B------:R-:W-:-:S03]  /*10180*/  IMAD.WIDE.U32 R4, R13, c[0x0][0x498], R2 ;  /* 0x000126000d047a25 */ /* 0x000fc600078e0002 */
[C---:B------:R-:W-:Y:S01]  /*10190*/  IADD3 R7, -R0.reuse, RZ, RZ ;  /* 0x000000ff00077210 */ /* 0x040fe20007ffe1ff */
[----:B------:R-:W-:Y:S01]  /*101a0*/  IMAD R3, R13, c[0x0][0x49c], R9 ;  /* 0x000127000d037a24 */ /* 0x000fe200078e0209 */
[----:B------:R-:W-:-:S03]  /*101b0*/  IADD3 R4, P0, R0, R4, RZ ;  /* 0x0000000400047210 */ /* 0x000fc60007f1e0ff */
[----:B------:R-:W-:Y:S01]  /*101c0*/  IMAD R2, R7, c[0x0][0x4e8], R6 ;  /* 0x00013a0007027a24 */ /* 0x000fe200078e0206 */
[----:B------:R-:W-:-:S04]  /*101d0*/  SHF.R.S32.HI R6, RZ, 0x1f, R0 ;  /* 0x0000001fff067819 */ /* 0x000fc80000011400 */
[----:B------:R-:W-:Y:S02]  /*101e0*/  SHF.R.S32.HI R0, RZ, 0x1f, R2 ;  /* 0x0000001fff007819 */ /* 0x000fe40000011402 */
[----:B------:R-:W-:-:S03]  /*101f0*/  IADD3.X R5, R6, R5, R3, P0, !PT ;  /* 0x0000000506057210 */ /* 0x000fc600007fe403 */
[----:B------:R-:W-:-:S04]  /*10200*/  IMAD R0, R0, c[0x0][0x488], RZ ;  /* 0x0001220000007a24 */ /* 0x000fc800078e02ff */
[C---:B------:R-:W-:Y:S02]  /*10210*/  IMAD R0, R2.reuse, c[0x0][0x48c], R0 ;  /* 0x0001230002007a24 */ /* 0x040fe400078e0200 */
[----:B------:R-:W-:-:S05]  /*10220*/  IMAD.WIDE.U32 R2, R2, c[0x0][0x488], R4 ;  /* 0x0001220002027a25 */ /* 0x000fca00078e0004 */
[----:B------:R-:W-:Y:S02]  /*10230*/  IADD3 R0, R3, R0, RZ ;  /* 0x0000000003007210 */ /* 0x000fe40007ffe0ff */
[----:B------:R-:W-:-:S04]  /*10240*/  LEA R4, P0, R2, c[0x0][0x450], 0x2 ;  /* 0x0001140002047a11 */ /* 0x000fc800078010ff */
[----:B------:R-:W-:Y:S02]  /*10250*/  LEA.HI.X R5, R2, c[0x0][0x454], R0, 0x2, P0 ;  /* 0x0001150002057a11 */ /* 0x000fe400000f1400 */
[----:B------:R-:W-:-:S05]  /*10260*/  MOV R0, 0xff800000 ;  /* 0xff80000000007802 */ /* 0x000fca0000000f00 */
[----:B------:R1:W-:Y:S02]  /*10270*/  STG.E [R4.64], R0 ;  /* 0x0000000004007986 */ /* 0x0003e4000c101906 */
.L_x_571:
[----:B------:R-:W-:Y:S05]  /*10280*/  BSYNC B0 ;  /* 0x0000000000007941 */ /* 0x000fea0003800000 */
.L_x_570:
[----:B------:R-:W2:Y:S01]  /*10290*/  LDL R2, [R1+0x78] ;  /* 0x0000780001027983 */ /* 0x000ea20000100800 */
[----:B-1----:R-:W-:Y:S01]  /*102a0*/  MOV R0, c[0x0][0x4e8] ;  /* 0x00013a0000007a02 */ /* 0x002fe20000000f00 */
[----:B------:R-:W-:Y:S01]  /*102b0*/  IMAD R6, R10, c[0x0][0x3f0], RZ ;  /* 0x0000fc000a067a24 */ /* 0x000fe200078e02ff */
[----:B------:R-:W-:Y:S02]  /*102c0*/  SHF.R.S32.HI R9, RZ, 0x1f, R11 ;  /* 0x0000001fff097819 */ /* 0x000fe4000001140b */
[----:B------:R-:W-:Y:S01]  /*102d0*/  ISETP.NE.AND P0, PT, R0, 0x1, PT ;  /* 0x000000010000780c */ /* 0x000fe20003f05270 */
[----:B------:R-:W-:Y:S01]  /*102e0*/  IMAD R0, R8, c[0x0][0x3e8], RZ ;  /* 0x0000fa0008007a24 */ /* 0x000fe200078e02ff */
[----:B------:R-:W-:Y:S01]  /*102f0*/  LEA.HI R9, R9, R11, RZ, 0x2 ;  /* 0x0000000b09097211 */ /* 0x000fe200078f10ff */
[----:B------:R-:W-:Y:S02]  /*10300*/  IMAD R8, R13, c[0x0][0x3f4], R6 ;  /* 0x0000fd000d087a24 */ /* 0x000fe400078e0206 */
[----:B------:R-:W-:Y:S01]  /*10310*/  IMAD R5, R14, c[0x0][0x3ec], R0 ;  /* 0x0000fb000e057a24 */ /* 0x000fe200078e0200 */
[----:B------:R-:W-:-:S04]  /*10320*/  SHF.R.S32.HI R9, RZ, 0x2, R9 ;  /* 0x00000002ff097819 */ /* 0x000fc80000011409 */
[-C--:B------:R-:W-:Y:S02]  /*10330*/  IADD3 R10, R9, R12.reuse, RZ ;  /* 0x0000000c090a7210 */ /* 0x080fe40007ffe0ff */
[----:B--2---:R-:W-:Y:S01]  /*10340*/  IADD3 R4, R2, R12, RZ ;  /* 0x0000000c02047210 */ /* 0x004fe20007ffe0ff */
[----:B------:R-:W-:-:S03]  /*10350*/  IMAD.WIDE.U32 R2, R14, c[0x0][0x3e8], RZ ;  /* 0x0000fa000e027a25 */ /* 0x000fc600078e00ff */
[----:B------:R-:W-:Y:S01]  /*10360*/  MOV R0, R4 ;  /* 0x0000000400007202 */ /* 0x000fe20000000f00 */
[----:B------:R-:W-:-:S04]  /*10370*/  @P0 IMAD.HI.U32 R7, R4, c[0x0][0x4ec], RZ ;  /* 0x00013b0004070a27 */ /* 0x000fc800078e00ff */
[----:B------:R-:W-:Y:S01]  /*10380*/  IMAD.IADD R3, R3, 0x1, R5 ;  /* 0x0000000103037824 */ /* 0x000fe200078e0205 */
[----:B------:R-:W-:-:S03]  /*10390*/  @P0 SHF.R.U32.HI R0, RZ, c[0x0][0x4f0], R7 ;  /* 0x00013c00ff000a19 */ /* 0x000fc60000011607 */
[----:B------:R-:W-:Y:S01]  /*103a0*/  IMAD.WIDE.U32 R2, R13, c[0x0][0x3f0], R2 ;  /* 0x0000fc000d027a25 */ /* 0x000fe200078e0002 */
[----:B------:R-:W-:Y:S02]  /*103b0*/  SHF.R.S32.HI R6, RZ, 0x1f, R0 ;  /* 0x0000001fff067819 */ /* 0x000fe40000011400 */
[----:B------:R-:W-:Y:S02]  /*103c0*/  IADD3 R5, -R0, RZ, RZ ;  /* 0x000000ff00057210 */ /* 0x000fe40007ffe1ff */
[----:B------:R-:W-:Y:S01]  /*103d0*/  IADD3 R3, R3, R8, RZ ;  /* 0x0000000803037210 */ /* 0x000fe20007ffe0ff */
[----:B------:R-:W-:Y:S02]  /*103e0*/  IMAD R6, R6, c[0x0][0x3e0], RZ ;  /* 0x0000f80006067a24 */ /* 0x000fe400078e02ff */
[----:B------:R-:W-:Y:S02]  /*103f0*/  IMAD R4, R5, c[0x0][0x4e8], R4 ;  /* 0x00013a0005047a24 */ /* 0x000fe400078e0204 */
[----:B------:R-:W-:-:S02]  /*10400*/  IMAD R5, R0, c[0x0][0x3e4], R6 ;  /* 0x0000f90000057a24 */ /* 0x000fc400078e0206 */
[----:B------:R-:W-:Y:S01]  /*10410*/  IMAD.WIDE.U32 R2, R0, c[0x0][0x3e0], R2 ;  /* 0x0000f80000027a25 */ /* 0x000fe200078e0002 */
[----:B------:R-:W-:-:S03]  /*10420*/  SHF.R.S32.HI R0, RZ, 0x1f, R4 ;  /* 0x0000001fff007819 */ /* 0x000fc60000011404 */
[----:B------:R-:W-:Y:S02]  /*10430*/  IMAD.IADD R3, R3, 0x1, R5 ;  /* 0x0000000103037824 */ /* 0x000fe400078e0205 */
[----:B------:R-:W-:Y:S02]  /*10440*/  IMAD R0, R0, c[0x0][0x3d8], RZ ;  /* 0x0000f60000007a24 */ /* 0x000fe400078e02ff */
[----:B------:R-:W-:-:S04]  /*10450*/  IMAD.WIDE.U32 R2, R4, c[0x0][0x3d8], R2 ;  /* 0x0000f60004027a25 */ /* 0x000fc800078e0002 */
[----:B------:R-:W-:Y:S01]  /*10460*/  IMAD R4, R4, c[0x0][0x3dc], R0 ;  /* 0x0000f70004047a24 */ /* 0x000fe200078e0200 */
[----:B------:R-:W-:-:S04]  /*10470*/  LEA R11, P0, R2, c[0x0][0x380], 0x1 ;  /* 0x0000e000020b7a11 */ /* 0x000fc800078008ff */
[----:B------:R-:W-:-:S04]  /*10480*/  IADD3 R3, R3, R4, RZ ;  /* 0x0000000403037210 */ /* 0x000fc80007ffe0ff */
[----:B------:R-:W-:Y:S01]  /*10490*/  LEA.HI.X R3, R2, c[0x0][0x384], R3, 0x1, P0 ;  /* 0x0000e10002037a11 */ /* 0x000fe200000f0c03 */
[----:B------:R-:W-:Y:S05]  /*104a0*/  BRA.DIV ~URZ, `(.L_x_572) ;  /* 0x00000d727f007947 */ /* 0x000fea000b800000 */
[----:B------:R1:W2:Y:S02]  /*104b0*/  SHFL.IDX PT, R2, R3, RZ, 0x1c1f ;  /* 0x001c1fff03027589 */ /* 0x0002a400000e0000 */
.L_x_596:
[----:B------:R-:W-:Y:S05]  /*104c0*/  BRA.DIV ~URZ, `(.L_x_573) ;  /* 0x00000dc27f007947 */ /* 0x000fea000b800000 */
[----:B------:R3:W4:Y:S02]  /*104d0*/  SHFL.IDX PT, R0, R11, RZ, 0x1c1f ;  /* 0x001c1fff0b007589 */ /* 0x00072400000e0000 */
.L_x_597:
[----:B------:R-:W-:Y:S01]  /*104e0*/  MOV R12, c[0x0][0x4e8] ;  /* 0x00013a00000c7a02 */ /* 0x000fe20000000f00 */
[----:B------:R-:W-:Y:S04]  /*104f0*/  BSSY B0, `(.L_x_574) ;  /* 0x0000015000007945 */ /* 0x000fe80003800000 */
[----:B------:R-:W-:-:S05]  /*10500*/  IMAD R12, R12, c[0x0][0x388], RZ ;  /* 0x0000e2000c0c7a24 */ /* 0x000fca00078e02ff */
[----:B------:R-:W-:-:S13]  /*10510*/  ISETP.GE.AND P0, PT, R10, R12, PT ;  /* 0x0000000c0a00720c */ /* 0x000fda0003f06270 */
[----:B------:R-:W-:Y:S05]  /*10520*/  @P0 BRA `(.L_x_575) ;  /* 0x0000011000000947 */ /* 0x000fea0003800000 */
[----:B------:R-:W5:Y:S04]  /*10530*/  LDL.64 R18, [R1+0x38] ;  /* 0x0000380001127983 */ /* 0x000f680000100a00 */
[----:B---3--:R-:W3:Y:S04]  /*10540*/  LDL R15, [R1+0x40] ;  /* 0x00004000010f7983 */ /* 0x008ee80000100800 */
[----:B----4-:R-:W4:Y:S04]  /*10550*/  LDL R13, [R1+0x44] ;  /* 0x00004400010d7983 */ /* 0x010f280000100800 */
[----:B--2---:R-:W2:Y:S04]  /*10560*/  LDL R16, [R1+0x70] ;  /* 0x0000700001107983 */ /* 0x004ea80000100800 */
[----:B------:R-:W2:Y:S01]  /*10570*/  LDL R14, [R1+0x6c] ;  /* 0x00006c00010e7983 */ /* 0x000ea20000100800 */
[----:B-----5:R-:W-:-:S02]  /*10580*/  ISETP.GE.AND P2, PT, R18, c[0x0][0x3c8], PT ;  /* 0x0000f20012007a0c */ /* 0x020fc40003f46270 */
[----:B---3--:R-:W-:Y:S02]  /*10590*/  ISETP.GE.AND P1, PT, R15, c[0x0][0x3c8], PT ;  /* 0x0000f2000f007a0c */ /* 0x008fe40003f26270 */
[----:B----4-:R-:W-:-:S09]  /*105a0*/  ISETP.GE.AND P0, PT, R13, c[0x0][0x3c8], PT ;  /* 0x0000f2000d007a0c */ /* 0x010fd20003f06270 */
[CC--:B------:R-:W-:Y:S02]  /*105b0*/  @!P2 LEA R8, P5, R18.reuse, R0.reuse, 0x1 ;  /* 0x000000001208a211 */ /* 0x0c0fe400078a08ff */
[----:B------:R-:W-:Y:S02]  /*105c0*/  @!P1 LEA R6, P4, R15, R0, 0x1 ;  /* 0x000000000f069211 */ /* 0x000fe400078808ff */
[----:B------:R-:W-:Y:S02]  /*105d0*/  @!P2 LEA.HI.X R9, R18, R2, R19, 0x1, P5 ;  /* 0x000000021209a211 */ /* 0x000fe400028f0c13 */
[----:B------:R-:W-:Y:S02]  /*105e0*/  @!P0 LEA R4, P3, R13, R0, 0x1 ;  /* 0x000000000d048211 */ /* 0x000fe400078608ff */
[-C--:B--2---:R-:W-:Y:S02]  /*105f0*/  @!P1 LEA.HI.X R7, R15, R2.reuse, R16, 0x1, P4 ;  /* 0x000000020f079211 */ /* 0x084fe400020f0c10 */
[----:B------:R-:W-:Y:S01]  /*10600*/  @!P0 LEA.HI.X R5, R13, R2, R14, 0x1, P3 ;  /* 0x000000020d058211 */ /* 0x000fe200018f0c0e */
[----:B------:R2:W-:Y:S04]  /*10610*/  @!P2 ST.E.128 [R8.64], RZ ;  /* 0x000000ff0800a985 */ /* 0x0005e8000c101d06 */
[----:B------:R2:W-:Y:S04]  /*10620*/  @!P1 ST.E.128 [R6.64], RZ ;  /* 0x000000ff06009985 */ /* 0x0005e8000c101d06 */
[----:B------:R2:W-:Y:S02]  /*10630*/  @!P0 ST.E.128 [R4.64], RZ ;  /* 0x000000ff04008985 */ /* 0x0005e4000c101d06 */
.L_x_575:
[----:B------:R-:W-:Y:S05]  /*10640*/  BSYNC B0 ;  /* 0x0000000000007941 */ /* 0x000fea0003800000 */
.L_x_574:
[----:B------:R-:W-:Y:S05]  /*10650*/  BRA.DIV ~URZ, `(.L_x_576) ;  /* 0x00000c927f007947 */ /* 0x000fea000b800000 */
[----:B--2---:R2:W1:Y:S04]  /*10660*/  SHFL.IDX PT, R2, R3, 0x1, 0x1c1f ;  /* 0x003c1f0003027f89 */ /* 0x00446800000e0000 */
[----:B----4-:R2:W4:Y:S02]  /*10670*/  SHFL.IDX PT, R0, R11, 0x1, 0x1c1f ;  /* 0x003c1f000b007f89 */ /* 0x01052400000e0000 */
.L_x_598:
        /* <DEDUP_REMOVED lines=8> */
[----:B------:R-:W4:Y:S01]  /*10700*/  LDL R14, [R1+0x6c] ;  /* 0x00006c00010e7983 */ /* 0x000f220000100800 */
[----:B-----5:R-:W-:-:S02]  /*10710*/  ISETP.GE.AND P2, PT, R18, c[0x0][0x3c8], PT ;  /* 0x0000f20012007a0c */ /* 0x020fc40003f46270 */
[----:B--2---:R-:W-:Y:S02]  /*10720*/  ISETP.GE.AND P1, PT, R15, c[0x0][0x3c8], PT ;  /* 0x0000f2000f007a0c */ /* 0x004fe40003f26270 */
[----:B---3--:R-:W-:-:S09]  /*10730*/  ISETP.GE.AND P0, PT, R13, c[0x0][0x3c8], PT ;  /* 0x0000f2000d007a0c */ /* 0x008fd20003f06270 */
[CC--:B------:R-:W-:Y:S02]  /*10740*/  @!P2 LEA R8, P5, R18.reuse, R0.reuse, 0x1 ;  /* 0x000000001208a211 */ /* 0x0c0fe400078a08ff */
[----:B------:R-:W-:Y:S02]  /*10750*/  @!P1 LEA R6, P4, R15, R0, 0x1 ;  /* 0x000000000f069211 */ /* 0x000fe400078808ff */
[----:B-1----:R-:W-:Y:S02]  /*10760*/  @!P2 LEA.HI.X R9, R18, R2, R19, 0x1, P5 ;  /* 0x000000021209a211 */ /* 0x002fe400028f0c13 */
[----:B------:R-:W-:Y:S02]  /*10770*/  @!P0 LEA R4, P3, R13, R0, 0x1 ;  /* 0x000000000d048211 */ /* 0x000fe400078608ff */
[-C--:B----4-:R-:W-:Y:S02]  /*10780*/  @!P1 LEA.HI.X R7, R15, R2.reuse, R16, 0x1, P4 ;  /* 0x000000020f079211 */ /* 0x090fe400020f0c10 */
[----:B------:R-:W-:Y:S01]  /*10790*/  @!P0 LEA.HI.X R5, R13, R2, R14, 0x1, P3 ;  /* 0x000000020d058211 */ /* 0x000fe200018f0c0e */
[----:B------:R1:W-:Y:S04]  /*107a0*/  @!P2 ST.E.128 [R8.64], RZ ;  /* 0x000000ff0800a985 */ /* 0x0003e8000c101d06 */
[----:B------:R1:W-:Y:S04]  /*107b0*/  @!P1 ST.E.128 [R6.64], RZ ;  /* 0x000000ff06009985 */ /* 0x0003e8000c101d06 */
[----:B------:R1:W-:Y:S02]  /*107c0*/  @!P0 ST.E.128 [R4.64], RZ ;  /* 0x000000ff04008985 */ /* 0x0003e4000c101d06 */
.L_x_578:
[----:B------:R-:W-:Y:S05]  /*107d0*/  BSYNC B0 ;  /* 0x0000000000007941 */ /* 0x000fea0003800000 */
.L_x_577:
[----:B------:R-:W-:Y:S05]  /*107e0*/  BRA.DIV ~URZ, `(.L_x_579) ;  /* 0x00000bc27f007947 */ /* 0x000fea000b800000 */
[----:B-1----:R1:W2:Y:S02]  /*107f0*/  SHFL.IDX PT, R2, R3, 0x2, 0x1c1f ;  /* 0x005c1f0003027f89 */ /* 0x0022a400000e0000 */
.L_x_599:
[----:B------:R-:W-:Y:S05]  /*10800*/  BRA.DIV ~URZ, `(.L_x_580) ;  /* 0x00000c127f007947 */ /* 0x000fea000b800000 */
[----:B----4-:R4:W1:Y:S02]  /*10810*/  SHFL.IDX PT, R0, R11, 0x2, 0x1c1f ;  /* 0x005c1f000b007f89 */ /* 0x01086400000e0000 */
.L_x_600:
[----:B------:R-:W-:Y:S01]  /*10820*/  IADD3 R4, R10, 0x40, RZ ;  /* 0x000000400a047810 */ /* 0x000fe20007ffe0ff */
[----:B------:R-:W-:Y:S03]  /*10830*/  BSSY B0, `(.L_x_581) ;  /* 0x0000014000007945 */ /* 0x000fe60003800000 */
        /* <DEDUP_REMOVED lines=10> */
[CC--:B-1----:R-:W-:Y:S02]  /*108e0*/  @!P2 LEA R8, P5, R18.reuse, R0.reuse, 0x1 ;  /* 0x000000001208a211 */ /* 0x0c2fe400078a08ff */
        /* <DEDUP_REMOVED lines=8> */
.L_x_582:
[----:B------:R-:W-:Y:S05]  /*10970*/  BSYNC B0 ;  /* 0x0000000000007941 */ /* 0x000fea0003800000 */
.L_x_581:
[----:B------:R-:W-:Y:S05]  /*10980*/  BRA.DIV ~URZ, `(.L_x_583) ;  /* 0x00000af27f007947 */ /* 0x000fea000b800000 */
[----:B--2---:R2:W3:Y:S04]  /*10990*/  SHFL.IDX PT, R2, R3, 0x3, 0x1c1f ;  /* 0x007c1f0003027f89 */ /* 0x0044e800000e0000 */
[----:B-1----:R2:W1:Y:S02]  /*109a0*/  SHFL.IDX PT, R0, R11, 0x3, 0x1c1f ;  /* 0x007c1f000b007f89 */ /* 0x00246400000e0000 */
.L_x_601:
[----:B------:R-:W-:-:S04]  /*109b0*/  IADD3 R10, R10, 0x60, RZ ;  /* 0x000000600a0a7810 */ /* 0x000fc80007ffe0ff */
[----:B------:R-:W-:-:S13]  /*109c0*/  ISETP.GE.AND P0, PT, R10, R12, PT ;  /* 0x0000000c0a00720c */ /* 0x000fda0003f06270 */
[----:B------:R-:W-:Y:S05]  /*109d0*/  @P0 BRA `(.L_x_569) ;  /* 0x0000011000000947 */ /* 0x000fea0003800000 */
[----:B------:R-:W5:Y:S04]  /*109e0*/  LDL.64 R16, [R1+0x38] ;  /* 0x0000380001107983 */ /* 0x000f680000100a00 */
[----:B--2---:R-:W2:Y:S04]  /*109f0*/  LDL R13, [R1+0x40] ;  /* 0x00004000010d7983 */ /* 0x004ea80000100800 */
[----:B----4-:R-:W4:Y:S04]  /*10a00*/  LDL R3, [R1+0x44] ;  /* 0x0000440001037983 */ /* 0x010f280000100800 */
[----:B---3--:R-:W3:Y:S04]  /*10a10*/  LDL R14, [R1+0x70] ;  /* 0x00007000010e7983 */ /* 0x008ee80000100800 */
[----:B------:R-:W3:Y:S01]  /*10a20*/  LDL R11, [R1+0x6c] ;  /* 0x00006c00010b7983 */ /* 0x000ee20000100800 */
[----:B-----5:R-:W-:-:S02]  /*10a30*/  ISETP.GE.AND P2, PT, R16, c[0x0][0x3c8], PT ;  /* 0x0000f20010007a0c */ /* 0x020fc40003f46270 */
[----:B--2---:R-:W-:Y:S02]  /*10a40*/  ISETP.GE.AND P1, PT, R13, c[0x0][0x3c8], PT ;  /* 0x0000f2000d007a0c */ /* 0x004fe40003f26270 */
[----:B----4-:R-:W-:-:S09]  /*10a50*/  ISETP.GE.AND P0, PT, R3, c[0x0][0x3c8], PT ;  /* 0x0000f20003007a0c */ /* 0x010fd20003f06270 */
[CC--:B-1----:R-:W-:Y:S02]  /*10a60*/  @!P2 LEA R8, P5, R16.reuse, R0.reuse, 0x1 ;  /* 0x000000001008a211 */ /* 0x0c2fe400078a08ff */
[----:B------:R-:W-:Y:S02]  /*10a70*/  @!P1 LEA R6, P4, R13, R0, 0x1 ;  /* 0x000000000d069211 */ /* 0x000fe400078808ff */
[----:B------:R-:W-:Y:S02]  /*10a80*/  @!P2 LEA.HI.X R9, R16, R2, R17, 0x1, P5 ;  /* 0x000000021009a211 */ /* 0x000fe400028f0c11 */
[----:B------:R-:W-:Y:S02]  /*10a90*/  @!P0 LEA R4, P3, R3, R0, 0x1 ;  /* 0x0000000003048211 */ /* 0x000fe400078608ff */
[-C--:B---3--:R-:W-:Y:S02]  /*10aa0*/  @!P1 LEA.HI.X R7, R13, R2.reuse, R14, 0x1, P4 ;  /* 0x000000020d079211 */ /* 0x088fe400020f0c0e */
[----:B------:R-:W-:Y:S01]  /*10ab0*/  @!P0 LEA.HI.X R5, R3, R2, R11, 0x1, P3 ;  /* 0x0000000203058211 */ /* 0x000fe200018f0c0b */
[----:B------:R1:W-:Y:S04]  /*10ac0*/  @!P2 ST.E.128 [R8.64], RZ ;  /* 0x000000ff0800a985 */ /* 0x0003e8000c101d06 */
[----:B------:R1:W-:Y:S04]  /*10ad0*/  @!P1 ST.E.128 [R6.64], RZ ;  /* 0x000000ff06009985 */ /* 0x0003e8000c101d06 */
[----:B------:R1:W-:Y:S02]  /*10ae0*/  @!P0 ST.E.128 [R4.64], RZ ;  /* 0x000000ff04008985 */ /* 0x0003e4000c101d06 */
.L_x_569:
[----:B----4-:R-:W-:Y:S05]  /*10af0*/  BSYNC B1 ;  /* 0x0000000000017941 */ /* 0x010fea0003800000 */
.L_x_560:
[----:B-1----:R-:W4:Y:S02]  /*10b00*/  LDL R0, [R1+0x7c] ;  /* 0x00007c0001007983 */ /* 0x002f240000100800 */
[----:B----4-:R-:W-:-:S13]  /*10b10*/  ISETP.NE.AND P0, PT, R0, RZ, PT ;  /* 0x000000ff0000720c */ /* 0x010fda0003f05270 */
[----:B------:R-:W-:Y:S01]  /*10b20*/  @P0 WARPSYNC 0xffffffff ;  /* 0xffffffff00000948 */ /* 0x000fe20003800000 */
[----:B------:R-:W-:Y:S06]  /*10b30*/  @P0 BAR.SYNC.DEFER_BLOCKING 0x5, 0x80 ;  /* 0x0142000000000b1d */ /* 0x000fec0000010000 */
[----:B------:R-:W1:Y:S04]  /*10b40*/  @P0 LDS R0, [0xc100] ;  /* 0x00c10000ff000984 */ /* 0x000e680000000800 */
[----:B-1----:R1:W-:Y:S04]  /*10b50*/  @P0 STL [R1+0x74], R0 ;  /* 0x0000740001000387 */ /* 0x0023e80000100800 */
[----:B------:R-:W-:Y:S06]  /*10b60*/  @P0 BAR.ARV 0x4, 0x80 ;  /* 0x0102000000000b1d */ /* 0x000fec0000002000 */
[----:B------:R-:W-:Y:S05]  /*10b70*/  @P0 BRA `(.L_x_584) ;  /* 0x0000007000000947 */ /* 0x000fea0003800000 */
[----:B------:R-:W-:Y:S05]  /*10b80*/  BRA.DIV ~URZ, `(.L_x_585) ;  /* 0x000009b27f007947 */ /* 0x000fea000b800000 */
[----:B-1----:R1:W4:Y:S02]  /*10b90*/  SHFL.IDX PT, R0, R60, RZ, 0x1f ;  /* 0x00001fff3c007589 */ /* 0x00232400000e0000 */
.L_x_602:
[----:B------:R-:W-:Y:S01]  /*10ba0*/  WARPSYNC 0xffffffff ;  /* 0xffffffff00007948 */ /* 0x000fe20003800000 */
[----:B------:R-:W-:Y:S06]  /*10bb0*/  BAR.SYNC.DEFER_BLOCKING 0x4, 0x80 ;  /* 0x0102000000007b1d */ /* 0x000fec0000010000 */
[----:B----4-:R4:W-:Y:S04]  /*10bc0*/  STL [R1+0x74], R0 ;  /* 0x0000740001007387 */ /* 0x0109e80000100800 */
[----:B------:R4:W-:Y:S04]  /*10bd0*/  @!P6 STS [0xc100], R60 ;  /* 0x00c1003cff00e388 */ /* 0x0009e80000000800 */
[----:B------:R-:W-:Y:S06]  /*10be0*/  BAR.ARV 0x5, 0x80 ;  /* 0x0142000000007b1d */ /* 0x000fec0000002000 */
.L_x_584:
[----:B-1--4-:R-:W4:Y:S02]  /*10bf0*/  LDL R0, [R1+0x74] ;  /* 0x0000740001007983 */ /* 0x012f240000100800 */
[----:B----4-:R-:W-:-:S13]  /*10c00*/  ISETP.GE.AND P0, PT, R0, c[0x0][0x538], PT ;  /* 0x00014e0000007a0c */ /* 0x010fda0003f06270 */
[----:B--23-5:R-:W-:Y:S01]  /*10c10*/  @P0 CALL.REL.NOINC `(.L_x_586) ;  /* 0x0000001000000944 */ /* 0x02cfe20003c00000 */
[----:B------:R-:W-:Y:S05]  /*10c20*/  BRA `(.L_x_587) ;  /* 0xfffefe0000007947 */ /* 0x000fea000383ffff */
.L_x_586:
[----:B------:R-:W-:Y:S05]  /*10c30*/  EXIT ;  /* 0x000000000000794d */ /* 0x000fea0003800000 */
.L_x_538:
[----:B------:R-:W-:Y:S01]  /*10c40*/  IMAD.MOV.U32 R7, RZ, RZ, R10 ;  /* 0x000000ffff077224 */ /* 0x000fe200078e000a */
[----:B--2---:R-:W-:Y:S01]  /*10c50*/  MOV R4, RZ ;  /* 0x000000ff00047202 */ /* 0x004fe20000000f00 */
[----:B------:R-:W-:Y:S01]  /*10c60*/  IMAD.MOV.U32 R0, RZ, RZ, 0x1c1f ;  /* 0x00001c1fff007424 */ /* 0x000fe200078e00ff */
[----:B------:R-:W-:Y:S02]  /*10c70*/  MOV R5, 0x10c90 ;  /* 0x00010c9000057802 */ /* 0x000fe40000000f00 */
[----:B------:R-:W-:Y:S05]  /*10c80*/  CALL.REL.NOINC `($__internal_1_$__cuda_sm70_shflsync_idx_p) ;  /* 0x0000095000007944 */ /* 0x000fea0003c00000 */
[----:B------:R-:W-:Y:S01]  /*10c90*/  MOV R2, R0 ;  /* 0x0000000000027202 */ /* 0x000fe20000000f00 */
[----:B------:R-:W-:Y:S05]  /*10ca0*/  BRA `(.L_x_588) ;  /* 0xffff0b6000007947 */ /* 0x000fea000383ffff */
.L_x_539:
[----:B------:R-:W-:Y:S01]  /*10cb0*/  IMAD.MOV.U32 R7, RZ, RZ, R12 ;  /* 0x000000ffff077224 */ /* 0x000fe200078e000c */
[----:B--2---:R-:W-:Y:S01]  /*10cc0*/  MOV R4, RZ ;  /* 0x000000ff00047202 */ /* 0x004fe20000000f00 */
[----:B------:R-:W-:Y:S01]  /*10cd0*/  IMAD.MOV.U32 R0, RZ, RZ, 0x1c1f ;  /* 0x00001c1fff007424 */ /* 0x000fe200078e00ff */
[----:B------:R-:W-:Y:S02]  /*10ce0*/  MOV R5, 0x10d00 ;  /* 0x00010d0000057802 */ /* 0x000fe40000000f00 */
[----:B-1-3--:R-:W-:Y:S05]  /*10cf0*/  CALL.REL.NOINC `($__internal_1_$__cuda_sm70_shflsync_idx_p) ;  /* 0x000008e000007944 */ /* 0x00afea0003c00000 */
[----:B------:R-:W-:Y:S05]  /*10d00*/  BRA `(.L_x_589) ;  /* 0xffff0b2000007947 */ /* 0x000fea000383ffff */
.L_x_542:
[----:B--2---:R-:W-:Y:S01]  /*10d10*/  IMAD.MOV.U32 R7, RZ, RZ, R10 ;  /* 0x000000ffff077224 */ /* 0x004fe200078e000a */
[----:B------:R-:W-:Y:S01]  /*10d20*/  MOV R4, 0x1 ;  /* 0x0000000100047802 */ /* 0x000fe20000000f00 */
[----:B----4-:R-:W-:Y:S01]  /*10d30*/  IMAD.MOV.U32 R0, RZ, RZ, 0x1c1f ;  /* 0x00001c1fff007424 */ /* 0x010fe200078e00ff */
[----:B------:R-:W-:-:S02]  /*10d40*/  MOV R5, 0x10d60 ;  /* 0x00010d6000057802 */ /* 0x000fc40000000f00 */
[----:B-1-3--:R-:W-:Y:S05]  /*10d50*/  CALL.REL.NOINC `($__internal_1_$__cuda_sm70_shflsync_idx_p) ;  /* 0x0000088000007944 */ /* 0x00afea0003c00000 */
[----:B------:R-:W-:Y:S01]  /*10d60*/  IMAD.MOV.U32 R2, RZ, RZ, R0 ;  /* 0x000000ffff027224 */ /* 0x000fe200078e0000 */
[----:B------:R-:W-:Y:S01]  /*10d70*/  MOV R4, 0x1 ;  /* 0x0000000100047802 */ /* 0x000fe20000000f00 */
[----:B------:R-:W-:Y:S01]  /*10d80*/  IMAD.MOV.U32 R7, RZ, RZ, R12 ;  /* 0x000000ffff077224 */ /* 0x000fe200078e000c */
[----:B------:R-:W-:-:S02]  /*10d90*/  MOV R0, 0x1c1f ;  /* 0x00001c1f00007802 */ /* 0x000fc40000000f00 */
[----:B------:R-:W-:Y:S02]  /*10da0*/  MOV R5, 0x10dc0 ;  /* 0x00010dc000057802 */ /* 0x000fe40000000f00 */
[----:B------:R-:W-:Y:S05]  /*10db0*/  CALL.REL.NOINC `($__internal_1_$__cuda_sm70_shflsync_idx_p) ;  /* 0x0000082000007944 */ /* 0x000fea0003c00000 */
[----:B------:R-:W-:Y:S05]  /*10dc0*/  BRA `(.L_x_590) ;  /* 0xffff0c4000007947 */ /* 0x000fea000383ffff */
.L_x_545:
[----:B-1----:R-:W-:Y:S01]  /*10dd0*/  IMAD.MOV.U32 R7, RZ, RZ, R10 ;  /* 0x000000ffff077224 */ /* 0x002fe200078e000a */
[----:B------:R-:W-:Y:S01]  /*10de0*/  MOV R4, 0x2 ;  /* 0x0000000200047802 */ /* 0x000fe20000000f00 */
[----:B--2---:R-:W-:Y:S01]  /*10df0*/  IMAD.MOV.U32 R0, RZ, RZ, 0x1c1f ;  /* 0x00001c1fff007424 */ /* 0x004fe200078e00ff */
[----:B------:R-:W-:Y:S02]  /*10e00*/  MOV R5, 0x10e20 ;  /* 0x00010e2000057802 */ /* 0x000fe40000000f00 */
[----:B---3--:R-:W-:Y:S05]  /*10e10*/  CALL.REL.NOINC `($__internal_1_$__cuda_sm70_shflsync_idx_p) ;  /* 0x000007c000007944 */ /* 0x008fea0003c00000 */
[----:B------:R-:W-:Y:S01]  /*10e20*/  MOV R2, R0 ;  /* 0x0000000000027202 */ /* 0x000fe20000000f00 */
[----:B------:R-:W-:Y:S05]  /*10e30*/  BRA `(.L_x_591) ;  /* 0xffff0d9000007947 */ /* 0x000fea000383ffff */
.L_x_546:
[----:B------:R-:W-:Y:S01]  /*10e40*/  IMAD.MOV.U32 R7, RZ, RZ, R12 ;  /* 0x000000ffff077224 */ /* 0x000fe200078e000c */
[----:B------:R-:W-:Y:S01]  /*10e50*/  MOV R4, 0x2 ;  /* 0x0000000200047802 */ /* 0x000fe20000000f00 */
[----:B--2---:R-:W-:Y:S01]  /*10e60*/  IMAD.MOV.U32 R0, RZ, RZ, 0x1c1f ;  /* 0x00001c1fff007424 */ /* 0x004fe200078e00ff */
[----:B------:R-:W-:Y:S02]  /*10e70*/  MOV R5, 0x10e90 ;  /* 0x00010e9000057802 */ /* 0x000fe40000000f00 */
[----:B-1-34-:R-:W-:Y:S05]  /*10e80*/  CALL.REL.NOINC `($__internal_1_$__cuda_sm70_shflsync_idx_p) ;  /* 0x0000075000007944 */ /* 0x01afea0003c00000 */
[----:B------:R-:W-:Y:S05]  /*10e90*/  BRA `(.L_x_592) ;  /* 0xffff0d5000007947 */ /* 0x000fea000383ffff */
.L_x_549:
[----:B-1----:R-:W-:Y:S01]  /*10ea0*/  IMAD.MOV.U32 R7, RZ, RZ, R10 ;  /* 0x000000ffff077224 */ /* 0x002fe200078e000a */
[----:B------:R-:W-:Y:S01]  /*10eb0*/  MOV R4, 0x3 ;  /* 0x0000000300047802 */ /* 0x000fe20000000f00 */
[----:B------:R-:W-:Y:S01]  /*10ec0*/  IMAD.MOV.U32 R0, RZ, RZ, 0x1c1f ;  /* 0x00001c1fff007424 */ /* 0x000fe200078e00ff */
[----:B------:R-:W-:-:S02]  /*10ed0*/  MOV R5, 0x10ef0 ;  /* 0x00010ef000057802 */ /* 0x000fc40000000f00 */
[----:B--234-:R-:W-:Y:S05]  /*10ee0*/  CALL.REL.NOINC `($__internal_1_$__cuda_sm70_shflsync_idx_p) ;  /* 0x000006f000007944 */ /* 0x01cfea0003c00000 */
[----:B------:R-:W-:Y:S01]  /*10ef0*/  IMAD.MOV.U32 R2, RZ, RZ, R0 ;  /* 0x000000ffff027224 */ /* 0x000fe200078e0000 */
[----:B------:R-:W-:Y:S01]  /*10f00*/  MOV R4, 0x3 ;  /* 0x0000000300047802 */ /* 0x000fe20000000f00 */
[----:B------:R-:W-:Y:S01]  /*10f10*/  IMAD.MOV.U32 R7, RZ, RZ, R12 ;  /* 0x000000ffff077224 */ /* 0x000fe200078e000c */
[----:B------:R-:W-:-:S02]  /*10f20*/  MOV R0, 0x1c1f ;  /* 0x00001c1f00007802 */ /* 0x000fc40000000f00 */
[----:B------:R-:W-:Y:S02]  /*10f30*/  MOV R5, 0x10f50 ;  /* 0x00010f5000057802 */ /* 0x000fe40000000f00 */
[----:B------:R-:W-:Y:S05]  /*10f40*/  CALL.REL.NOINC `($__internal_1_$__cuda_sm70_shflsync_idx_p) ;  /* 0x0000069000007944 */ /* 0x000fea0003c00000 */
[----:B------:R-:W-:Y:S05]  /*10f50*/  BRA `(.L_x_593) ;  /* 0xffff0e6000007947 */ /* 0x000fea000383ffff */
.L_x_556:
[----:B---3--:R1:W5:Y:S01]  /*10f60*/  LDL R0, [R1+0x20] ;  /* 0x0000200001007983 */ /* 0x0083620000100800 */
[----:B------:R-:W-:Y:S02]  /*10f70*/  MOV R3, 0x2 ;  /* 0x0000000200037802 */ /* 0x000fe40000000f00 */
[----:B------:R-:W-:Y:S02]  /*10f80*/  MOV R2, 0x10fa0 ;  /* 0x00010fa000027802 */ /* 0x000fe40000000f00 */
[----:B-1---5:R-:W-:Y:S05]  /*10f90*/  CALL.REL.NOINC `($__internal_0_$__cuda_sm70_shflsync_bfly_p) ;  /* 0x0000060000007944 */ /* 0x022fea0003c00000 */
[----:B------:R-:W-:Y:S01]  /*10fa0*/  MOV R4, R8 ;  /* 0x0000000800047202 */ /* 0x000fe20000000f00 */
[----:B------:R-:W-:Y:S05]  /*10fb0*/  BRA `(.L_x_594) ;  /* 0xffffd25000007947 */ /* 0x000fea000383ffff */
.L_x_557:
[----:B------:R-:W-:Y:S01]  /*10fc0*/  IMAD.MOV.U32 R0, RZ, RZ, R4 ;  /* 0x000000ffff007224 */ /* 0x000fe200078e0004 */
[----:B------:R-:W-:Y:S02]  /*10fd0*/  MOV R3, 0x1 ;  /* 0x0000000100037802 */ /* 0x000fe40000000f00 */
[----:B------:R-:W-:Y:S02]  /*10fe0*/  MOV R2, 0x11000 ;  /* 0x0001100000027802 */ /* 0x000fe40000000f00 */
[----:B------:R-:W-:Y:S05]  /*10ff0*/  CALL.REL.NOINC `($__internal_0_$__cuda_sm70_shflsync_bfly_p) ;  /* 0x000005a000007944 */ /* 0x000fea0003c00000 */
[----:B------:R1:W5:Y:S01]  /*11000*/  LDL R0, [R1+0x24] ;  /* 0x0000240001007983 */ /* 0x0003620000100800 */
[----:B------:R-:W-:Y:S01]  /*11010*/  FADD.FTZ R4, R4, R8 ;  /* 0x0000000804047221 */ /* 0x000fe20000010000 */
[----:B------:R-:W-:Y:S02]  /*11020*/  MOV R3, 0x2 ;  /* 0x0000000200037802 */ /* 0x000fe40000000f00 */
[----:B------:R-:W-:-:S02]  /*11030*/  MOV R2, 0x11050 ;  /* 0x0001105000027802 */ /* 0x000fc40000000f00 */
[----:B-1---5:R-:W-:Y:S05]  /*11040*/  CALL.REL.NOINC `($__internal_0_$__cuda_sm70_shflsync_bfly_p) ;  /* 0x0000055000007944 */ /* 0x022fea0003c00000 */
[----:B------:R-:W2:Y:S01]  /*11050*/  LDL.LU R0, [R1+0x24] ;  /* 0x0000240001007983 */ /* 0x000ea20000300800 */
[----:B------:R-:W-:-:S02]  /*11060*/  MOV R3, 0x1 ;  /* 0x0000000100037802 */ /* 0x000fc40000000f00 */
[----:B------:R-:W-:Y:S01]  /*11070*/  MOV R2, 0x110b0 ;  /* 0x000110b000027802 */ /* 0x000fe20000000f00 */
[----:B--2---:R-:W-:-:S05]  /*11080*/  FADD.FTZ R5, R0, R8 ;  /* 0x0000000800057221 */ /* 0x004fca0000010000 */
[----:B------:R-:W-:Y:S02]  /*11090*/  MOV R0, R5 ;  /* 0x0000000500007202 */ /* 0x000fe40000000f00 */
[----:B------:R-:W-:Y:S05]  /*110a0*/  CALL.REL.NOINC `($__internal_0_$__cuda_sm70_shflsync_bfly_p) ;  /* 0x000004f000007944 */ /* 0x000fea0003c00000 */
[----:B------:R1:W5:Y:S01]  /*110b0*/  LDL R0, [R1+0x28] ;  /* 0x0000280001007983 */ /* 0x0003620000100800 */
[----:B------:R-:W-:Y:S01]  /*110c0*/  FADD.FTZ R5, R5, R8 ;  /* 0x0000000805057221 */ /* 0x000fe20000010000 */
[----:B------:R-:W-:Y:S02]  /*110d0*/  MOV R3, 0x2 ;  /* 0x0000000200037802 */ /* 0x000fe40000000f00 */
[----:B------:R-:W-:Y:S02]  /*110e0*/  MOV R2, 0x11100 ;  /* 0x0001110000027802 */ /* 0x000fe40000000f00 */
[----:B-1---5:R-:W-:Y:S05]  /*110f0*/  CALL.REL.NOINC `($__internal_0_$__cuda_sm70_shflsync_bfly_p) ;  /* 0x000004a000007944 */ /* 0x022fea0003c00000 */
[----:B------:R-:W2:Y:S01]  /*11100*/  LDL.LU R0, [R1+0x28] ;  /* 0x0000280001007983 */ /* 0x000ea20000300800 */
[----:B------:R-:W-:Y:S02]  /*11110*/  MOV R3, 0x1 ;  /* 0x0000000100037802 */ /* 0x000fe40000000f00 */
        /* <DEDUP_REMOVED lines=15> */
[----:B------:R-:W-:Y:S05]  /*11210*/  BRA `(.L_x_595) ;  /* 0xffffd12000007947 */ /* 0x000fea000383ffff */
.L_x_572:
[----:B------:R-:W-:Y:S01]  /*11220*/  IMAD.MOV.U32 R7, RZ, RZ, R3 ;  /* 0x000000ffff077224 */ /* 0x000fe200078e0003 */
[----:B------:R-:W-:Y:S01]  /*11230*/  MOV R4, RZ ;  /* 0x000000ff00047202 */ /* 0x000fe20000000f00 */
[----:B------:R-:W-:Y:S01]  /*11240*/  IMAD.MOV.U32 R0, RZ, RZ, 0x1c1f ;  /* 0x00001c1fff007424 */ /* 0x000fe200078e00ff */
[----:B------:R-:W-:Y:S02]  /*11250*/  MOV R5, 0x11270 ;  /* 0x0001127000057802 */ /* 0x000fe40000000f00 */
[----:B------:R-:W-:Y:S05]  /*11260*/  CALL.REL.NOINC `($__internal_1_$__cuda_sm70_shflsync_idx_p) ;  /* 0x0000037000007944 */ /* 0x000fea0003c00000 */
[----:B------:R-:W-:Y:S01]  /*11270*/  MOV R2, R0 ;  /* 0x0000000000027202 */ /* 0x000fe20000000f00 */
[----:B------:R-:W-:Y:S05]  /*11280*/  BRA `(.L_x_596) ;  /* 0xfffff23000007947 */ /* 0x000fea000383ffff */
.L_x_573:
[----:B------:R-:W-:Y:S01]  /*11290*/  IMAD.MOV.U32 R7, RZ, RZ, R11 ;  /* 0x000000ffff077224 */ /* 0x000fe200078e000b */
[----:B------:R-:W-:Y:S01]  /*112a0*/  MOV R4, RZ ;  /* 0x000000ff00047202 */ /* 0x000fe20000000f00 */
[----:B------:R-:W-:Y:S01]  /*112b0*/  IMAD.MOV.U32 R0, RZ, RZ, 0x1c1f ;  /* 0x00001c1fff007424 */ /* 0x000fe200078e00ff */
[----:B------:R-:W-:Y:S02]  /*112c0*/  MOV R5, 0x112e0 ;  /* 0x000112e000057802 */ /* 0x000fe40000000f00 */
[----:B-12---:R-:W-:Y:S05]  /*112d0*/  CALL.REL.NOINC `($__internal_1_$__cuda_sm70_shflsync_idx_p) ;  /* 0x0000030000007944 */ /* 0x006fea0003c00000 */
[----:B------:R-:W-:Y:S05]  /*112e0*/  BRA `(.L_x_597) ;  /* 0xfffff1f000007947 */ /* 0x000fea000383ffff */
.L_x_576:
        /* <DEDUP_REMOVED lines=12> */
.L_x_579:
[----:B-1----:R-:W-:Y:S01]  /*113b0*/  IMAD.MOV.U32 R7, RZ, RZ, R3 ;  /* 0x000000ffff077224 */ /* 0x002fe200078e0003 */
[----:B------:R-:W-:Y:S01]  /*113c0*/  MOV R4, 0x2 ;  /* 0x0000000200047802 */ /* 0x000fe20000000f00 */
[----:B----4-:R-:W-:Y:S01]  /*113d0*/  IMAD.MOV.U32 R0, RZ, RZ, 0x1c1f ;  /* 0x00001c1fff007424 */ /* 0x010fe200078e00ff */
[----:B------:R-:W-:Y:S02]  /*113e0*/  MOV R5, 0x11400 ;  /* 0x0001140000057802 */ /* 0x000fe40000000f00 */
[----:B--23--:R-:W-:Y:S05]  /*113f0*/  CALL.REL.NOINC `($__internal_1_$__cuda_sm70_shflsync_idx_p) ;  /* 0x000001e000007944 */ /* 0x00cfea0003c00000 */
[----:B------:R-:W-:Y:S01]  /*11400*/  MOV R2, R0 ;  /* 0x0000000000027202 */ /* 0x000fe20000000f00 */
[----:B------:R-:W-:Y:S05]  /*11410*/  BRA `(.L_x_599) ;  /* 0xfffff3e000007947 */ /* 0x000fea000383ffff */
.L_x_580:
[----:B------:R-:W-:Y:S01]  /*11420*/  IMAD.MOV.U32 R7, RZ, RZ, R11 ;  /* 0x000000ffff077224 */ /* 0x000fe200078e000b */
[----:B------:R-:W-:Y:S01]  /*11430*/  MOV R4, 0x2 ;  /* 0x0000000200047802 */ /* 0x000fe20000000f00 */
[----:B----4-:R-:W-:Y:S01]  /*11440*/  IMAD.MOV.U32 R0, RZ, RZ, 0x1c1f ;  /* 0x00001c1fff007424 */ /* 0x010fe200078e00ff */
[----:B------:R-:W-:Y:S02]  /*11450*/  MOV R5, 0x11470 ;  /* 0x0001147000057802 */ /* 0x000fe40000000f00 */
[----:B-123--:R-:W-:Y:S05]  /*11460*/  CALL.REL.NOINC `($__internal_1_$__cuda_sm70_shflsync_idx_p) ;  /* 0x0000017000007944 */ /* 0x00efea0003c00000 */
[----:B------:R-:W-:Y:S05]  /*11470*/  BRA `(.L_x_600) ;  /* 0xfffff3a000007947 */ /* 0x000fea000383ffff */
.L_x_583:
        /* <DEDUP_REMOVED lines=12> */
.L_x_585:
[----:B------:R-:W-:Y:S01]  /*11540*/  IMAD.MOV.U32 R7, RZ, RZ, R60 ;  /* 0x000000ffff077224 */ /* 0x000fe200078e003c */
[----:B------:R-:W-:Y:S01]  /*11550*/  MOV R4, RZ ;  /* 0x000000ff00047202 */ /* 0x000fe20000000f00 */
[----:B-1----:R-:W-:Y:S01]  /*11560*/  IMAD.MOV.U32 R0, RZ, RZ, 0x1f ;  /* 0x0000001fff007424 */ /* 0x002fe200078e00ff */
[----:B------:R-:W-:Y:S02]  /*11570*/  MOV R5, 0x11590 ;  /* 0x0001159000057802 */ /* 0x000fe40000000f00 */
[----:B--23-5:R-:W-:Y:S05]  /*11580*/  CALL.REL.NOINC `($__internal_1_$__cuda_sm70_shflsync_idx_p) ;  /* 0x0000005000007944 */ /* 0x02cfea0003c00000 */
[----:B------:R-:W-:Y:S05]  /*11590*/  BRA `(.L_x_602) ;  /* 0xfffff60000007947 */ /* 0x000fea000383ffff */
        .weak           $__internal_0_$__cuda_sm70_shflsync_bfly_p
        .type           $__internal_0_$__cuda_sm70_shflsync_bfly_p,@function
        .size           $__internal_0_$__cuda_sm70_shflsync_bfly_p,($__internal_1_$__cuda_sm70_shflsync_idx_p - $__internal_0_$__cuda_sm70_shflsync_bfly_p)
$__internal_0_$__cuda_sm70_shflsync_bfly_p:
[----:B------:R-:W-:Y:S04]  /*115a0*/  WARPSYNC R9 ;  /* 0x0000000900007348 */ /* 0x000fe80003800000 */
[----:B------:R1:W2:Y:S02]  /*115b0*/  SHFL.BFLY PT, R8, R0, R3, R10 ;  /* 0x0c00000300087389 */ /* 0x0002a400000e000a */
[----:B-1----:R-:W-:-:S04]  /*115c0*/  MOV R3, 0x0 ;  /* 0x0000000000037802 */ /* 0x002fc80000000f00 */
[----:B--2---:R-:W-:Y:S05]  /*115d0*/  RET.REL.NODEC R2 `(_ZN7cutlass13device_kernelIN5flash19enable_sm80_to_sm89INS1_16FlashAttnFwdSm80INS1_25CollectiveMainloopFwdSm80ILi4ELi1ELb0EN4cute5tupleIJNS5_1CILi128EEENS7_ILi64EEENS7_ILi96EEEEEELi96ENS_6half_tEfNS_4arch4Sm80ELb1ELb0ELb1ELb0ELb0ELb0ELb1ELb0EEENS1_21CollectiveEpilogueFwdINS6_IJS8_SA_S9_EEENS6_IJNS7_ILi1EEESI_SI_EEESC_SE_Li128ELb0ELb1ELb0ELb0EEENS1_30DynamicPersistentTileSchedulerILi128ELi128ELb0ELb1ELb0EEEEEEEEEvNT_6ParamsE) ;  /* 0xfffeea2002007950 */ /* 0x004fea0003c3ffff */
        .weak           $__internal_1_$__cuda_sm70_shflsync_idx_p
        .type           $__internal_1_$__cuda_sm70_shflsync_idx_p,@function
        .size           $__internal_1_$__cuda_sm70_shflsync_idx_p,(.L_x_1514 - $__internal_1_$__cuda_sm70_shflsync_idx_p)
$__internal_1_$__cuda_sm70_shflsync_idx_p:
[----:B------:R-:W-:-:S04]  /*115e0*/  MOV R6, 0xffffffff ;  /* 0xffffffff00067802 */ /* 0x000fc80000000f00 */
[----:B------:R-:W-:Y:S04]  /*115f0*/  WARPSYNC R6 ;  /* 0x0000000600007348 */ /* 0x000fe80003800000 */
[----:B------:R1:W2:Y:S02]  /*11600*/  SHFL.IDX PT, R0, R7, R4, R0 ;  /* 0x0000000407007389 */ /* 0x0002a400000e0000 */
[----:B-1----:R-:W-:Y:S02]  /*11610*/  MOV R4, R5 ;  /* 0x0000000500047202 */ /* 0x002fe40000000f00 */
[----:B------:R-:W-:-:S04]  /*11620*/  MOV R5, 0x0 ;  /* 0x0000000000057802 */ /* 0x000fc80000000f00 */
[----:B--2---:R-:W-:Y:S05]  /*11630*/  RET.REL.NODEC R4 `(_ZN7cutlass13device_kernelIN5flash19enable_sm80_to_sm89INS1_16FlashAttnFwdSm80INS1_25CollectiveMainloopFwdSm80ILi4ELi1ELb0EN4cute5tupleIJNS5_1CILi128EEENS7_ILi64EEENS7_ILi96EEEEEELi96ENS_6half_tEfNS_4arch4Sm80ELb1ELb0ELb1ELb0ELb0ELb0ELb1ELb0EEENS1_21CollectiveEpilogueFwdINS6_IJS8_SA_S9_EEENS6_IJNS7_ILi1EEESI_SI_EEESC_SE_Li128ELb0ELb1ELb0ELb0EEENS1_30DynamicPersistentTileSchedulerILi128ELi128ELb0ELb1ELb0EEEEEEEEEvNT_6ParamsE) ;  /* 0xfffee9c004007950 */ /* 0x004fea0003c3ffff */
.L_x_603:
        /* <DEDUP_REMOVED lines=12> */
.L_x_1514:


//--------------------- .text._ZN7cutlass13device_kernelIN5flash19enable_sm80_to_sm89INS1_16FlashAttnFwdSm80INS1_25CollectiveMainloopFwdSm80ILi4ELi1ELb0EN4cute5tupleIJNS5_1CILi128EEENS7_ILi64EEENS7_ILi96EEEEEELi96ENS_6half_tEfNS_4arch4Sm80ELb1ELb0ELb1ELb1ELb0ELb0ELb1ELb0EEENS1_21CollectiveEpilogueFwdINS6_IJS8_SA_S9_EEENS6_IJNS7_ILi1EEESI_SI_EEESC_SE_Li128ELb1ELb1ELb0ELb0EEENS1_19SingleTileSchedulerILb1ELb0ELb1ELi128EEEEEEEEEvNT_6ParamsE --------------------------
	.section	.text._ZN7cutlass13device_kernelIN5flash19enable_sm80_to_sm89INS1_16FlashAttnFwdSm80INS1_25CollectiveMainloopFwdSm80ILi4ELi1ELb0EN4cute5tupleIJNS5_1CILi128EEENS7_ILi64EEENS7_ILi96EEEEEELi96ENS_6half_tEfNS_4arch4Sm80ELb1ELb0ELb1ELb1ELb0ELb0ELb1ELb0EEENS1_21CollectiveEpilogueFwdINS6_IJS8_SA_S9_EEENS6_IJNS7_ILi1EEESI_SI_EEESC_SE_Li128ELb1ELb1ELb0ELb0EEENS1_19SingleTileSchedulerILb1ELb0ELb1ELi128EEEEEEEEEvNT_6ParamsE,"ax",@progbits
	.sectioninfo	@"SHI_REGISTERS=255"
	.align	128
.text._ZN7cutlass13device_kernelIN5flash19enable_sm80_to_sm89INS1_16FlashAttnFwdSm80INS1_25CollectiveMainloopFwdSm80ILi4ELi1ELb0EN4cute5tupleIJNS5_1CILi128EEENS7_ILi64EEENS7_ILi96EEEEEELi96ENS_6half_tEfNS_4arch4Sm80ELb1ELb0ELb1ELb1ELb0ELb0ELb1ELb0EEENS1_21CollectiveEpilogueFwdINS6_IJS8_SA_S9_EEENS6_IJNS7_ILi1EEESI_SI_EEESC_SE_Li128ELb1ELb1ELb0ELb0EEENS1_19SingleTileSchedulerILb1ELb0ELb1ELi128EEEEEEEEEvNT_6ParamsE:
        .type           _ZN7cutlass13device_kernelIN5flash19enable_sm80_to_sm89INS1_16FlashAttnFwdSm80INS1_25CollectiveMainloopFwdSm80ILi4ELi1ELb0EN4cute5tupleIJNS5_1CILi128EEENS7_ILi64EEENS7_ILi96EEEEEELi96ENS_6half_tEfNS_4arch4Sm80ELb1ELb0ELb1ELb1ELb0ELb0ELb1ELb0EEENS1_21CollectiveEpilogueFwdINS6_IJS8_SA_S9_EEENS6_IJNS7_ILi1EEESI_SI_EEESC_SE_Li128ELb1ELb1ELb0ELb0EEENS1_19SingleTileSchedulerILb1ELb0ELb1ELi128EEEEEEEEEvNT_6ParamsE,@function
        .size           _ZN7cutlass13device_kernelIN5flash19enable_sm80_to_sm89INS1_16FlashAttnFwdSm80INS1_25CollectiveMainloopFwdSm80ILi4ELi1ELb0EN4cute5tupleIJNS5_1CILi128EEENS7_ILi64EEENS7_ILi96EEEEEELi96ENS_6half_tEfNS_4arch4Sm80ELb1ELb0ELb1ELb1ELb0ELb0ELb1ELb0EEENS1_21CollectiveEpilogueFwdINS6_IJS8_SA_S9_EEENS6_IJNS7_ILi1EEESI_SI_EEESC_SE_Li128ELb1ELb1ELb0ELb0EEENS1_19SingleTileSchedulerILb1ELb0ELb1ELi128EEEEEEEEEvNT_6ParamsE,(.L_x_1517 - _ZN7cutlass13device_kernelIN5flash19enable_sm80_to_sm89INS1_16FlashAttnFwdSm80INS1_25CollectiveMainloopFwdSm80ILi4ELi1ELb0EN4cute5tupleIJNS5_1CILi128EEENS7_ILi64EEENS7_ILi96EEEEEELi96ENS_6half_tEfNS_4arch4Sm80ELb1ELb0ELb1ELb1ELb0ELb0ELb1ELb0EEENS1_21CollectiveEpilogueFwdINS6_IJS8_SA_S9_EEENS6_IJNS7_ILi1EEESI_SI_EEESC_SE_Li128ELb1ELb1ELb0ELb0EEENS1_19SingleTileSchedulerILb1ELb0ELb1ELi128EEEEEEEEEvNT_6ParamsE)
        .other          _ZN7cutlass13device_kernelIN5flash19enable_sm80_to_sm89INS1_16FlashAttnFwdSm80INS1_25CollectiveMainloopFwdSm80ILi4ELi1ELb0EN4cute5tupleIJNS5_1CILi128EEENS7_ILi64EEENS7_ILi96EEEEEELi96ENS_6half_tEfNS_4arch4Sm80ELb1ELb0ELb1ELb1ELb0ELb0ELb1ELb0EEENS1_21CollectiveEpilogueFwdINS6_IJS8_SA_S9_EEENS6_IJNS7_ILi1EEESI_SI_EEESC_SE_Li128ELb1ELb1ELb0ELb0EEENS1_19SingleTileSchedulerILb1ELb0ELb1ELi128EEEEEEEEEvNT_6ParamsE,@"STO_CUDA_ENTRY STV_DEFAULT"
_ZN7cutlass13device_kernelIN5flash19enable_sm80_to_sm89INS1_16FlashAttnFwdSm80INS1_25CollectiveMainloopFwdSm80ILi4ELi1ELb0EN4cute5tupleIJNS5_1CILi128EEENS7_ILi64EEENS7_ILi96EEEEEELi96ENS_6half_tEfNS_4arch4Sm80ELb1ELb0ELb1ELb1ELb0ELb0ELb1ELb0EEENS1_21CollectiveEpilogueFwdINS6_IJS8_SA_S9_EEENS6_IJNS7_ILi1EEESI_SI_EEESC_SE_Li128ELb1ELb1ELb0ELb0EEENS1_19SingleTileSchedulerILb1ELb0ELb1ELi128EEEEEEEEEvNT_6ParamsE:
        /* <DEDUP_REMOVED lines=17> */
.L_x_605:
        /* <DEDUP_REMOVED lines=8> */
.L_x_607:
[----:B------:R-:W-:-:S04]  /*0190*/  MOV R0, c[0x0][0x54c] ;  /* 0x0001530000007a02 */ /* 0x000fc80000000f00 */
.L_x_606:
[----:B------:R-:W-:Y:S01]  /*01a0*/  USHF.L.U32 UR4, UR4, 0x7, URZ ;  /* 0x0000000704047899 */ /* 0x000fe2000800063f */
[----:B-----5:R-:W-:-:S05]  /*01b0*/  IMAD R0, R0, c[0x0][0x548], RZ ;  /* 0x0001520000007a24 */ /* 0x020fca00078e02ff */
[----:B------:R-:W-:-:S04]  /*01c0*/  MOV R10, UR4 ;  /* 0x00000004000a7c02 */ /* 0x000fc80008000f00 */
[----:B------:R-:W-:-:S04]  /*01d0*/  ISETP.GE.AND P0, PT, R10, R0, PT ;  /* 0x000000000a00720c */ /* 0x000fc80003f06270 */
[----:B------:R-:W-:-:S05]  /*01e0*/  SEL R0, R5, 0xffffffff, !P0 ;  /* 0xffffffff05007807 */ /* 0x000fca0004000000 */
[----:B------:R2:W-:Y:S01]  /*01f0*/  STL [R1+0x78], R0 ;  /* 0x0000780001007387 */ /* 0x0005e20000100800 */
[----:B------:R-:W-:Y:S05]  /*0200*/  BRA `(.L_x_608) ;  /* 0x0000014000007947 */ /* 0x000fea0003800000 */
.L_x_604:
[----:B------:R-:W-:-:S04]  /*0210*/  ISETP.NE.U32.AND P0, PT, RZ, c[0x0][0x568], PT ;  /* 0x00015a00ff007a0c */ /* 0x000fc80003f05070 */
[----:B------:R-:W-:-:S13]  /*0220*/  ISETP.NE.AND.EX P0, PT, RZ, c[0x0][0x56c], PT, P0 ;  /* 0x00015b00ff007a0c */ /* 0x000fda0003f05300 */
[----:B------:R-:W-:Y:S05]  /*0230*/  @!P0 BRA `(.L_x_609) ;  /* 0x0000002000008947 */ /* 0x000fea0003800000 */
[----:B------:R1:W5:Y:S01]  /*0240*/  LDG.E R0, [R2.64] ;  /* 0x0000000602007981 */ /* 0x000362000c1e1900 */
[----:B------:R-:W-:Y:S05]  /*0250*/  BRA `(.L_x_610) ;  /* 0x0000009000007947 */ /* 0x000fea0003800000 */
.L_x_609:
        /* <DEDUP_REMOVED lines=8> */
.L_x_611:
[----:B------:R-:W-:-:S04]  /*02e0*/  MOV R0, c[0x0][0x54c] ;  /* 0x0001530000007a02 */ /* 0x000fc80000000f00 */
.L_x_610:
[----:B------:R-:W-:Y:S01]  /*02f0*/  USHF.L.U32 UR4, UR4, 0x7, URZ ;  /* 0x0000000704047899 */ /* 0x000fe2000800063f */
[----:B-----5:R-:W-:-:S05]  /*0300*/  IMAD R0, R0, c[0x0][0x548], RZ ;  /* 0x0001520000007a24 */ /* 0x020fca00078e02ff */
[----:B------:R-:W-:-:S04]  /*0310*/  MOV R10, UR4 ;  /* 0x00000004000a7c02 */ /* 0x000fc80008000f00 */
[----:B------:R-:W-:-:S04]  /*0320*/  ISETP.GE.AND P0, PT, R10, R0, PT ;  /* 0x000000000a00720c */ /* 0x000fc80003f06270 */
[----:B------:R-:W-:-:S05]  /*0330*/  SEL R0, R5, 0xffffffff, !P0 ;  /* 0xffffffff05007807 */ /* 0x000fca0004000000 */
[----:B------:R2:W-:Y:S04]  /*0340*/  STL [R1+0x78], R0 ;  /* 0x0000780001007387 */ /* 0x0005e80000100800 */
.L_x_608:
        /* <DEDUP_REMOVED lines=10> */
[CC--:B------:R-:W-:Y:S01]  /*03f0*/  IMAD.WIDE R4, R48.reuse, R29.reuse, c[0x0][0x348] ;  /* 0x0000d20030047625 */ /* 0x0c0fe200078e021d */
[----:B------:R-:W-:Y:S02]  /*0400*/  ISETP.NE.U32.AND P3, PT, RZ, c[0x0][0x348], PT ;  /* 0x0000d200ff007a0c */ /* 0x000fe40003f65070 */
[----:B------:R-:W-:Y:S01]  /*0410*/  ISETP.NE.U32.AND P1, PT, RZ, c[0x0][0x350], PT ;  /* 0x0000d400ff007a0c */ /* 0x000fe20003f25070 */
[----:B-1----:R-:W-:Y:S01]  /*0420*/  IMAD.WIDE R2, R48, R29, c[0x0][0x350] ;  /* 0x0000d40030027625 */ /* 0x002fe200078e021d */
[----:B------:R-:W-:-:S02]  /*0430*/  ISETP.NE.AND.EX P3, PT, RZ, c[0x0][0x34c], PT, P3 ;  /* 0x0000d300ff007a0c */ /* 0x000fc40003f65330 */
[----:B------:R-:W-:-:S03]  /*0440*/  ISETP.NE.AND.EX P1, PT, RZ, c[0x0][0x354], PT, P1 ;  /* 0x0000d500ff007a0c */ /* 0x000fc60003f25310 */
[----:B------:R-:W-:-:S04]  /*0450*/  @P0 IMAD.WIDE R6, R48, R29, c[0x0][0x360] ;  /* 0x0000d80030060625 */ /* 0x000fc800078e021d */
[----:B------:R-:W-:Y:S01]  /*0460*/  @P2 IMAD.WIDE R8, R48, R29, c[0x0][0x370] ;  /* 0x0000dc0030082625 */ /* 0x000fe200078e021d */
[----:B------:R1:W2:Y:S04]  /*0470*/  @P0 LDG.E R0, [R6.64] ;  /* 0x0000000606000981 */ /* 0x0002a8000c1e1900 */
[----:B------:R3:W5:Y:S04]  /*0480*/  @P2 LDG.E R12, [R8.64] ;  /* 0x00000006080c2981 */ /* 0x000768000c1e1900 */
[----:B------:R3:W5:Y:S04]  /*0490*/  @P3 LDG.E R11, [R4.64] ;  /* 0x00000006040b3981 */ /* 0x000768000c1e1900 */
[----:B------:R3:W5:Y:S01]  /*04a0*/  @P1 LDG.E R13, [R2.64] ;  /* 0x00000006020d1981 */ /* 0x000762000c1e1900 */
[----:B-1----:R-:W-:-:S03]  /*04b0*/  IMAD.MOV.U32 R6, RZ, RZ, c[0x0][0x1d0] ;  /* 0x00007400ff067624 */ /* 0x002fc600078e00ff */
[----:B--2---:R3:W-:Y:S01]  /*04c0*/  STL [R1+0x74], R0 ;  /* 0x0000740001007387 */ /* 0x0047e20000100800 */
[----:B------:R-:W-:Y:S01]  /*04d0*/  IMAD.MOV.U32 R161, RZ, RZ, R0 ;  /* 0x000000ffffa17224 */ /* 0x000fe200078e0000 */
[----:B------:R-:W-:Y:S05]  /*04e0*/  @P0 BRA `(.L_x_612) ;  /* 0x0000005000000947 */ /* 0x000fea0003800000 */
[----:B------:R-:W-:Y:S05]  /*04f0*/  @!P3 BRA `(.L_x_612) ;  /* 0x000000400000b947 */ /* 0x000fea0003800000 */
[----:B---3--:R1:W2:Y:S04]  /*0500*/  LDG.E R0, [R4.64] ;  /* 0x0000000604007981 */ /* 0x0082a8000c1e1900 */
[----:B-1----:R-:W2:Y:S02]  /*0510*/  LDG.E R4, [R4.64+0x4] ;  /* 0x0000040604047981 */ /* 0x002ea4000c1e1900 */
[----:B--2---:R-:W-:-:S05]  /*0520*/  IADD3 R161, -R0, R4, RZ ;  /* 0x0000000400a17210 */ /* 0x004fca0007ffe1ff */
[----:B------:R1:W-:Y:S02]  /*0530*/  STL [R1+0x74], R161 ;  /* 0x000074a101007387 */ /* 0x0003e40000100800 */
.L_x_612:
[----:B------:R-:W-:-:S04]  /*0540*/  ISETP.NE.U32.AND P0, PT, RZ, c[0x0][0x368], PT ;  /* 0x0000da00ff007a0c */ /* 0x000fc80003f05070 */
[----:B------:R-:W-:-:S13]  /*0550*/  ISETP.NE.AND.EX P0, PT, RZ, c[0x0][0x36c], PT, P0 ;  /* 0x0000db00ff007a0c */ /* 0x000fda0003f05300 */
[----:B------:R-:W-:Y:S05]  /*0560*/  @!P0 BRA `(.L_x_613) ;  /* 0x0000003000008947 */ /* 0x000fea0003800000 */
[----:B---3--:R-:W-:-:S05]  /*0570*/  IMAD.WIDE R2, R48, R29, c[0x0][0x368] ;  /* 0x0000da0030027625 */ /* 0x008fca00078e021d */
[----:B------:R2:W5:Y:S01]  /*0580*/  LDG.E R6, [R2.64] ;  /* 0x0000000602067981 */ /* 0x000562000c1e1900 */
[----:B------:R-:W-:Y:S05]  /*0590*/  BRA `(.L_x_614) ;  /* 0x0000004000007947 */ /* 0x000fea0003800000 */
.L_x_613:
[----:B------:R-:W-:Y:S05]  /*05a0*/  @!P1 BRA `(.L_x_614) ;  /* 0x0000003000009947 */ /* 0x000fea0003800000 */
[----:B------:R2:W4:Y:S04]  /*05b0*/  LDG.E R6, [R2.64] ;  /* 0x0000000602067981 */ /* 0x000528000c1e1900 */
[----:B--23--:R-:W4:Y:S02]  /*05c0*/  LDG.E R2, [R2.64+0x4] ;  /* 0x0000040602027981 */ /* 0x00cf24000c1e1900 */
[----:B----4-:R-:W-:-:S03]  /*05d0*/  IADD3 R6, -R6, R2, RZ ;  /* 0x0000000206067210 */ /* 0x010fc60007ffe1ff */
.L_x_614:
[----:B---3--:R-:W-:Y:S01]  /*05e0*/  IMAD.MOV.U32 R0, RZ, RZ, c[0x0][0x2c4] ;  /* 0x0000b100ff007624 */ /* 0x008fe200078e00ff */
[----:B-----5:R-:W-:Y:S01]  /*05f0*/  IADD3 R159, -R12, R6, RZ ;  /* 0x000000060c9f7210 */ /* 0x020fe20007ffe1ff */
[----:B------:R-:W-:Y:S01]  /*0600*/  IMAD.MOV.U32 R236, RZ, RZ, R10 ;  /* 0x000000ffffec7224 */ /* 0x000fe200078e000a */
[----:B--2---:R-:W-:Y:S01]  /*0610*/  IADD3 R3, R10, 0x7f, RZ ;  /* 0x0000007f0a037810 */ /* 0x004fe20007ffe0ff */
[----:B------:R-:W-:Y:S01]  /*0620*/  CS2R R94, SRZ ;  /* 0x00000000005e7805 */ /* 0x000fe2000001ff00 */
[----:B------:R-:W-:Y:S01]  /*0630*/  ISETP.NE.AND P2, PT, R0, 0x1, PT ;  /* 0x000000010000780c */ /* 0x000fe20003f45270 */
[----:B------:R2:W-:Y:S01]  /*0640*/  STL [R1+0x50], R159 ;  /* 0x0000509f01007387 */ /* 0x0005e20000100800 */
[C---:B------:R-:W-:Y:S01]  /*0650*/  IADD3 R4, R159.reuse, 0x40, -R161 ;  /* 0x000000409f047810 */ /* 0x040fe20007ffe8a1 */
[----:B------:R-:W-:Y:S01]  /*0660*/  CS2R R92, SRZ ;  /* 0x00000000005c7805 */ /* 0x000fe2000001ff00 */
[----:B------:R-:W-:Y:S01]  /*0670*/  IADD3 R2, R159, 0x3f, RZ ;  /* 0x0000003f9f027810 */ /* 0x000fe20007ffe0ff */
[----:B------:R-:W-:Y:S01]  /*0680*/  CS2R R98, SRZ ;  /* 0x0000000000627805 */ /* 0x000fe2000001ff00 */
[----:B------:R-:W-:Y:S01]  /*0690*/  PLOP3.LUT P0, PT, PT, PT, PT, 0x80, 0x0 ;  /* 0x000000000000781c */ /* 0x000fe20003f0f070 */
[----:B------:R-:W-:Y:S01]  /*06a0*/  CS2R R96, SRZ ;  /* 0x0000000000607805 */ /* 0x000fe2000001ff00 */
[----:B------:R-:W-:Y:S01]  /*06b0*/  IMAD.MOV.U32 R90, RZ, RZ, RZ ;  /* 0x000000ffff5a7224 */ /* 0x000fe200078e00ff */
[----:B------:R-:W-:Y:S01]  /*06c0*/  CS2R R88, SRZ ;  /* 0x0000000000587805 */ /* 0x000fe2000001ff00 */
[----:B------:R-:W-:Y:S01]  /*06d0*/  CS2R R86, SRZ ;  /* 0x0000000000567805 */ /* 0x000fe2000001ff00 */
[----:B------:R-:W-:Y:S01]  /*06e0*/  CS2R R84, SRZ ;  /* 0x0000000000547805 */ /* 0x000fe2000001ff00 */
[----:B------:R-:W-:Y:S01]  /*06f0*/  CS2R R14, SRZ ;  /* 0x00000000000e7805 */ /* 0x000fe2000001ff00 */
[----:B------:R-:W-:Y:S01]  /*0700*/  @P2 IADD3 R0, R236, 0x7f, RZ ;  /* 0x0000007fec002810 */ /* 0x000fe20007ffe0ff */
[----:B------:R-:W-:Y:S01]  /*0710*/  IMAD.MOV.U32 R78, RZ, RZ, RZ ;  /* 0x000000ffff4e7224 */ /* 0x000fe200078e00ff */
[----:B------:R-:W-:Y:S01]  /*0720*/  MOV R76, RZ ;  /* 0x000000ff004c7202 */ /* 0x000fe20000000f00 */
[----:B------:R-:W-:Y:S01]  /*0730*/  CS2R R16, SRZ ;  /* 0x0000000000107805 */ /* 0x000fe2000001ff00 */
[----:B------:R-:W-:Y:S01]  /*0740*/  IMAD.MOV.U32 R82, RZ, RZ, RZ ;  /* 0x000000ffff527224 */ /* 0x000fe200078e00ff */
[----:B------:R-:W-:Y:S01]  /*0750*/  CS2R R18, SRZ ;  /* 0x0000000000127805 */ /* 0x000fe2000001ff00 */
[----:B------:R-:W-:Y:S01]  /*0760*/  @P2 IMAD.HI.U32 R0, R0, c[0x0][0x2c8], RZ ;  /* 0x0000b20000002a27 */ /* 0x000fe200078e00ff */
[----:B------:R-:W-:Y:S01]  /*0770*/  MOV R74, RZ ;  /* 0x000000ff004a7202 */ /* 0x000fe20000000f00 */
[----:B------:R-:W-:Y:S01]  /*0780*/  CS2R R20, SRZ ;  /* 0x0000000000147805 */ /* 0x000fe2000001ff00 */
[----:B------:R-:W-:Y:S01]  /*0790*/  MOV R68, RZ ;  /* 0x000000ff00447202 */ /* 0x000fe20000000f00 */
[----:B------:R-:W-:Y:S01]  /*07a0*/  IMAD.MOV.U32 R80, RZ, RZ, RZ ;  /* 0x000000ffff507224 */ /* 0x000fe200078e00ff */
[----:B------:R-:W-:Y:S01]  /*07b0*/  @P2 SHF.R.U32.HI R3, RZ, c[0x0][0x2cc], R0 ;  /* 0x0000b300ff032a19 */ /* 0x000fe20000011600 */
[----:B------:R-:W-:Y:S01]  /*07c0*/  IMAD.MOV.U32 R72, RZ, RZ, RZ ;  /* 0x000000ffff487224 */ /* 0x000fe200078e00ff */
[----:B------:R-:W-:Y:S01]  /*07d0*/  CS2R R22, SRZ ;  /* 0x0000000000167805 */ /* 0x000fe2000001ff00 */
[----:B------:R-:W-:Y:S01]  /*07e0*/  IMAD.MOV.U32 R70, RZ, RZ, RZ ;  /* 0x000000ffff467224 */ /* 0x000fe200078e00ff */
[----:B------:R-:W-:Y:S01]  /*07f0*/  CS2R R24, SRZ ;  /* 0x0000000000187805 */ /* 0x000fe2000001ff00 */
[----:B------:R-:W-:Y:S01]  /*0800*/  IMAD.IADD R0, R4, 0x1, R3 ;  /* 0x0000000104007824 */ /* 0x000fe200078e0203 */
[----:B------:R-:W-:Y:S01]  /*0810*/  SHF.R.S32.HI R3, RZ, 0x1f, R2 ;  /* 0x0000001fff037819 */ /* 0x000fe20000011402 */
[----:B------:R-:W-:Y:S01]  /*0820*/  IMAD.MOV.U32 R170, RZ, RZ, RZ ;  /* 0x000000ffffaa7224 */ /* 0x000fe200078e00ff */
[----:B------:R-:W-:Y:S01]  /*0830*/  MOV R174, RZ ;  /* 0x000000ff00ae7202 */ /* 0x000fe20000000f00 */
[----:B------:R-:W-:Y:S01]  /*0840*/  IMAD.MOV.U32 R168, RZ, RZ, RZ ;  /* 0x000000ffffa87224 */ /* 0x000fe200078e00ff */
[----:B------:R-:W-:Y:S01]  /*0850*/  SHF.R.S32.HI R4, RZ, 0x1f, R0 ;  /* 0x0000001fff047819 */ /* 0x000fe20000011400 */
[----:B------:R-:W-:Y:S01]  /*0860*/  IMAD.MOV.U32 R172, RZ, RZ, RZ ;  /* 0x000000ffffac7224 */ /* 0x000fe200078e00ff */
[----:B------:R-:W-:Y:S01]  /*0870*/  LEA.HI R2, R3, R2, RZ, 0x6 ;  /* 0x0000000203027211 */ /* 0x000fe200078f30ff */
[----:B------:R-:W-:Y:S01]  /*0880*/  CS2R R166, SRZ ;  /* 0x0000000000a67805 */ /* 0x000fe2000001ff00 */
[----:B------:R-:W-:Y:S01]  /*0890*/  LEA.HI R0, R4, R0, RZ, 0x6 ;  /* 0x0000000004007211 */ /* 0x000fe200078f30ff */
[----:B------:R-:W-:Y:S01]  /*08a0*/  IMAD.IADD R4, R13, 0x1, R12 ;  /* 0x000000010d047824 */ /* 0x000fe200078e020c */
[----:B------:R-:W-:Y:S01]  /*08b0*/  SHF.R.S32.HI R2, RZ, 0x6, R2 ;  /* 0x00000006ff027819 */ /* 0x000fe20000011402 */
[----:B------:R-:W-:Y:S01]  /*08c0*/  CS2R R26, SRZ ;  /* 0x00000000001a7805 */ /* 0x000fe2000001ff00 */
[----:B------:R-:W-:Y:S01]  /*08d0*/  SHF.R.S32.HI R0, RZ, 0x6, R0 ;  /* 0x00000006ff007819 */ /* 0x000fe20000011400 */
[----:B------:R-:W-:Y:S01]  /*08e0*/  IMAD.MOV.U32 R164, RZ, RZ, RZ ;  /* 0x000000ffffa47224 */ /* 0x000fe200078e00ff */
[----:B------:R-:W-:Y:S01]  /*08f0*/  MOV R12, RZ ;  /* 0x000000ff000c7202 */ /* 0x000fe20000000f00 */
[----:B------:R-:W-:Y:S01]  /*0900*/  IMAD.MOV.U32 R28, RZ, RZ, RZ ;  /* 0x000000ffff1c7224 */ /* 0x000fe200078e00ff */
[----:B------:R-:W-:Y:S01]  /*0910*/  IMNMX R204, R2, R0, PT ;  /* 0x0000000002cc7217 */ /* 0x000fe20003800200 */
[----:B------:R-:W-:Y:S01]  /*0920*/  IMAD.MOV.U32 R160, RZ, RZ, RZ ;  /* 0x000000ffffa07224 */ /* 0x000fe200078e00ff */
[----:B------:R-:W-:Y:S01]  /*0930*/  MOV R162, RZ ;  /* 0x000000ff00a27202 */ /* 0x000fe20000000f00 */
[----:B------:R-:W-:Y:S01]  /*0940*/  CS2R R154, SRZ ;  /* 0x00000000009a7805 */ /* 0x000fe2000001ff00 */
[----:B------:R-:W-:Y:S01]  /*0950*/  ISETP.GE.AND P4, PT, R204, 0x1, PT ;  /* 0x00000001cc00780c */ /* 0x000fe20003f86270 */
[----:B------:R-:W-:Y:S01]  /*0960*/  CS2R R30, SRZ ;  /* 0x00000000001e7805 */ /* 0x000fe2000001ff00 */
[----:B------:R-:W-:Y:S01]  /*0970*/  MOV R152, RZ ;  /* 0x000000ff00987202 */ /* 0x000fe20000000f00 */
[----:B------:R-:W-:Y:S01]  /*0980*/  IMAD.MOV.U32 R158, RZ, RZ, RZ ;  /* 0x000000ffff9e7224 */ /* 0x000fe200078e00ff */
[----:B------:R-:W-:Y:S01]  /*0990*/  CS2R R32, SRZ ;  /* 0x0000000000207805 */ /* 0x000fe2000001ff00 */
[----:B------:R-:W-:Y:S01]  /*09a0*/  IMAD.MOV.U32 R156, RZ, RZ, RZ ;  /* 0x000000ffff9c7224 */ /* 0x000fe200078e00ff */
[----:B------:R-:W-:Y:S01]  /*09b0*/  CS2R R150, SRZ ;  /* 0x0000000000967805 */ /* 0x000fe2000001ff00 */
[----:B------:R-:W-:Y:S01]  /*09c0*/  MOV R148, RZ ;  /* 0x000000ff00947202 */ /* 0x000fe20000000f00 */
[----:B------:R-:W-:Y:S01]  /*09d0*/  CS2R R34, SRZ ;  /* 0x0000000000227805 */ /* 0x000fe2000001ff00 */
[----:B------:R-:W-:Y:S01]  /*09e0*/  IMAD.MOV.U32 R146, RZ, RZ, RZ ;  /* 0x000000ffff927224 */ /* 0x000fe200078e00ff */
[----:B------:R-:W-:Y:S01]  /*09f0*/  CS2R R138, SRZ ;  /* 0x00000000008a7805 */ /* 0x000fe2000001ff00 */
[----:B------:R-:W-:Y:S01]  /*0a00*/  IMAD.MOV.U32 R144, RZ, RZ, RZ ;  /* 0x000000ffff907224 */ /* 0x000fe200078e00ff */
        /* <DEDUP_REMOVED lines=25> */
[----:B--2---:R-:W-:-:S04]  /*0ba0*/  ISETP.NE.U32.AND P0, PT, RZ, c[0x0][0x340], PT ;  /* 0x0000d000ff007a0c */ /* 0x004fc80003f05070 */
[----:B------:R-:W-:-:S13]  /*0bb0*/  ISETP.NE.AND.EX P0, PT, RZ, c[0x0][0x344], PT, P0 ;  /* 0x0000d100ff007a0c */ /* 0x000fda0003f05300 */
[----:B------:R-:W-:-:S05]  /*0bc0*/  @P0 IMAD.WIDE R2, R48, R29, c[0x0][0x340] ;  /* 0x0000d00030020625 */ /* 0x000fca00078e021d */
[----:B------:R2:W3:Y:S01]  /*0bd0*/  @P0 LDG.E R22, [R2.64] ;  /* 0x0000000602160981 */ /* 0x0004e2000c1e1900 */
[----:B------:R-:W-:Y:S01]  /*0be0*/  SHF.R.S32.HI R0, RZ, 0x1f, R11 ;  /* 0x0000001fff007819 */ /* 0x000fe2000001140b */
[----:B------:R-:W-:Y:S01]  /*0bf0*/  BSSY B0, `(.L_x_616) ;  /* 0x000008d000007945 */ /* 0x000fe20003800000 */
[----:B------:R-:W-:Y:S01]  /*0c00*/  SHF.R.S32.HI R14, RZ, 0x1f, R157 ;  /* 0x0000001fff0e7819 */ /* 0x000fe2000001149d */
[----:B------:R-:W4:Y:S01]  /*0c10*/  S2R R30, SR_CTAID.Y ;  /* 0x00000000001e7919 */ /* 0x000f220000002600 */
[----:B------:R-:W-:Y:S01]  /*0c20*/  SHF.R.S32.HI R7, RZ, 0x1f, R4 ;  /* 0x0000001fff077819 */ /* 0x000fe20000011404 */
[----:B------:R-:W-:Y:S01]  /*0c30*/  IMAD R0, R0, c[0x0][0x178], RZ ;  /* 0x00005e0000007a24 */ /* 0x000fe200078e02ff */
[CC--:B------:R-:W-:Y:S02]  /*0c40*/  LEA.HI R10, R14.reuse, R157.reuse, RZ, 0x2 ;  /* 0x0000009d0e0a7211 */ /* 0x0c0fe400078f10ff */
[----:B------:R-:W-:Y:S01]  /*0c50*/  LEA.HI R28, R14, R157, RZ, 0x3 ;  /* 0x0000009d0e1c7211 */ /* 0x000fe200078f18ff */
[----:B------:R-:W-:Y:S01]  /*0c60*/  IMAD R0, R11, c[0x0][0x17c], R0 ;  /* 0x00005f000b007a24 */ /* 0x000fe200078e0200 */
[----:B------:R-:W-:-:S02]  /*0c70*/  LOP3.LUT R5, R10, 0xfffffffc, RZ, 0xc0, !PT ;  /* 0xfffffffc0a057812 */ /* 0x000fc400078ec0ff */
[----:B------:R-:W-:Y:S02]  /*0c80*/  SHF.R.S32.HI R26, RZ, 0x3, R28 ;  /* 0x00000003ff1a7819 */ /* 0x000fe4000001141c */
[----:B------:R-:W-:Y:S01]  /*0c90*/  SHF.R.S32.HI R24, RZ, 0x2, R10 ;  /* 0x00000002ff187819 */ /* 0x000fe2000001140a */
[----:B------:R-:W-:Y:S01]  /*0ca0*/  IMAD.IADD R84, R157, 0x1, -R5 ;  /* 0x000000019d547824 */ /* 0x000fe200078e0a05 */
[----:B------:R-:W-:Y:S02]  /*0cb0*/  LEA.HI R27, R14, R157, RZ, 0x4 ;  /* 0x0000009d0e1b7211 */ /* 0x000fe400078f20ff */
[----:B------:R-:W-:Y:S02]  /*0cc0*/  IADD3 R4, P4, R4, R24, RZ ;  /* 0x0000001804047210 */ /* 0x000fe40007f9e0ff */
[----:B------:R-:W-:Y:S02]  /*0cd0*/  SHF.L.U32 R12, R84, 0x3, RZ ;  /* 0x00000003540c7819 */ /* 0x000fe400000006ff */
[----:B------:R-:W-:Y:S01]  /*0ce0*/  LEA.HI.X.SX32 R7, R24, R7, 0x1, P4 ;  /* 0x0000000718077211 */ /* 0x000fe200020f0eff */
[----:B--2---:R-:W-:Y:S01]  /*0cf0*/  IMAD.WIDE.U32 R2, R11, c[0x0][0x178], RZ ;  /* 0x00005e000b027a25 */ /* 0x004fe200078e00ff */
[----:B------:R-:W-:-:S02]  /*0d00*/  SHF.R.S32.HI R13, RZ, 0x1f, R12 ;  /* 0x0000001fff0d7819 */ /* 0x000fc4000001140c */
[----:B----4-:R-:W-:Y:S01]  /*0d10*/  SHF.R.S32.HI R29, RZ, 0x1f, R30 ;  /* 0x0000001fff1d7819 */ /* 0x010fe2000001141e */
[----:B------:R-:W-:Y:S01]  /*0d20*/  IMAD.IADD R3, R3, 0x1, R0 ;  /* 0x0000000103037824 */ /* 0x000fe200078e0200 */
[----:B------:R-:W-:Y:S01]  /*0d30*/  LEA.HI R153, R14, R157, RZ, 0x5 ;  /* 0x0000009d0e997211 */ /* 0x000fe200078f28ff */
[----:B------:R-:W-:Y:S01]  /*0d40*/  IMAD.SHL.U32 R0, R26, 0x40, RZ ;  /* 0x000000401a007824 */ /* 0x000fe200078e00ff */
[----:B------:R-:W-:Y:S01]  /*0d50*/  SHF.R.S32.HI R19, RZ, 0x1f, R48 ;  /* 0x0000001fff137819 */ /* 0x000fe20000011430 */
[----:B------:R-:W-:Y:S01]  /*0d60*/  IMAD R8, R29, c[0x0][0x1b8], RZ ;  /* 0x00006e001d087a24 */ /* 0x000fe200078e02ff */
[----:B------:R-:W-:Y:S01]  /*0d70*/  SHF.R.S32.HI R152, RZ, 0x5, R153 ;  /* 0x00000005ff987819 */ /* 0x000fe20000011499 */
[----:B------:R-:W-:Y:S01]  /*0d80*/  IMAD.WIDE.U32 R16, R4, c[0x0][0x208], R12 ;  /* 0x0000820004107a25 */ /* 0x000fe200078e000c */
[----:B------:R-:W-:Y:S02]  /*0d90*/  LOP3.LUT R0, R0, 0xc0, RZ, 0xc0, !PT ;  /* 0x000000c000007812 */ /* 0x000fe400078ec0ff */
[----:B------:R-:W-:Y:S01]  /*0da0*/  ISETP.GE.AND P6, PT, R12, c[0x0][0x1d4], PT ;  /* 0x000075000c007a0c */ /* 0x000fe20003fc6270 */
[----:B------:R-:W-:Y:S01]  /*0db0*/  IMAD.WIDE.U32 R2, R30, c[0x0][0x1b8], R2 ;  /* 0x00006e001e027a25 */ /* 0x000fe200078e0002 */
[----:B------:R-:W-:-:S02]  /*0dc0*/  LOP3.LUT R6, R0, 0x18, R12, 0xf8, !PT ;  /* 0x0000001800067812 */ /* 0x000fc400078ef80c */
[----:B------:R-:W-:Y:S02]  /*0dd0*/  SHF.R.U32.HI R5, RZ, 0x3, R0 ;  /* 0x00000003ff057819 */ /* 0x000fe40000011600 */
[----:B------:R-:W-:Y:S02]  /*0de0*/  IADD3 R0, R12, 0x40, RZ ;  /* 0x000000400c007810 */ /* 0x000fe40007ffe0ff */
[----:B------:R-:W-:Y:S01]  /*0df0*/  LOP3.LUT R18, R6, R5, RZ, 0x3c, !PT ;  /* 0x0000000506127212 */ /* 0x000fe200078e3cff */
[----:B------:R-:W-:Y:S01]  /*0e00*/  IMAD R5, R30, c[0x0][0x1bc], R8 ;  /* 0x00006f001e057a24 */ /* 0x000fe200078e0208 */
[----:B------:R-:W-:Y:S01]  /*0e10*/  ISETP.GE.AND P4, PT, R0, c[0x0][0x1d4], PT ;  /* 0x0000750000007a0c */ /* 0x000fe20003f86270 */
[C---:B------:R-:W-:Y:S01]  /*0e20*/  IMAD R0, R7.reuse, c[0x0][0x1e0], RZ ;  /* 0x0000780007007a24 */ /* 0x040fe200078e02ff */
[----:B------:R-:W-:Y:S01]  /*0e30*/  SEL R6, R48, RZ, !P3 ;  /* 0x000000ff30067207 */ /* 0x000fe20005800000 */
[----:B------:R-:W-:Y:S02]  /*0e40*/  IMAD R7, R7, c[0x0][0x208], RZ ;  /* 0x0000820007077a24 */ /* 0x000fe400078e02ff */
[C---:B------:R-:W-:Y:S01]  /*0e50*/  IMAD R20, R4.reuse, c[0x0][0x1e4], R0 ;  /* 0x0000790004147a24 */ /* 0x040fe200078e0200 */
[----:B------:R-:W-:Y:S01]  /*0e60*/  LOP3.LUT R0, R27, 0xfffffff0, RZ, 0xc0, !PT ;  /* 0xfffffff01b007812 */ /* 0x000fe200078ec0ff */
[----:B------:R-:W-:-:S02]  /*0e70*/  IMAD R21, R4, c[0x0][0x20c], R7 ;  /* 0x0000830004157a24 */ /* 0x000fc400078e0207 */
[----:B------:R-:W-:Y:S01]  /*0e80*/  IMAD.WIDE.U32 R8, R4, c[0x0][0x1e0], R12 ;  /* 0x0000780004087a25 */ /* 0x000fe200078e000c */
[----:B------:R-:W-:Y:S02]  /*0e90*/  LEA.HI R4, R10, R24, RZ, 0x1 ;  /* 0x000000180a047211 */ /* 0x000fe400078f08ff */
[----:B------:R-:W-:Y:S01]  /*0ea0*/  SEL R10, R19, RZ, !P3 ;  /* 0x000000ff130a7207 */ /* 0x000fe20005800000 */
[----:B------:R-:W-:Y:S02]  /*0eb0*/  IMAD R7, R84, 0x20, R24 ;  /* 0x0000002054077824 */ /* 0x000fe400078e0218 */
[----:B------:R-:W-:Y:S01]  /*0ec0*/  IMAD.IADD R23, R157, 0x1, -R0 ;  /* 0x000000019d177824 */ /* 0x000fe200078e0a00 */
[----:B------:R-:W-:Y:S01]  /*0ed0*/  LOP3.LUT R0, R4, 0x7fffffe, RZ, 0xc0, !PT ;  /* 0x07fffffe04007812 */ /* 0x000fe200078ec0ff */
[----:B------:R-:W-:Y:S01]  /*0ee0*/  IMAD.IADD R3, R3, 0x1, R5 ;  /* 0x0000000103037824 */ /* 0x000fe200078e0205 */
[----:B------:R-:W-:Y:S01]  /*0ef0*/  IADD3 R7, R236, R7, RZ ;  /* 0x00000007ec077210 */ /* 0x000fe20007ffe0ff */
[----:B------:R-:W-:Y:S01]  /*0f00*/  IMAD.IADD R9, R9, 0x1, R20 ;  /* 0x0000000109097824 */ /* 0x000fe200078e0214 */
[----:B------:R-:W-:Y:S01]  /*0f10*/  LEA.HI R25, R23, R23, RZ, 0x1 ;  /* 0x0000001717197211 */ /* 0x000fe200078f08ff */
[----:B------:R-:W-:-:S02]  /*0f20*/  IMAD.IADD R0, R24, 0x1, -R0 ;  /* 0x0000000118007824 */ /* 0x000fc400078e0a00 */
[----:B------:R-:W-:Y:S01]  /*0f30*/  @P2 IMAD.HI.U32 R11, R7, c[0x0][0x2c8], RZ ;  /* 0x0000b200070b2a27 */ /* 0x000fe200078e00ff */
[--C-:B------:R-:W-:Y:S02]  /*0f40*/  SHF.R.S32.HI R15, RZ, 0x1, R25.reuse ;  /* 0x00000001ff0f7819 */ /* 0x100fe40000011419 */
[----:B------:R-:W-:Y:S01]  /*0f50*/  SHF.R.S32.HI R14, RZ, 0x1f, R25 ;  /* 0x0000001fff0e7819 */ /* 0x000fe20000011419 */
[----:B------:R-:W-:Y:S02]  /*0f60*/  IMAD R5, R152, 0x8, R0 ;  /* 0x0000000898057824 */ /* 0x000fe400078e0200 */
[----:B------:R-:W-:Y:S01]  /*0f70*/  IMAD.MOV.U32 R4, RZ, RZ, R7 ;  /* 0x000000ffff047224 */ /* 0x000fe200078e0007 */
[----:B------:R-:W-:Y:S01]  /*0f80*/  @P2 SHF.R.U32.HI R4, RZ, c[0x0][0x2cc], R11 ;  /* 0x0000b300ff042a19 */ /* 0x000fe2000001160b */
[----:B------:R-:W-:Y:S01]  /*0f90*/  IMAD R0, R10, c[0x0][0x1c0], RZ ;  /* 0x000070000a007a24 */ /* 0x000fe200078e02ff */
[----:B------:R-:W-:Y:S01]  /*0fa0*/  LEA.HI R10, R14, R15, RZ, 0x2 ;  /* 0x0000000f0e0a7211 */ /* 0x000fe200078f10ff */
[----:B------:R-:W-:Y:S01]  /*0fb0*/  IMAD.WIDE.U32 R2, R6, c[0x0][0x1c0], R2 ;  /* 0x0000700006027a25 */ /* 0x000fe200078e0002 */
[----:B------:R-:W-:-:S02]  /*0fc0*/  LEA R226, R5, R18, 0x5 ;  /* 0x0000001205e27211 */ /* 0x000fc400078e28ff */
[----:B------:R-:W-:Y:S01]  /*0fd0*/  LOP3.LUT R5, R10, 0xfffffffc, RZ, 0xc0, !PT ;  /* 0xfffffffc0a057812 */ /* 0x000fe200078ec0ff */
[----:B------:R-:W-:Y:S01]  /*0fe0*/  IMAD R11, R6, c[0x0][0x1c4], R0 ;  /* 0x00007100060b7a24 */ /* 0x000fe200078e0200 */
[--C-:B------:R-:W-:Y:S01]  /*0ff0*/  SHF.R.S32.HI R0, RZ, 0x1f, R4.reuse ;  /* 0x0000001fff007819 */ /* 0x100fe20000011404 */
[----:B------:R-:W-:Y:S01]  /*1000*/  IMAD.MOV R6, RZ, RZ, -R4 ;  /* 0x000000ffff067224 */ /* 0x000fe200078e0a04 */
[----:B------:R-:W-:Y:S01]  /*1010*/  IADD3 R20, R15, -R5, RZ ;  /* 0x800000050f147210 */ /* 0x000fe20007ffe0ff */
[----:B------:R-:W-:Y:S01]  /*1020*/  IMAD.IADD R3, R3, 0x1, R11 ;  /* 0x0000000103037824 */ /* 0x000fe200078e020b */
        /* <DEDUP_REMOVED lines=8> */
[----:B------:R-:W-:Y:S02]  /*10b0*/  IMAD R11, R29, c[0x0][0x1e8], RZ ;  /* 0x00007a001d0b7a24 */ /* 0x000fe400078e02ff */
[C---:B------:R-:W-:Y:S02]  /*10c0*/  IMAD R10, R0.reuse, c[0x0][0x1ac], R4 ;  /* 0x00006b00000a7a24 */ /* 0x040fe400078e0204 */
[----:B------:R-:W-:-:S04]  /*10d0*/  IMAD.WIDE.U32 R2, R0, c[0x0][0x1a8], R2 ;  /* 0x00006a0000027a25 */ /* 0x000fc800078e0002 */
[----:B------:R-:W-:Y:S02]  /*10e0*/  IMAD.IADD R7, R17, 0x1, R21 ;  /* 0x0000000111077824 */ /* 0x000fe400078e0215 */
[----:B------:R-:W-:Y:S02]  /*10f0*/  IMAD R14, R29, c[0x0][0x210], RZ ;  /* 0x000084001d0e7a24 */ /* 0x000fe400078e02ff */
[----:B------:R-:W-:Y:S02]  /*1100*/  IMAD.MOV.U32 R6, RZ, RZ, R16 ;  /* 0x000000ffff067224 */ /* 0x000fe400078e0010 */
[C---:B------:R-:W-:Y:S02]  /*1110*/  IMAD R11, R30.reuse, c[0x0][0x1ec], R11 ;  /* 0x00007b001e0b7a24 */ /* 0x040fe400078e020b */
[----:B------:R-:W-:-:S04]  /*1120*/  IMAD.WIDE.U32 R8, R30, c[0x0][0x1e8], R8 ;  /* 0x00007a001e087a25 */ /* 0x000fc800078e0008 */
[----:B------:R-:W-:Y:S01]  /*1130*/  IMAD.IADD R3, R3, 0x1, R10 ;  /* 0x0000000103037824 */ /* 0x000fe200078e020a */
[----:B------:R-:W-:Y:S01]  /*1140*/  IADD3 R9, R9, R11, RZ ;  /* 0x0000000b09097210 */ /* 0x000fe20007ffe0ff */
[----:B------:R-:W-:Y:S01]  /*1150*/  IMAD R14, R30, c[0x0][0x214], R14 ;  /* 0x000085001e0e7a24 */ /* 0x000fe200078e020e */
[----:B------:R-:W-:Y:S01]  /*1160*/  IADD3 R10, R12, 0x20, RZ ;  /* 0x000000200c0a7810 */ /* 0x000fe20007ffe0ff */
[----:B------:R-:W-:-:S03]  /*1170*/  IMAD.WIDE.U32 R6, R30, c[0x0][0x210], R6 ;  /* 0x000084001e067a25 */ /* 0x000fc600078e0006 */
[----:B------:R-:W-:Y:S01]  /*1180*/  ISETP.GE.AND P5, PT, R10, c[0x0][0x1d4], PT ;  /* 0x000075000a007a0c */ /* 0x000fe20003fa6270 */
[----:B------:R-:W-:Y:S02]  /*1190*/  IMAD.IADD R7, R7, 0x1, R14 ;  /* 0x0000000107077824 */ /* 0x000fe400078e020e */
[----:B------:R-:W-:Y:S02]  /*11a0*/  IMAD R16, R161, c[0x0][0x2c4], RZ ;  /* 0x0000b100a1107a24 */ /* 0x000fe400078e02ff */
[----:B------:R-:W-:-:S05]  /*11b0*/  IMAD.SHL.U32 R14, R84, 0x8, RZ ;  /* 0x00000008540e7824 */ /* 0x000fca00078e00ff */
[----:B------:R-:W-:Y:S02]  /*11c0*/  ISETP.GE.AND P3, PT, R14, c[0x0][0x198], PT ;  /* 0x000066000e007a0c */ /* 0x000fe40003f66270 */
[----:B---3--:R-:W-:Y:S01]  /*11d0*/  @P0 SHF.R.S32.HI R5, RZ, 0x1f, R22 ;  /* 0x0000001fff050819 */ /* 0x008fe20000011416 */
[----:B------:R-:W-:Y:S01]  /*11e0*/  @!P0 IMAD.MOV.U32 R5, RZ, RZ, R19 ;  /* 0x000000ffff058224 */ /* 0x000fe200078e0013 */
[----:B------:R-:W-:Y:S01]  /*11f0*/  @P0 MOV R4, R22 ;  /* 0x0000001600040202 */ /* 0x000fe20000000f00 */
[----:B------:R-:W-:Y:S01]  /*1200*/  @!P0 IMAD.MOV.U32 R4, RZ, RZ, R48 ;  /* 0x000000ffff048224 */ /* 0x000fe200078e0030 */
[C---:B------:R-:W-:Y:S02]  /*1210*/  LEA R18, P0, R2.reuse, c[0x0][0x160], 0x1 ;  /* 0x0000580002127a11 */ /* 0x040fe400078008ff */
[----:B------:R-:W-:Y:S02]  /*1220*/  SEL R0, R5, RZ, !P1 ;  /* 0x000000ff05007207 */ /* 0x000fe40004800000 */
[----:B------:R-:W-:-:S02]  /*1230*/  LEA.HI.X R17, R2, c[0x0][0x164], R3, 0x1, P0 ;  /* 0x0000590002117a11 */ /* 0x000fc400000f0c03 */
[----:B------:R-:W-:Y:S01]  /*1240*/  SEL R4, R4, RZ, !P1 ;  /* 0x000000ff04047207 */ /* 0x000fe20004800000 */
[C---:B------:R-:W-:Y:S01]  /*1250*/  IMAD R2, R0.reuse, c[0x0][0x1f0], RZ ;  /* 0x00007c0000027a24 */ /* 0x040fe200078e02ff */
[----:B------:R-:W-:Y:S01]  /*1260*/  ISETP.GE.AND P0, PT, R15, R16, PT ;  /* 0x000000100f00720c */ /* 0x000fe20003f06270 */
[----:B------:R-:W-:Y:S01]  /*1270*/  IMAD R0, R0, c[0x0][0x218], RZ ;  /* 0x0000860000007a24 */ /* 0x000fe200078e02ff */
[----:B------:R-:W-:Y:S01]  /*1280*/  LOP3.LUT P1, RZ, R20, 0x2, RZ, 0xc0, !PT ;  /* 0x0000000214ff7812 */ /* 0x000fe2000782c0ff */
[C---:B------:R-:W-:Y:S01]  /*1290*/  IMAD R11, R4.reuse, c[0x0][0x1f4], R2 ;  /* 0x00007d00040b7a24 */ /* 0x040fe200078e0202 */
[----:B------:R2:W3:Y:S01]  /*12a0*/  SHFL.IDX PT, R5, R17, RZ, 0x1c1f ;  /* 0x001c1fff11057589 */ /* 0x0004e200000e0000 */
[----:B------:R-:W-:-:S04]  /*12b0*/  IMAD.WIDE.U32 R34, R4, c[0x0][0x1f0], R8 ;  /* 0x00007c0004227a25 */ /* 0x000fc800078e0008 */
[C---:B------:R-:W-:Y:S01]  /*12c0*/  IMAD R2, R4.reuse, c[0x0][0x21c], R0 ;  /* 0x0000870004027a24 */ /* 0x040fe200078e0200 */
[----:B------:R-:W-:Y:S01]  /*12d0*/  IADD3 R37, R35, R11, RZ ;  /* 0x0000000b23257210 */ /* 0x000fe20007ffe0ff */
[----:B------:R-:W-:Y:S01]  /*12e0*/  IMAD.WIDE.U32 R30, R4, c[0x0][0x218], R6 ;  /* 0x00008600041e7a25 */ /* 0x000fe200078e0006 */
[----:B------:R2:W-:Y:S01]  /*12f0*/  STL.64 [R1+0x58], R34 ;  /* 0x0000582201007387 */ /* 0x0005e20000100a00 */
[----:B------:R-:W-:Y:S02]  /*1300*/  IADD3 R0, R14, 0x40, RZ ;  /* 0x000000400e007810 */ /* 0x000fe40007ffe0ff */
[----:B------:R-:W-:Y:S01]  /*1310*/  IMAD.IADD R33, R31, 0x1, R2 ;  /* 0x000000011f217824 */ /* 0x000fe200078e0202 */
[----:B------:R2:W-:Y:S01]  /*1320*/  STL.64 [R1+0x60], R30 ;  /* 0x0000601e01007387 */ /* 0x0005e20000100a00 */
[----:B------:R-:W-:Y:S01]  /*1330*/  IMAD.MOV.U32 R6, RZ, RZ, 0x10 ;  /* 0x00000010ff067424 */ /* 0x000fe200078e00ff */
[----:B------:R-:W-:Y:S02]  /*1340*/  ISETP.GE.AND P3, PT, R0, c[0x0][0x198], PT ;  /* 0x0000660000007a0c */ /* 0x000fe40003f66270 */
[----:B------:R2:W-:Y:S02]  /*1350*/  STL [R1+0x4c], R37 ;  /* 0x00004c2501007387 */ /* 0x0005e40000100800 */
[----:B------:R-:W-:-:S02]  /*1360*/  SEL R3, R6, 0xfffffff0, !P1 ;  /* 0xfffffff006037807 */ /* 0x000fc40004800000 */
[----:B------:R2:W-:Y:S01]  /*1370*/  STL [R1+0x54], R33 ;  /* 0x0000542101007387 */ /* 0x0005e20000100800 */
[----:B------:R-:W-:-:S03]  /*1380*/  ISETP.GE.AND P1, PT, R10, c[0x0][0x198], PT ;  /* 0x000066000a007a0c */ /* 0x000fc60003f26270 */
[----:B------:R2:W4:Y:S01]  /*1390*/  SHFL.IDX PT, R4, R18, RZ, 0x1c1f ;  /* 0x001c1fff12047589 */ /* 0x00052200000e0000 */
[----:B------:R-:W-:Y:S01]  /*13a0*/  P2R R11, PR, RZ, 0x2 ;  /* 0x00000002ff0b7803 */ /* 0x000fe20000000000 */
[----:B------:R-:W-:Y:S05]  /*13b0*/  @P0 BRA `(.L_x_617) ;  /* 0x0000010000000947 */ /* 0x000fea0003800000 */
[C---:B---34-:R-:W-:Y:S02]  /*13c0*/  LEA R6, P0, R14.reuse, R4, 0x1 ;  /* 0x000000040e067211 */ /* 0x058fe400078008ff */
[----:B------:R-:W-:Y:S02]  /*13d0*/  SHF.R.S32.HI R2, RZ, 0x1f, R10 ;  /* 0x0000001fff027819 */ /* 0x000fe4000001140a */
[----:B------:R-:W-:Y:S02]  /*13e0*/  SHF.R.S32.HI R8, RZ, 0x1f, R0 ;  /* 0x0000001fff087819 */ /* 0x000fe40000011400 */
[----:B------:R-:W-:Y:S02]  /*13f0*/  LEA.HI.X R7, R14, R5, R13, 0x1, P0 ;  /* 0x000000050e077211 */ /* 0x000fe400000f0c0d */
[----:B------:R-:W-:-:S02]  /*1400*/  LEA.HI R2, R2, R10, RZ, 0x3 ;  /* 0x0000000a02027211 */ /* 0x000fc400078f18ff */
[----:B------:R-:W-:Y:S02]  /*1410*/  ISETP.GE.AND P0, PT, R14, c[0x0][0x198], PT ;  /* 0x000066000e007a0c */ /* 0x000fe40003f06270 */
[----:B------:R-:W-:Y:S02]  /*1420*/  LEA.HI R0, R8, R0, RZ, 0x3 ;  /* 0x0000000008007211 */ /* 0x000fe400078f18ff */
[----:B------:R-:W-:Y:S02]  /*1430*/  LOP3.LUT R8, R2, 0xfffffff8, RZ, 0xc0, !PT ;  /* 0xfffffff802087812 */ /* 0x000fe400078ec0ff */
[----:B------:R-:W-:Y:S01]  /*1440*/  LOP3.LUT R2, R0, 0xfffffff8, RZ, 0xc0, !PT ;  /* 0xfffffff800027812 */ /* 0x000fe200078ec0ff */
[----:B------:R-:W-:Y:S02]  /*1450*/  IMAD.SHL.U32 R0, R226, 0x2, RZ ;  /* 0x00000002e2007824 */ /* 0x000fe400078e00ff */
[----:B------:R-:W-:-:S04]  /*1460*/  IMAD.WIDE R8, R8, 0x2, R4 ;  /* 0x0000000208087825 */ /* 0x000fc800078e0204 */
[----:B------:R-:W-:Y:S01]  /*1470*/  IMAD.WIDE R4, R2, 0x2, R4 ;  /* 0x0000000202047825 */ /* 0x000fe200078e0204 */
[----:B------:R-:W-:Y:S01]  /*1480*/  @!PT LDS RZ, [RZ] ;  /* 0x00000000fffff984 */ /* 0x000fe20000000800 */
[----:B------:R3:W-:Y:S04]  /*1490*/  LDGSTS.E.BYPASS.LTC128B.128 [R0+0x6100], [R6.64], !P0 ;  /* 0x0610000006007fae */ /* 0x0007e8000c101d46 */
[----:B------:R3:W-:Y:S04]  /*14a0*/  LDGSTS.E.BYPASS.LTC128B.128 [R0+0x8100], [R8.64], !P1 ;  /* 0x0810000008007fae */ /* 0x0007e8000c901d46 */
[----:B------:R3:W-:Y:S02]  /*14b0*/  LDGSTS.E.BYPASS.LTC128B.128 [R0+0xa100], [R4.64], !P3 ;  /* 0x0a10000004007fae */ /* 0x0007e4000d901d46 */
.L_x_617:
[----:B---3--:R-:W-:Y:S05]  /*14c0*/  BSYNC B0 ;  /* 0x0000000000007941 */ /* 0x008fea0003800000 */
.L_x_616:
[----:B------:R-:W-:Y:S01]  /*14d0*/  IADD3 R0, R15, 0x20, RZ ;  /* 0x000000200f007810 */ /* 0x000fe20007ffe0ff */
[----:B------:R3:W1:Y:S01]  /*14e0*/  SHFL.IDX PT, R5, R17, 0x1, 0x1c1f ;  /* 0x003c1f0011057f89 */ /* 0x00066200000e0000 */
[----:B------:R-:W-:Y:S02]  /*14f0*/  BSSY B0, `(.L_x_618) ;  /* 0x0000015000007945 */ /* 0x000fe40003800000 */
[----:B------:R-:W-:Y:S01]  /*1500*/  ISETP.GE.AND P0, PT, R0, R16, PT ;  /* 0x000000100000720c */ /* 0x000fe20003f06270 */
[----:B----4-:R3:W4:-:S12]  /*1510*/  SHFL.IDX PT, R4, R18, 0x1, 0x1c1f ;  /* 0x003c1f0012047f89 */ /* 0x01071800000e0000 */
[----:B------:R-:W-:Y:S05]  /*1520*/  @P0 BRA `(.L_x_619) ;  /* 0x0000011000000947 */ /* 0x000fea0003800000 */
[C---:B------:R-:W-:Y:S02]  /*1530*/  IADD3 R0, R14.reuse, 0x40, RZ ;  /* 0x000000400e007810 */ /* 0x040fe40007ffe0ff */
[C---:B----4-:R-:W-:Y:S02]  /*1540*/  LEA R6, P0, R14.reuse, R4, 0x1 ;  /* 0x000000040e067211 */ /* 0x050fe400078008ff */
[----:B------:R-:W-:Y:S02]  /*1550*/  SHF.R.S32.HI R8, RZ, 0x1f, R10 ;  /* 0x0000001fff087819 */ /* 0x000fe4000001140a */
[----:B------:R-:W-:Y:S02]  /*1560*/  SHF.R.S32.HI R2, RZ, 0x1f, R0 ;  /* 0x0000001fff027819 */ /* 0x000fe40000011400 */
[----:B-1----:R-:W-:Y:S02]  /*1570*/  LEA.HI.X R7, R14, R5, R13, 0x1, P0 ;  /* 0x000000050e077211 */ /* 0x002fe400000f0c0d */
        /* <DEDUP_REMOVED lines=12> */
.L_x_619:
[----:B------:R-:W-:Y:S05]  /*1640*/  BSYNC B0 ;  /* 0x0000000000007941 */ /* 0x000fea0003800000 */
.L_x_618:
[----:B-1----:R-:W-:Y:S01]  /*1650*/  IADD3 R0, R15, 0x40, RZ ;  /* 0x000000400f007810 */ /* 0x002fe20007ffe0ff */
[----:B------:R1:W2:Y:S01]  /*1660*/  SHFL.IDX PT, R5, R17, 0x2, 0x1c1f ;  /* 0x005c1f0011057f89 */ /* 0x0002a200000e0000 */
        /* <DEDUP_REMOVED lines=8> */
[----:B--2---:R-:W-:Y:S02]  /*16f0*/  LEA.HI.X R7, R14, R5, R13, 0x1, P0 ;  /* 0x000000050e077211 */ /* 0x004fe400000f0c0d */
        /* <DEDUP_REMOVED lines=12> */
.L_x_621:
[----:B------:R-:W-:Y:S05]  /*17c0*/  BSYNC B0 ;  /* 0x0000000000007941 */ /* 0x000fea0003800000 */
.L_x_620:
[----:B--2-4-:R-:W2:Y:S01]  /*17d0*/  SHFL.IDX PT, R4, R18, 0x3, 0x1c1f ;  /* 0x007c1f0012047f89 */ /* 0x014ea200000e0000 */
[----:B------:R-:W-:Y:S01]  /*17e0*/  IADD3 R0, R15, 0x60, RZ ;  /* 0x000000600f007810 */ /* 0x000fe20007ffe0ff */
[----:B------:R-:W-:Y:S01]  /*17f0*/  IMAD.SHL.U32 R226, R226, 0x2, RZ ;  /* 0x00000002e2e27824 */ /* 0x000fe200078e00ff */
[----:B------:R-:W-:Y:S01]  /*1800*/  P2R R2, PR, RZ, 0x4 ;  /* 0x00000004ff027803 */ /* 0x000fe20000000000 */
[----:B------:R-:W4:Y:S01]  /*1810*/  SHFL.IDX PT, R5, R17, 0x3, 0x1c1f ;  /* 0x007c1f0011057f89 */ /* 0x000f2200000e0000 */
[----:B------:R-:W-:Y:S01]  /*1820*/  ISETP.GE.AND P1, PT, R0, R16, PT ;  /* 0x000000100000720c */ /* 0x000fe20003f26270 */
[----:B------:R-:W-:Y:S01]  /*1830*/  IMAD.IADD R8, R159, 0x1, -R24 ;  /* 0x000000019f087824 */ /* 0x000fe200078e0a18 */
[----:B------:R-:W-:Y:S01]  /*1840*/  ISETP.GE.AND P2, PT, R14, c[0x0][0x198], PT ;  /* 0x000066000e007a0c */ /* 0x000fe20003f46270 */
[----:B------:R-:W-:Y:S01]  /*1850*/  IMAD.MOV.U32 R9, RZ, RZ, c[0x0][0x1e0] ;  /* 0x00007800ff097624 */ /* 0x000fe200078e00ff */
[----:B------:R-:W-:Y:S01]  /*1860*/  IADD3 R148, R204, -0x1, RZ ;  /* 0xffffffffcc947810 */ /* 0x000fe20007ffe0ff */
[----:B------:R-:W-:Y:S01]  /*1870*/  IMAD.MOV.U32 R162, RZ, RZ, R36 ;  /* 0x000000ffffa27224 */ /* 0x000fe200078e0024 */
[----:B------:R-:W-:Y:S01]  /*1880*/  SHF.R.S32.HI R12, RZ, 0x4, R27 ;  /* 0x00000004ff0c7819 */ /* 0x000fe2000001141b */
[----:B------:R-:W-:-:S02]  /*1890*/  IMAD.MOV.U32 R163, RZ, RZ, R37 ;  /* 0x000000ffffa37224 */ /* 0x000fc400078e0025 */
[C---:B------:R-:W-:Y:S02]  /*18a0*/  IMAD.SHL.U32 R155, R9.reuse, 0x40, RZ ;  /* 0x00000040099b7824 */ /* 0x040fe400078e00ff */
[----:B------:R-:W-:Y:S02]  /*18b0*/  IMAD.MOV.U32 R162, RZ, RZ, R34 ;  /* 0x000000ffffa27224 */ /* 0x000fe400078e0022 */
[----:B------:R-:W-:Y:S01]  /*18c0*/  @!P1 IADD3 R0, R14, 0x40, RZ ;  /* 0x000000400e009810 */ /* 0x000fe20007ffe0ff */
[----:B------:R-:W-:Y:S02]  /*18d0*/  IMAD.SHL.U32 R156, R9, 0x20, RZ ;  /* 0x00000020099c7824 */ /* 0x000fe400078e00ff */
[----:B------:R-:W-:Y:S01]  /*18e0*/  IMAD R86, R148, -0x40, R159 ;  /* 0xffffffc094567824 */ /* 0x000fe200078e029f */
[----:B------:R-:W-:Y:S01]  /*18f0*/  STL.64 [R1+0x48], R162 ;  /* 0x000048a201007387 */ /* 0x000fe20000100a00 */
[----:B--2---:R-:W-:-:S04]  /*1900*/  @!P1 LEA R6, P0, R14, R4, 0x1 ;  /* 0x000000040e069211 */ /* 0x004fc800078008ff */
[----:B----4-:R-:W-:Y:S01]  /*1910*/  @!P1 LEA.HI.X R7, R14, R5, R13, 0x1, P0 ;  /* 0x000000050e079211 */ /* 0x010fe200000f0c0d */
[----:B------:R-:W-:Y:S01]  /*1920*/  IMAD.MOV.U32 R14, RZ, RZ, 0x6 ;  /* 0x00000006ff0e7424 */ /* 0x000fe200078e00ff */
[----:B------:R-:W-:Y:S02]  /*1930*/  ISETP.NE.AND P0, PT, R11, RZ, PT ;  /* 0x000000ff0b00720c */ /* 0x000fe40003f05270 */
[----:B------:R-:W-:Y:S01]  /*1940*/  SHF.R.S32.HI R13, RZ, 0x1f, R148 ;  /* 0x0000001fff0d7819 */ /* 0x000fe20000011494 */
[----:B------:R-:W-:Y:S01]  /*1950*/  @!PT LDS RZ, [RZ] ;  /* 0x00000000fffff984 */ /* 0x000fe20000000800 */
[----:B------:R2:W-:Y:S01]  /*1960*/  @!P1 LDGSTS.E.BYPASS.LTC128B.128 [R226+0x7900], [R6.64], !P2 ;  /* 0x0790000006e29fae */ /* 0x0005e2000d101d46 */
[----:B------:R-:W-:Y:S02]  /*1970*/  ISETP.NE.AND P2, PT, R2, RZ, PT ;  /* 0x000000ff0200720c */ /* 0x000fe40003f45270 */
[----:B------:R-:W-:Y:S02]  /*1980*/  @!P1 SHF.R.S32.HI R2, RZ, 0x1f, R0 ;  /* 0x0000001fff029819 */ /* 0x000fe40000011400 */
[----:B------:R-:W-:-:S02]  /*1990*/  SHF.L.U64.HI R154, R9, R14, c[0x0][0x1e4] ;  /* 0x00007900099a7619 */ /* 0x000fc4000001020e */
[----:B------:R-:W-:Y:S02]  /*19a0*/  @!P1 LEA.HI R0, R2, R0, RZ, 0x3 ;  /* 0x0000000002009211 */ /* 0x000fe400078f18ff */
[----:B------:R-:W-:Y:S02]  /*19b0*/  SHF.R.S32.HI R11, RZ, 0x1f, R23 ;  /* 0x0000001fff0b7819 */ /* 0x000fe40000011417 */
[----:B------:R-:W-:Y:S01]  /*19c0*/  @!P1 LOP3.LUT R2, R0, 0xfffffff8, RZ, 0xc0, !PT ;  /* 0xfffffff800029812 */ /* 0x000fe200078ec0ff */
[----:B------:R-:W-:Y:S01]  /*19d0*/  IMAD R0, R148, -0x40, R8 ;  /* 0xffffffc094007824 */ /* 0x000fe200078e0208 */
[----:B------:R-:W-:Y:S02]  /*19e0*/  LEA.HI R11, R11, R23, RZ, 0x3 ;  /* 0x000000170b0b7211 */ /* 0x000fe400078f18ff */
[----:B--2---:R-:W-:-:S04]  /*19f0*/  @!P1 SHF.R.S32.HI R6, RZ, 0x1f, R10 ;  /* 0x0000001fff069819 */ /* 0x004fc8000001140a */
[----:B------:R-:W-:-:S04]  /*1a00*/  @!P1 LEA.HI R6, R6, R10, RZ, 0x3 ;  /* 0x0000000a06069211 */ /* 0x000fc800078f18ff */
[----:B------:R-:W-:-:S05]  /*1a10*/  @!P1 LOP3.LUT R6, R6, 0xfffffff8, RZ, 0xc0, !PT ;  /* 0xfffffff806069812 */ /* 0x000fca00078ec0ff */
[----:B------:R-:W-:-:S04]  /*1a20*/  @!P1 IMAD.WIDE R6, R6, 0x2, R4 ;  /* 0x0000000206069825 */ /* 0x000fc800078e0204 */
[----:B------:R-:W-:Y:S01]  /*1a30*/  @!P1 IMAD.WIDE R4, R2, 0x2, R4 ;  /* 0x0000000202049825 */ /* 0x000fe200078e0204 */
[----:B------:R2:W-:Y:S01]  /*1a40*/  @!P1 LDGSTS.E.BYPASS.LTC128B.128 [R226+0x9900], [R6.64], !P0 ;  /* 0x0990000006e29fae */ /* 0x0005e2000c101d46 */
[----:B------:R-:W-:Y:S02]  /*1a50*/  ISETP.GE.AND P0, PT, R0, 0x1, PT ;  /* 0x000000010000780c */ /* 0x000fe40003f06270 */
[----:B------:R-:W-:Y:S01]  /*1a60*/  LOP3.LUT R2, R28, 0xfffffff8, RZ, 0xc0, !PT ;  /* 0xfffffff81c027812 */ /* 0x000fe200078ec0ff */
[----:B------:R4:W-:Y:S01]  /*1a70*/  @!P1 LDGSTS.E.BYPASS.LTC128B.128 [R226+0xb900], [R4.64], !P3 ;  /* 0x0b90000004e29fae */ /* 0x0009e2000d901d46 */
[----:B------:R-:W-:Y:S01]  /*1a80*/  ISETP.GE.AND P3, PT, R0, 0x21, PT ;  /* 0x000000210000780c */ /* 0x000fe20003f66270 */
[----:B------:R-:W-:Y:S02]  /*1a90*/  IMAD R0, R154, R148, RZ ;  /* 0x000000949a007224 */ /* 0x000fe400078e02ff */
[----:B------:R-:W0:Y:S01]  /*1aa0*/  LDGDEPBAR ;  /* 0x00000000000079af */ /* 0x000e220000000000 */
[----:B------:R-:W-:-:S02]  /*1ab0*/  IMAD.IADD R2, R157, 0x1, -R2 ;  /* 0x000000019d027824 */ /* 0x000fc400078e0a02 */
[----:B------:R-:W-:-:S03]  /*1ac0*/  IMAD R0, R13, R155, R0 ;  /* 0x0000009b0d007224 */ /* 0x000fc600078e0200 */
[----:B------:R-:W-:-:S04]  /*1ad0*/  LEA.HI R8, R2, R2, RZ, 0x1 ;  /* 0x0000000202087211 */ /* 0x000fc800078f08ff */
[----:B------:R-:W-:-:S05]  /*1ae0*/  LOP3.LUT R10, R8, 0x3fffffe, RZ, 0xc0, !PT ;  /* 0x03fffffe080a7812 */ /* 0x000fca00078ec0ff */
[----:B------:R-:W-:Y:S02]  /*1af0*/  IMAD.IADD R10, R2, 0x1, -R10 ;  /* 0x00000001020a7824 */ /* 0x000fe400078e0a0a */
[----:B------:R-:W-:Y:S02]  /*1b00*/  IMAD.SHL.U32 R2, R20, 0x40, RZ ;  /* 0x0000004014027824 */ /* 0x000fe400078e00ff */
[----:B--2---:R-:W-:-:S03]  /*1b10*/  IMAD.MOV.U32 R6, RZ, RZ, 0x5 ;  /* 0x00000005ff067424 */ /* 0x004fc600078e00ff */
[----:B------:R-:W-:Y:S01]  /*1b20*/  LOP3.LUT R2, R2, 0xc0, RZ, 0xc0, !PT ;  /* 0x000000c002027812 */ /* 0x000fe200078ec0ff */
[----:B----4-:R-:W-:Y:S01]  /*1b30*/  IMAD.WIDE.U32 R4, R148, R155, R162 ;  /* 0x0000009b94047225 */ /* 0x010fe200078e00a2 */
[----:B------:R-:W-:Y:S02]  /*1b40*/  SHF.L.U64.HI R158, R9, R6, c[0x0][0x1e4] ;  /* 0x00007900099e7619 */ /* 0x000fe40000010206 */
[----:B------:R-:W-:Y:S01]  /*1b50*/  LEA.HI R9, R27, R12, RZ, 0x1 ;  /* 0x0000000c1b097211 */ /* 0x000fe200078f08ff */
[----:B------:R-:W-:Y:S01]  /*1b60*/  IMAD.IADD R0, R5, 0x1, R0 ;  /* 0x0000000105007824 */ /* 0x000fe200078e0200 */
[----:B------:R-:W-:Y:S01]  /*1b70*/  BAR.SYNC.DEFER_BLOCKING 0x0 ;  /* 0x0000000000007b1d */ /* 0x000fe20000010000 */
[C---:B------:R-:W-:Y:S02]  /*1b80*/  @P0 LEA R6, P1, R4.reuse, c[0x0][0x1c8], 0x1 ;  /* 0x0000720004060a11 */ /* 0x040fe400078208ff */
[----:B------:R-:W-:Y:S02]  /*1b90*/  LOP3.LUT R9, R9, 0xfffffffe, RZ, 0xc0, !PT ;  /* 0xfffffffe09097812 */ /* 0x000fe400078ec0ff */
[----:B------:R-:W-:-:S02]  /*1ba0*/  @P0 LEA.HI.X R7, R4, c[0x0][0x1cc], R0, 0x1, P1 ;  /* 0x0000730004070a11 */ /* 0x000fc400008f0c00 */
[----:B------:R-:W-:Y:S01]  /*1bb0*/  @P3 IADD3 R5, P1, R156, R4, RZ ;  /* 0x000000049c053210 */ /* 0x000fe20007f3e0ff */
[----:B------:R-:W-:Y:S01]  /*1bc0*/  IMAD.IADD R9, R12, 0x1, -R9 ;  /* 0x000000010c097824 */ /* 0x000fe200078e0a09 */
[----:B------:R-:W-:Y:S02]  /*1bd0*/  LOP3.LUT R4, R25, 0x7fffffe, RZ, 0xc0, !PT ;  /* 0x07fffffe19047812 */ /* 0x000fe400078ec0ff */
[----:B------:R-:W-:Y:S01]  /*1be0*/  SHF.R.S32.HI R12, RZ, 0x1, R8 ;  /* 0x00000001ff0c7819 */ /* 0x000fe20000011408 */
[----:B------:R-:W-:Y:S02]  /*1bf0*/  @P3 IMAD.X R0, R158, 0x1, R0, P1 ;  /* 0x000000019e003824 */ /* 0x000fe400008e0600 */
[----:B------:R-:W-:Y:S01]  /*1c00*/  IMAD.IADD R151, R23, 0x1, -R4 ;  /* 0x0000000117977824 */ /* 0x000fe200078e0a04 */
[----:B------:R-:W-:Y:S01]  /*1c10*/  @P3 LEA R4, P1, R5, c[0x0][0x1c8], 0x1 ;  /* 0x0000720005043a11 */ /* 0x000fe200078208ff */
[----:B------:R-:W-:-:S03]  /*1c20*/  IMAD R10, R9, 0x8, R10 ;  /* 0x00000008090a7824 */ /* 0x000fc600078e020a */
[----:B------:R-:W-:Y:S01]  /*1c30*/  @P3 LEA.HI.X R5, R5, c[0x0][0x1cc], R0, 0x1, P1 ;  /* 0x0000730005053a11 */ /* 0x000fe200008f0c00 */
[C---:B------:R-:W-:Y:S01]  /*1c40*/  IMAD.SHL.U32 R0, R12.reuse, 0x40, RZ ;  /* 0x000000400c007824 */ /* 0x040fe200078e00ff */
[----:B------:R-:W-:Y:S01]  /*1c50*/  LOP3.LUT P1, RZ, R12, 0x2, RZ, 0xc0, !PT ;  /* 0x000000020cff7812 */ /* 0x000fe2000782c0ff */
[----:B------:R-:W-:Y:S01]  /*1c60*/  @!PT LDS RZ, [RZ] ;  /* 0x00000000fffff984 */ /* 0x000fe20000000800 */
[----:B------:R-:W-:Y:S01]  /*1c70*/  @!PT LDS RZ, [RZ] ;  /* 0x00000000fffff984 */ /* 0x000fe20000000800 */
[----:B------:R-:W-:Y:S01]  /*1c80*/  @!PT LDS RZ, [RZ] ;  /* 0x00000000fffff984 */ /* 0x000fe20000000800 */
[----:B------:R2:W-:Y:S03]  /*1c90*/  @P0 LDGSTS.E.BYPASS.LTC128B.128 [R226+0x3100], [R6.64], !P6 ;  /* 0x0310000006e20fae */ /* 0x0005e6000f101d46 */
[----:B------:R-:W-:Y:S01]  /*1ca0*/  LOP3.LUT R0, R0, 0xc0, RZ, 0xc0, !PT ;  /* 0x000000c000007812 */ /* 0x000fe200078ec0ff */
[----:B------:R2:W-:Y:S04]  /*1cb0*/  @P0 LDGSTS.E.BYPASS.LTC128B.128 [R226+0x4100], [R6.64+0x40], !P5 ;  /* 0x0410004006e20fae */ /* 0x0005e8000e901d46 */
[----:B------:R2:W-:Y:S04]  /*1cc0*/  @P0 LDGSTS.E.BYPASS.LTC128B.128 [R226+0x5100], [R6.64+0x80], !P4 ;  /* 0x0510008006e20fae */ /* 0x0005e8000e101d46 */
[----:B------:R4:W-:Y:S04]  /*1cd0*/  @P3 LDGSTS.E.BYPASS.LTC128B.128 [R226+0x3900], [R4.64], !P6 ;  /* 0x0390000004e23fae */ /* 0x0009e8000f101d46 */
[----:B------:R4:W-:Y:S04]  /*1ce0*/  @P3 LDGSTS.E.BYPASS.LTC128B.128 [R226+0x4900], [R4.64+0x40], !P5 ;  /* 0x0490004004e23fae */ /* 0x0009e8000e901d46 */
[----:B------:R4:W-:Y:S04]  /*1cf0*/  @P3 LDGSTS.E.BYPASS.LTC128B.128 [R226+0x5900], [R4.64+0x80], !P4 ;  /* 0x0590008004e23fae */ /* 0x0009e8000e101d46 */
[----:B------:R-:W0:Y:S01]  /*1d00*/  LDGDEPBAR ;  /* 0x00000000000079af */ /* 0x000e220000000000 */
[----:B--2---:R-:W-:-:S02]  /*1d10*/  IMAD.SHL.U32 R7, R26, 0x8, RZ ;  /* 0x000000081a077824 */ /* 0x004fc400078e00ff */
[----:B----4-:R-:W-:Y:S01]  /*1d20*/  IMAD.SHL.U32 R5, R11, 0x20, RZ ;  /* 0x000000200b057824 */ /* 0x010fe200078e00ff */
[----:B------:R-:W-:-:S04]  /*1d30*/  DEPBAR.LE SB0, 0x1 ;  /* 0x000080400000791a */ /* 0x000fc80000000000 */
[----:B------:R-:W-:Y:S01]  /*1d40*/  IMAD.SHL.U32 R4, R9, 0x8, RZ ;  /* 0x0000000809047824 */ /* 0x000fe200078e00ff */
[----:B------:R-:W-:Y:S01]  /*1d50*/  LOP3.LUT R149, R5, 0xffffff00, RZ, 0xc0, !PT ;  /* 0xffffff0005957812 */ /* 0x000fe200078ec0ff */
[----:B------:R-:W-:-:S04]  /*1d60*/  DEPBAR.LE SB0, 0x0 ;  /* 0x000080000000791a */ /* 0x000fc80000000000 */
[----:B------:R-:W-:Y:S01]  /*1d70*/  LOP3.LUT R6, R2, 0x8, R4, 0xf8, !PT ;  /* 0x0000000802067812 */ /* 0x000fe200078ef804 */
[----:B------:R-:W-:Y:S01]  /*1d80*/  IMAD R4, R152, 0x200, R149 ;  /* 0x0000020098047824 */ /* 0x000fe200078e0295 */
[----:B------:R-:W-:Y:S02]  /*1d90*/  SHF.R.U32.HI R5, RZ, 0x3, R2 ;  /* 0x00000003ff057819 */ /* 0x000fe40000011602 */
[----:B------:R-:W-:Y:S02]  /*1da0*/  LOP3.LUT R2, R0, 0x8, R7, 0xf8, !PT ;  /* 0x0000000800027812 */ /* 0x000fe400078ef807 */
[----:B------:R-:W-:Y:S02]  /*1db0*/  SHF.R.U32.HI R0, RZ, 0x3, R0 ;  /* 0x00000003ff007819 */ /* 0x000fe40000011600 */
[----:B------:R-:W-:Y:S01]  /*1dc0*/  LOP3.LUT R150, R6, R5, RZ, 0x3c, !PT ;  /* 0x0000000506967212 */ /* 0x000fe200078e3cff */
[----:B------:R-:W-:Y:S01]  /*1dd0*/  IMAD R5, R13, c[0x0][0x208], RZ ;  /* 0x000082000d057a24 */ /* 0x000fe200078e02ff */
[----:B------:R-:W-:Y:S01]  /*1de0*/  LOP3.LUT R0, R2, R0, RZ, 0x3c, !PT ;  /* 0x0000000002007212 */ /* 0x000fe200078e3cff */
[----:B------:R-:W-:-:S04]  /*1df0*/  IMAD.WIDE.U32 R6, R148, c[0x0][0x208], RZ ;  /* 0x0000820094067a25 */ /* 0x000fc800078e00ff */
[----:B------:R-:W-:Y:S02]  /*1e00*/  IMAD R5, R148, c[0x0][0x20c], R5 ;  /* 0x0000830094057a24 */ /* 0x000fe400078e0205 */
[----:B------:R-:W-:Y:S01]  /*1e10*/  IMAD R2, R151, 0x20, R4 ;  /* 0x0000002097027824 */ /* 0x000fe200078e0204 */
[----:B------:R-:W-:Y:S01]  /*1e20*/  BAR.SYNC.DEFER_BLOCKING 0x0 ;  /* 0x0000000000007b1d */ /* 0x000fe20000010000 */
[----:B------:R-:W-:Y:S01]  /*1e30*/  IMAD.U32 R0, R10, 0x20, R0 ;  /* 0x000000200a007824 */ /* 0x000fe200078e0000 */
[----:B------:R-:W-:Y:S01]  /*1e40*/  LEA R4, P0, R6, R30, 0x6 ;  /* 0x0000001e06047211 */ /* 0x000fe200078030ff */
[----:B------:R-:W-:Y:S02]  /*1e50*/  IMAD.IADD R5, R7, 0x1, R5 ;  /* 0x0000000107057824 */ /* 0x000fe400078e0205 */
[----:B------:R-:W-:Y:S02]  /*1e60*/  IMAD.SHL.U32 R208, R0, 0x2, RZ ;  /* 0x0000000200d07824 */ /* 0x000fe400078e00ff */
[----:B------:R-:W-:Y:S01]  /*1e70*/  IMAD.IADD R2, R150, 0x1, R2 ;  /* 0x0000000196027824 */ /* 0x000fe200078e0202 */
[----:B------:R-:W-:-:S02]  /*1e80*/  LEA.HI.X R0, R6, R33, R5, 0x6, P0 ;  /* 0x0000002106007211 */ /* 0x000fc400000f3405 */
[----:B------:R-:W-:Y:S01]  /*1e90*/  LEA R16, P0, R4, c[0x0][0x1f8], 0x1 ;  /* 0x00007e0004107a11 */ /* 0x000fe200078008ff */
[----:B------:R-:W-:Y:S01]  /*1ea0*/  IMAD.SHL.U32 R211, R2, 0x2, RZ ;  /* 0x0000000202d37824 */ /* 0x000fe200078e00ff */
[----:B------:R-:W-:Y:S02]  /*1eb0*/  SEL R2, RZ, 0x1, P6 ;  /* 0x00000001ff027807 */ /* 0x000fe40003000000 */
[----:B-1-3--:R-:W-:Y:S01]  /*1ec0*/  LEA.HI.X R17, R4, c[0x0][0x1fc], R0, 0x1, P0 ;  /* 0x00007f0004117a11 */ /* 0x00afe200000f0c00 */
[----:B------:R-:W-:Y:S01]  /*1ed0*/  IMAD.MOV.U32 R0, RZ, RZ, c[0x0][0x208] ;  /* 0x00008200ff007624 */ /* 0x000fe200078e00ff */
[----:B------:R-:W-:Y:S01]  /*1ee0*/  SEL R6, RZ, 0x2, P5 ;  /* 0x00000002ff067807 */ /* 0x000fe20002800000 */
[----:B------:R-:W-:Y:S01]  /*1ef0*/  IMAD R212, R3, 0x2, R211 ;  /* 0x0000000203d47824 */ /* 0x000fe200078e02d3 */
[----:B------:R-:W-:Y:S01]  /*1f00*/  SEL R5, RZ, 0x4, P4 ;  /* 0x00000004ff057807 */ /* 0x000fe20002000000 */
[C---:B------:R-:W-:Y:S01]  /*1f10*/  IMAD.SHL.U32 R12, R0.reuse, 0x40, RZ ;  /* 0x00000040000c7824 */ /* 0x040fe200078e00ff */
[----:B------:R-:W-:Y:S01]  /*1f20*/  SHF.L.U64.HI R21, R0, R14, c[0x0][0x20c] ;  /* 0x0000830000157619 */ /* 0x000fe2000001020e */
[----:B------:R-:W-:Y:S01]  /*1f30*/  IMAD.IADD R0, R86, 0x1, -R24 ;  /* 0x0000000156007824 */ /* 0x000fe200078e0a18 */
[----:B------:R-:W-:-:S02]  /*1f40*/  IADD3 R20, R5, R6, R2 ;  /* 0x0000000605147210 */ /* 0x000fc40007ffe002 */
[C---:B------:R-:W-:Y:S01]  /*1f50*/  IADD3 R2, R208.reuse, 0x3100, RZ ;  /* 0x00003100d0027810 */ /* 0x040fe20007ffe0ff */
[----:B------:R-:W-:Y:S01]  /*1f60*/  LDSM.16.M88.4 R8, [R211+0x7100] ;  /* 0x00710000d308783b */ /* 0x000fe20000000200 */
[----:B------:R-:W-:Y:S02]  /*1f70*/  IADD3 R213, R208, 0x3120, RZ ;  /* 0x00003120d0d57810 */ /* 0x000fe40007ffe0ff */
[----:B------:R-:W-:Y:S01]  /*1f80*/  IADD3 R18, P0, R12, R16, RZ ;  /* 0x000000100c127210 */ /* 0x000fe20007f1e0ff */
[----:B------:R-:W1:Y:S01]  /*1f90*/  LDSM.16.M88.4 R28, [R208+0x3100] ;  /* 0x00310000d01c783b */ /* 0x000e620000000200 */
[----:B------:R-:W-:Y:S02]  /*1fa0*/  @P1 IADD3 R213, R2, -0x20, RZ ;  /* 0xffffffe002d51810 */ /* 0x000fe40007ffe0ff */
[----:B------:R-:W-:Y:S01]  /*1fb0*/  LOP3.LUT P1, RZ, R20, 0x2, RZ, 0xc0, !PT ;  /* 0x0000000214ff7812 */ /* 0x000fe2000782c0ff */
[----:B------:R-:W2:Y:S01]  /*1fc0*/  LDSM.16.M88.4 R32, [R208+0x3500] ;  /* 0x00350000d020783b */ /* 0x000ea20000000200 */
[C---:B------:R-:W-:Y:S01]  /*1fd0*/  ISETP.LT.OR P3, PT, R0.reuse, 0x1, P6 ;  /* 0x000000010000780c */ /* 0x040fe20003761670 */
[----:B------:R-:W-:Y:S01]  /*1fe0*/  IMAD.X R19, R21, 0x1, R17, P0 ;  /* 0x0000000115137824 */ /* 0x000fe200000e0611 */
[C---:B------:R-:W-:Y:S01]  /*1ff0*/  ISETP.LT.OR P0, PT, R0.reuse, 0x1, !P1 ;  /* 0x000000010000780c */ /* 0x040fe20004f01670 */
[----:B------:R-:W3:Y:S01]  /*2000*/  LDSM.16.M88.4 R44, [R208+0x3900] ;  /* 0x00390000d02c783b */ /* 0x000ee20000000200 */
[----:B------:R-:W-:-:S02]  /*2010*/  ISETP.LT.OR P1, PT, R0, 0x21, !P1 ;  /* 0x000000210000780c */ /* 0x000fc40004f21670 */
[----:B------:R-:W-:Y:S01]  /*2020*/  LOP3.LUT R2, R153, 0xffffffe0, RZ, 0xc0, !PT ;  /* 0xffffffe099027812 */ /* 0x000fe200078ec0ff */
[----:B------:R-:W4:Y:S04]  /*2030*/  LDSM.16.M88.4 R40, [R208+0x3d00] ;  /* 0x003d0000d028783b */ /* 0x000f280000000200 */
[----:B------:R-:W5:Y:S01]  /*2040*/  LDSM.16.M88.4 R12, [R211+0x6100] ;  /* 0x00610000d30c783b */ /* 0x000f620000000200 */
[----:B------:R-:W-:-:S03]  /*2050*/  IMAD.IADD R2, R157, 0x1, -R2 ;  /* 0x000000019d027824 */ /* 0x000fc600078e0a02 */
[----:B------:R-:W-:Y:S04]  /*2060*/  LDSM.16.M88.4 R24, [R212+0x6100] ;  /* 0x00610000d418783b */ /* 0x000fe80000000200 */
[----:B------:R-:W-:Y:S04]  /*2070*/  LDSM.16.M88.4 R4, [R212+0x7100] ;  /* 0x00710000d404783b */ /* 0x000fe80000000200 */
[----:B------:R-:W5:Y:S04]  /*2080*/  LDSM.16.M88.4 R48, [R213] ;  /* 0x00000000d530783b */ /* 0x000f680000000200 */
[----:B------:R-:W-:Y:S04]  /*2090*/  LDSM.16.M88.4 R72, [R213+0x400] ;  /* 0x00040000d548783b */ /* 0x000fe80000000200 */
[----:B------:R-:W-:Y:S04]  /*20a0*/  LDSM.16.M88.4 R68, [R213+0x800] ;  /* 0x00080000d544783b */ /* 0x000fe80000000200 */
        /* <DEDUP_REMOVED lines=11> */
[----:B---3--:R-:W-:Y:S04]  /*2160*/  HMMA.16816.F32 R76, R8, R44, RZ ;  /* 0x0000002c084c723c */ /* 0x008fe800000018ff */
[----:B------:R1:W-:Y:S01]  /*2170*/  LDGSTS.E.BYPASS.LTC128B.128 [R226+0x2100], [R16.64+0x80], !P0 ;  /* 0x0210008010e27fae */ /* 0x0003e2000c101d46 */
[----:B------:R-:W-:-:S03]  /*2180*/  ISETP.LT.OR P0, PT, R0, 0x21, P6 ;  /* 0x000000210000780c */ /* 0x000fc60003701670 */
[C---:B----4-:R-:W-:Y:S08]  /*2190*/  HMMA.16816.F32 R56, R8.reuse, R40, RZ ;  /* 0x000000280838723c */ /* 0x050ff000000018ff */
[----:B------:R-:W-:Y:S02]  /*21a0*/  HMMA.16816.F32 R88, R8, R30, RZ ;  /* 0x0000001e0858723c */ /* 0x000fe400000018ff */
[----:B------:R1:W-:Y:S01]  /*21b0*/  LDGSTS.E.BYPASS.LTC128B.128 [R226+0x900], [R18.64], !P0 ;  /* 0x0090000012e27fae */ /* 0x0003e2000c101d46 */
[----:B------:R-:W-:-:S02]  /*21c0*/  ISETP.GE.AND P0, PT, R204, 0x2, PT ;  /* 0x00000002cc00780c */ /* 0x000fc40003f06270 */
[----:B------:R-:W-:Y:S01]  /*21d0*/  IADD3 R204, R204, -0x2, RZ ;  /* 0xfffffffecccc7810 */ /* 0x000fe20007ffe0ff */
[----:B------:R1:W-:Y:S02]  /*21e0*/  LDGSTS.E.BYPASS.LTC128B.128 [R226+0x1900], [R18.64+0x40], !P1 ;  /* 0x0190004012e27fae */ /* 0x0003e4000c901d46 */
[C---:B------:R-:W-:Y:S02]  /*21f0*/  HMMA.16816.F32 R100, R8.reuse, R34, RZ ;  /* 0x000000220864723c */ /* 0x040fe400000018ff */
[----:B------:R1:W-:Y:S04]  /*2200*/  LDGSTS.E.BYPASS.LTC128B.128 [R226+0x2900], [R18.64+0x80], !P3 ;  /* 0x0290008012e27fae */ /* 0x0003e8000d901d46 */
[----:B------:R-:W-:Y:S02]  /*2210*/  LDSM.16.M88.4 R36, [R208+0x4100] ;  /* 0x00410000d024783b */ /* 0x000fe40000000200 */
[C---:B------:R-:W-:Y:S02]  /*2220*/  HMMA.16816.F32 R96, R8.reuse, R46, RZ ;  /* 0x0000002e0860723c */ /* 0x040fe400000018ff */
[----:B------:R-:W-:Y:S04]  /*2230*/  LDSM.16.M88.4 R20, [R211+0x9100] ;  /* 0x00910000d314783b */ /* 0x000fe80000000200 */
[----:B------:R-:W0:Y:S02]  /*2240*/  LDGDEPBAR ;  /* 0x00000000000079af */ /* 0x000e240000000000 */
[----:B------:R-:W-:Y:S08]  /*2250*/  HMMA.16816.F32 R60, R8, R42, RZ ;  /* 0x0000002a083c723c */ /* 0x000ff000000018ff */
[C---:B-----5:R-:W-:Y:S01]  /*2260*/  HMMA.16816.F32 R8, R12.reuse, R28, RZ ;  /* 0x0000001c0c08723c */ /* 0x060fe200000018ff */
[----:B-1----:R-:W-:Y:S07]  /*2270*/  LDSM.16.M88.4 R16, [R212+0x8100] ;  /* 0x00810000d410783b */ /* 0x002fee0000000200 */
[C---:B------:R-:W-:Y:S01]  /*2280*/  HMMA.16816.F32 R108, R12.reuse, R30, RZ ;  /* 0x0000001e0c6c723c */ /* 0x040fe200000018ff */
[----:B------:R-:W1:Y:S07]  /*2290*/  LDSM.16.M88.4 R28, [R211+0x8100] ;  /* 0x00810000d31c783b */ /* 0x000e6e0000000200 */
[C---:B------:R-:W-:Y:S08]  /*22a0*/  HMMA.16816.F32 R92, R12.reuse, R44, RZ ;  /* 0x0000002c0c5c723c */ /* 0x040ff000000018ff */
[C---:B------:R-:W-:Y:S08]  /*22b0*/  HMMA.16816.F32 R116, R12.reuse, R46, RZ ;  /* 0x0000002e0c74723c */ /* 0x040ff000000018ff */
[C---:B------:R-:W-:Y:S08]  /*22c0*/  HMMA.16816.F32 R44, R12.reuse, R40, RZ ;  /* 0x000000280c2c723c */ /* 0x040ff000000018ff */
[----:B------:R-:W-:Y:S08]  /*22d0*/  HMMA.16816.F32 R112, R12, R42, RZ ;  /* 0x0000002a0c70723c */ /* 0x000ff000000018ff */
[----:B------:R-:W-:Y:S08]  /*22e0*/  HMMA.16816.F32 R40, R24, R48, R8 ;  /* 0x000000301828723c */ /* 0x000ff00000001808 */
[C---:B------:R-:W-:Y:S08]  /*22f0*/  HMMA.16816.F32 R128, R4.reuse, R64, R56 ;  /* 0x000000400480723c */ /* 0x040ff00000001838 */
[----:B------:R-:W-:Y:S08]  /*2300*/  HMMA.16816.F32 R56, R4, R50, R88 ;  /* 0x000000320438723c */ /* 0x000ff00000001858 */
[C---:B------:R-:W-:Y:S08]  /*2310*/  HMMA.16816.F32 R104, R12.reuse, R32, RZ ;  /* 0x000000200c68723c */ /* 0x040ff000000018ff */
[----:B------:R-:W-:Y:S01]  /*2320*/  HMMA.16816.F32 R120, R12, R34, RZ ;  /* 0x000000220c78723c */ /* 0x000fe200000018ff */
[----:B------:R-:W2:Y:S04]  /*2330*/  LDSM.16.M88.4 R32, [R213+0x1000] ;  /* 0x00100000d520783b */ /* 0x000ea80000000200 */
[----:B------:R-:W3:Y:S03]  /*2340*/  LDSM.16.M88.4 R12, [R212+0x9100] ;  /* 0x00910000d40c783b */ /* 0x000ee60000000200 */
[C---:B------:R-:W-:Y:S01]  /*2350*/  HMMA.16816.F32 R8, R4.reuse, R48, R52 ;  /* 0x000000300408723c */ /* 0x040fe20000001834 */
[----:B------:R-:W-:Y:S07]  /*2360*/  LDSM.16.M88.4 R52, [R208+0x4500] ;  /* 0x00450000d034783b */ /* 0x000fee0000000200 */
[----:B------:R-:W-:Y:S08]  /*2370*/  HMMA.16816.F32 R132, R4, R68, R76 ;  /* 0x000000440484723c */ /* 0x000ff0000000184c */
[----:B------:R-:W-:Y:S01]  /*2380*/  HMMA.16816.F32 R76, R24, R50, R108 ;  /* 0x00000032184c723c */ /* 0x000fe2000000186c */
[----:B------:R-:W-:Y:S07]  /*2390*/  LDSM.16.M88.4 R48, [R208+0x4900] ;  /* 0x00490000d030783b */ /* 0x000fee0000000200 */
[----:B-1----:R-:W-:Y:S08]  /*23a0*/  HMMA.16816.F32 R40, R28, R36, R40 ;  /* 0x000000241c28723c */ /* 0x002ff00000001828 */
[C---:B------:R-:W-:Y:S08]  /*23b0*/  HMMA.16816.F32 R136, R4.reuse, R72, R80 ;  /* 0x000000480488723c */ /* 0x040ff00000001850 */
[C---:B------:R-:W-:Y:S08]  /*23c0*/  HMMA.16816.F32 R100, R4.reuse, R74, R100 ;  /* 0x0000004a0464723c */ /* 0x040ff00000001864 */
[C---:B------:R-:W-:Y:S08]  /*23d0*/  HMMA.16816.F32 R124, R4.reuse, R70, R96 ;  /* 0x00000046047c723c */ /* 0x040ff00000001860 */
[----:B------:R-:W-:Y:S08]  /*23e0*/  HMMA.16816.F32 R80, R4, R66, R60 ;  /* 0x000000420450723c */ /* 0x000ff0000000183c */
[----:B------:R-:W-:Y:S01]  /*23f0*/  HMMA.16816.F32 R4, R20, R38, R56 ;  /* 0x000000261404723c */ /* 0x000fe20000001838 */
[----:B------:R-:W-:Y:S07]  /*2400*/  LDSM.16.M88.4 R56, [R208+0x4d00] ;  /* 0x004d0000d038783b */ /* 0x000fee0000000200 */
[----:B------:R-:W-:Y:S01]  /*2410*/  HMMA.16816.F32 R144, R24, R64, R44 ;  /* 0x000000401890723c */ /* 0x000fe2000000182c */
[----:B------:R-:W-:Y:S07]  /*2420*/  LDSM.16.M88.4 R44, [R208+0x5100] ;  /* 0x00510000d02c783b */ /* 0x000fee0000000200 */
[----:B------:R-:W-:Y:S01]  /*2430*/  HMMA.16816.F32 R60, R20, R36, R8 ;  /* 0x00000024143c723c */ /* 0x000fe20000001808 */
[----:B------:R-:W1:Y:S07]  /*2440*/  LDSM.16.M88.4 R8, [R211+0xa100] ;  /* 0x00a10000d308783b */ /* 0x000e6e0000000200 */
[----:B------:R-:W-:Y:S01]  /*2450*/  HMMA.16816.F32 R76, R28, R38, R76 ;  /* 0x000000261c4c723c */ /* 0x000fe2000000184c */
[----:B------:R-:W-:Y:S07]  /*2460*/  LDSM.16.M88.4 R36, [R213+0x2000] ;  /* 0x00200000d524783b */ /* 0x000fee0000000200 */
[----:B--2---:R-:W-:Y:S08]  /*2470*/  HMMA.16816.F32 R40, R16, R32, R40 ;  /* 0x000000201028723c */ /* 0x004ff00000001828 */
[C---:B------:R-:W-:Y:S08]  /*2480*/  HMMA.16816.F32 R140, R24.reuse, R68, R92 ;  /* 0x00000044188c723c */ /* 0x040ff0000000185c */
[----:B------:R-:W-:Y:S08]  /*2490*/  HMMA.16816.F32 R92, R24, R66, R112 ;  /* 0x00000042185c723c */ /* 0x000ff00000001870 */
[----:B---3--:R-:W-:Y:S01]  /*24a0*/  HMMA.16816.F32 R64, R12, R34, R4 ;  /* 0x000000220c40723c */ /* 0x008fe20000001804 */
[----:B------:R-:W2:Y:S07]  /*24b0*/  LDSM.16.M88.4 R4, [R211+0xb100] ;  /* 0x00b10000d304783b */ /* 0x000eae0000000200 */
[C---:B------:R-:W-:Y:S08]  /*24c0*/  HMMA.16816.F32 R104, R24.reuse, R72, R104 ;  /* 0x000000481868723c */ /* 0x040ff00000001868 */
[C---:B------:R-:W-:Y:S08]  /*24d0*/  HMMA.16816.F32 R72, R24.reuse, R74, R120 ;  /* 0x0000004a1848723c */ /* 0x040ff00000001878 */
[----:B------:R-:W-:Y:S01]  /*24e0*/  HMMA.16816.F32 R88, R24, R70, R116 ;  /* 0x000000461858723c */ /* 0x000fe20000001874 */
[----:B------:R-:W3:Y:S07]  /*24f0*/  LDSM.16.M88.4 R24, [R212+0xa100] ;  /* 0x00a10000d418783b */ /* 0x000eee0000000200 */
[----:B------:R-:W-:Y:S08]  /*2500*/  HMMA.16816.F32 R60, R12, R32, R60 ;  /* 0x000000200c3c723c */ /* 0x000ff0000000183c */
[----:B------:R-:W-:Y:S08]  /*2510*/  HMMA.16816.F32 R32, R16, R34, R76 ;  /* 0x000000221020723c */ /* 0x000ff0000000184c */
[----:B-1----:R-:W-:Y:S01]  /*2520*/  HMMA.16816.F32 R68, R8, R44, R40 ;  /* 0x0000002c0844723c */ /* 0x002fe20000001828 */
[----:B------:R-:W-:Y:S07]  /*2530*/  LDSM.16.M88.4 R40, [R213+0x1400] ;  /* 0x00140000d528783b */ /* 0x000fee0000000200 */
[C---:B------:R-:W-:Y:S08]  /*2540*/  HMMA.16816.F32 R108, R20.reuse, R48, R132 ;  /* 0x00000030146c723c */ /* 0x040ff00000001884 */
[C---:B------:R-:W-:Y:S08]  /*2550*/  HMMA.16816.F32 R96, R20.reuse, R52, R136 ;  /* 0x000000341460723c */ /* 0x040ff00000001888 */
[C---:B------:R-:W-:Y:S08]  /*2560*/  HMMA.16816.F32 R132, R20.reuse, R56, R128 ;  /* 0x000000381484723c */ /* 0x040ff00000001880 */
[C---:B------:R-:W-:Y:S08]  /*2570*/  HMMA.16816.F32 R100, R20.reuse, R54, R100 ;  /* 0x000000361464723c */ /* 0x040ff00000001864 */
[C---:B------:R-:W-:Y:S08]  /*2580*/  HMMA.16816.F32 R124, R20.reuse, R50, R124 ;  /* 0x00000032147c723c */ /* 0x040ff0000000187c */
[----:B------:R-:W-:Y:S01]  /*2590*/  HMMA.16816.F32 R120, R20, R58, R80 ;  /* 0x0000003a1478723c */ /* 0x000fe20000001850 */
[----:B------:R-:W1:Y:S07]  /*25a0*/  LDSM.16.M88.4 R20, [R212+0xb100] ;  /* 0x00b10000d414783b */ /* 0x000e6e0000000200 */
[-C--:B------:R-:W-:Y:S08]  /*25b0*/  HMMA.16816.F32 R32, R8, R46.reuse, R32 ;  /* 0x0000002e0820723c */ /* 0x080ff00000001820 */
[----:B--2---:R-:W-:Y:S08]  /*25c0*/  HMMA.16816.F32 R64, R4, R46, R64 ;  /* 0x0000002e0440723c */ /* 0x004ff00000001840 */
[----:B---3--:R-:W-:Y:S08]  /*25d0*/  HMMA.16816.F32 R76, R24, R36, R68 ;  /* 0x00000024184c723c */ /* 0x008ff00000001844 */
[----:B------:R-:W-:Y:S01]  /*25e0*/  HMMA.16816.F32 R60, R4, R44, R60 ;  /* 0x0000002c043c723c */ /* 0x000fe2000000183c */
[----:B------:R-:W2:Y:S07]  /*25f0*/  LDSM.16.M88.4 R44, [R213+0x1800] ;  /* 0x00180000d52c783b */ /* 0x000eae0000000200 */
[----:B------:R-:W-:Y:S08]  /*2600*/  HMMA.16816.F32 R80, R28, R52, R104 ;  /* 0x000000341c50723c */ /* 0x000ff00000001868 */
[----:B------:R-:W-:Y:S01]  /*2610*/  HMMA.16816.F32 R68, R24, R38, R32 ;  /* 0x000000261844723c */ /* 0x000fe20000001820 */
[----:B------:R-:W-:Y:S01]  /*2620*/  FMUL.FTZ R0, R76, c[0x0][0x320] ;  /* 0x0000c8004c007a20 */ /* 0x000fe20000410000 */
[----:B------:R-:W-:Y:S06]  /*2630*/  LDSM.16.M88.4 R32, [R213+0x1c00] ;  /* 0x001c0000d520783b */ /* 0x000fec0000000200 */
[C---:B------:R-:W-:Y:S08]  /*2640*/  HMMA.16816.F32 R72, R28.reuse, R54, R72 ;  /* 0x000000361c48723c */ /* 0x040ff00000001848 */
[C---:B------:R-:W-:Y:S01]  /*2650*/  HMMA.16816.F32 R104, R28.reuse, R48, R140 ;  /* 0x000000301c68723c */ /* 0x040fe2000000188c */
[----:B------:R3:W4:Y:S07]  /*2660*/  MUFU.TANH R142, R0 ;  /* 0x00000000008e7308 */ /* 0x00072e0000002400 */
[C---:B------:R-:W-:Y:S08]  /*2670*/  HMMA.16816.F32 R116, R28.reuse, R50, R88 ;  /* 0x000000321c74723c */ /* 0x040ff00000001858 */
[----:B------:R-:W-:Y:S01]  /*2680*/  HMMA.16816.F32 R128, R28, R56, R144 ;  /* 0x000000381c80723c */ /* 0x000fe20000001890 */
[----:B---3--:R-:W-:-:S04]  /*2690*/  FMUL.FTZ R0, R77, c[0x0][0x320] ;  /* 0x0000c8004d007a20 */ /* 0x008fc80000410000 */
[----:B------:R3:W5:Y:S03]  /*26a0*/  MUFU.TANH R141, R0 ;  /* 0x00000000008d7308 */ /* 0x0007660000002400 */
[----:B------:R-:W-:Y:S01]  /*26b0*/  HMMA.16816.F32 R112, R28, R58, R92 ;  /* 0x0000003a1c70723c */ /* 0x000fe2000000185c */
[----:B------:R-:W2:Y:S07]  /*26c0*/  LDSM.16.M88.4 R28, [R208+0x5500] ;  /* 0x00550000d01c783b */ /* 0x000eae0000000200 */
[----:B-1----:R-:W-:Y:S01]  /*26d0*/  HMMA.16816.F32 R64, R20, R38, R64 ;  /* 0x000000261440723c */ /* 0x002fe20000001840 */
[----:B---3--:R-:W-:-:S07]  /*26e0*/  FMUL.FTZ R0, R68, c[0x0][0x320] ;  /* 0x0000c80044007a20 */ /* 0x008fce0000410000 */
[----:B------:R-:W-:Y:S01]  /*26f0*/  HMMA.16816.F32 R52, R20, R36, R60 ;  /* 0x000000241434723c */ /* 0x000fe2000000183c */
[----:B------:R1:W3:Y:S01]  /*2700*/  MUFU.TANH R140, R0 ;  /* 0x00000000008c7308 */ /* 0x0002e20000002400 */
[----:B------:R-:W3:Y:S06]  /*2710*/  LDSM.16.M88.4 R36, [R213+0x2400] ;  /* 0x00240000d524783b */ /* 0x000eec0000000200 */
[-C--:B------:R-:W-:Y:S08]  /*2720*/  HMMA.16816.F32 R48, R16, R40.reuse, R80 ;  /* 0x000000281030723c */ /* 0x080ff00000001850 */
[----:B------:R-:W-:Y:S01]  /*2730*/  HMMA.16816.F32 R56, R12, R40, R96 ;  /* 0x000000280c38723c */ /* 0x000fe20000001860 */
[----:B-1----:R-:W-:-:S04]  /*2740*/  FMUL.FTZ R0, R69, c[0x0][0x320] ;  /* 0x0000c80045007a20 */ /* 0x002fc80000410000 */
[----:B------:R1:W1:Y:S03]  /*2750*/  MUFU.TANH R139, R0 ;  /* 0x00000000008b7308 */ /* 0x0002660000002400 */
[-C--:B------:R-:W-:Y:S08]  /*2760*/  HMMA.16816.F32 R96, R12, R42.reuse, R100 ;  /* 0x0000002a0c60723c */ /* 0x080ff00000001864 */
[----:B------:R-:W-:Y:S01]  /*2770*/  HMMA.16816.F32 R40, R16, R42, R72 ;  /* 0x0000002a1028723c */ /* 0x000fe20000001848 */
[----:B-1----:R-:W-:-:S07]  /*2780*/  FMUL.FTZ R0, R67, c[0x0][0x320] ;  /* 0x0000c80043007a20 */ /* 0x002fce0000410000 */
[----:B--2---:R-:W-:Y:S01]  /*2790*/  HMMA.16816.F32 R88, R12, R44, R108 ;  /* 0x0000002c0c58723c */ /* 0x004fe2000000186c */
[----:B------:R1:W-:Y:S07]  /*27a0*/  MUFU.TANH R143, R0 ;  /* 0x00000000008f7308 */ /* 0x0003ee0000002400 */
[C---:B------:R-:W-:Y:S08]  /*27b0*/  HMMA.16816.F32 R48, R8.reuse, R28, R48 ;  /* 0x0000001c0830723c */ /* 0x040ff00000001830 */
[----:B------:R-:W-:Y:S01]  /*27c0*/  HMMA.16816.F32 R40, R8, R30, R40 ;  /* 0x0000001e0828723c */ /* 0x000fe20000001828 */
[----:B-1----:R-:W-:-:S04]  /*27d0*/  FMUL.FTZ R0, R52, c[0x0][0x320] ;  /* 0x0000c80034007a20 */ /* 0x002fc80000410000 */
[----:B------:R1:W-:Y:S03]  /*27e0*/  MUFU.TANH R109, R0 ;  /* 0x00000000006d7308 */ /* 0x0003e60000002400 */
[C---:B------:R-:W-:Y:S08]  /*27f0*/  HMMA.16816.F32 R80, R12.reuse, R34, R120 ;  /* 0x000000220c50723c */ /* 0x040ff00000001878 */
[----:B------:R-:W-:Y:S01]  /*2800*/  HMMA.16816.F32 R92, R12, R46, R124 ;  /* 0x0000002e0c5c723c */ /* 0x000fe2000000187c */
[----:B-1----:R-:W-:-:S07]  /*2810*/  FMUL.FTZ R0, R53, c[0x0][0x320] ;  /* 0x0000c80035007a20 */ /* 0x002fce0000410000 */
[----:B------:R-:W-:Y:S01]  /*2820*/  HMMA.16816.F32 R100, R12, R32, R132 ;  /* 0x000000200c64723c */ /* 0x000fe20000001884 */
[----:B------:R1:W-:Y:S01]  /*2830*/  MUFU.TANH R108, R0 ;  /* 0x00000000006c7308 */ /* 0x0003e20000002400 */
[----:B------:R-:W2:Y:S06]  /*2840*/  LDSM.16.M88.4 R12, [R208+0x5900] ;  /* 0x00590000d00c783b */ /* 0x000eac0000000200 */
[C---:B------:R-:W-:Y:S08]  /*2850*/  HMMA.16816.F32 R72, R16.reuse, R44, R104 ;  /* 0x0000002c1048723c */ /* 0x040ff00000001868 */
[----:B------:R-:W-:Y:S01]  /*2860*/  HMMA.16816.F32 R60, R16, R46, R116 ;  /* 0x0000002e103c723c */ /* 0x000fe20000001874 */
[----:B-1----:R-:W-:-:S04]  /*2870*/  FMUL.FTZ R0, R54, c[0x0][0x320] ;  /* 0x0000c80036007a20 */ /* 0x002fc80000410000 */
[----:B------:R1:W-:Y:S02]  /*2880*/  MUFU.TANH R111, R0 ;  /* 0x00000000006f7308 */ /* 0x0003e40000002400 */
[----:B-1----:R-:W-:Y:S02]  /*2890*/  FMUL.FTZ R0, R55, c[0x0][0x320] ;  /* 0x0000c80037007a20 */ /* 0x002fe40000410000 */
[----:B---3--:R-:W-:Y:S04]  /*28a0*/  HMMA.16816.F32 R52, R24, R36, R48 ;  /* 0x000000241834723c */ /* 0x008fe80000001830 */
[----:B------:R1:W-:Y:S04]  /*28b0*/  MUFU.TANH R110, R0 ;  /* 0x00000000006e7308 */ /* 0x0003e80000002400 */
[----:B------:R-:W-:Y:S08]  /*28c0*/  HMMA.16816.F32 R48, R4, R28, R56 ;  /* 0x0000001c0430723c */ /* 0x000ff00000001838 */
[----:B------:R-:W-:Y:S01]  /*28d0*/  HMMA.16816.F32 R56, R24, R38, R40 ;  /* 0x000000261838723c */ /* 0x000fe20000001828 */
[----:B------:R-:W3:Y:S01]  /*28e0*/  LDSM.16.M88.4 R40, [R208+0x5d00] ;  /* 0x005d0000d028783b */ /* 0x000ee20000000200 */
[----:B-1----:R-:W-:-:S04]  /*28f0*/  FMUL.FTZ R0, R78, c[0x0][0x320] ;  /* 0x0000c8004e007a20 */ /* 0x002fc80000410000 */
[----:B------:R1:W-:Y:S02]  /*2900*/  MUFU.TANH R123, R0 ;  /* 0x00000000007b7308 */ /* 0x0003e40000002400 */
[----:B------:R-:W-:Y:S08]  /*2910*/  HMMA.16816.F32 R28, R4, R30, R96 ;  /* 0x0000001e041c723c */ /* 0x000ff00000001860 */
[----:B--2---:R-:W-:Y:S01]  /*2920*/  HMMA.16816.F32 R44, R8, R12, R72 ;  /* 0x0000000c082c723c */ /* 0x004fe20000001848 */
[----:B-1----:R-:W-:-:S07]  /*2930*/  FMUL.FTZ R0, R79, c[0x0][0x320] ;  /* 0x0000c8004f007a20 */ /* 0x002fce0000410000 */
[----:B------:R-:W-:Y:S01]  /*2940*/  HMMA.16816.F32 R76, R4, R14, R92 ;  /* 0x0000000e044c723c */ /* 0x000fe2000000185c */
[----:B------:R1:W-:Y:S07]  /*2950*/  MUFU.TANH R122, R0 ;  /* 0x00000000007a7308 */ /* 0x0003ee0000002400 */
[----:B------:R-:W-:Y:S08]  /*2960*/  HMMA.16816.F32 R28, R20, R38, R28 ;  /* 0x00000026141c723c */ /* 0x000ff0000000181c */
[----:B---3--:R-:W-:Y:S01]  /*2970*/  HMMA.16816.F32 R100, R4, R40, R100 ;  /* 0x000000280464723c */ /* 0x008fe20000001864 */
[----:B-1----:R-:W-:-:S04]  /*2980*/  FMUL.FTZ R0, R70, c[0x0][0x320] ;  /* 0x0000c80046007a20 */ /* 0x002fc80000410000 */
[----:B------:R1:W-:Y:S03]  /*2990*/  MUFU.TANH R121, R0 ;  /* 0x0000000000797308 */ /* 0x0003e60000002400 */
[----:B------:R-:W-:Y:S01]  /*29a0*/  HMMA.16816.F32 R80, R4, R42, R80 ;  /* 0x0000002a0450723c */ /* 0x000fe20000001850 */
[----:B-1----:R-:W-:-:S07]  /*29b0*/  FMUL.FTZ R0, R71, c[0x0][0x320] ;  /* 0x0000c80047007a20 */ /* 0x002fce0000410000 */
[----:B------:R-:W-:Y:S01]  /*29c0*/  HMMA.16816.F32 R68, R16, R34, R112 ;  /* 0x000000221044723c */ /* 0x000fe20000001870 */
[----:B------:R1:W-:Y:S02]  /*29d0*/  MUFU.TANH R120, R0 ;  /* 0x0000000000787308 */ /* 0x0003e40000002400 */
[----:B-1----:R-:W-:-:S06]  /*29e0*/  FMUL.FTZ R0, R64, c[0x0][0x320] ;  /* 0x0000c80040007a20 */ /* 0x002fcc0000410000 */
[----:B------:R1:W-:Y:S02]  /*29f0*/  MUFU.TANH R104, R0 ;  /* 0x0000000000687308 */ /* 0x0003e40000002400 */
[----:B-1----:R-:W-:-:S06]  /*2a00*/  FMUL.FTZ R0, R65, c[0x0][0x320] ;  /* 0x0000c80041007a20 */ /* 0x002fcc0000410000 */
[----:B------:R1:W-:Y:S02]  /*2a10*/  MUFU.TANH R87, R0 ;  /* 0x0000000000577308 */ /* 0x0003e40000002400 */
[----:B-1----:R-:W-:Y:S02]  /*2a20*/  FMUL.FTZ R0, R66, c[0x0][0x320] ;  /* 0x0000c80042007a20 */ /* 0x002fe40000410000 */
[----:B------:R-:W-:Y:S01]  /*2a30*/  HMMA.16816.F32 R64, R16, R32, R128 ;  /* 0x000000201040723c */ /* 0x000fe20000001880 */
[----:B------:R-:W1:Y:S03]  /*2a40*/  LDSM.16.M88.4 R32, [R213+0x2800] ;  /* 0x00280000d520783b */ /* 0x000e660000000200 */
[----:B------:R2:W-:Y:S04]  /*2a50*/  MUFU.TANH R105, R0 ;  /* 0x0000000000697308 */ /* 0x0005e80000002400 */
[----:B------:R-:W-:Y:S08]  /*2a60*/  HMMA.16816.F32 R16, R20, R36, R48 ;  /* 0x000000241410723c */ /* 0x000ff00000001830 */
[----:B------:R-:W-:Y:S01]  /*2a70*/  HMMA.16816.F32 R48, R4, R12, R88 ;  /* 0x0000000c0430723c */ /* 0x000fe20000001858 */
[----:B--2---:R-:W-:-:S04]  /*2a80*/  FMUL.FTZ R0, R52, c[0x0][0x320] ;  /* 0x0000c80034007a20 */ /* 0x004fc80000410000 */
[----:B------:R2:W3:Y:S02]  /*2a90*/  MUFU.TANH R136, R0 ;  /* 0x0000000000887308 */ /* 0x0004e40000002400 */
[----:B------:R-:W-:Y:S01]  /*2aa0*/  SHF.R.S32.HI R4, RZ, 0x1f, R152 ;  /* 0x0000001fff047819 */ /* 0x000fe20000011498 */
[----:B------:R-:W-:Y:S01]  /*2ab0*/  FMUL.FTZ R7, R59, c[0x0][0x320] ;  /* 0x0000c8003b077a20 */ /* 0x000fe20000410000 */
[----:B------:R-:W-:Y:S01]  /*2ac0*/  SHF.R.S32.HI R5, RZ, 0x1f, R2 ;  /* 0x0000001fff057819 */ /* 0x000fe20000011402 */
[C---:B------:R-:W-:Y:S03]  /*2ad0*/  HMMA.16816.F32 R12, R8.reuse, R14, R60 ;  /* 0x0000000e080c723c */ /* 0x040fe6000000183c */
[----:B------:R-:W-:Y:S05]  /*2ae0*/  MUFU.TANH R92, R7 ;  /* 0x00000007005c7308 */ /* 0x000fea0000002400 */
[----:B------:R-:W-:Y:S01]  /*2af0*/  HMMA.16816.F32 R64, R8, R40, R64 ;  /* 0x000000280840723c */ /* 0x000fe20000001840 */
[----:B--2---:R-:W-:-:S04]  /*2b00*/  FMUL.FTZ R0, R53, c[0x0][0x320] ;  /* 0x0000c80035007a20 */ /* 0x004fc80000410000 */
[----:B------:R2:W2:Y:S03]  /*2b10*/  MUFU.TANH R137, R0 ;  /* 0x0000000000897308 */ /* 0x0004a60000002400 */
[----:B------:R-:W-:Y:S07]  /*2b20*/  HMMA.16816.F32 R40, R8, R42, R68 ;  /* 0x0000002a0828723c */ /* 0x000fee0000001844 */
[----:B------:R-:W-:Y:S01]  /*2b30*/  IMAD.MOV.U32 R11, RZ, RZ, -0x40 ;  /* 0xffffffc0ff0b7424 */ /* 0x000fe200078e00ff */
[----:B-1----:R-:W-:Y:S03]  /*2b40*/  HMMA.16816.F32 R36, R20, R32, R48 ;  /* 0x000000201424723c */ /* 0x002fe60000001830 */
[----:B------:R-:W-:-:S02]  /*2b50*/  IMAD R11, R148, R11, 0x1 ;  /* 0x00000001940b7424 */ /* 0x000fc400078e020b */
[----:B--2---:R-:W-:-:S04]  /*2b60*/  FMUL.FTZ R0, R56, c[0x0][0x320] ;  /* 0x0000c80038007a20 */ /* 0x004fc80000410000 */
[----:B------:R1:W2:Y:S02]  /*2b70*/  MUFU.TANH R138, R0 ;  /* 0x00000000008a7308 */ /* 0x0002a40000002400 */
[----:B-1----:R-:W-:-:S06]  /*2b80*/  FMUL.FTZ R0, R57, c[0x0][0x320] ;  /* 0x0000c80039007a20 */ /* 0x002fcc0000410000 */
[----:B------:R1:W-:Y:S02]  /*2b90*/  MUFU.TANH R96, R0 ;  /* 0x0000000000607308 */ /* 0x0003e40000002400 */
[----:B-1----:R-:W-:-:S06]  /*2ba0*/  FMUL.FTZ R0, R54, c[0x0][0x320] ;  /* 0x0000c80036007a20 */ /* 0x002fcc0000410000 */
[----:B------:R1:W-:Y:S02]  /*2bb0*/  MUFU.TANH R88, R0 ;  /* 0x0000000000587308 */ /* 0x0003e40000002400 */
[----:B-1----:R-:W-:Y:S02]  /*2bc0*/  FMUL.FTZ R0, R55, c[0x0][0x320] ;  /* 0x0000c80037007a20 */ /* 0x002fe40000410000 */
[C---:B------:R-:W-:Y:S04]  /*2bd0*/  HMMA.16816.F32 R52, R24.reuse, R32, R44 ;  /* 0x000000201834723c */ /* 0x040fe8000000182c */
[----:B------:R1:W-:Y:S04]  /*2be0*/  MUFU.TANH R94, R0 ;  /* 0x00000000005e7308 */ /* 0x0003e80000002400 */
[-C--:B------:R-:W-:Y:S08]  /*2bf0*/  HMMA.16816.F32 R44, R24, R34.reuse, R12 ;  /* 0x00000022182c723c */ /* 0x080ff0000000180c */
[----:B------:R-:W-:Y:S01]  /*2c00*/  HMMA.16816.F32 R32, R20, R34, R76 ;  /* 0x000000221420723c */ /* 0x000fe2000000184c */
[----:B-1----:R-:W-:-:S02]  /*2c10*/  FMUL.FTZ R0, R16, c[0x0][0x320] ;  /* 0x0000c80010007a20 */ /* 0x002fc40000410000 */
[----:B------:R-:W-:Y:S02]  /*2c20*/  FMUL.FTZ R16, R28, c[0x0][0x320] ;  /* 0x0000c8001c107a20 */ /* 0x000fe40000410000 */
[----:B------:R1:W1:Y:S02]  /*2c30*/  MUFU.TANH R85, R0 ;  /* 0x0000000000557308 */ /* 0x0002640000002400 */
[----:B-1----:R-:W-:-:S06]  /*2c40*/  FMUL.FTZ R0, R17, c[0x0][0x320] ;  /* 0x0000c80011007a20 */ /* 0x002fcc0000410000 */
[----:B------:R1:W-:Y:S02]  /*2c50*/  MUFU.TANH R56, R0 ;  /* 0x0000000000387308 */ /* 0x0003e40000002400 */
[----:B-1----:R-:W-:-:S06]  /*2c60*/  FMUL.FTZ R0, R18, c[0x0][0x320] ;  /* 0x0000c80012007a20 */ /* 0x002fcc0000410000 */
[----:B------:R1:W-:Y:S02]  /*2c70*/  MUFU.TANH R73, R0 ;  /* 0x0000000000497308 */ /* 0x0003e40000002400 */
[----:B-1----:R-:W-:-:S06]  /*2c80*/  FMUL.FTZ R0, R19, c[0x0][0x320] ;  /* 0x0000c80013007a20 */ /* 0x002fcc0000410000 */
[----:B------:R1:W-:Y:S02]  /*2c90*/  MUFU.TANH R72, R0 ;  /* 0x0000000000487308 */ /* 0x0003e40000002400 */
[----:B-1----:R-:W-:Y:S01]  /*2ca0*/  LEA.HI R0, R4, R152, RZ, 0x2 ;  /* 0x0000009804007211 */ /* 0x002fe200078f10ff */
[----:B------:R-:W-:-:S05]  /*2cb0*/  FMUL.FTZ R4, R58, c[0x0][0x320] ;  /* 0x0000c8003a047a20 */ /* 0x000fca0000410000 */
[----:B------:R1:W1:Y:S01]  /*2cc0*/  MUFU.TANH R58, R16 ;  /* 0x00000010003a7308 */ /* 0x0002620000002400 */
[----:B------:R-:W-:-:S05]  /*2cd0*/  LOP3.LUT R0, R0, 0xffffffc, RZ, 0xc0, !PT ;  /* 0x0ffffffc00007812 */ /* 0x000fca00078ec0ff */
[----:B------:R-:W-:Y:S01]  /*2ce0*/  IMAD.IADD R6, R152, 0x1, -R0 ;  /* 0x0000000198067824 */ /* 0x000fe200078e0a00 */
[----:B------:R-:W-:Y:S01]  /*2cf0*/  LEA.HI R0, R84, R84, RZ, 0x1 ;  /* 0x0000005454007211 */ /* 0x000fe200078f08ff */
[----:B------:R2:W-:Y:S01]  /*2d00*/  MUFU.TANH R93, R4 ;  /* 0x00000004005d7308 */ /* 0x0005e20000002400 */
[----:B-1----:R-:W1:Y:S01]  /*2d10*/  LDSM.16.M88.4 R16, [R213+0x2c00] ;  /* 0x002c0000d510783b */ /* 0x002e620000000200 */
[----:B------:R-:W-:-:S04]  /*2d20*/  DEPBAR.LE SB0, 0x0 ;  /* 0x000080000000791a */ /* 0x000fc80000000000 */
[----:B--2---:R-:W-:-:S04]  /*2d30*/  LEA.HI R4, R5, R2, RZ, 0x2 ;  /* 0x0000000205047211 */ /* 0x004fc800078f10ff */
[C---:B------:R-:W-:Y:S02]  /*2d40*/  LEA.HI.SX32 R5, R4.reuse, R236, 0x1e ;  /* 0x000000ec04057211 */ /* 0x040fe400078ff2ff */
[----:B------:R-:W-:-:S03]  /*2d50*/  LOP3.LUT R4, R4, 0x7ffffffc, RZ, 0xc0, !PT ;  /* 0x7ffffffc04047812 */ /* 0x000fc600078ec0ff */
[----:B------:R-:W-:Y:S01]  /*2d60*/  IMAD R7, R6, 0x10, R5 ;  /* 0x0000001006077824 */ /* 0x000fe200078e0205 */
[C---:B------:R-:W-:Y:S01]  /*2d70*/  LOP3.LUT R6, R0.reuse, 0x1ffffffe, RZ, 0xc0, !PT ;  /* 0x1ffffffe00067812 */ /* 0x040fe200078ec0ff */
[----:B------:R-:W-:Y:S02]  /*2d80*/  IMAD.SHL.U32 R5, R0, 0x20, RZ ;  /* 0x0000002000057824 */ /* 0x000fe400078e00ff */
[----:B------:R-:W-:-:S03]  /*2d90*/  IMAD.IADD R2, R2, 0x1, -R4 ;  /* 0x0000000102027824 */ /* 0x000fc600078e0a04 */
[----:B------:R-:W-:Y:S01]  /*2da0*/  LOP3.LUT R0, R5, 0xffffffc0, RZ, 0xc0, !PT ;  /* 0xffffffc005007812 */ /* 0x000fe200078ec0ff */
[----:B------:R-:W-:Y:S02]  /*2db0*/  IMAD.IADD R5, R84, 0x1, -R6 ;  /* 0x0000000154057824 */ /* 0x000fe400078e0a06 */
[----:B------:R-:W-:Y:S02]  /*2dc0*/  FMUL.FTZ R6, R29, c[0x0][0x320] ;  /* 0x0000c8001d067a20 */ /* 0x000fe40000410000 */
[----:B------:R-:W-:Y:S02]  /*2dd0*/  IMAD.IADD R0, R0, 0x1, R7 ;  /* 0x0000000100007824 */ /* 0x000fe400078e0207 */
[----:B------:R2:W-:Y:S01]  /*2de0*/  MUFU.TANH R107, R6 ;  /* 0x00000006006b7308 */ /* 0x0005e20000002400 */
[----:B------:R-:W-:Y:S02]  /*2df0*/  IMAD.SHL.U32 R12, R2, 0x2, RZ ;  /* 0x00000002020c7824 */ /* 0x000fe400078e00ff */
[----:B------:R-:W-:-:S03]  /*2e00*/  IMAD R160, R5, 0x8, R0 ;  /* 0x0000000805a07824 */ /* 0x000fc600078e0200 */
[----:B------:R-:W-:Y:S01]  /*2e10*/  IADD3 R2, -R12, R11, R159 ;  /* 0x0000000b0c027210 */ /* 0x000fe20007ffe19f */
[----:B------:R-:W-:Y:S01]  /*2e20*/  @P2 IMAD.HI.U32 R5, R160, c[0x0][0x2c8], RZ ;  /* 0x0000b200a0052a27 */ /* 0x000fe200078e00ff */
[----:B------:R-:W-:Y:S01]  /*2e30*/  STL [R1+0x6c], R160 ;  /* 0x00006ca001007387 */ /* 0x000fe20000100800 */
[-C--:B-1----:R-:W-:Y:S02]  /*2e40*/  HMMA.16816.F32 R64, R24, R16.reuse, R64 ;  /* 0x000000101840723c */ /* 0x082fe40000001840 */
[----:B------:R-:W-:Y:S01]  /*2e50*/  IMAD.MOV.U32 R0, RZ, RZ, R160 ;  /* 0x000000ffff007224 */ /* 0x000fe200078e00a0 */
[----:B------:R-:W-:Y:S01]  /*2e60*/  @P2 SHF.R.U32.HI R0, RZ, c[0x0][0x2cc], R5 ;  /* 0x0000b300ff002a19 */ /* 0x000fe20000011605 */
[----:B------:R-:W-:Y:S01]  /*2e70*/  FMUL.FTZ R5, R31, c[0x0][0x320] ;  /* 0x0000c8001f057a20 */ /* 0x000fe20000410000 */
[----:B------:R-:W-:Y:S01]  /*2e80*/  STL [R1+0x70], R12 ;  /* 0x0000700c01007387 */ /* 0x000fe20000100800 */
[----:B--2---:R-:W-:Y:S02]  /*2e90*/  FMUL.FTZ R6, R30, c[0x0][0x320] ;  /* 0x0000c8001e067a20 */ /* 0x004fe40000410000 */
[----:B------:R1:W-:Y:S01]  /*2ea0*/  MUFU.TANH R106, R5 ;  /* 0x00000005006a7308 */ /* 0x0003e20000002400 */
[----:B------:R-:W2:Y:S01]  /*2eb0*/  SHFL.IDX PT, R7, R0, RZ, 0x1c1f ;  /* 0x001c1fff00077589 */ /* 0x000ea200000e0000 */
[C---:B------:R-:W-:Y:S03]  /*2ec0*/  HMMA.16816.F32 R28, R20.reuse, R16, R100 ;  /* 0x00000010141c723c */ /* 0x040fe60000001864 */
[----:B------:R-:W2:Y:S03]  /*2ed0*/  SHFL.IDX PT, R8, R0, 0x1, 0x1c1f ;  /* 0x003c1f0000087f89 */ /* 0x000ea600000e0000 */
[----:B------:R3:W-:Y:S01]  /*2ee0*/  MUFU.TANH R59, R6 ;  /* 0x00000006003b7308 */ /* 0x0007e20000002400 */
[----:B------:R-:W2:Y:S01]  /*2ef0*/  SHFL.IDX PT, R10, R0, 0x2, 0x1c1f ;  /* 0x005c1f00000a7f89 */ /* 0x000ea200000e0000 */
[----:B------:R-:W-:Y:S03]  /*2f00*/  HMMA.16816.F32 R20, R20, R18, R80 ;  /* 0x000000121414723c */ /* 0x000fe60000001850 */
[----:B------:R2:W4:Y:S01]  /*2f10*/  SHFL.IDX PT, R9, R0, 0x3, 0x1c1f ;  /* 0x007c1f0000097f89 */ /* 0x00052200000e0000 */
[----:B-1----:R-:W-:-:S04]  /*2f20*/  FMUL.FTZ R5, R52, c[0x0][0x320] ;  /* 0x0000c80034057a20 */ /* 0x002fc80000410000 */
[----:B------:R-:W-:Y:S01]  /*2f30*/  HMMA.16816.F32 R24, R24, R18, R40 ;  /* 0x000000121818723c */ /* 0x000fe20000001828 */
[----:B------:R1:W-:Y:S01]  /*2f40*/  MUFU.TANH R174, R5 ;  /* 0x0000000500ae7308 */ /* 0x0003e20000002400 */
[----:B---3--:R-:W-:-:S14]  /*2f50*/  @P0 SHF.R.S32.HI R6, RZ, 0x1f, R204 ;  /* 0x0000001fff060819 */ /* 0x008fdc00000114cc */
[----:B------:R-:W-:Y:S02]  /*2f60*/  FMUL.FTZ R19, R22, c[0x0][0x320] ;  /* 0x0000c80016137a20 */ /* 0x000fe40000410000 */
[----:B--2---:R-:W-:Y:S02]  /*2f70*/  @P0 IMAD R0, R154, R204, RZ ;  /* 0x000000cc9a000224 */ /* 0x004fe400078e02ff */
[----:B-1----:R-:W-:-:S04]  /*2f80*/  @P0 IMAD.WIDE.U32 R4, R204, R155, R162 ;  /* 0x0000009bcc040225 */ /* 0x002fc800078e00a2 */
[----:B------:R-:W-:Y:S01]  /*2f90*/  @P0 IMAD R0, R6, R155, R0 ;  /* 0x0000009b06000224 */ /* 0x000fe200078e0200 */
[----:B------:R-:W-:Y:S01]  /*2fa0*/  BAR.SYNC.DEFER_BLOCKING 0x0 ;  /* 0x0000000000007b1d */ /* 0x000fe20000010000 */
[C---:B------:R-:W-:Y:S01]  /*2fb0*/  @P0 LEA R14, P1, R4.reuse, c[0x0][0x1c8], 0x1 ;  /* 0x00007200040e0a11 */ /* 0x040fe200078208ff */
[----:B------:R-:W-:Y:S02]  /*2fc0*/  FMUL.FTZ R6, R53, c[0x0][0x320] ;  /* 0x0000c80035067a20 */ /* 0x000fe40000410000 */
[----:B------:R-:W-:Y:S02]  /*2fd0*/  @P0 IMAD.IADD R0, R5, 0x1, R0 ;  /* 0x0000000105000824 */ /* 0x000fe400078e0200 */
[----:B------:R1:W-:Y:S01]  /*2fe0*/  MUFU.TANH R177, R6 ;  /* 0x0000000600b17308 */ /* 0x0003e20000002400 */
[----:B------:R-:W-:Y:S02]  /*2ff0*/  FMUL.FTZ R18, R23, c[0x0][0x320] ;  /* 0x0000c80017127a20 */ /* 0x000fe40000410000 */
[----:B------:R-:W-:Y:S01]  /*3000*/  @P0 LEA.HI.X R15, R4, c[0x0][0x1cc], R0, 0x1, P1 ;  /* 0x00007300040f0a11 */ /* 0x000fe200008f0c00 */
[----:B------:R-:W-:-:S02]  /*3010*/  IMAD.IADD R0, R2, 0x1, -R161 ;  /* 0x0000000102007824 */ /* 0x000fc400078e0aa1 */
[----:B------:R-:W-:Y:S02]  /*3020*/  FMUL.FTZ R4, R44, c[0x0][0x320] ;  /* 0x0000c8002c047a20 */ /* 0x000fe40000410000 */
[C---:B------:R-:W-:Y:S02]  /*3030*/  IMAD.IADD R2, R0.reuse, 0x1, R7 ;  /* 0x0000000100027824 */ /* 0x040fe400078e0207 */
[----:B------:R2:W-:Y:S01]  /*3040*/  MUFU.TANH R178, R4 ;  /* 0x0000000400b27308 */ /* 0x0005e20000002400 */
[C---:B------:R-:W-:Y:S02]  /*3050*/  IMAD.IADD R5, R0.reuse, 0x1, R8 ;  /* 0x0000000100057824 */ /* 0x040fe400078e0208 */
[C---:B------:R-:W-:Y:S02]  /*3060*/  IMAD.IADD R7, R0.reuse, 0x1, R10 ;  /* 0x0000000100077824 */ /* 0x040fe400078e020a */
[----:B----4-:R-:W-:Y:S02]  /*3070*/  IMAD.IADD R0, R0, 0x1, R9 ;  /* 0x0000000100007824 */ /* 0x010fe400078e0209 */
[----:B-1----:R-:W-:Y:S01]  /*3080*/  IMAD.IADD R6, R86, 0x1, -R12 ;  /* 0x0000000156067824 */ /* 0x002fe200078e0a0c */
[----:B------:R-:W-:Y:S01]  /*3090*/  @!PT LDS RZ, [RZ] ;  /* 0x00000000fffff984 */ /* 0x000fe20000000800 */
[----:B------:R-:W-:Y:S01]  /*30a0*/  @!PT LDS RZ, [RZ] ;  /* 0x00000000fffff984 */ /* 0x000fe20000000800 */
[----:B------:R-:W-:Y:S01]  /*30b0*/  @!PT LDS RZ, [RZ] ;  /* 0x00000000fffff984 */ /* 0x000fe20000000800 */
[----:B------:R1:W-:Y:S01]  /*30c0*/  @P0 LDGSTS.E.BYPASS.LTC128B.128 [R226+0x3100], [R14.64], !P6 ;  /* 0x031000000ee20fae */ /* 0x0003e2000f101d46 */
[----:B------:R-:W-:-:S02]  /*30d0*/  FMUL.FTZ R8, R45, c[0x0][0x320] ;  /* 0x0000c8002d087a20 */ /* 0x000fc40000410000 */
[----:B------:R-:W-:Y:S01]  /*30e0*/  FMUL.FTZ R26, R26, c[0x0][0x320] ;  /* 0x0000c8001a1a7a20 */ /* 0x000fe20000410000 */
[C---:B------:R-:W-:Y:S01]  /*30f0*/  IMNMX R5, R6.reuse, R5, PT ;  /* 0x0000000506057217 */ /* 0x040fe20003800200 */
[----:B------:R-:W-:Y:S01]  /*3100*/  MUFU.TANH R57, R8 ;  /* 0x0000000800397308 */ /* 0x000fe20000002400 */
[C---:B------:R-:W-:Y:S01]  /*3110*/  IMNMX R0, R6.reuse, R0, PT ;  /* 0x0000000006007217 */ /* 0x040fe20003800200 */
[----:B------:R-:W-:Y:S01]  /*3120*/  FMUL.FTZ R27, R27, c[0x0][0x320] ;  /* 0x0000c8001b1b7a20 */ /* 0x000fe20000410000 */
[C---:B--2---:R-:W-:Y:S01]  /*3130*/  IMNMX R4, R6.reuse, R2, PT ;  /* 0x0000000206047217 */ /* 0x044fe20003800200 */
[----:B------:R1:W-:Y:S01]  /*3140*/  @P0 LDGSTS.E.BYPASS.LTC128B.128 [R226+0x4100], [R14.64+0x40], !P5 ;  /* 0x041000400ee20fae */ /* 0x0003e2000e901d46 */
[----:B------:R-:W-:Y:S01]  /*3150*/  IMNMX R2, R6, R7, PT ;  /* 0x0000000706027217 */ /* 0x000fe20003800200 */
[----:B------:R-:W-:Y:S01]  /*3160*/  FMUL.FTZ R6, R36, c[0x0][0x320] ;  /* 0x0000c80024067a20 */ /* 0x000fe20000410000 */
[C---:B------:R-:W-:Y:S01]  /*3170*/  ISETP.GT.AND P1, PT, R4.reuse, RZ, PT ;  /* 0x000000ff0400720c */ /* 0x040fe20003f24270 */
[----:B------:R1:W-:Y:S01]  /*3180*/  @P0 LDGSTS.E.BYPASS.LTC128B.128 [R226+0x5100], [R14.64+0x80], !P4 ;  /* 0x051000800ee20fae */ /* 0x0003e2000e101d46 */
[----:B------:R-:W-:Y:S01]  /*3190*/  ISETP.GT.AND P3, PT, R4, 0x1, PT ;  /* 0x000000010400780c */ /* 0x000fe20003f64270 */
[----:B------:R2:W3:Y:S01]  /*31a0*/  MUFU.TANH R12, R6 ;  /* 0x00000006000c7308 */ /* 0x0004e20000002400 */
[----:B------:R-:W-:-:S02]  /*31b0*/  FSEL R44, R142, -INF , P1 ;  /* 0xff8000008e2c7808 */ /* 0x000fc40000800000 */
[----:B------:R-:W-:Y:S02]  /*31c0*/  ISETP.GT.AND P1, PT, R4, 0x8, PT ;  /* 0x000000080400780c */ /* 0x000fe40003f24270 */
[----:B-----5:R-:W-:Y:S02]  /*31d0*/  FSEL R45, R141, -INF , P3 ;  /* 0xff8000008d2d7808 */ /* 0x020fe40001800000 */
[----:B------:R-:W-:Y:S02]  /*31e0*/  FSEL R48, R140, -INF , P1 ;  /* 0xff8000008c307808 */ /* 0x000fe40000800000 */
[C---:B------:R-:W-:Y:S02]  /*31f0*/  ISETP.GT.AND P3, PT, R4.reuse, 0x9, PT ;  /* 0x000000090400780c */ /* 0x040fe40003f64270 */
[----:B------:R-:W-:Y:S02]  /*3200*/  ISETP.GT.AND P1, PT, R4, 0x10, PT ;  /* 0x000000100400780c */ /* 0x000fe40003f24270 */
[----:B------:R-:W-:-:S02]  /*3210*/  FSEL R49, R139, -INF , P3 ;  /* 0xff8000008b317808 */ /* 0x000fc40001800000 */
[----:B------:R-:W-:Y:S01]  /*3220*/  FSEL R136, R136, -INF , P1 ;  /* 0xff80000088887808 */ /* 0x000fe20000800000 */
[----:B--2---:R-:W-:Y:S01]  /*3230*/  FMUL.FTZ R6, R37, c[0x0][0x320] ;  /* 0x0000c80025067a20 */ /* 0x004fe20000410000 */
[C---:B------:R-:W-:Y:S02]  /*3240*/  ISETP.GT.AND P3, PT, R4.reuse, 0x11, PT ;  /* 0x000000110400780c */ /* 0x040fe40003f64270 */
[----:B------:R-:W-:Y:S01]  /*3250*/  ISETP.GT.AND P1, PT, R4, 0x18, PT ;  /* 0x000000180400780c */ /* 0x000fe20003f24270 */
[----:B------:R2:W-:Y:S01]  /*3260*/  MUFU.TANH R11, R6 ;  /* 0x00000006000b7308 */ /* 0x0005e20000002400 */
[----:B------:R-:W-:Y:S02]  /*3270*/  FSEL R137, R137, -INF , P3 ;  /* 0xff80000089897808 */ /* 0x000fe40001800000 */
[----:B------:R-:W-:Y:S02]  /*3280*/  FSEL R138, R138, -INF , P1 ;  /* 0xff8000008a8a7808 */ /* 0x000fe40000800000 */
[----:B------:R-:W-:-:S02]  /*3290*/  ISETP.GT.AND P3, PT, R2, RZ, PT ;  /* 0x000000ff0200720c */ /* 0x000fc40003f64270 */
[----:B------:R-:W-:Y:S01]  /*32a0*/  ISETP.GT.AND P1, PT, R2, 0x1, PT ;  /* 0x000000010200780c */ /* 0x000fe20003f24270 */
[----:B--2---:R-:W-:Y:S01]  /*32b0*/  FMUL.FTZ R6, R32, c[0x0][0x320] ;  /* 0x0000c80020067a20 */ /* 0x004fe20000410000 */
[----:B------:R-:W-:Y:S02]  /*32c0*/  FSEL R32, R109, -INF , P3 ;  /* 0xff8000006d207808 */ /* 0x000fe40001800000 */
[----:B------:R-:W-:Y:S01]  /*32d0*/  ISETP.GT.AND P3, PT, R2, 0x8, PT ;  /* 0x000000080200780c */ /* 0x000fe20003f64270 */
[----:B------:R2:W4:Y:S03]  /*32e0*/  MUFU.TANH R10, R6 ;  /* 0x00000006000a7308 */ /* 0x0005260000002400 */
[----:B------:R-:W-:Y:S02]  /*32f0*/  FSEL R36, R104, -INF , P3 ;  /* 0xff80000068247808 */ /* 0x000fe40001800000 */
[----:B------:R-:W-:-:S04]  /*3300*/  ISETP.GT.AND P3, PT, R2, 0x10, PT ;  /* 0x000000100200780c */ /* 0x000fc80003f64270 */
[----:B------:R-:W-:Y:S02]  /*3310*/  FSEL R52, R85, -INF , P3 ;  /* 0xff80000055347808 */ /* 0x000fe40001800000 */
[----:B------:R-:W-:-:S04]  /*3320*/  ISETP.GT.AND P3, PT, R2, 0x18, PT ;  /* 0x000000180200780c */ /* 0x000fc80003f64270 */
[----:B------:R-:W-:Y:S01]  /*3330*/  FSEL R53, R58, -INF , P3 ;  /* 0xff8000003a357808 */ /* 0x000fe20001800000 */
[----:B--2---:R-:W-:Y:S01]  /*3340*/  FMUL.FTZ R6, R33, c[0x0][0x320] ;  /* 0x0000c80021067a20 */ /* 0x004fe20000410000 */
[----:B------:R-:W-:Y:S02]  /*3350*/  FSEL R33, R108, -INF , P1 ;  /* 0xff8000006c217808 */ /* 0x000fe40000800000 */
[C---:B------:R-:W-:Y:S01]  /*3360*/  ISETP.GT.AND P1, PT, R2.reuse, 0x9, PT ;  /* 0x000000090200780c */ /* 0x040fe20003f24270 */
[----:B------:R2:W5:Y:S01]  /*3370*/  MUFU.TANH R7, R6 ;  /* 0x0000000600077308 */ /* 0x0005620000002400 */
[C---:B------:R-:W-:Y:S02]  /*3380*/  ISETP.GT.AND P3, PT, R2.reuse, 0x20, PT ;  /* 0x000000200200780c */ /* 0x040fe40003f64270 */
[----:B------:R-:W-:Y:S02]  /*3390*/  FSEL R37, R87, -INF , P1 ;  /* 0xff80000057257808 */ /* 0x000fe40000800000 */
[----:B------:R-:W-:-:S02]  /*33a0*/  ISETP.GT.AND P1, PT, R2, 0x11, PT ;  /* 0x000000110200780c */ /* 0x000fc40003f24270 */
[----:B---3--:R-:W-:Y:S02]  /*33b0*/  FSEL R179, R12, -INF , P3 ;  /* 0xff8000000cb37808 */ /* 0x008fe40001800000 */
[----:B------:R-:W-:Y:S02]  /*33c0*/  FSEL R56, R56, -INF , P1 ;  /* 0xff80000038387808 */ /* 0x000fe40000800000 */
[C---:B------:R-:W-:Y:S02]  /*33d0*/  ISETP.GT.AND P1, PT, R2.reuse, 0x19, PT ;  /* 0x000000190200780c */ /* 0x040fe40003f24270 */
[----:B------:R-:W-:Y:S02]  /*33e0*/  ISETP.GT.AND P3, PT, R2, 0x28, PT ;  /* 0x000000280200780c */ /* 0x000fe40003f64270 */
[----:B------:R-:W-:Y:S01]  /*33f0*/  FSEL R107, R107, -INF , P1 ;  /* 0xff8000006b6b7808 */ /* 0x000fe20000800000 */
[----:B--2---:R-:W-:Y:S01]  /*3400*/  FMUL.FTZ R6, R28, c[0x0][0x320] ;  /* 0x0000c8001c067a20 */ /* 0x004fe20000410000 */
[----:B------:R-:W-:-:S02]  /*3410*/  ISETP.GT.AND P1, PT, R2, 0x21, PT ;  /* 0x000000210200780c */ /* 0x000fc40003f24270 */
[----:B----4-:R-:W-:Y:S01]  /*3420*/  FSEL R181, R10, -INF , P3 ;  /* 0xff8000000ab57808 */ /* 0x010fe20001800000 */
[----:B------:R2:W3:Y:S01]  /*3430*/  MUFU.TANH R9, R6 ;  /* 0x0000000600097308 */ /* 0x0004e20000002400 */
[----:B------:R-:W-:Y:S01]  /*3440*/  FSEL R182, R11, -INF , P1 ;  /* 0xff8000000bb67808 */ /* 0x000fe20000800000 */
[----:B------:R-:W-:Y:S01]  /*3450*/  FMUL.FTZ R11, R31, c[0x0][0x320] ;  /* 0x0000c8001f0b7a20 */ /* 0x000fe20000410000 */
[C---:B------:R-:W-:Y:S02]  /*3460*/  ISETP.GT.AND P1, PT, R2.reuse, 0x29, PT ;  /* 0x000000290200780c */ /* 0x040fe40003f24270 */
[C---:B------:R-:W-:Y:S02]  /*3470*/  ISETP.GT.AND P3, PT, R2.reuse, 0x30, PT ;  /* 0x000000300200780c */ /* 0x040fe40003f64270 */
[----:B-----5:R-:W-:Y:S01]  /*3480*/  FSEL R183, R7, -INF , P1 ;  /* 0xff80000007b77808 */ /* 0x020fe20000800000 */
[----:B------:R-:W-:Y:S01]  /*3490*/  FMUL.FTZ R7, R21, c[0x0][0x320] ;  /* 0x0000c80015077a20 */ /* 0x000fe20000410000 */
[----:B------:R-:W-:-:S03]  /*34a0*/  ISETP.GT.AND P1, PT, R2, 0x31, PT ;  /* 0x000000310200780c */ /* 0x000fc60003f24270 */
[----:B------:R4:W-:Y:S01]  /*34b0*/  MUFU.TANH R10, R7 ;  /* 0x00000007000a7308 */ /* 0x0009e20000002400 */
[----:B--2---:R-:W-:Y:S01]  /*34c0*/  FMUL.FTZ R6, R29, c[0x0][0x320] ;  /* 0x0000c8001d067a20 */ /* 0x004fe20000410000 */
[----:B---3--:R-:W-:Y:S01]  /*34d0*/  FSEL R248, R9, -INF , P3 ;  /* 0xff80000009f87808 */ /* 0x008fe20001800000 */
[----:B------:R-:W-:Y:S01]  /*34e0*/  FMUL.FTZ R9, R30, c[0x0][0x320] ;  /* 0x0000c8001e097a20 */ /* 0x000fe20000410000 */
[----:B------:R-:W-:-:S04]  /*34f0*/  ISETP.GT.AND P3, PT, R2, 0x38, PT ;  /* 0x000000380200780c */ /* 0x000fc80003f64270 */
[----:B------:R2:W3:Y:S01]  /*3500*/  MUFU.TANH R8, R6 ;  /* 0x0000000600087308 */ /* 0x0004e20000002400 */
[----:B----4-:R-:W-:-:S07]  /*3510*/  FMUL.FTZ R7, R38, c[0x0][0x320] ;  /* 0x0000c80026077a20 */ /* 0x010fce0000410000 */
[----:B------:R4:W-:Y:S01]  /*3520*/  MUFU.TANH R21, R7 ;  /* 0x0000000700157308 */ /* 0x0009e20000002400 */
[----:B--2---:R-:W-:Y:S01]  /*3530*/  FMUL.FTZ R6, R20, c[0x0][0x320] ;  /* 0x0000c80014067a20 */ /* 0x004fe20000410000 */
[----:B---3--:R-:W-:Y:S01]  /*3540*/  FSEL R251, R8, -INF , P1 ;  /* 0xff80000008fb7808 */ /* 0x008fe20000800000 */
[----:B------:R-:W-:Y:S01]  /*3550*/  FMUL.FTZ R8, R35, c[0x0][0x320] ;  /* 0x0000c80023087a20 */ /* 0x000fe20000410000 */
[----:B------:R-:W-:-:S04]  /*3560*/  ISETP.GT.AND P1, PT, R2, 0x39, PT ;  /* 0x000000390200780c */ /* 0x000fc80003f24270 */
[----:B------:R2:W3:Y:S01]  /*3570*/  MUFU.TANH R12, R6 ;  /* 0x00000006000c7308 */ /* 0x0004e20000002400 */
[----:B------:R-:W-:Y:S02]  /*3580*/  FSEL R237, R10, -INF , P1 ;  /* 0xff8000000aed7808 */ /* 0x000fe40000800000 */
[----:B------:R-:W-:Y:S01]  /*3590*/  ISETP.GT.AND P1, PT, R0, 0x1, PT ;  /* 0x000000010000780c */ /* 0x000fe20003f24270 */
[----:B----4-:R-:W-:-:S03]  /*35a0*/  FMUL.FTZ R7, R34, c[0x0][0x320] ;  /* 0x0000c80022077a20 */ /* 0x010fc60000410000 */
[----:B------:R-:W-:Y:S01]  /*35b0*/  FSEL R17, R110, -INF , P1 ;  /* 0xff8000006e117808 */ /* 0x000fe20000800000 */
[----:B------:R-:W-:Y:S01]  /*35c0*/  MUFU.TANH R8, R8 ;  /* 0x0000000800087308 */ /* 0x000fe20000002400 */
[----:B------:R-:W-:-:S04]  /*35d0*/  ISETP.GT.AND P1, PT, R0, 0x9, PT ;  /* 0x000000090000780c */ /* 0x000fc80003f24270 */
[----:B------:R-:W-:Y:S02]  /*35e0*/  FSEL R28, R143, -INF , P1 ;  /* 0xff8000008f1c7808 */ /* 0x000fe40000800000 */
[----:B--2---:R-:W-:Y:S01]  /*35f0*/  FMNMX.FTZ R6, R32, R33, !PT ;  /* 0x0000002120067209 */ /* 0x004fe20007810000 */
[----:B------:R-:W-:Y:S01]  /*3600*/  MUFU.TANH R10, R7 ;  /* 0x00000007000a7308 */ /* 0x000fe20000002400 */
[----:B---3--:R-:W-:Y:S02]  /*3610*/  FSEL R232, R12, -INF , P3 ;  /* 0xff8000000ce87808 */ /* 0x008fe40001800000 */
[----:B------:R-:W-:Y:S02]  /*3620*/  FMNMX.FTZ R6, R36, R6, !PT ;  /* 0x0000000624067209 */ /* 0x000fe40007810000 */
[----:B------:R-:W-:Y:S02]  /*3630*/  ISETP.GT.AND P3, PT, R0, RZ, PT ;  /* 0x000000ff0000720c */ /* 0x000fe40003f64270 */
[----:B------:R-:W-:Y:S01]  /*3640*/  FMNMX.FTZ R2, R37, R6, !PT ;  /* 0x0000000625027209 */ /* 0x000fe20007810000 */
[----:B------:R-:W-:Y:S01]  /*3650*/  FMUL.FTZ R6, R39, c[0x0][0x320] ;  /* 0x0000c80027067a20 */ /* 0x000fe20000410000 */
[----:B------:R-:W-:Y:S01]  /*3660*/  FSEL R16, R111, -INF , P3 ;  /* 0xff8000006f107808 */ /* 0x000fe20001800000 */
[----:B------:R-:W-:Y:S01]  /*3670*/  MUFU.TANH R12, R9 ;  /* 0x00000009000c7308 */ /* 0x000fe20000002400 */
[----:B------:R-:W-:-:S02]  /*3680*/  FMNMX.FTZ R2, R52, R2, !PT ;  /* 0x0000000234027209 */ /* 0x000fc40007810000 */
[----:B------:R-:W-:Y:S02]  /*3690*/  ISETP.GT.AND P3, PT, R0, 0x8, PT ;  /* 0x000000080000780c */ /* 0x000fe40003f64270 */
[----:B------:R-:W-:Y:S02]  /*36a0*/  FMNMX.FTZ R2, R56, R2, !PT ;  /* 0x0000000238027209 */ /* 0x000fe40007810000 */
[----:B------:R-:W-:Y:S01]  /*36b0*/  FSEL R20, R105, -INF , P3 ;  /* 0xff80000069147808 */ /* 0x000fe20001800000 */
[----:B------:R2:W3:Y:S01]  /*36c0*/  MUFU.TANH R13, R6 ;  /* 0x00000006000d7308 */ /* 0x0004e20000002400 */
[----:B------:R-:W-:Y:S02]  /*36d0*/  FMNMX.FTZ R2, R53, R2, !PT ;  /* 0x0000000235027209 */ /* 0x000fe40007810000 */
[----:B------:R-:W-:Y:S02]  /*36e0*/  ISETP.GT.AND P3, PT, R0, 0x10, PT ;  /* 0x000000100000780c */ /* 0x000fe40003f64270 */
[----:B------:R-:W-:-:S02]  /*36f0*/  FMNMX.FTZ R2, R107, R2, !PT ;  /* 0x000000026b027209 */ /* 0x000fc40007810000 */
[----:B------:R-:W-:Y:S01]  /*3700*/  ISETP.GT.AND P1, PT, R0, 0x11, PT ;  /* 0x000000110000780c */ /* 0x000fe20003f24270 */
[----:B------:R-:W4:Y:S01]  /*3710*/  MUFU.TANH R9, R11 ;  /* 0x0000000b00097308 */ /* 0x000f220000002400 */
[----:B------:R-:W-:Y:S02]  /*3720*/  FMNMX.FTZ R2, R179, R2, !PT ;  /* 0x00000002b3027209 */ /* 0x000fe40007810000 */
[----:B------:R-:W-:Y:S02]  /*3730*/  FSEL R50, R73, -INF , P3 ;  /* 0xff80000049327808 */ /* 0x000fe40001800000 */
[----:B------:R-:W-:Y:S02]  /*3740*/  FMNMX.FTZ R2, R182, R2, !PT ;  /* 0x00000002b6027209 */ /* 0x000fe40007810000 */
[----:B------:R-:W-:Y:S01]  /*3750*/  ISETP.GT.AND P3, PT, R0, 0x18, PT ;  /* 0x000000180000780c */ /* 0x000fe20003f64270 */
[----:B------:R-:W5:Y:S01]  /*3760*/  MUFU.TANH R11, R19 ;  /* 0x00000013000b7308 */ /* 0x000f620000002400 */
[----:B------:R-:W-:-:S02]  /*3770*/  FMNMX.FTZ R2, R181, R2, !PT ;  /* 0x00000002b5027209 */ /* 0x000fc40007810000 */
[----:B--2---:R-:W-:Y:S02]  /*3780*/  FMNMX.FTZ R6, R16, R17, !PT ;  /* 0x0000001110067209 */ /* 0x004fe40007810000 */
[----:B------:R-:W-:Y:S02]  /*3790*/  FMNMX.FTZ R2, R183, R2, !PT ;  /* 0x00000002b7027209 */ /* 0x000fe40007810000 */
[----:B------:R-:W-:Y:S02]  /*37a0*/  FMNMX.FTZ R6, R20, R6, !PT ;  /* 0x0000000614067209 */ /* 0x000fe40007810000 */
[----:B------:R-:W-:Y:S02]  /*37b0*/  FMNMX.FTZ R2, R248, R2, !PT ;  /* 0x00000002f8027209 */ /* 0x000fe40007810000 */
[----:B------:R-:W-:Y:S02]  /*37c0*/  FMNMX.FTZ R6, R28, R6, !PT ;  /* 0x000000061c067209 */ /* 0x000fe40007810000 */
[----:B------:R-:W-:-:S02]  /*37d0*/  FMNMX.FTZ R2, R251, R2, !PT ;  /* 0x00000002fb027209 */ /* 0x000fc40007810000 */
        /* <DEDUP_REMOVED lines=10> */
[----:B------:R-:W-:Y:S01]  /*3880*/  ISETP.GT.AND P1, PT, R0, 0x21, PT ;  /* 0x000000210000780c */ /* 0x000fe20003f24270 */
[----:B------:R-:W2:Y:S01]  /*3890*/  SHFL.BFLY PT, R6, R7, 0x2, 0x1f ;  /* 0x0c401f0007067f89 */ /* 0x000ea200000e0000 */
[----:B------:R-:W-:-:S02]  /*38a0*/  FSEL R172, R21, -INF , P3 ;  /* 0xff80000015ac7808 */ /* 0x000fc40001800000 */
[----:B------:R-:W-:Y:S02]  /*38b0*/  FMNMX.FTZ R2, R106, R2, !PT ;  /* 0x000000026a027209 */ /* 0x000fe40007810000 */
[----:B------:R-:W-:Y:S02]  /*38c0*/  ISETP.GT.AND P3, PT, R0, 0x28, PT ;  /* 0x000000280000780c */ /* 0x000fe40003f64270 */
[----:B---3--:R-:W-:Y:S01]  /*38d0*/  FSEL R173, R13, -INF , P1 ;  /* 0xff8000000dad7808 */ /* 0x008fe20000800000 */
[----:B------:R-:W-:Y:S01]  /*38e0*/  FMUL.FTZ R13, R66, c[0x0][0x320] ;  /* 0x0000c800420d7a20 */ /* 0x000fe20000410000 */
[----:B------:R-:W-:Y:S02]  /*38f0*/  FMNMX.FTZ R2, R172, R2, !PT ;  /* 0x00000002ac027209 */ /* 0x000fe40007810000 */
[----:B------:R-:W-:Y:S02]  /*3900*/  ISETP.GT.AND P1, PT, R0, 0x29, PT ;  /* 0x000000290000780c */ /* 0x000fe40003f24270 */
[----:B------:R-:W-:Y:S01]  /*3910*/  FSEL R175, R10, -INF , P3 ;  /* 0xff8000000aaf7808 */ /* 0x000fe20001800000 */
[----:B------:R-:W-:Y:S01]  /*3920*/  MUFU.TANH R13, R13 ;  /* 0x0000000d000d7308 */ /* 0x000fe20000002400 */
[----:B------:R-:W-:-:S02]  /*3930*/  FMNMX.FTZ R2, R173, R2, !PT ;  /* 0x00000002ad027209 */ /* 0x000fc40007810000 */
[----:B------:R-:W-:Y:S02]  /*3940*/  ISETP.GT.AND P3, PT, R0, 0x30, PT ;  /* 0x000000300000780c */ /* 0x000fe40003f64270 */
[----:B------:R-:W-:Y:S01]  /*3950*/  FSEL R176, R8, -INF , P1 ;  /* 0xff80000008b07808 */ /* 0x000fe20000800000 */
[----:B------:R-:W-:Y:S01]  /*3960*/  FMUL.FTZ R8, R64, c[0x0][0x320] ;  /* 0x0000c80040087a20 */ /* 0x000fe20000410000 */
[----:B------:R-:W-:Y:S01]  /*3970*/  FMNMX.FTZ R2, R175, R2, !PT ;  /* 0x00000002af027209 */ /* 0x000fe20007810000 */
[----:B------:R-:W3:Y:S01]  /*3980*/  MUFU.TANH R10, R18 ;  /* 0x00000012000a7308 */ /* 0x000ee20000002400 */
[----:B------:R-:W-:Y:S02]  /*3990*/  ISETP.GT.AND P1, PT, R0, 0x31, PT ;  /* 0x000000310000780c */ /* 0x000fe40003f24270 */
[----:B------:R-:W-:Y:S02]  /*39a0*/  FSEL R221, R12, -INF , P3 ;  /* 0xff8000000cdd7808 */ /* 0x000fe40001800000 */
[----:B------:R-:W-:-:S02]  /*39b0*/  FMNMX.FTZ R2, R176, R2, !PT ;  /* 0x00000002b0027209 */ /* 0x000fc40007810000 */
[----:B----4-:R-:W-:Y:S01]  /*39c0*/  FSEL R224, R9, -INF , P1 ;  /* 0xff80000009e07808 */ /* 0x010fe20000800000 */
[----:B------:R-:W-:Y:S01]  /*39d0*/  MUFU.TANH R12, R8 ;  /* 0x00000008000c7308 */ /* 0x000fe20000002400 */
[C---:B------:R-:W-:Y:S02]  /*39e0*/  ISETP.GT.AND P3, PT, R0.reuse, 0x38, PT ;  /* 0x000000380000780c */ /* 0x040fe40003f64270 */
[----:B------:R-:W-:Y:S02]  /*39f0*/  ISETP.GT.AND P1, PT, R0, 0x39, PT ;  /* 0x000000390000780c */ /* 0x000fe40003f24270 */
[----:B------:R-:W-:Y:S01]  /*3a00*/  FMNMX.FTZ R0, R221, R2, !PT ;  /* 0x00000002dd007209 */ /* 0x000fe20007810000 */
[----:B------:R-:W-:Y:S01]  /*3a10*/  FMUL.FTZ R2, R65, c[0x0][0x320] ;  /* 0x0000c80041027a20 */ /* 0x000fe20000410000 */
[----:B-----5:R-:W-:Y:S01]  /*3a20*/  FSEL R223, R11, -INF , P3 ;  /* 0xff8000000bdf7808 */ /* 0x020fe20001800000 */
[----:B------:R-:W-:Y:S01]  /*3a30*/  FMUL.FTZ R11, R46, c[0x0][0x320] ;  /* 0x0000c8002e0b7a20 */ /* 0x000fe20000410000 */
[----:B------:R-:W-:Y:S01]  /*3a40*/  FMNMX.FTZ R0, R224, R0, !PT ;  /* 0x00000000e0007209 */ /* 0x000fe20007810000 */
[----:B------:R4:W5:Y:S01]  /*3a50*/  MUFU.TANH R8, R2 ;  /* 0x0000000200087308 */ /* 0x0009620000002400 */
[----:B---3--:R-:W-:Y:S01]  /*3a60*/  FSEL R227, R10, -INF , P1 ;  /* 0xff8000000ae37808 */ /* 0x008fe20000800000 */
[----:B------:R-:W-:Y:S01]  /*3a70*/  FMUL.FTZ R18, R67, c[0x0][0x320] ;  /* 0x0000c80043127a20 */ /* 0x000fe20000410000 */
[----:B------:R-:W-:-:S02]  /*3a80*/  FMNMX.FTZ R0, R223, R0, !PT ;  /* 0x00000000df007209 */ /* 0x000fc40007810000 */
[----:B--2---:R-:W-:Y:S02]  /*3a90*/  FMNMX.FTZ R6, R7, R6, !PT ;  /* 0x0000000607067209 */ /* 0x004fe40007810000 */
[----:B------:R-:W-:Y:S02]  /*3aa0*/  FMNMX.FTZ R0, R227, R0, !PT ;  /* 0x00000000e3007209 */ /* 0x000fe40007810000 */
[C---:B------:R-:W-:Y:S01]  /*3ab0*/  ISETP.GT.AND P3, PT, R4.reuse, 0x19, PT ;  /* 0x000000190400780c */ /* 0x040fe20003f64270 */
[----:B------:R-:W-:Y:S01]  /*3ac0*/  SHFL.BFLY PT, R103, R6, 0x1, 0x1f ;  /* 0x0c201f0006677f89 */ /* 0x000fe200000e0000 */
[----:B------:R-:W-:Y:S02]  /*3ad0*/  ISETP.GT.AND P1, PT, R4, 0x20, PT ;  /* 0x000000200400780c */ /* 0x000fe40003f24270 */
[----:B------:R-:W-:Y:S01]  /*3ae0*/  FSEL R101, R96, -INF , P3 ;  /* 0xff80000060657808 */ /* 0x000fe20001800000 */
[----:B------:R-:W2:Y:S01]  /*3af0*/  SHFL.BFLY PT, R7, R0, 0x2, 0x1f ;  /* 0x0c401f0000077f89 */ /* 0x000ea200000e0000 */
[----:B------:R-:W-:Y:S01]  /*3b00*/  ISETP.GT.AND P3, PT, R4, 0x21, PT ;  /* 0x000000210400780c */ /* 0x000fe20003f64270 */
[----:B----4-:R-:W-:Y:S01]  /*3b10*/  FMUL.FTZ R2, R24, c[0x0][0x320] ;  /* 0x0000c80018027a20 */ /* 0x010fe20000410000 */
[----:B------:R-:W-:-:S02]  /*3b20*/  FSEL R174, R174, -INF , P1 ;  /* 0xff800000aeae7808 */ /* 0x000fc40000800000 */
[----:B------:R-:W-:Y:S01]  /*3b30*/  FSEL R177, R177, -INF , P3 ;  /* 0xff800000b1b17808 */ /* 0x000fe20001800000 */
[----:B------:R3:W4:Y:S01]  /*3b40*/  MUFU.TANH R10, R2 ;  /* 0x00000002000a7308 */ /* 0x0007220000002400 */
[C---:B------:R-:W-:Y:S02]  /*3b50*/  ISETP.GT.AND P3, PT, R4.reuse, 0x29, PT ;  /* 0x000000290400780c */ /* 0x040fe40003f64270 */
[C---:B------:R-:W-:Y:S02]  /*3b60*/  ISETP.GT.AND P1, PT, R4.reuse, 0x28, PT ;  /* 0x000000280400780c */ /* 0x040fe40003f24270 */
[----:B------:R-:W-:Y:S02]  /*3b70*/  FSEL R180, R57, -INF , P3 ;  /* 0xff80000039b47808 */ /* 0x000fe40001800000 */
[----:B------:R-:W-:Y:S02]  /*3b80*/  ISETP.GT.AND P3, PT, R4, 0x31, PT ;  /* 0x000000310400780c */ /* 0x000fe40003f64270 */
[----:B------:R-:W-:-:S02]  /*3b90*/  FSEL R178, R178, -INF , P1 ;  /* 0xff800000b2b27808 */ /* 0x000fc40000800000 */
[----:B-----5:R-:W-:Y:S02]  /*3ba0*/  FSEL R228, R8, -INF , P3 ;  /* 0xff80000008e47808 */ /* 0x020fe40001800000 */
[C---:B------:R-:W-:Y:S02]  /*3bb0*/  ISETP.GT.AND P1, PT, R4.reuse, 0x30, PT ;  /* 0x000000300400780c */ /* 0x040fe40003f24270 */
[----:B------:R-:W-:Y:S01]  /*3bc0*/  ISETP.GT.AND P3, PT, R4, 0x39, PT ;  /* 0x000000390400780c */ /* 0x000fe20003f64270 */
[----:B---3--:R-:W-:Y:S01]  /*3bd0*/  FMUL.FTZ R2, R25, c[0x0][0x320] ;  /* 0x0000c80019027a20 */ /* 0x008fe20000410000 */
[----:B------:R-:W-:Y:S01]  /*3be0*/  FSEL R225, R12, -INF , P1 ;  /* 0xff8000000ce17808 */ /* 0x000fe20000800000 */
[----:B------:R-:W-:Y:S01]  /*3bf0*/  FMUL.FTZ R12, R47, c[0x0][0x320] ;  /* 0x0000c8002f0c7a20 */ /* 0x000fe20000410000 */
[----:B--2---:R-:W-:Y:S01]  /*3c00*/  FMNMX.FTZ R8, R0, R7, !PT ;  /* 0x0000000700087209 */ /* 0x004fe20007810000 */
[----:B------:R2:W3:Y:S01]  /*3c10*/  MUFU.TANH R9, R2 ;  /* 0x0000000200097308 */ /* 0x0004e20000002400 */
[----:B------:R-:W-:Y:S01]  /*3c20*/  ISETP.GT.AND P1, PT, R4, 0x38, PT ;  /* 0x000000380400780c */ /* 0x000fe20003f24270 */
[----:B------:R-:W-:Y:S01]  /*3c30*/  FMUL.FTZ R4, R55, c[0x0][0x320] ;  /* 0x0000c80037047a20 */ /* 0x000fe20000410000 */
[----:B------:R-:W-:Y:S01]  /*3c40*/  FMNMX.FTZ R103, R6, R103, !PT ;  /* 0x0000006706677209 */ /* 0x000fe20007810000 */
[----:B------:R-:W-:Y:S01]  /*3c50*/  SHFL.BFLY PT, R102, R8, 0x1, 0x1f ;  /* 0x0c201f0008667f89 */ /* 0x000fe200000e0000 */
[----:B----4-:R-:W-:-:S02]  /*3c60*/  FSEL R229, R10, -INF , P1 ;  /* 0xff8000000ae57808 */ /* 0x010fc40000800000 */
[----:B------:R-:W-:Y:S01]  /*3c70*/  ISETP.GT.AND P1, PT, R5, RZ, PT ;  /* 0x000000ff0500720c */ /* 0x000fe20003f24270 */
[----:B------:R-:W-:Y:S03]  /*3c80*/  MUFU.TANH R7, R4 ;  /* 0x0000000400077308 */ /* 0x000fe60000002400 */
[----:B------:R-:W-:Y:S02]  /*3c90*/  FSEL R42, R123, -INF , P1 ;  /* 0xff8000007b2a7808 */ /* 0x000fe40000800000 */
[----:B------:R-:W-:Y:S01]  /*3ca0*/  ISETP.GT.AND P1, PT, R5, 0x8, PT ;  /* 0x000000080500780c */ /* 0x000fe20003f24270 */
[----:B--2---:R-:W-:Y:S01]  /*3cb0*/  FMUL.FTZ R2, R54, c[0x0][0x320] ;  /* 0x0000c80036027a20 */ /* 0x004fe20000410000 */
[----:B---3--:R-:W-:Y:S01]  /*3cc0*/  FSEL R231, R9, -INF , P3 ;  /* 0xff80000009e77808 */ /* 0x008fe20001800000 */
[----:B------:R-:W-:Y:S01]  /*3cd0*/  MUFU.TANH R4, R11 ;  /* 0x0000000b00047308 */ /* 0x000fe20000002400 */
[----:B------:R-:W-:-:S02]  /*3ce0*/  ISETP.GT.AND P3, PT, R5, 0x1, PT ;  /* 0x000000010500780c */ /* 0x000fc40003f64270 */
[----:B------:R-:W-:Y:S02]  /*3cf0*/  FSEL R43, R121, -INF , P1 ;  /* 0xff800000792b7808 */ /* 0x000fe40000800000 */
[----:B------:R-:W-:Y:S02]  /*3d00*/  FSEL R41, R122, -INF , P3 ;  /* 0xff8000007a297808 */ /* 0x000fe40001800000 */
[C---:B------:R-:W-:Y:S01]  /*3d10*/  ISETP.GT.AND P3, PT, R5.reuse, 0x9, PT ;  /* 0x000000090500780c */ /* 0x040fe20003f64270 */
[----:B------:R2:W3:Y:S01]  /*3d20*/  MUFU.TANH R19, R2 ;  /* 0x0000000200137308 */ /* 0x0004e20000002400 */
[C---:B------:R-:W-:Y:S02]  /*3d30*/  ISETP.GT.AND P1, PT, R5.reuse, 0x10, PT ;  /* 0x000000100500780c */ /* 0x040fe40003f24270 */
[----:B------:R-:W-:Y:S02]  /*3d40*/  FSEL R40, R120, -INF , P3 ;  /* 0xff80000078287808 */ /* 0x000fe40001800000 */
[----:B------:R-:W-:-:S02]  /*3d50*/  ISETP.GT.AND P3, PT, R5, 0x11, PT ;  /* 0x000000110500780c */ /* 0x000fc40003f64270 */
[----:B------:R-:W-:Y:S01]  /*3d60*/  FSEL R95, R88, -INF , P1 ;  /* 0xff800000585f7808 */ /* 0x000fe20000800000 */
[----:B------:R-:W4:Y:S01]  /*3d70*/  MUFU.TANH R12, R12 ;  /* 0x0000000c000c7308 */ /* 0x000f220000002400 */
[C---:B------:R-:W-:Y:S02]  /*3d80*/  ISETP.GT.AND P1, PT, R5.reuse, 0x18, PT ;  /* 0x000000180500780c */ /* 0x040fe40003f24270 */
[----:B------:R-:W-:Y:S02]  /*3d90*/  FSEL R94, R94, -INF , P3 ;  /* 0xff8000005e5e7808 */ /* 0x000fe40001800000 */
[----:B------:R-:W-:Y:S02]  /*3da0*/  ISETP.GT.AND P3, PT, R5, 0x19, PT ;  /* 0x000000190500780c */ /* 0x000fe40003f64270 */
[----:B------:R-:W-:Y:S01]  /*3db0*/  FSEL R93, R93, -INF , P1 ;  /* 0xff8000005d5d7808 */ /* 0x000fe20000800000 */
[----:B------:R-:W5:Y:S01]  /*3dc0*/  MUFU.TANH R11, R18 ;  /* 0x00000012000b7308 */ /* 0x000f620000002400 */
[----:B--2---:R-:W-:-:S02]  /*3dd0*/  FMNMX.FTZ R2, R44, R45, !PT ;  /* 0x0000002d2c027209 */ /* 0x004fc40007810000 */
[----:B------:R-:W-:Y:S02]  /*3de0*/  ISETP.GT.AND P1, PT, R5, 0x20, PT ;  /* 0x000000200500780c */ /* 0x000fe40003f24270 */
[----:B------:R-:W-:Y:S02]  /*3df0*/  FMNMX.FTZ R0, R48, R2, !PT ;  /* 0x0000000230007209 */ /* 0x000fe40007810000 */
[----:B------:R-:W-:Y:S01]  /*3e00*/  FMNMX.FTZ R2, R42, R41, !PT ;  /* 0x000000292a027209 */ /* 0x000fe20007810000 */
[----:B------:R-:W2:Y:S01]  /*3e10*/  MUFU.TANH R10, R26 ;  /* 0x0000001a000a7308 */ /* 0x000ea20000002400 */
[----:B------:R-:W-:Y:S02]  /*3e20*/  FMNMX.FTZ R0, R49, R0, !PT ;  /* 0x0000000031007209 */ /* 0x000fe40007810000 */
[----:B------:R-:W-:Y:S02]  /*3e30*/  FMNMX.FTZ R2, R43, R2, !PT ;  /* 0x000000022b027209 */ /* 0x000fe40007810000 */
[----:B------:R-:W-:-:S02]  /*3e40*/  FMNMX.FTZ R0, R136, R0, !PT ;  /* 0x0000000088007209 */ /* 0x000fc40007810000 */
[----:B------:R-:W-:Y:S01]  /*3e50*/  FMNMX.FTZ R2, R40, R2, !PT ;  /* 0x0000000228027209 */ /* 0x000fe20007810000 */
[----:B------:R-:W1:Y:S01]  /*3e60*/  MUFU.TANH R9, R27 ;  /* 0x0000001b00097308 */ /* 0x000e620000002400 */
        /* <DEDUP_REMOVED lines=8> */
[----:B------:R-:W-:Y:S02]  /*3ef0*/  FMNMX.FTZ R0, R177, R0, !PT ;  /* 0x00000000b1007209 */ /* 0x000fe40007810000 */
[----:B------:R-:W-:Y:S02]  /*3f00*/  ISETP.GT.AND P3, PT, R5, 0x21, PT ;  /* 0x000000210500780c */ /* 0x000fe40003f64270 */
[----:B------:R-:W-:-:S02]  /*3f10*/  FMNMX.FTZ R0, R178, R0, !PT ;  /* 0x00000000b2007209 */ /* 0x000fc40007810000 */
[----:B---3--:R-:W-:Y:S02]  /*3f20*/  FSEL R155, R19, -INF , P1 ;  /* 0xff800000139b7808 */ /* 0x008fe40000800000 */
[----:B------:R-:W-:Y:S02]  /*3f30*/  FMNMX.FTZ R0, R180, R0, !PT ;  /* 0x00000000b4007209 */ /* 0x000fe40007810000 */
[----:B------:R-:W-:Y:S02]  /*3f40*/  FMNMX.FTZ R2, R92, R2, !PT ;  /* 0x000000025c027209 */ /* 0x000fe40007810000 */
[----:B------:R-:W-:Y:S02]  /*3f50*/  FMNMX.FTZ R0, R225, R0, !PT ;  /* 0x00000000e1007209 */ /* 0x000fe40007810000 */
[----:B------:R-:W-:Y:S02]  /*3f60*/  FSEL R154, R7, -INF , P3 ;  /* 0xff800000079a7808 */ /* 0x000fe40001800000 */
[----:B------:R-:W-:-:S02]  /*3f70*/  FMNMX.FTZ R0, R228, R0, !PT ;  /* 0x00000000e4007209 */ /* 0x000fc40007810000 */
[----:B------:R-:W-:Y:S02]  /*3f80*/  ISETP.GT.AND P1, PT, R5, 0x28, PT ;  /* 0x000000280500780c */ /* 0x000fe40003f24270 */
[----:B------:R-:W-:Y:S02]  /*3f90*/  FMNMX.FTZ R0, R229, R0, !PT ;  /* 0x00000000e5007209 */ /* 0x000fe40007810000 */
[----:B------:R-:W-:Y:S02]  /*3fa0*/  FMNMX.FTZ R2, R155, R2, !PT ;  /* 0x000000029b027209 */ /* 0x000fe40007810000 */
[----:B------:R-:W-:Y:S02]  /*3fb0*/  FMNMX.FTZ R7, R231, R0, !PT ;  /* 0x00000000e7077209 */ /* 0x000fe40007810000 */
[----:B------:R-:W-:Y:S02]  /*3fc0*/  ISETP.GT.AND P3, PT, R5, 0x29, PT ;  /* 0x000000290500780c */ /* 0x000fe40003f64270 */
[----:B------:R-:W-:Y:S01]  /*3fd0*/  FSEL R153, R4, -INF , P1 ;  /* 0xff80000004997808 */ /* 0x000fe20000800000 */
[----:B------:R-:W3:Y:S01]  /*3fe0*/  SHFL.BFLY PT, R6, R7, 0x2, 0x1f ;  /* 0x0c401f0007067f89 */ /* 0x000ee200000e0000 */
[----:B------:R-:W-:Y:S01]  /*3ff0*/  FMNMX.FTZ R0, R154, R2, !PT ;  /* 0x000000029a007209 */ /* 0x000fe20007810000 */
[----:B------:R-:W-:Y:S01]  /*4000*/  IMAD R4, R151, 0x20, R149 ;  /* 0x0000002097047824 */ /* 0x000fe200078e0295 */
[----:B------:R-:W-:-:S02]  /*4010*/  ISETP.GT.AND P1, PT, R5, 0x30, PT ;  /* 0x000000300500780c */ /* 0x000fc40003f24270 */
[----:B----4-:R-:W-:Y:S01]  /*4020*/  FSEL R152, R12, -INF , P3 ;  /* 0xff8000000c987808 */ /* 0x010fe20001800000 */
[----:B------:R-:W-:Y:S01]  /*4030*/  FMUL.FTZ R12, R103, c[0x0][0x2d0] ;  /* 0x0000b400670c7a20 */ /* 0x000fe20000410000 */
[----:B------:R-:W-:Y:S02]  /*4040*/  FMNMX.FTZ R0, R153, R0, !PT ;  /* 0x0000000099007209 */ /* 0x000fe40007810000 */
[----:B------:R-:W-:Y:S02]  /*4050*/  ISETP.GT.AND P3, PT, R5, 0x31, PT ;  /* 0x000000310500780c */ /* 0x000fe40003f64270 */
[----:B------:R-:W-:Y:S02]  /*4060*/  FSEL R13, R13, -INF , P1 ;  /* 0xff8000000d0d7808 */ /* 0x000fe40000800000 */
[----:B------:R-:W-:Y:S02]  /*4070*/  FMNMX.FTZ R0, R152, R0, !PT ;  /* 0x0000000098007209 */ /* 0x000fe40007810000 */
[----:B------:R-:W-:-:S02]  /*4080*/  FSETP.NEU.FTZ.AND P1, PT, R103, -INF , PT ;  /* 0xff8000006700780b */ /* 0x000fc40003f3d000 */
[----:B-----5:R-:W-:Y:S02]  /*4090*/  FSEL R216, R11, -INF , P3 ;  /* 0xff8000000bd87808 */ /* 0x020fe40001800000 */
[----:B------:R-:W-:Y:S02]  /*40a0*/  ISETP.GT.AND P3, PT, R5, 0x38, PT ;  /* 0x000000380500780c */ /* 0x000fe40003f64270 */
[----:B------:R-:W-:Y:S02]  /*40b0*/  FMNMX.FTZ R2, R13, R0, !PT ;  /* 0x000000000d027209 */ /* 0x000fe40007810000 */
[----:B------:R-:W-:Y:S02]  /*40c0*/  FSEL R12, R12, RZ, P1 ;  /* 0x000000ff0c0c7208 */ /* 0x000fe40000800000 */
[----:B------:R-:W-:Y:S02]  /*40d0*/  ISETP.GT.AND P1, PT, R5, 0x39, PT ;  /* 0x000000390500780c */ /* 0x000fe40003f24270 */
[----:B--2---:R-:W-:Y:S01]  /*40e0*/  FSEL R218, R10, -INF , P3 ;  /* 0xff8000000ada7808 */ /* 0x004fe20001800000 */
[--C-:B------:R-:W-:Y:S01]  /*40f0*/  FFMA.FTZ R0, R32, c[0x0][0x2d0], -R12.reuse ;  /* 0x0000b40020007a23 */ /* 0x100fe2000001080c */
[----:B------:R-:W-:Y:S01]  /*4100*/  FMNMX.FTZ R2, R216, R2, !PT ;  /* 0x00000002d8027209 */ /* 0x000fe20007810000 */
[----:B------:R-:W-:Y:S01]  /*4110*/  FFMA.FTZ R5, R33, c[0x0][0x2d0], -R12 ;  /* 0x0000b40021057a23 */ /* 0x000fe2000001080c */
[----:B-1----:R-:W-:Y:S01]  /*4120*/  FSEL R222, R9, -INF , P1 ;  /* 0xff80000009de7808 */ /* 0x002fe20000800000 */
[----:B------:R1:W-:Y:S01]  /*4130*/  MUFU.EX2 R189, R0 ;  /* 0x0000000000bd7308 */ /* 0x0003e20000000800 */
[----:B------:R-:W-:-:S02]  /*4140*/  FMNMX.FTZ R2, R218, R2, !PT ;  /* 0x00000002da027209 */ /* 0x000fc40007810000 */
[----:B---3--:R-:W-:Y:S02]  /*4150*/  FMNMX.FTZ R7, R7, R6, !PT ;  /* 0x0000000607077209 */ /* 0x008fe40007810000 */
[----:B------:R-:W-:Y:S01]  /*4160*/  FMNMX.FTZ R6, R222, R2, !PT ;  /* 0x00000002de067209 */ /* 0x000fe20007810000 */
[--C-:B------:R-:W-:Y:S01]  /*4170*/  FFMA.FTZ R2, R36, c[0x0][0x2d0], -R12.reuse ;  /* 0x0000b40024027a23 */ /* 0x100fe2000001080c */
[----:B------:R-:W-:Y:S01]  /*4180*/  FMNMX.FTZ R102, R8, R102, !PT ;  /* 0x0000006608667209 */ /* 0x000fe20007810000 */
[----:B------:R-:W2:Y:S01]  /*4190*/  SHFL.BFLY PT, R10, R7, 0x1, 0x1f ;  /* 0x0c201f00070a7f89 */ /* 0x000ea200000e0000 */
[----:B------:R3:W-:Y:S01]  /*41a0*/  MUFU.EX2 R190, R5 ;  /* 0x0000000500be7308 */ /* 0x0007e20000000800 */
[----:B------:R-:W-:Y:S02]  /*41b0*/  FFMA.FTZ R8, R37, c[0x0][0x2d0], -R12 ;  /* 0x0000b40025087a23 */ /* 0x000fe4000001080c */
[----:B------:R-:W4:Y:S01]  /*41c0*/  SHFL.BFLY PT, R9, R6, 0x2, 0x1f ;  /* 0x0c401f0006097f89 */ /* 0x000f2200000e0000 */
[----:B-1----:R-:W-:Y:S01]  /*41d0*/  IMAD.IADD R0, R150, 0x1, R4 ;  /* 0x0000000196007824 */ /* 0x002fe200078e0204 */
[----:B------:R-:W-:-:S03]  /*41e0*/  @P0 LEA R4, P1, R156, R14, 0x1 ;  /* 0x0000000e9c040211 */ /* 0x000fc600078208ff */
[----:B------:R1:W-:Y:S01]  /*41f0*/  MUFU.EX2 R186, R2 ;  /* 0x0000000200ba7308 */ /* 0x0003e20000000800 */
[----:B------:R-:W-:Y:S02]  /*4200*/  IMAD.MOV.U32 R14, RZ, RZ, R159 ;  /* 0x000000ffff0e7224 */ /* 0x000fe400078e009f */
[----:B------:R-:W-:Y:S01]  /*4210*/  IMAD.SHL.U32 R209, R0, 0x2, RZ ;  /* 0x0000000200d17824 */ /* 0x000fe200078e00ff */
[----:B---3--:R-:W-:-:S03]  /*4220*/  @P0 LEA.HI.X R5, R156, R15, R158, 0x1, P1 ;  /* 0x0000000f9c050211 */ /* 0x008fc600008f0c9e */
[----:B------:R-:W-:Y:S01]  /*4230*/  IMAD R210, R3, 0x2, R209 ;  /* 0x0000000203d27824 */ /* 0x000fe200078e02d1 */
[C---:B------:R-:W-:Y:S01]  /*4240*/  FSETP.NEU.FTZ.AND P1, PT, R102.reuse, -INF , PT ;  /* 0xff8000006600780b */ /* 0x040fe20003f3d000 */
[----:B------:R3:W5:Y:S01]  /*4250*/  MUFU.EX2 R185, R8 ;  /* 0x0000000800b97308 */ /* 0x0007620000000800 */
[----:B------:R-:W-:Y:S01]  /*4260*/  IMAD.MOV.U32 R15, RZ, RZ, R161 ;  /* 0x000000ffff0f7224 */ /* 0x000fe200078e00a1 */
[----:B------:R4:W-:Y:S01]  /*4270*/  @P0 LDGSTS.E.BYPASS.LTC128B.128 [R226+0x3900], [R4.64], !P6 ;  /* 0x0390000004e20fae */ /* 0x0009e2000f101d46 */
[----:B--2---:R-:W-:Y:S01]  /*4280*/  FMNMX.FTZ R105, R7, R10, !PT ;  /* 0x0000000a07697209 */ /* 0x004fe20007810000 */
[----:B-1----:R-:W-:Y:S02]  /*4290*/  FMUL.FTZ R2, R102, c[0x0][0x2d0] ;  /* 0x0000b40066027a20 */ /* 0x002fe40000410000 */
[----:B------:R4:W-:Y:S03]  /*42a0*/  @P0 LDGSTS.E.BYPASS.LTC128B.128 [R226+0x4900], [R4.64+0x40], !P5 ;  /* 0x0490004004e20fae */ /* 0x0009e6000e901d46 */
[----:B------:R-:W-:Y:S01]  /*42b0*/  FSEL R2, R2, RZ, P1 ;  /* 0x000000ff02027208 */ /* 0x000fe20000800000 */
[----:B------:R4:W-:Y:S01]  /*42c0*/  @P0 LDGSTS.E.BYPASS.LTC128B.128 [R226+0x5900], [R4.64+0x80], !P4 ;  /* 0x0590008004e20fae */ /* 0x0009e2000e101d46 */
[----:B------:R-:W-:-:S03]  /*42d0*/  FSETP.NEU.FTZ.AND P0, PT, R105, -INF , PT ;  /* 0xff8000006900780b */ /* 0x000fc60003f1d000 */
[--C-:B------:R-:W-:Y:S01]  /*42e0*/  FFMA.FTZ R0, R17, c[0x0][0x2d0], -R2.reuse ;  /* 0x0000b40011007a23 */ /* 0x100fe20000010802 */
[----:B------:R-:W-:Y:S01]  /*42f0*/  LDSM.16.MT88.4 R24, [R209+0x100] ;  /* 0x00010000d118783b */ /* 0x000fe20000004200 */
[--C-:B---3--:R-:W-:Y:S02]  /*4300*/  FFMA.FTZ R8, R16, c[0x0][0x2d0], -R2.reuse ;  /* 0x0000b40010087a23 */ /* 0x108fe40000010802 */
[----:B------:R1:W-:Y:S01]  /*4310*/  MUFU.EX2 R188, R0 ;  /* 0x0000000000bc7308 */ /* 0x0003e20000000800 */
[--C-:B------:R-:W-:Y:S01]  /*4320*/  FFMA.FTZ R3, R28, c[0x0][0x2d0], -R2.reuse ;  /* 0x0000b4001c037a23 */ /* 0x100fe20000010802 */
[----:B------:R-:W-:Y:S04]  /*4330*/  LDSM.16.MT88.4 R16, [R210+0x100] ;  /* 0x00010000d210783b */ /* 0x000fe80000004200 */
[----:B------:R-:W-:Y:S02]  /*4340*/  LDSM.16.MT88.4 R28, [R210+0x1100] ;  /* 0x00110000d21c783b */ /* 0x000fe40000004200 */
[----:B------:R-:W-:Y:S02]  /*4350*/  MUFU.EX2 R184, R3 ;  /* 0x0000000300b87308 */ /* 0x000fe40000000800 */
[----:B------:R-:W-:Y:S04]  /*4360*/  LDSM.16.MT88.4 R32, [R209+0x2100] ;  /* 0x00210000d120783b */ /* 0x000fe80000004200 */
[----:B------:R-:W-:Y:S01]  /*4370*/  LDSM.16.MT88.4 R36, [R210+0x2100] ;  /* 0x00210000d224783b */ /* 0x000fe20000004200 */
[----:B-1----:R-:W-:Y:S01]  /*4380*/  FFMA.FTZ R0, R20, c[0x0][0x2d0], -R2 ;  /* 0x0000b40014007a23 */ /* 0x002fe20000010802 */
[----:B------:R-:W-:Y:S02]  /*4390*/  MUFU.EX2 R187, R8 ;  /* 0x0000000800bb7308 */ /* 0x000fe40000000800 */
[----:B------:R-:W-:Y:S01]  /*43a0*/  LDSM.16.MT88.4 R20, [R209+0x1100] ;  /* 0x00110000d114783b */ /* 0x000fe20000004200 */
[----:B----4-:R-:W-:-:S02]  /*43b0*/  FMNMX.FTZ R4, R6, R9, !PT ;  /* 0x0000000906047209 */ /* 0x010fc40007810000 */
[----:B-----5:R-:W-:Y:S01]  /*43c0*/  F2FP.PACK_AB R6, R185, R186 ;  /* 0x000000bab906723e */ /* 0x020fe200000000ff */
[----:B------:R-:W0:Y:S02]  /*43d0*/  LDGDEPBAR ;  /* 0x00000000000079af */ /* 0x000e240000000000 */
[----:B------:R1:W2:Y:S02]  /*43e0*/  MUFU.EX2 R252, R0 ;  /* 0x0000000000fc7308 */ /* 0x0002a40000000800 */
[----:B------:R-:W3:Y:S01]  /*43f0*/  SHFL.BFLY PT, R5, R4, 0x1, 0x1f ;  /* 0x0c201f0004057f89 */ /* 0x000ee200000e0000 */
[----:B-1----:R-:W-:Y:S01]  /*4400*/  FMUL.FTZ R0, R105, c[0x0][0x2d0] ;  /* 0x0000b40069007a20 */ /* 0x002fe20000410000 */
[----:B--2---:R-:W-:-:S04]  /*4410*/  F2FP.PACK_AB R7, R184, R252 ;  /* 0x000000fcb807723e */ /* 0x004fc800000000ff */
[----:B------:R-:W-:Y:S02]  /*4420*/  FSEL R0, R0, RZ, P0 ;  /* 0x000000ff00007208 */ /* 0x000fe40000000000 */
[----:B---3--:R-:W-:-:S03]  /*4430*/  FMNMX.FTZ R104, R4, R5, !PT ;  /* 0x0000000504687209 */ /* 0x008fc60007810000 */
[--C-:B------:R-:W-:Y:S01]  /*4440*/  FFMA.FTZ R3, R44, c[0x0][0x2d0], -R0.reuse ;  /* 0x0000b4002c037a23 */ /* 0x100fe20000010800 */
[----:B------:R-:W-:Y:S01]  /*4450*/  F2FP.PACK_AB R4, R190, R189 ;  /* 0x000000bdbe04723e */ /* 0x000fe200000000ff */
[----:B------:R-:W-:Y:S01]  /*4460*/  FFMA.FTZ R8, R48, c[0x0][0x2d0], -R0 ;  /* 0x0000b40030087a23 */ /* 0x000fe20000010800 */
[----:B------:R-:W-:Y:S01]  /*4470*/  FSETP.NEU.FTZ.AND P0, PT, R104, -INF , PT ;  /* 0xff8000006800780b */ /* 0x000fe20003f1d000 */
[----:B------:R1:W-:Y:S01]  /*4480*/  MUFU.EX2 R247, R3 ;  /* 0x0000000300f77308 */ /* 0x0003e20000000800 */
[----:B------:R-:W-:-:S07]  /*4490*/  F2FP.PACK_AB R5, R188, R187 ;  /* 0x000000bbbc05723e */ /* 0x000fce00000000ff */
[----:B------:R2:W-:Y:S01]  /*44a0*/  MUFU.EX2 R249, R8 ;  /* 0x0000000800f97308 */ /* 0x0005e20000000800 */
[----:B------:R-:W-:Y:S01]  /*44b0*/  HMMA.16816.F32 R124, R4, R24, RZ ;  /* 0x00000018047c723c */ /* 0x000fe200000018ff */
[----:B-1----:R-:W-:-:S07]  /*44c0*/  FFMA.FTZ R3, R45, c[0x0][0x2d0], -R0 ;  /* 0x0000b4002d037a23 */ /* 0x002fce0000010800 */
[----:B------:R-:W-:Y:S01]  /*44d0*/  HMMA.16816.F32 R120, R4, R16, RZ ;  /* 0x000000100478723c */ /* 0x000fe200000018ff */
[----:B------:R1:W-:Y:S01]  /*44e0*/  MUFU.EX2 R242, R3 ;  /* 0x0000000300f27308 */ /* 0x0003e20000000800 */
[----:B--2---:R-:W-:-:S06]  /*44f0*/  FFMA.FTZ R8, R49, c[0x0][0x2d0], -R0 ;  /* 0x0000b40031087a23 */ /* 0x004fcc0000010800 */
[C---:B------:R-:W-:Y:S01]  /*4500*/  HMMA.16816.F32 R116, R4.reuse, R20, RZ ;  /* 0x000000140474723c */ /* 0x040fe200000018ff */
[----:B------:R-:W2:Y:S07]  /*4510*/  MUFU.EX2 R250, R8 ;  /* 0x0000000800fa7308 */ /* 0x000eae0000000800 */
[----:B------:R-:W-:Y:S01]  /*4520*/  HMMA.16816.F32 R112, R4, R28, RZ ;  /* 0x0000001c0470723c */ /* 0x000fe200000018ff */
[----:B-1----:R-:W-:-:S05]  /*4530*/  FMUL.FTZ R3, R104, c[0x0][0x2d0] ;  /* 0x0000b40068037a20 */ /* 0x002fca0000410000 */
[----:B------:R-:W-:Y:S02]  /*4540*/  FSEL R3, R3, RZ, P0 ;  /* 0x000000ff03037208 */ /* 0x000fe40000000000 */
[----:B------:R-:W-:Y:S01]  /*4550*/  HMMA.16816.F32 R108, R4, R32, RZ ;  /* 0x00000020046c723c */ /* 0x000fe200000018ff */
[----:B--2---:R-:W-:Y:S02]  /*4560*/  F2FP.PACK_AB R10, R250, R249 ;  /* 0x000000f9fa0a723e */ /* 0x004fe400000000ff */
[----:B------:R-:W-:-:S04]  /*4570*/  FFMA.FTZ R8, R42, c[0x0][0x2d0], -R3 ;  /* 0x0000b4002a087a23 */ /* 0x000fc80000010803 */
[----:B------:R1:W-:Y:S01]  /*4580*/  MUFU.EX2 R239, R8 ;  /* 0x0000000800ef7308 */ /* 0x0003e20000000800 */
[C---:B------:R-:W-:Y:S08]  /*4590*/  HMMA.16816.F32 R96, R4.reuse, R36, RZ ;  /* 0x000000240460723c */ /* 0x040ff000000018ff */
[----:B------:R-:W-:Y:S01]  /*45a0*/  HMMA.16816.F32 R88, R4, R26, RZ ;  /* 0x0000001a0458723c */ /* 0x000fe200000018ff */
[----:B-1----:R-:W-:-:S07]  /*45b0*/  FFMA.FTZ R8, R41, c[0x0][0x2d0], -R3 ;  /* 0x0000b40029087a23 */ /* 0x002fce0000010803 */
[C---:B------:R-:W-:Y:S01]  /*45c0*/  HMMA.16816.F32 R84, R4.reuse, R18, RZ ;  /* 0x000000120454723c */ /* 0x040fe200000018ff */
[----:B------:R1:W2:Y:S07]  /*45d0*/  MUFU.EX2 R238, R8 ;  /* 0x0000000800ee7308 */ /* 0x0002ae0000000800 */
[C---:B------:R-:W-:Y:S08]  /*45e0*/  HMMA.16816.F32 R80, R4.reuse, R22, RZ ;  /* 0x000000160450723c */ /* 0x040ff000000018ff */
[----:B------:R-:W-:Y:S01]  /*45f0*/  HMMA.16816.F32 R76, R4, R30, RZ ;  /* 0x0000001e044c723c */ /* 0x000fe200000018ff */
[----:B-1----:R-:W-:Y:S01]  /*4600*/  FFMA.FTZ R8, R43, c[0x0][0x2d0], -R3 ;  /* 0x0000b4002b087a23 */ /* 0x002fe20000010803 */
[----:B--2---:R-:W-:-:S03]  /*4610*/  F2FP.PACK_AB R9, R238, R239 ;  /* 0x000000efee09723e */ /* 0x004fc600000000ff */
[----:B------:R1:W-:Y:S03]  /*4620*/  MUFU.EX2 R241, R8 ;  /* 0x0000000800f17308 */ /* 0x0003e60000000800 */
[C---:B------:R-:W-:Y:S08]  /*4630*/  HMMA.16816.F32 R72, R4.reuse, R34, RZ ;  /* 0x000000220448723c */ /* 0x040ff000000018ff */
[----:B------:R-:W-:Y:S01]  /*4640*/  HMMA.16816.F32 R64, R4, R38, RZ ;  /* 0x000000260440723c */ /* 0x000fe200000018ff */
[----:B-1----:R-:W-:-:S06]  /*4650*/  FFMA.FTZ R8, R40, c[0x0][0x2d0], -R3 ;  /* 0x0000b40028087a23 */ /* 0x002fcc0000010803 */
[----:B------:R-:W-:Y:S01]  /*4660*/  FFMA.FTZ R4, R52, c[0x0][0x2d0], -R12 ;  /* 0x0000b40034047a23 */ /* 0x000fe2000001080c */
[----:B------:R-:W-:Y:S01]  /*4670*/  LDSM.16.MT88.4 R40, [R210+0x2500] ;  /* 0x00250000d228783b */ /* 0x000fe20000004200 */
[----:B------:R1:W2:Y:S08]  /*4680*/  MUFU.EX2 R246, R8 ;  /* 0x0000000800f67308 */ /* 0x0002b00000000800 */
[----:B------:R3:W-:Y:S01]  /*4690*/  MUFU.EX2 R240, R4 ;  /* 0x0000000400f07308 */ /* 0x0007e20000000800 */
[----:B-1----:R-:W-:-:S02]  /*46a0*/  F2FP.PACK_AB R8, R242, R247 ;  /* 0x000000f7f208723e */ /* 0x002fc400000000ff */
[----:B--2---:R-:W-:Y:S01]  /*46b0*/  F2FP.PACK_AB R11, R246, R241 ;  /* 0x000000f1f60b723e */ /* 0x004fe200000000ff */
[----:B---3--:R-:W-:-:S06]  /*46c0*/  FFMA.FTZ R4, R56, c[0x0][0x2d0], -R12 ;  /* 0x0000b40038047a23 */ /* 0x008fcc000001080c */
[C---:B------:R-:W-:Y:S01]  /*46d0*/  HMMA.16816.F32 R68, R8.reuse, R24, RZ ;  /* 0x000000180844723c */ /* 0x040fe200000018ff */
[----:B------:R1:W-:Y:S07]  /*46e0*/  MUFU.EX2 R245, R4 ;  /* 0x0000000400f57308 */ /* 0x0003ee0000000800 */
        /* <DEDUP_REMOVED lines=10> */
[----:B------:R-:W-:Y:S01]  /*4790*/  LDSM.16.MT88.4 R20, [R210+0x500] ;  /* 0x00050000d214783b */ /* 0x000fe20000004200 */
[----:B------:R1:W3:Y:S06]  /*47a0*/  MUFU.EX2 R243, R4 ;  /* 0x0000000400f37308 */ /* 0x0002ec0000000800 */
[C---:B------:R-:W-:Y:S08]  /*47b0*/  HMMA.16816.F32 R52, R8.reuse, R28, RZ ;  /* 0x0000001c0834723c */ /* 0x040ff000000018ff */
[----:B------:R-:W-:Y:S01]  /*47c0*/  HMMA.16816.F32 R144, R8, R30, RZ ;  /* 0x0000001e0890723c */ /* 0x000fe200000018ff */
[----:B------:R-:W4:Y:S01]  /*47d0*/  LDSM.16.MT88.4 R28, [R210+0x1500] ;  /* 0x00150000d21c783b */ /* 0x000f220000004200 */
[----:B-1----:R-:W-:Y:S01]  /*47e0*/  FFMA.FTZ R4, R50, c[0x0][0x2d0], -R2 ;  /* 0x0000b40032047a23 */ /* 0x002fe20000010802 */
[----:B---3--:R-:W-:-:S03]  /*47f0*/  F2FP.PACK_AB R6, R243, R244 ;  /* 0x000000f4f306723e */ /* 0x008fc600000000ff */
[----:B------:R1:W-:Y:S02]  /*4800*/  MUFU.EX2 R230, R4 ;  /* 0x0000000400e67308 */ /* 0x0003e40000000800 */
[C---:B------:R-:W-:Y:S08]  /*4810*/  HMMA.16816.F32 R156, R8.reuse, R34, RZ ;  /* 0x00000022089c723c */ /* 0x040ff000000018ff */
[----:B------:R-:W-:Y:S01]  /*4820*/  HMMA.16816.F32 R44, R8, R36, RZ ;  /* 0x00000024082c723c */ /* 0x000fe200000018ff */
[----:B-1----:R-:W-:-:S07]  /*4830*/  FFMA.FTZ R4, R51, c[0x0][0x2d0], -R2 ;  /* 0x0000b40033047a23 */ /* 0x002fce0000010802 */
[C---:B------:R-:W-:Y:S01]  /*4840*/  HMMA.16816.F32 R160, R8.reuse, R38, RZ ;  /* 0x0000002608a0723c */ /* 0x040fe200000018ff */
[----:B------:R-:W-:Y:S01]  /*4850*/  LDSM.16.MT88.4 R36, [R210+0x2900] ;  /* 0x00290000d224783b */ /* 0x000fe20000004200 */
[----:B------:R1:W3:Y:S06]  /*4860*/  MUFU.EX2 R235, R4 ;  /* 0x0000000400eb7308 */ /* 0x0002ec0000000800 */
[----:B------:R-:W-:Y:S01]  /*4870*/  HMMA.16816.F32 R48, R8, R32, RZ ;  /* 0x000000200830723c */ /* 0x000fe200000018ff */
[----:B------:R-:W5:Y:S06]  /*4880*/  LDSM.16.MT88.4 R32, [R209+0x2500] ;  /* 0x00250000d120783b */ /* 0x000f6c0000004200 */
[----:B------:R-:W-:-:S02]  /*4890*/  FFMA.FTZ R8, R138, c[0x0][0x2d0], -R0 ;  /* 0x0000b4008a087a23 */ /* 0x000fc40000010800 */
[----:B------:R-:W-:Y:S02]  /*48a0*/  IMAD.MOV.U32 R11, RZ, RZ, R187 ;  /* 0x000000ffff0b7224 */ /* 0x000fe400078e00bb */
[----:B------:R2:W-:Y:S01]  /*48b0*/  MUFU.EX2 R217, R8 ;  /* 0x0000000800d97308 */ /* 0x0005e20000000800 */
[----:B-1----:R-:W-:Y:S01]  /*48c0*/  FFMA.FTZ R4, R100, c[0x0][0x2d0], -R2 ;  /* 0x0000b40064047a23 */ /* 0x002fe20000010802 */
[----:B---3--:R-:W-:Y:S01]  /*48d0*/  F2FP.PACK_AB R5, R235, R230 ;  /* 0x000000e6eb05723e */ /* 0x008fe200000000ff */
[----:B------:R-:W-:Y:S02]  /*48e0*/  IMAD.MOV.U32 R10, RZ, RZ, R186 ;  /* 0x000000ffff0a7224 */ /* 0x000fe400078e00ba */
[----:B------:R-:W-:-:S03]  /*48f0*/  IMAD.MOV.U32 R9, RZ, RZ, R188 ;  /* 0x000000ffff097224 */ /* 0x000fc600078e00bc */
[----:B------:R1:W-:Y:S01]  /*4900*/  MUFU.EX2 R234, R4 ;  /* 0x0000000400ea7308 */ /* 0x0003e20000000800 */
[----:B--2---:R-:W-:-:S07]  /*4910*/  FFMA.FTZ R8, R101, c[0x0][0x2d0], -R0 ;  /* 0x0000b40065087a23 */ /* 0x004fce0000010800 */
[----:B------:R2:W-:Y:S01]  /*4920*/  MUFU.EX2 R215, R8 ;  /* 0x0000000800d77308 */ /* 0x0005e20000000800 */
[----:B-1----:R-:W-:-:S07]  /*4930*/  FFMA.FTZ R4, R106, c[0x0][0x2d0], -R2 ;  /* 0x0000b4006a047a23 */ /* 0x002fce0000010802 */
[----:B------:R1:W3:Y:S01]  /*4940*/  MUFU.EX2 R233, R4 ;  /* 0x0000000400e97308 */ /* 0x0002e20000000800 */
[----:B--2---:R-:W-:-:S07]  /*4950*/  FFMA.FTZ R8, R95, c[0x0][0x2d0], -R3 ;  /* 0x0000b4005f087a23 */ /* 0x004fce0000010803 */
[----:B------:R2:W-:Y:S01]  /*4960*/  MUFU.EX2 R207, R8 ;  /* 0x0000000800cf7308 */ /* 0x0005e20000000800 */
[----:B-1----:R-:W-:Y:S01]  /*4970*/  FFMA.FTZ R4, R136, c[0x0][0x2d0], -R0 ;  /* 0x0000b40088047a23 */ /* 0x002fe20000010800 */
[----:B---3--:R-:W-:-:S06]  /*4980*/  F2FP.PACK_AB R7, R233, R234 ;  /* 0x000000eae907723e */ /* 0x008fcc00000000ff */
[----:B------:R1:W-:Y:S01]  /*4990*/  MUFU.EX2 R220, R4 ;  /* 0x0000000400dc7308 */ /* 0x0003e20000000800 */
[----:B--2---:R-:W-:-:S07]  /*49a0*/  FFMA.FTZ R8, R94, c[0x0][0x2d0], -R3 ;  /* 0x0000b4005e087a23 */ /* 0x004fce0000010803 */
[----:B------:R2:W-:Y:S01]  /*49b0*/  MUFU.EX2 R214, R8 ;  /* 0x0000000800d67308 */ /* 0x0005e20000000800 */
[----:B-1----:R-:W-:-:S07]  /*49c0*/  FFMA.FTZ R4, R137, c[0x0][0x2d0], -R0 ;  /* 0x0000b40089047a23 */ /* 0x002fce0000010800 */
[----:B------:R1:W3:Y:S01]  /*49d0*/  MUFU.EX2 R219, R4 ;  /* 0x0000000400db7308 */ /* 0x0002e20000000800 */
[----:B--2---:R-:W-:-:S07]  /*49e0*/  FFMA.FTZ R8, R93, c[0x0][0x2d0], -R3 ;  /* 0x0000b4005d087a23 */ /* 0x004fce0000010803 */
[----:B------:R2:W-:Y:S01]  /*49f0*/  MUFU.EX2 R206, R8 ;  /* 0x0000000800ce7308 */ /* 0x0005e20000000800 */
[----:B-1----:R-:W-:-:S07]  /*4a00*/  F2FP.PACK_AB R4, R245, R240 ;  /* 0x000000f0f504723e */ /* 0x002fce00000000ff */
[----:B------:R-:W-:Y:S01]  /*4a10*/  HMMA.16816.F32 R168, R4, R24, R124 ;  /* 0x0000001804a8723c */ /* 0x000fe2000000187c */
[----:B--2---:R-:W-:-:S07]  /*4a20*/  FFMA.FTZ R8, R92, c[0x0][0x2d0], -R3 ;  /* 0x0000b4005c087a23 */ /* 0x004fce0000010803 */
[C---:B----4-:R-:W-:Y:S01]  /*4a30*/  HMMA.16816.F32 R124, R4.reuse, R28, R112 ;  /* 0x0000001c047c723c */ /* 0x050fe20000001870 */
[----:B------:R1:W2:Y:S07]  /*4a40*/  MUFU.EX2 R205, R8 ;  /* 0x0000000800cd7308 */ /* 0x0002ae0000000800 */
[C---:B------:R-:W-:Y:S08]  /*4a50*/  HMMA.16816.F32 R164, R4.reuse, R20, R120 ;  /* 0x0000001404a4723c */ /* 0x040ff00000001878 */
[----:B-----5:R-:W-:Y:S01]  /*4a60*/  HMMA.16816.F32 R112, R4, R32, R108 ;  /* 0x000000200470723c */ /* 0x020fe2000000186c */
[----:B-1----:R-:W-:-:S04]  /*4a70*/  FFMA.FTZ R8, R179, c[0x0][0x2d0], -R12 ;  /* 0x0000b400b3087a23 */ /* 0x002fc8000001080c */
[----:B------:R1:W-:Y:S03]  /*4a80*/  MUFU.EX2 R203, R8 ;  /* 0x0000000800cb7308 */ /* 0x0003e60000000800 */
[C---:B------:R-:W-:Y:S08]  /*4a90*/  HMMA.16816.F32 R108, R4.reuse, R40, R96 ;  /* 0x00000028046c723c */ /* 0x040ff00000001860 */
[----:B------:R-:W-:Y:S01]  /*4aa0*/  HMMA.16816.F32 R120, R4, R26, R88 ;  /* 0x0000001a0478723c */ /* 0x000fe20000001858 */
[----:B-1----:R-:W-:-:S07]  /*4ab0*/  FFMA.FTZ R8, R182, c[0x0][0x2d0], -R12 ;  /* 0x0000b400b6087a23 */ /* 0x002fce000001080c */
        /* <DEDUP_REMOVED lines=9> */
[----:B------:R-:W-:Y:S01]  /*4b50*/  HMMA.16816.F32 R84, R4, R42, R64 ;  /* 0x0000002a0454723c */ /* 0x000fe20000001840 */
[----:B------:R1:W5:Y:S06]  /*4b60*/  MUFU.EX2 R200, R8 ;  /* 0x0000000800c87308 */ /* 0x00036c0000000800 */
[----:B---3--:R-:W-:Y:S02]  /*4b70*/  F2FP.PACK_AB R4, R219, R220 ;  /* 0x000000dcdb04723e */ /* 0x008fe400000000ff */
[----:B------:R-:W-:Y:S02]  /*4b80*/  F2FP.PACK_AB R6, R215, R217 ;  /* 0x000000d9d706723e */ /* 0x000fe400000000ff */
[----:B------:R-:W-:-:S02]  /*4b90*/  F2FP.PACK_AB R5, R214, R207 ;  /* 0x000000cfd605723e */ /* 0x000fc400000000ff */
[----:B--2---:R-:W-:Y:S01]  /*4ba0*/  F2FP.PACK_AB R7, R205, R206 ;  /* 0x000000cecd07723e */ /* 0x004fe200000000ff */
[----:B-1----:R-:W-:-:S06]  /*4bb0*/  FFMA.FTZ R8, R172, c[0x0][0x2d0], -R2 ;  /* 0x0000b400ac087a23 */ /* 0x002fcc0000010802 */
[C---:B------:R-:W-:Y:S01]  /*4bc0*/  HMMA.16816.F32 R76, R4.reuse, R20, R60 ;  /* 0x00000014044c723c */ /* 0x040fe2000000183c */
[----:B------:R1:W-:Y:S07]  /*4bd0*/  MUFU.EX2 R187, R8 ;  /* 0x0000000800bb7308 */ /* 0x0003ee0000000800 */
[C---:B------:R-:W-:Y:S07]  /*4be0*/  HMMA.16816.F32 R60, R4.reuse, R26, R140 ;  /* 0x0000001a043c723c */ /* 0x040fee000000188c */
[----:B------:R-:W-:Y:S01]  /*4bf0*/  IMAD.MOV.U32 R140, RZ, RZ, R184 ;  /* 0x000000ffff8c7224 */ /* 0x000fe200078e00b8 */
[----:B------:R-:W-:Y:S01]  /*4c00*/  HMMA.16816.F32 R80, R4, R24, R68 ;  /* 0x000000180450723c */ /* 0x000fe20000001844 */
[----:B-1----:R-:W-:Y:S01]  /*4c10*/  FFMA.FTZ R8, R173, c[0x0][0x2d0], -R2 ;  /* 0x0000b400ad087a23 */ /* 0x002fe20000010802 */
[----:B------:R-:W1:Y:S01]  /*4c20*/  LDSM.16.MT88.4 R24, [R209+0x900] ;  /* 0x00090000d118783b */ /* 0x000e620000004200 */
[----:B------:R-:W-:-:S02]  /*4c30*/  IMAD.MOV.U32 R141, RZ, RZ, R185 ;  /* 0x000000ffff8d7224 */ /* 0x000fc400078e00b9 */
[----:B------:R2:W3:Y:S01]  /*4c40*/  MUFU.EX2 R186, R8 ;  /* 0x0000000800ba7308 */ /* 0x0004e20000000800 */
[----:B------:R-:W-:Y:S02]  /*4c50*/  IMAD.MOV.U32 R143, RZ, RZ, R190 ;  /* 0x000000ffff8f7224 */ /* 0x000fe400078e00be */
[----:B------:R-:W-:Y:S01]  /*4c60*/  HMMA.16816.F32 R72, R4, R16, R56 ;  /* 0x000000100448723c */ /* 0x000fe20000001838 */
[----:B------:R-:W-:-:S07]  /*4c70*/  IMAD.MOV.U32 R142, RZ, RZ, R189 ;  /* 0x000000ffff8e7224 */ /* 0x000fce00078e00bd */
[----:B------:R-:W-:Y:S01]  /*4c80*/  HMMA.16816.F32 R68, R4, R28, R52 ;  /* 0x0000001c0444723c */ /* 0x000fe20000001834 */
[----:B--2---:R-:W-:-:S07]  /*4c90*/  FFMA.FTZ R8, R175, c[0x0][0x2d0], -R2 ;  /* 0x0000b400af087a23 */ /* 0x004fce0000010802 */
[C---:B------:R-:W-:Y:S01]  /*4ca0*/  HMMA.16816.F32 R64, R4.reuse, R32, R48 ;  /* 0x000000200440723c */ /* 0x040fe20000001830 */
[----:B------:R2:W-:Y:S07]  /*4cb0*/  MUFU.EX2 R184, R8 ;  /* 0x0000000800b87308 */ /* 0x0005ee0000000800 */
[C---:B------:R-:W-:Y:S08]  /*4cc0*/  HMMA.16816.F32 R196, R4.reuse, R40, R44 ;  /* 0x0000002804c4723c */ /* 0x040ff0000000182c */
[C---:B------:R-:W-:Y:S01]  /*4cd0*/  HMMA.16816.F32 R52, R4.reuse, R22, R132 ;  /* 0x000000160434723c */ /* 0x040fe20000001884 */
[----:B--2---:R-:W-:Y:S01]  /*4ce0*/  FFMA.FTZ R8, R176, c[0x0][0x2d0], -R2 ;  /* 0x0000b400b0087a23 */ /* 0x004fe20000010802 */
[----:B------:R-:W-:Y:S03]  /*4cf0*/  LDSM.16.MT88.4 R20, [R209+0x1900] ;  /* 0x00190000d114783b */ /* 0x000fe60000004200 */
[----:B------:R2:W1:Y:S03]  /*4d00*/  MUFU.EX2 R185, R8 ;  /* 0x0000000800b97308 */ /* 0x0004660000000800 */
[C---:B------:R-:W-:Y:S01]  /*4d10*/  HMMA.16816.F32 R48, R4.reuse, R18, R128 ;  /* 0x000000120430723c */ /* 0x040fe20000001880 */
[----:B------:R-:W1:Y:S07]  /*4d20*/  LDSM.16.MT88.4 R16, [R210+0x900] ;  /* 0x00090000d210783b */ /* 0x000e6e0000004200 */
[----:B------:R-:W-:Y:S01]  /*4d30*/  HMMA.16816.F32 R44, R4, R30, R144 ;  /* 0x0000001e042c723c */ /* 0x000fe20000001890 */
[----:B------:R-:W1:Y:S01]  /*4d40*/  LDSM.16.MT88.4 R28, [R210+0x1900] ;  /* 0x00190000d21c783b */ /* 0x000e620000004200 */
[----:B--2---:R-:W-:-:S03]  /*4d50*/  FFMA.FTZ R8, R174, c[0x0][0x2d0], -R0 ;  /* 0x0000b400ae087a23 */ /* 0x004fc60000010800 */
[----:B------:R-:W-:Y:S03]  /*4d60*/  LDSM.16.MT88.4 R172, [R210+0x1d00] ;  /* 0x001d0000d2ac783b */ /* 0x000fe60000004200 */
[C---:B------:R-:W-:Y:S01]  /*4d70*/  HMMA.16816.F32 R56, R4.reuse, R34, R156 ;  /* 0x000000220438723c */ /* 0x040fe2000000189c */
[----:B------:R2:W-:Y:S01]  /*4d80*/  MUFU.EX2 R179, R8 ;  /* 0x0000000800b37308 */ /* 0x0005e20000000800 */
[----:B------:R-:W1:Y:S04]  /*4d90*/  LDSM.16.MT88.4 R32, [R209+0x2900] ;  /* 0x00290000d120783b */ /* 0x000e680000004200 */
[----:B------:R-:W1:Y:S02]  /*4da0*/  LDSM.16.MT88.4 R156, [R209+0x1d00] ;  /* 0x001d0000d19c783b */ /* 0x000e640000004200 */
[----:B------:R-:W-:Y:S07]  /*4db0*/  HMMA.16816.F32 R40, R4, R42, R160 ;  /* 0x0000002a0428723c */ /* 0x000fee00000018a0 */
[----:B----4-:R-:W-:Y:S01]  /*4dc0*/  F2FP.PACK_AB R4, R202, R203 ;  /* 0x000000cbca04723e */ /* 0x010fe200000000ff */
[----:B--2---:R-:W-:Y:S01]  /*4dd0*/  FFMA.FTZ R8, R177, c[0x0][0x2d0], -R0 ;  /* 0x0000b400b1087a23 */ /* 0x004fe20000010800 */
[----:B-----5:R-:W-:-:S02]  /*4de0*/  F2FP.PACK_AB R6, R200, R201 ;  /* 0x000000c9c806723e */ /* 0x020fc400000000ff */
[----:B---3--:R-:W-:Y:S01]  /*4df0*/  F2FP.PACK_AB R5, R186, R187 ;  /* 0x000000bbba05723e */ /* 0x008fe200000000ff */
[----:B------:R2:W3:Y:S01]  /*4e00*/  MUFU.EX2 R176, R8 ;  /* 0x0000000800b07308 */ /* 0x0004e20000000800 */
[----:B-1----:R-:W-:-:S07]  /*4e10*/  F2FP.PACK_AB R7, R185, R184 ;  /* 0x000000b8b907723e */ /* 0x002fce00000000ff */
[----:B------:R-:W-:Y:S01]  /*4e20*/  HMMA.16816.F32 R116, R4, R24, R168 ;  /* 0x000000180474723c */ /* 0x000fe200000018a8 */
[----:B--2---:R-:W-:-:S07]  /*4e30*/  FFMA.FTZ R8, R178, c[0x0][0x2d0], -R0 ;  /* 0x0000b400b2087a23 */ /* 0x004fce0000010800 */
[C---:B------:R-:W-:Y:S01]  /*4e40*/  HMMA.16816.F32 R192, R4.reuse, R36, R108 ;  /* 0x0000002404c0723c */ /* 0x040fe2000000186c */
[----:B------:R1:W-:Y:S07]  /*4e50*/  MUFU.EX2 R177, R8 ;  /* 0x0000000800b17308 */ /* 0x0003ee0000000800 */
[C---:B------:R-:W-:Y:S08]  /*4e60*/  HMMA.16816.F32 R164, R4.reuse, R16, R164 ;  /* 0x0000001004a4723c */ /* 0x040ff000000018a4 */
[----:B------:R-:W-:Y:S01]  /*4e70*/  HMMA.16816.F32 R148, R4, R20, R148 ;  /* 0x000000140494723c */ /* 0x000fe20000001894 */
[----:B-1----:R-:W-:-:S04]  /*4e80*/  FFMA.FTZ R8, R180, c[0x0][0x2d0], -R0 ;  /* 0x0000b400b4087a23 */ /* 0x002fc80000010800 */
[----:B------:R1:W2:Y:S03]  /*4e90*/  MUFU.EX2 R178, R8 ;  /* 0x0000000800b27308 */ /* 0x0002a60000000800 */
[C---:B------:R-:W-:Y:S01]  /*4ea0*/  HMMA.16816.F32 R180, R4.reuse, R28, R124 ;  /* 0x0000001c04b4723c */ /* 0x040fe2000000187c */
[----:B------:R-:W-:Y:S07]  /*4eb0*/  LDSM.16.MT88.4 R124, [R209+0xd00] ;  /* 0x000d0000d17c783b */ /* 0x000fee0000004200 */
[----:B------:R-:W-:Y:S01]  /*4ec0*/  HMMA.16816.F32 R188, R4, R32, R112 ;  /* 0x0000002004bc723c */ /* 0x000fe20000001870 */
[----:B-1----:R-:W-:-:S07]  /*4ed0*/  FFMA.FTZ R8, R155, c[0x0][0x2d0], -R3 ;  /* 0x0000b4009b087a23 */ /* 0x002fce0000010803 */
[C---:B------:R-:W-:Y:S01]  /*4ee0*/  HMMA.16816.F32 R120, R4.reuse, R26, R120 ;  /* 0x0000001a0478723c */ /* 0x040fe20000001878 */
[----:B------:R1:W-:Y:S07]  /*4ef0*/  MUFU.EX2 R107, R8 ;  /* 0x00000008006b7308 */ /* 0x0003ee0000000800 */
[C---:B------:R-:W-:Y:S08]  /*4f00*/  HMMA.16816.F32 R136, R4.reuse, R18, R136 ;  /* 0x000000120488723c */ /* 0x040ff00000001888 */
        /* <DEDUP_REMOVED lines=9> */
[----:B--2---:R-:W-:Y:S02]  /*4fa0*/  F2FP.PACK_AB R6, R178, R177 ;  /* 0x000000b1b206723e */ /* 0x004fe400000000ff */
[----:B----4-:R-:W-:Y:S01]  /*4fb0*/  F2FP.PACK_AB R5, R106, R107 ;  /* 0x0000006b6a05723e */ /* 0x010fe200000000ff */
[----:B-1----:R-:W-:-:S04]  /*4fc0*/  FFMA.FTZ R8, R152, c[0x0][0x2d0], -R3 ;  /* 0x0000b40098087a23 */ /* 0x002fc80000010803 */
[----:B------:R-:W1:Y:S02]  /*4fd0*/  MUFU.EX2 R100, R8 ;  /* 0x0000000800647308 */ /* 0x000e640000000800 */
[----:B-1----:R-:W-:Y:S01]  /*4fe0*/  F2FP.PACK_AB R7, R100, R101 ;  /* 0x000000656407723e */ /* 0x002fe200000000ff */
[----:B------:R-:W-:Y:S02]  /*4ff0*/  FFMA.FTZ R8, R248, c[0x0][0x2d0], -R12 ;  /* 0x0000b400f8087a23 */ /* 0x000fe4000001080c */
[----:B------:R-:W-:-:S04]  /*5000*/  IMAD.MOV.U32 R248, RZ, RZ, R143 ;  /* 0x000000fffff87224 */ /* 0x000fc800078e008f */
[C---:B------:R-:W-:Y:S07]  /*5010*/  HMMA.16816.F32 R160, R4.reuse, R26, R60 ;  /* 0x0000001a04a0723c */ /* 0x040fee000000183c */
[----:B------:R-:W-:Y:S01]  /*5020*/  IMAD.MOV.U32 R27, RZ, RZ, R14 ;  /* 0x000000ffff1b7224 */ /* 0x000fe200078e000e */
[C---:B------:R-:W-:Y:S01]  /*5030*/  HMMA.16816.F32 R60, R4.reuse, R18, R52 ;  /* 0x00000012043c723c */ /* 0x040fe20000001834 */
[----:B------:R1:W-:Y:S06]  /*5040*/  MUFU.EX2 R52, R8 ;  /* 0x0000000800347308 */ /* 0x0003ec0000000800 */
[----:B------:R-:W-:Y:S01]  /*5050*/  IMAD.MOV.U32 R53, RZ, RZ, R142 ;  /* 0x000000ffff357224 */ /* 0x000fe200078e008e */
[----:B------:R-:W-:Y:S01]  /*5060*/  HMMA.16816.F32 R112, R4, R24, R80 ;  /* 0x000000180470723c */ /* 0x000fe20000001850 */
[----:B------:R-:W2:Y:S01]  /*5070*/  LDSM.16.MT88.4 R80, [R209+0x2d00] ;  /* 0x002d0000d150783b */ /* 0x000ea20000004200 */
[----:B------:R-:W-:-:S02]  /*5080*/  IMAD.MOV.U32 R54, RZ, RZ, R141 ;  /* 0x000000ffff367224 */ /* 0x000fc400078e008d */
[----:B------:R-:W-:Y:S02]  /*5090*/  IMAD.MOV.U32 R55, RZ, RZ, R140 ;  /* 0x000000ffff377224 */ /* 0x000fe400078e008c */
[----:B------:R-:W-:Y:S02]  /*50a0*/  LDSM.16.MT88.4 R140, [R210+0xd00] ;  /* 0x000d0000d28c783b */ /* 0x000fe40000004200 */
[C---:B------:R-:W-:Y:S01]  /*50b0*/  HMMA.16816.F32 R48, R4.reuse, R22, R48 ;  /* 0x000000160430723c */ /* 0x040fe20000001830 */
[--C-:B-1----:R-:W-:Y:S02]  /*50c0*/  FFMA.FTZ R8, R251, c[0x0][0x2d0], -R12.reuse ;  /* 0x0000b400fb087a23 */ /* 0x102fe4000001080c */
[----:B------:R-:W-:Y:S02]  /*50d0*/  IMAD.MOV.U32 R251, RZ, RZ, R15 ;  /* 0x000000fffffb7224 */ /* 0x000fe400078e000f */
        /* <DEDUP_REMOVED lines=15> */
[----:B------:R-:W-:Y:S01]  /*51d0*/  HMMA.16816.F32 R40, R4, R38, R40 ;  /* 0x000000260428723c */ /* 0x000fe20000001828 */
[----:B------:R1:W-:Y:S01]  /*51e0*/  MUFU.EX2 R23, R8 ;  /* 0x0000000800177308 */ /* 0x0003e20000000800 */
[----:B------:R-:W3:Y:S01]  /*51f0*/  LDSM.16.MT88.4 R4, [R210+0x2d00] ;  /* 0x002d0000d204783b */ /* 0x000ee20000004200 */
[C---:B------:R-:W-:Y:S01]  /*5200*/  IADD3 R221, R213.reuse, 0x1000, RZ ;  /* 0x00001000d5dd7810 */ /* 0x040fe20007ffe0ff */
[----:B-1----:R-:W-:Y:S01]  /*5210*/  FFMA.FTZ R8, R224, c[0x0][0x2d0], -R2 ;  /* 0x0000b400e0087a23 */ /* 0x002fe20000010802 */
[----:B------:R-:W-:-:S04]  /*5220*/  IADD3 R224, R213, 0x400, RZ ;  /* 0x00000400d5e07810 */ /* 0x000fc80007ffe0ff */
[----:B------:R1:W4:Y:S02]  /*5230*/  MUFU.EX2 R22, R8 ;  /* 0x0000000800167308 */ /* 0x0003240000000800 */
[--C-:B-1----:R-:W-:Y:S01]  /*5240*/  FFMA.FTZ R8, R223, c[0x0][0x2d0], -R2.reuse ;  /* 0x0000b400df087a23 */ /* 0x102fe20000010802 */
[----:B----4-:R-:W-:Y:S01]  /*5250*/  F2FP.PACK_AB R93, R22, R23 ;  /* 0x00000017165d723e */ /* 0x010fe200000000ff */
[----:B------:R-:W-:Y:S01]  /*5260*/  FFMA.FTZ R2, R227, c[0x0][0x2d0], -R2 ;  /* 0x0000b400e3027a23 */ /* 0x000fe20000010802 */
[----:B------:R-:W-:-:S03]  /*5270*/  IADD3 R223, R213, 0x800, RZ ;  /* 0x00000800d5df7810 */ /* 0x000fc60007ffe0ff */
[----:B------:R1:W-:Y:S08]  /*5280*/  MUFU.EX2 R20, R8 ;  /* 0x0000000800147308 */ /* 0x0003f00000000800 */
[----:B------:R4:W5:Y:S01]  /*5290*/  MUFU.EX2 R21, R2 ;  /* 0x0000000200157308 */ /* 0x0009620000000800 */
[----:B-1----:R-:W-:Y:S02]  /*52a0*/  FADD.FTZ R8, R239, R238 ;  /* 0x000000eeef087221 */ /* 0x002fe40000010000 */
[----:B----4-:R-:W-:Y:S01]  /*52b0*/  FFMA.FTZ R2, R225, c[0x0][0x2d0], -R0 ;  /* 0x0000b400e1027a23 */ /* 0x010fe20000010800 */
[----:B-----5:R-:W-:-:S04]  /*52c0*/  F2FP.PACK_AB R95, R21, R20 ;  /* 0x00000014155f723e */ /* 0x020fc800000000ff */
[----:B------:R1:W-:Y:S03]  /*52d0*/  MUFU.EX2 R19, R2 ;  /* 0x0000000200137308 */ /* 0x0003e60000000800 */
[C---:B------:R-:W-:Y:S08]  /*52e0*/  HMMA.16816.F32 R152, R92.reuse, R158, R96 ;  /* 0x0000009e5c98723c */ /* 0x040ff00000001860 */
[----:B--2---:R-:W-:Y:S01]  /*52f0*/  HMMA.16816.F32 R76, R92, R82, R88 ;  /* 0x000000525c4c723c */ /* 0x004fe20000001858 */
[----:B-1----:R-:W-:-:S04]  /*5300*/  FFMA.FTZ R2, R228, c[0x0][0x2d0], -R0 ;  /* 0x0000b400e4027a23 */ /* 0x002fc80000010800 */
[----:B------:R1:W2:Y:S03]  /*5310*/  MUFU.EX2 R18, R2 ;  /* 0x0000000200127308 */ /* 0x0002a60000000800 */
[C---:B---3--:R-:W-:Y:S08]  /*5320*/  HMMA.16816.F32 R88, R92.reuse, R4, R192 ;  /* 0x000000045c58723c */ /* 0x048ff000000018c0 */
[----:B------:R-:W-:Y:S01]  /*5330*/  HMMA.16816.F32 R116, R92, R124, R116 ;  /* 0x0000007c5c74723c */ /* 0x000fe20000001874 */
[--C-:B-1----:R-:W-:Y:S01]  /*5340*/  FFMA.FTZ R2, R229, c[0x0][0x2d0], -R0.reuse ;  /* 0x0000b400e5027a23 */ /* 0x102fe20000010800 */
[----:B--2---:R-:W-:Y:S01]  /*5350*/  F2FP.PACK_AB R96, R18, R19 ;  /* 0x000000131260723e */ /* 0x004fe200000000ff */
[----:B------:R-:W-:-:S05]  /*5360*/  FFMA.FTZ R0, R231, c[0x0][0x2d0], -R0 ;  /* 0x0000b400e7007a23 */ /* 0x000fca0000010800 */
[C---:B------:R-:W-:Y:S01]  /*5370*/  HMMA.16816.F32 R120, R92.reuse, R126, R120 ;  /* 0x0000007e5c78723c */ /* 0x040fe20000001878 */
[----:B------:R-:W-:Y:S07]  /*5380*/  MUFU.EX2 R17, R2 ;  /* 0x0000000200117308 */ /* 0x000fee0000000800 */
        /* <DEDUP_REMOVED lines=9> */
[----:B-1----:R-:W-:Y:S01]  /*5420*/  FFMA.FTZ R0, R216, c[0x0][0x2d0], -R3 ;  /* 0x0000b400d8007a23 */ /* 0x002fe20000010803 */
[----:B------:R-:W-:-:S06]  /*5430*/  IADD3 R216, R213, 0x2400, RZ ;  /* 0x00002400d5d87810 */ /* 0x000fcc0007ffe0ff */
[C---:B------:R-:W-:Y:S01]  /*5440*/  HMMA.16816.F32 R72, R92.reuse, R80, R188 ;  /* 0x000000505c48723c */ /* 0x040fe200000018bc */
[----:B------:R1:W2:Y:S07]  /*5450*/  MUFU.EX2 R13, R0 ;  /* 0x00000000000d7308 */ /* 0x0002ae0000000800 */
[----:B------:R-:W-:Y:S01]  /*5460*/  HMMA.16816.F32 R92, R92, R6, R108 ;  /* 0x000000065c5c723c */ /* 0x000fe2000000186c */
[--C-:B-1----:R-:W-:Y:S01]  /*5470*/  FFMA.FTZ R0, R218, c[0x0][0x2d0], -R3.reuse ;  /* 0x0000b400da007a23 */ /* 0x102fe20000010803 */
[----:B--2---:R-:W-:Y:S01]  /*5480*/  F2FP.PACK_AB R97, R13, R12 ;  /* 0x0000000c0d61723e */ /* 0x004fe200000000ff */
[----:B------:R-:W-:Y:S01]  /*5490*/  FFMA.FTZ R3, R222, c[0x0][0x2d0], -R3 ;  /* 0x0000b400de037a23 */ /* 0x000fe20000010803 */
[C---:B------:R-:W-:Y:S01]  /*54a0*/  IADD3 R222, R213.reuse, 0xc00, RZ ;  /* 0x00000c00d5de7810 */ /* 0x040fe20007ffe0ff */
[----:B------:R1:W-:Y:S01]  /*54b0*/  MUFU.EX2 R14, R0 ;  /* 0x00000000000e7308 */ /* 0x0003e20000000800 */
[----:B------:R-:W-:-:S07]  /*54c0*/  IADD3 R218, R213, 0x1c00, RZ ;  /* 0x00001c00d5da7810 */ /* 0x000fce0007ffe0ff */
[----:B------:R2:W3:Y:S01]  /*54d0*/  MUFU.EX2 R15, R3 ;  /* 0x00000003000f7308 */ /* 0x0004e20000000800 */
[----:B-1----:R-:W-:-:S05]  /*54e0*/  @P2 IMAD.HI.U32 R0, R236, c[0x0][0x2c8], RZ ;  /* 0x0000b200ec002a27 */ /* 0x002fca00078e00ff */
[----:B------:R-:W-:Y:S01]  /*54f0*/  @P2 SHF.R.U32.HI R236, RZ, c[0x0][0x2cc], R0 ;  /* 0x0000b300ffec2a19 */ /* 0x000fe20000011600 */
[----:B--2---:R-:W-:-:S03]  /*5500*/  FADD.FTZ R3, R53, R248 ;  /* 0x000000f835037221 */ /* 0x004fc60000010000 */
[----:B------:R-:W-:Y:S02]  /*5510*/  IADD3 R0, R236, R27, -R251 ;  /* 0x0000001bec007210 */ /* 0x000fe40007ffe8fb */
[----:B---3--:R-:W-:Y:S01]  /*5520*/  F2FP.PACK_AB R99, R15, R14 ;  /* 0x0000000e0f63723e */ /* 0x008fe200000000ff */
[----:B------:R-:W-:Y:S01]  /*5530*/  FADD.FTZ R10, R10, R3 ;  /* 0x000000030a0a7221 */ /* 0x000fe20000010000 */
[----:B------:R-:W-:-:S04]  /*5540*/  SHF.R.S32.HI R2, RZ, 0x1f, R0 ;  /* 0x0000001fff027819 */ /* 0x000fc80000011400 */
[----:B------:R-:W-:Y:S01]  /*5550*/  LEA.HI R27, R2, R0, RZ, 0x6 ;  /* 0x00000000021b7211 */ /* 0x000fe200078f30ff */
        /* <DEDUP_REMOVED lines=13> */
[----:B------:R-:W-:Y:S01]  /*5630*/  IADD3 R220, R213, 0x1400, RZ ;  /* 0x00001400d5dc7810 */ /* 0x000fe20007ffe0ff */
[----:B------:R-:W-:Y:S02]  /*5640*/  FADD.FTZ R3, R207, R3 ;  /* 0x00000003cf037221 */ /* 0x000fe40000010000 */
[----:B------:R-:W-:-:S02]  /*5650*/  FADD.FTZ R4, R240, R2 ;  /* 0x00000002f0047221 */ /* 0x000fc40000010000 */
[----:B------:R-:W-:Y:S01]  /*5660*/  FADD.FTZ R2, R230, R0 ;  /* 0x00000000e6027221 */ /* 0x000fe20000010000 */
[C---:B------:R-:W-:Y:S01]  /*5670*/  HMMA.16816.F32 R160, R96.reuse, R172, R68 ;  /* 0x000000ac60a0723c */ /* 0x040fe20000001844 */
[----:B------:R-:W-:Y:S01]  /*5680*/  FADD.FTZ R0, R219, R5 ;  /* 0x00000005db007221 */ /* 0x000fe20000010000 */
[C---:B------:R-:W-:Y:S01]  /*5690*/  IADD3 R219, R213.reuse, 0x1800, RZ ;  /* 0x00001800d5db7810 */ /* 0x040fe20007ffe0ff */
[----:B------:R-:W-:Y:S01]  /*56a0*/  FADD.FTZ R3, R214, R3 ;  /* 0x00000003d6037221 */ /* 0x000fe20000010000 */
[----:B------:R-:W-:Y:S01]  /*56b0*/  IADD3 R214, R213, 0x2c00, RZ ;  /* 0x00002c00d5d67810 */ /* 0x000fe20007ffe0ff */
[----:B------:R-:W-:Y:S02]  /*56c0*/  FADD.FTZ R4, R245, R4 ;  /* 0x00000004f5047221 */ /* 0x000fe40000010000 */
[----:B------:R-:W-:Y:S01]  /*56d0*/  FADD.FTZ R0, R217, R0 ;  /* 0x00000000d9007221 */ /* 0x000fe20000010000 */
[----:B------:R-:W-:Y:S01]  /*56e0*/  HMMA.16816.F32 R128, R96, R140, R128 ;  /* 0x0000008c6080723c */ /* 0x000fe20000001880 */
[----:B------:R-:W-:Y:S01]  /*56f0*/  FADD.FTZ R5, R235, R2 ;  /* 0x00000002eb057221 */ /* 0x000fe20000010000 */
[----:B------:R-:W-:Y:S01]  /*5700*/  IADD3 R217, R213, 0x2000, RZ ;  /* 0x00002000d5d97810 */ /* 0x000fe20007ffe0ff */
[----:B------:R-:W-:-:S02]  /*5710*/  FADD.FTZ R3, R206, R3 ;  /* 0x00000003ce037221 */ /* 0x000fc40000010000 */
[----:B------:R-:W-:Y:S02]  /*5720*/  FADD.FTZ R4, R244, R4 ;  /* 0x00000004f4047221 */ /* 0x000fe40000010000 */
[----:B------:R-:W-:Y:S01]  /*5730*/  FADD.FTZ R0, R215, R0 ;  /* 0x00000000d7007221 */ /* 0x000fe20000010000 */
[C---:B------:R-:W-:Y:S01]  /*5740*/  HMMA.16816.F32 R144, R96.reuse, R156, R144 ;  /* 0x0000009c6090723c */ /* 0x040fe20000001890 */
[----:B------:R-:W-:Y:S01]  /*5750*/  FADD.FTZ R5, R234, R5 ;  /* 0x00000005ea057221 */ /* 0x000fe20000010000 */
[----:B------:R-:W-:Y:S01]  /*5760*/  IADD3 R215, R213, 0x2800, RZ ;  /* 0x00002800d5d77810 */ /* 0x000fe20007ffe0ff */
        /* <DEDUP_REMOVED lines=28> */
[----:B------:R-:W-:Y:S01]  /*5930*/  HMMA.16816.F32 R96, R96, R6, R40 ;  /* 0x000000066060723c */ /* 0x000fe20000001828 */
[----:B------:R-:W-:Y:S02]  /*5940*/  FADD.FTZ R5, R23, R5 ;  /* 0x0000000517057221 */ /* 0x000fe40000010000 */
[----:B------:R-:W-:Y:S02]  /*5950*/  FADD.FTZ R2, R13, R0 ;  /* 0x000000000d027221 */ /* 0x000fe40000010000 */
[----:B------:R-:W-:Y:S02]  /*5960*/  FADD.FTZ R0, R26, R4 ;  /* 0x000000041a007221 */ /* 0x000fe40000010000 */
[----:B------:R-:W-:Y:S02]  /*5970*/  FADD.FTZ R4, R17, R3 ;  /* 0x0000000311047221 */ /* 0x000fe40000010000 */
[----:B------:R-:W-:-:S02]  /*5980*/  FADD.FTZ R5, R22, R5 ;  /* 0x0000000516057221 */ /* 0x000fc40000010000 */
[----:B------:R-:W-:Y:S02]  /*5990*/  FADD.FTZ R3, R14, R2 ;  /* 0x000000020e037221 */ /* 0x000fe40000010000 */
[----:B------:R-:W-:Y:S01]  /*59a0*/  FADD.FTZ R2, R25, R0 ;  /* 0x0000000019027221 */ /* 0x000fe20000010000 */
[----:B------:R-:W-:Y:S01]  /*59b0*/  SHF.R.S32.HI R0, RZ, 0x6, R27 ;  /* 0x00000006ff007819 */ /* 0x000fe2000001141b */
[----:B------:R-:W-:Y:S02]  /*59c0*/  FADD.FTZ R5, R20, R5 ;  /* 0x0000000514057221 */ /* 0x000fe40000010000 */
[----:B------:R-:W-:Y:S01]  /*59d0*/  FADD.FTZ R6, R16, R4 ;  /* 0x0000000410067221 */ /* 0x000fe20000010000 */
[----:B------:R-:W-:Y:S01]  /*59e0*/  IMNMX R0, RZ, R0, !PT ;  /* 0x00000000ff007217 */ /* 0x000fe20007800200 */
[----:B------:R-:W-:Y:S02]  /*59f0*/  FADD.FTZ R4, R15, R3 ;  /* 0x000000030f047221 */ /* 0x000fe40000010000 */
[----:B------:R-:W-:Y:S01]  /*5a00*/  FADD.FTZ R3, R24, R2 ;  /* 0x0000000218037221 */ /* 0x000fe20000010000 */
[----:B------:R1:W-:Y:S01]  /*5a10*/  STL [R1+0x14], R6 ;  /* 0x0000140601007387 */ /* 0x0003e20000100800 */
[----:B------:R-:W-:Y:S01]  /*5a20*/  FADD.FTZ R2, R21, R5 ;  /* 0x0000000515027221 */ /* 0x000fe20000010000 */
[----:B------:R-:W-:-:S02]  /*5a30*/  ISETP.GE.AND P0, PT, R204, R0, PT ;  /* 0x00000000cc00720c */ /* 0x000fc40003f06270 */
[----:B------:R1:W-:Y:S04]  /*5a40*/  STL [R1+0x18], R4 ;  /* 0x0000180401007387 */ /* 0x0003e80000100800 */
[----:B------:R1:W-:Y:S04]  /*5a50*/  STL [R1+0x40], R0 ;  /* 0x0000400001007387 */ /* 0x0003e80000100800 */
[----:B------:R1:W-:Y:S04]  /*5a60*/  STL [R1+0x1c], R3 ;  /* 0x00001c0301007387 */ /* 0x0003e80000100800 */
[----:B------:R1:W-:Y:S01]  /*5a70*/  STL [R1+0x20], R2 ;  /* 0x0000200201007387 */ /* 0x0003e20000100800 */
[----:B------:R-:W-:Y:S05]  /*5a80*/  @!P0 BRA `(.L_x_622) ;  /* 0x000049f000008947 */ /* 0x000fea0003800000 */
[----:B------:R-:W2:Y:S04]  /*5a90*/  LDL.64 R32, [R1+0x60] ;  /* 0x0000600001207983 */ /* 0x000ea80000100a00 */
[----:B------:R-:W3:Y:S04]  /*5aa0*/  LDL.64 R30, [R1+0x58] ;  /* 0x00005800011e7983 */ /* 0x000ee80000100a00 */
[----:B------:R-:W4:Y:S04]  /*5ab0*/  LDL.64 R28, [R1+0x50] ;  /* 0x00005000011c7983 */ /* 0x000f280000100a00 */
[----:B------:R-:W5:Y:S01]  /*5ac0*/  LDL.64 R54, [R1+0x48] ;  /* 0x0000480001367983 */ /* 0x000f620000100a00 */
[----:B------:R-:W-:Y:S01]  /*5ad0*/  IMAD.MOV.U32 R101, RZ, RZ, R104 ;  /* 0x000000ffff657224 */ /* 0x000fe200078e0068 */
[----:B------:R-:W-:Y:S01]  /*5ae0*/  MOV R106, R103 ;  /* 0x00000067006a7202 */ /* 0x000fe20000000f00 */
[----:B------:R-:W-:-:S02]  /*5af0*/  IMAD.MOV.U32 R100, RZ, RZ, R105 ;  /* 0x000000ffff647224 */ /* 0x000fc400078e0069 */
[----:B------:R-:W-:Y:S02]  /*5b00*/  IMAD.MOV.U32 R107, RZ, RZ, R102 ;  /* 0x000000ffff6b7224 */ /* 0x000fe400078e0066 */
[----:B------:R-:W-:Y:S01]  /*5b10*/  IMAD.MOV.U32 R225, RZ, RZ, R204 ;  /* 0x000000ffffe17224 */ /* 0x000fe200078e00cc */
[C---:B-12---:R-:W-:Y:S02]  /*5b20*/  IADD3 R2, P0, R32.reuse, 0x20, RZ ;  /* 0x0000002020027810 */ /* 0x046fe40007f1e0ff */
[----:B------:R-:W-:Y:S02]  /*5b30*/  IADD3 R0, P3, R32, 0x40, RZ ;  /* 0x0000004020007810 */ /* 0x000fe40007f7e0ff */
[----:B---3--:R-:W-:Y:S01]  /*5b40*/  IADD3 R3, P1, R30, 0x20, RZ ;  /* 0x000000201e037810 */ /* 0x008fe20007f3e0ff */
[----:B------:R4:W-:Y:S04]  /*5b50*/  STL [R1+0x3c], R2 ;  /* 0x00003c0201007387 */ /* 0x0009e80000100800 */
[----:B------:R1:W-:Y:S04]  /*5b60*/  STL [R1+0x34], R0 ;  /* 0x0000340001007387 */ /* 0x0003e80000100800 */
[----:B------:R2:W-:Y:S01]  /*5b70*/  STL [R1+0x2c], R3 ;  /* 0x00002c0301007387 */ /* 0x0005e20000100800 */
[----:B----4-:R-:W-:-:S02]  /*5b80*/  IADD3.X R2, RZ, R29, RZ, P0, !PT ;  /* 0x0000001dff027210 */ /* 0x010fc400007fe4ff */
[----:B-1----:R-:W-:-:S03]  /*5b90*/  IADD3 R0, P0, R30, 0x40, RZ ;  /* 0x000000401e007810 */ /* 0x002fc60007f1e0ff */
[----:B------:R5:W-:Y:S01]  /*5ba0*/  STL [R1+0x38], R2 ;  /* 0x0000380201007387 */ /* 0x000be20000100800 */
[----:B--2---:R-:W-:-:S03]  /*5bb0*/  IADD3.X R3, RZ, R29, RZ, P3, !PT ;  /* 0x0000001dff037210 */ /* 0x004fc60001ffe4ff */
[----:B------:R1:W-:Y:S04]  /*5bc0*/  STL [R1+0x24], R0 ;  /* 0x0000240001007387 */ /* 0x0003e80000100800 */
[----:B------:R-:W-:Y:S01]  /*5bd0*/  STL [R1+0x30], R3 ;  /* 0x0000300301007387 */ /* 0x000fe20000100800 */
[----:B-----5:R-:W-:Y:S01]  /*5be0*/  IMAD.X R2, RZ, RZ, R55, P1 ;  /* 0x000000ffff027224 */ /* 0x020fe200008e0637 */
[----:B-1----:R-:W-:-:S05]  /*5bf0*/  IADD3.X R0, RZ, R55, RZ, P0, !PT ;  /* 0x00000037ff007210 */ /* 0x002fca00007fe4ff */
[----:B------:R1:W-:Y:S04]  /*5c00*/  STL [R1+0x10], R0 ;  /* 0x0000100001007387 */ /* 0x0003e80000100800 */
[----:B------:R2:W-:Y:S04]  /*5c10*/  STL [R1+0x28], R2 ;  /* 0x0000280201007387 */ /* 0x0005e80000100800 */
[----:B------:R-:W1:Y:S02]  /*5c20*/  LDL R55, [R1+0x6c] ;  /* 0x00006c0001377983 */ /* 0x000e640000100800 */
[----:B-1----:R-:W-:-:S05]  /*5c30*/  @P2 IMAD.HI.U32 R0, R55, c[0x0][0x2c8], RZ ;  /* 0x0000b20037002a27 */ /* 0x002fca00078e00ff */
[----:B------:R2:W-:Y:S02]  /*5c40*/  @P2 STL [R1+0x68], R0 ;  /* 0x0000680001002387 */ /* 0x0005e40000100800 */
.L_x_623:
[----:B------:R-:W3:Y:S01]  /*5c50*/  LDL R47, [R1+0x3c] ;  /* 0x00003c00012f7983 */ /* 0x000ee20000100800 */
[----:B------:R-:W-:Y:S04]  /*5c60*/  DEPBAR.LE SB0, 0x0 ;  /* 0x000080000000791a */ /* 0x000fe80000000000 */
[----:B------:R-:W4:Y:S01]  /*5c70*/  LDL.64 R42, [R1+0x60] ;  /* 0x00006000012a7983 */ /* 0x000f220000100a00 */
[C---:B------:R-:W-:Y:S01]  /*5c80*/  ISETP.GE.AND P3, PT, R225.reuse, RZ, PT ;  /* 0x000000ffe100720c */ /* 0x040fe20003f66270 */
[----:B------:R-:W-:Y:S01]  /*5c90*/  IMAD.MOV.U32 R46, RZ, RZ, c[0x0][0x20c] ;  /* 0x00008300ff2e7624 */ /* 0x000fe200078e00ff */
[----:B------:R-:W-:Y:S02]  /*5ca0*/  MOV R45, c[0x0][0x208] ;  /* 0x00008200002d7a02 */ /* 0x000fe40000000f00 */
[----:B------:R-:W-:Y:S01]  /*5cb0*/  MOV R238, c[0x0][0x1e0] ;  /* 0x0000780000ee7a02 */ /* 0x000fe20000000f00 */
[----:B------:R-:W5:Y:S04]  /*5cc0*/  LDL R55, [R1+0x38] ;  /* 0x0000380001377983 */ /* 0x000f680000100800 */
[----:B--2---:R-:W2:Y:S01]  /*5cd0*/  LDL.64 R40, [R1+0x50] ;  /* 0x0000500001287983 */ /* 0x004ea20000100a00 */
[----:B------:R-:W-:Y:S03]  /*5ce0*/  IMAD.SHL.U32 R238, R238, 0x20, RZ ;  /* 0x00000020eeee7824 */ /* 0x000fe600078e00ff */
[----:B------:R-:W-:Y:S01]  /*5cf0*/  @P3 SHF.R.S32.HI R0, RZ, 0x1f, R225 ;  /* 0x0000001fff003819 */ /* 0x000fe200000114e1 */
[C---:B------:R-:W-:Y:S01]  /*5d00*/  @P3 IMAD.WIDE.U32 R28, R225.reuse, c[0x0][0x208], RZ ;  /* 0x00008200e11c3a25 */ /* 0x040fe200078e00ff */
[----:B------:R-:W2:Y:S03]  /*5d10*/  LDL R58, [R1+0x34] ;  /* 0x00003400013a7983 */ /* 0x000ea60000100800 */
[----:B------:R-:W-:Y:S01]  /*5d20*/  @P3 IMAD R0, R0, c[0x0][0x208], RZ ;  /* 0x0000820000003a24 */ /* 0x000fe200078e02ff */
[----:B------:R-:W2:Y:S01]  /*5d30*/  LDL R54, [R1+0x30] ;  /* 0x0000300001367983 */ /* 0x000ea20000100800 */
[C---:B------:R-:W-:Y:S02]  /*5d40*/  @P3 IMAD.SHL.U32 R2, R28.reuse, 0x40, RZ ;  /* 0x000000401c023824 */ /* 0x040fe400078e00ff */
[----:B------:R-:W-:Y:S01]  /*5d50*/  @P3 IMAD R0, R225, c[0x0][0x20c], R0 ;  /* 0x00008300e1003a24 */ /* 0x000fe200078e0200 */
[----:B------:R-:W-:Y:S04]  /*5d60*/  BAR.SYNC.DEFER_BLOCKING 0x0 ;  /* 0x0000000000007b1d */ /* 0x000fe80000010000 */
[----:B------:R-:W-:Y:S04]  /*5d70*/  @P3 IADD3 R0, R29, R0, RZ ;  /* 0x000000001d003210 */ /* 0x000fe80007ffe0ff */
[----:B------:R-:W-:Y:S01]  /*5d80*/  @P3 SHF.L.U64.HI R0, R28, 0x6, R0 ;  /* 0x000000061c003819 */ /* 0x000fe20000010200 */
[----:B------:R-:W-:Y:S08]  /*5d90*/  LDSM.16.M88.4 R64, [R211+0x6100] ;  /* 0x00610000d340783b */ /* 0x000ff00000000200 */
[----:B------:R-:W1:Y:S08]  /*5da0*/  LDSM.16.M88.4 R16, [R208+0x3100] ;  /* 0x00310000d010783b */ /* 0x000e700000000200 */
[----:B------:R-:W1:Y:S08]  /*5db0*/  LDSM.16.M88.4 R60, [R211+0x7100] ;  /* 0x00710000d33c783b */ /* 0x000e700000000200 */
[----:B------:R-:W1:Y:S08]  /*5dc0*/  LDSM.16.M88.4 R32, [R208+0x3500] ;  /* 0x00350000d020783b */ /* 0x000e700000000200 */
[----:B------:R-:W2:Y:S06]  /*5dd0*/  LDL.64 R240, [R1+0x58] ;  /* 0x0000580001f07983 */ /* 0x000eac0000100a00 */
[----:B------:R-:W2:Y:S08]  /*5de0*/  LDSM.16.M88.4 R48, [R208+0x3900] ;  /* 0x00390000d030783b */ /* 0x000eb00000000200 */
[----:B------:R-:W2:Y:S01]  /*5df0*/  LDL.64 R234, [R1+0x48] ;  /* 0x0000480001ea7983 */ /* 0x000ea20000100a00 */
[-C--:B-1----:R-:W-:Y:S05]  /*5e00*/  HMMA.16816.F32 R4, R64, R16.reuse, RZ ;  /* 0x000000104004723c */ /* 0x082fea00000018ff */
[----:B------:R-:W1:Y:S03]  /*5e10*/  LDSM.16.M88.4 R108, [R208+0x3d00] ;  /* 0x003d0000d06c783b */ /* 0x000e660000000200 */
[C---:B------:R-:W-:Y:S05]  /*5e20*/  HMMA.16816.F32 R8, R60.reuse, R16, RZ ;  /* 0x000000103c08723c */ /* 0x040fea00000018ff */
[----:B------:R-:W-:Y:S03]  /*5e30*/  LDSM.16.M88.4 R176, [R212+0x6100] ;  /* 0x00610000d4b0783b */ /* 0x000fe60000000200 */
[-C--:B------:R-:W-:Y:S05]  /*5e40*/  HMMA.16816.F32 R12, R60, R18.reuse, RZ ;  /* 0x000000123c0c723c */ /* 0x080fea00000018ff */
[----:B------:R-:W1:Y:S03]  /*5e50*/  LDSM.16.M88.4 R180, [R213] ;  /* 0x00000000d5b4783b */ /* 0x000e660000000200 */
[C---:B------:R-:W-:Y:S05]  /*5e60*/  HMMA.16816.F32 R16, R64.reuse, R18, RZ ;  /* 0x000000124010723c */ /* 0x040fea00000018ff */
[----:B------:R-:W1:Y:S03]  /*5e70*/  LDSM.16.M88.4 R184, [R212+0x7100] ;  /* 0x00710000d4b8783b */ /* 0x000e660000000200 */
[-C--:B------:R-:W-:Y:S05]  /*5e80*/  HMMA.16816.F32 R20, R64, R32.reuse, RZ ;  /* 0x000000204014723c */ /* 0x080fea00000018ff */
[----:B------:R-:W1:Y:S03]  /*5e90*/  LDSM.16.M88.4 R188, [R224] ;  /* 0x00000000e0bc783b */ /* 0x000e660000000200 */
[C---:B------:R-:W-:Y:S05]  /*5ea0*/  HMMA.16816.F32 R24, R60.reuse, R32, RZ ;  /* 0x000000203c18723c */ /* 0x040fea00000018ff */
[----:B------:R-:W1:Y:S03]  /*5eb0*/  LDSM.16.M88.4 R192, [R223] ;  /* 0x00000000dfc0783b */ /* 0x000e660000000200 */
[-C--:B------:R-:W-:Y:S05]  /*5ec0*/  HMMA.16816.F32 R28, R60, R34.reuse, RZ ;  /* 0x000000223c1c723c */ /* 0x080fea00000018ff */
[----:B------:R-:W1:Y:S03]  /*5ed0*/  LDSM.16.M88.4 R196, [R222] ;  /* 0x00000000dec4783b */ /* 0x000e660000000200 */
[C---:B------:R-:W-:Y:S05]  /*5ee0*/  HMMA.16816.F32 R32, R64.reuse, R34, RZ ;  /* 0x000000224020723c */ /* 0x040fea00000018ff */
[----:B------:R-:W2:Y:S04]  /*5ef0*/  LDL R237, [R1+0x68] ;  /* 0x0000680001ed7983 */ /* 0x000ea80000100800 */
[----:B------:R-:W2:Y:S04]  /*5f00*/  LDL R232, [R1+0x2c] ;  /* 0x00002c0001e87983 */ /* 0x000ea80000100800 */
[----:B------:R-:W2:Y:S04]  /*5f10*/  LDL R231, [R1+0x28] ;  /* 0x0000280001e77983 */ /* 0x000ea80000100800 */
[----:B------:R-:W2:Y:S04]  /*5f20*/  LDL R252, [R1+0x24] ;  /* 0x0000240001fc7983 */ /* 0x000ea80000100800 */
[----:B------:R-:W2:Y:S04]  /*5f30*/  LDL R251, [R1+0x10] ;  /* 0x0000100001fb7983 */ /* 0x000ea80000100800 */
[----:B------:R-:W2:Y:S04]  /*5f40*/  LDL R236, [R1+0x70] ;  /* 0x0000700001ec7983 */ /* 0x000ea80000100800 */
[----:B------:R-:W2:Y:S01]  /*5f50*/  LDL R233, [R1+0x50] ;  /* 0x0000500001e97983 */ /* 0x000ea20000100800 */
[C---:B---3--:R-:W-:Y:S02]  /*5f60*/  @P3 IADD3 R36, P0, R2.reuse, R47, RZ ;  /* 0x0000002f02243210 */ /* 0x048fe40007f1e0ff */
[----:B----4-:R-:W-:Y:S03]  /*5f70*/  @P3 IADD3 R3, P1, R2, R42, RZ ;  /* 0x0000002a02033210 */ /* 0x010fe60007f3e0ff */
[----:B-----5:R-:W-:Y:S01]  /*5f80*/  @P3 IMAD.X R38, R0, 0x1, R55, P0 ;  /* 0x0000000100263824 */ /* 0x020fe200000e0637 */
[----:B------:R-:W-:Y:S02]  /*5f90*/  @P3 LEA R56, P0, R36, c[0x0][0x1f8], 0x1 ;  /* 0x00007e0024383a11 */ /* 0x000fe400078008ff */
[----:B--2---:R-:W-:Y:S02]  /*5fa0*/  @P3 IADD3.X R37, R0, R41, RZ, P1, !PT ;  /* 0x0000002900253210 */ /* 0x004fe40000ffe4ff */
[C---:B------:R-:W-:Y:S02]  /*5fb0*/  @P3 LEA R52, P1, R3.reuse, c[0x0][0x1f8], 0x1 ;  /* 0x00007e0003343a11 */ /* 0x040fe400078208ff */
[----:B------:R-:W-:Y:S02]  /*5fc0*/  @P3 LEA.HI.X R57, R36, c[0x0][0x1fc], R38, 0x1, P0 ;  /* 0x00007f0024393a11 */ /* 0x000fe400000f0c26 */
[----:B------:R-:W-:Y:S02]  /*5fd0*/  @P3 LEA.HI.X R53, R3, c[0x0][0x1fc], R37, 0x1, P1 ;  /* 0x00007f0003353a11 */ /* 0x000fe400008f0c25 */
[-C--:B------:R-:W-:Y:S01]  /*5fe0*/  HMMA.16816.F32 R36, R64, R48.reuse, RZ ;  /* 0x000000304024723c */ /* 0x080fe200000018ff */
[C---:B------:R-:W-:Y:S02]  /*5ff0*/  @P3 LEA R3, P0, R45.reuse, R2, 0x5 ;  /* 0x000000022d033211 */ /* 0x040fe400078028ff */
[----:B------:R-:W-:Y:S01]  /*6000*/  @P3 IADD3 R44, P1, R2, R58, RZ ;  /* 0x0000003a022c3210 */ /* 0x000fe20007f3e0ff */
[----:B------:R-:W-:Y:S01]  /*6010*/  @!PT LDS RZ, [RZ] ;  /* 0x00000000fffff984 */ /* 0x000fe20000000800 */
[----:B------:R-:W-:Y:S01]  /*6020*/  @!PT LDS RZ, [RZ] ;  /* 0x00000000fffff984 */ /* 0x000fe20000000800 */
[----:B------:R-:W-:Y:S01]  /*6030*/  @!PT LDS RZ, [RZ] ;  /* 0x00000000fffff984 */ /* 0x000fe20000000800 */
[----:B------:R1:W-:Y:S01]  /*6040*/  @P3 LDGSTS.E.BYPASS.LTC128B.128 [R226+0x100], [R52.64], !P6 ;  /* 0x0010000034e23fae */ /* 0x0003e2000f101d46 */
[----:B------:R-:W-:Y:S02]  /*6050*/  @P3 LEA.HI.X R2, R45, R0, R46, 0x5, P0 ;  /* 0x000000002d023211 */ /* 0x000fe400000f2c2e */
[----:B------:R-:W-:Y:S02]  /*6060*/  @P3 IADD3 R45, P0, R3, R42, RZ ;  /* 0x0000002a032d3210 */ /* 0x000fe40007f1e0ff */
[----:B------:R-:W-:Y:S03]  /*6070*/  @P3 IADD3.X R0, R0, R54, RZ, P1, !PT ;  /* 0x0000003600003210 */ /* 0x000fe60000ffe4ff */
[----:B------:R-:W-:Y:S01]  /*6080*/  @P3 IMAD.X R46, R2, 0x1, R41, P0 ;  /* 0x00000001022e3824 */ /* 0x000fe200000e0629 */
[----:B------:R2:W-:Y:S01]  /*6090*/  @P3 LDGSTS.E.BYPASS.LTC128B.128 [R226+0x1100], [R56.64], !P5 ;  /* 0x0110000038e23fae */ /* 0x0005e2000e901d46 */
[C---:B------:R-:W-:Y:S02]  /*60a0*/  HMMA.16816.F32 R40, R60.reuse, R48, RZ ;  /* 0x000000303c28723c */ /* 0x040fe400000018ff */
[C---:B------:R-:W-:Y:S02]  /*60b0*/  @P3 LEA R104, P1, R44.reuse, c[0x0][0x1f8], 0x1 ;  /* 0x00007e002c683a11 */ /* 0x040fe400078208ff */
[C---:B------:R-:W-:Y:S02]  /*60c0*/  @P3 LEA R200, P0, R45.reuse, c[0x0][0x1f8], 0x1 ;  /* 0x00007e002dc83a11 */ /* 0x040fe400078008ff */
[----:B------:R-:W-:Y:S02]  /*60d0*/  @P3 LEA.HI.X R105, R44, c[0x0][0x1fc], R0, 0x1, P1 ;  /* 0x00007f002c693a11 */ /* 0x000fe400008f0c00 */
[----:B------:R-:W-:Y:S03]  /*60e0*/  @P3 LEA.HI.X R201, R45, c[0x0][0x1fc], R46, 0x1, P0 ;  /* 0x00007f002dc93a11 */ /* 0x000fe600000f0c2e */
[----:B------:R3:W-:Y:S01]  /*60f0*/  @P3 LDGSTS.E.BYPASS.LTC128B.128 [R226+0x2100], [R104.64], !P4 ;  /* 0x0210000068e23fae */ /* 0x0007e2000e101d46 */
[C---:B------:R-:W-:Y:S02]  /*6100*/  @P3 IADD3 R0, P1, R3.reuse, R47, RZ ;  /* 0x0000002f03003210 */ /* 0x040fe40007f3e0ff */
[-C--:B------:R-:W-:Y:S01]  /*6110*/  HMMA.16816.F32 R44, R60, R50.reuse, RZ ;  /* 0x000000323c2c723c */ /* 0x080fe200000018ff */
[----:B------:R-:W-:Y:S02]  /*6120*/  @P3 IADD3 R3, P0, R3, R58, RZ ;  /* 0x0000003a03033210 */ /* 0x000fe40007f1e0ff */
[----:B------:R-:W-:Y:S02]  /*6130*/  @P3 IADD3.X R55, R2, R55, RZ, P1, !PT ;  /* 0x0000003702373210 */ /* 0x000fe40000ffe4ff */
[----:B------:R4:W-:Y:S01]  /*6140*/  @P3 LDGSTS.E.BYPASS.LTC128B.128 [R226+0x900], [R200.64], !P6 ;  /* 0x00900000c8e23fae */ /* 0x0009e2000f101d46 */
[----:B------:R-:W-:Y:S01]  /*6150*/  @P3 LEA R102, P1, R0, c[0x0][0x1f8], 0x1 ;  /* 0x00007e0000663a11 */ /* 0x000fe200078208ff */
[----:B------:R-:W-:Y:S01]  /*6160*/  @P3 IMAD.X R54, R2, 0x1, R54, P0 ;  /* 0x0000000102363824 */ /* 0x000fe200000e0636 */
[C---:B------:R-:W-:Y:S04]  /*6170*/  HMMA.16816.F32 R48, R64.reuse, R50, RZ ;  /* 0x000000324030723c */ /* 0x040fe800000018ff */
[C---:B------:R-:W-:Y:S02]  /*6180*/  @P3 LEA R2, P0, R3.reuse, c[0x0][0x1f8], 0x1 ;  /* 0x00007e0003023a11 */ /* 0x040fe400078008ff */
[----:B------:R-:W-:Y:S02]  /*6190*/  @P3 LEA.HI.X R103, R0, c[0x0][0x1fc], R55, 0x1, P1 ;  /* 0x00007f0000673a11 */ /* 0x000fe400008f0c37 */
[----:B------:R-:W-:Y:S02]  /*61a0*/  @P3 LEA.HI.X R3, R3, c[0x0][0x1fc], R54, 0x1, P0 ;  /* 0x00007f0003033a11 */ /* 0x000fe400000f0c36 */
[-C--:B-1----:R-:W-:Y:S01]  /*61b0*/  HMMA.16816.F32 R52, R64, R108.reuse, RZ ;  /* 0x0000006c4034723c */ /* 0x082fe200000018ff */
[----:B------:R1:W-:Y:S07]  /*61c0*/  @P3 LDGSTS.E.BYPASS.LTC128B.128 [R226+0x1900], [R102.64], !P5 ;  /* 0x0190000066e23fae */ /* 0x0003ee000e901d46 */
[C---:B--2---:R-:W-:Y:S01]  /*61d0*/  HMMA.16816.F32 R56, R60.reuse, R108, RZ ;  /* 0x0000006c3c38723c */ /* 0x044fe200000018ff */
[----:B------:R2:W-:Y:S01]  /*61e0*/  @P3 LDGSTS.E.BYPASS.LTC128B.128 [R226+0x2900], [R2.64], !P4 ;  /* 0x0290000002e23fae */ /* 0x0005e2000e101d46 */
[C---:B------:R-:W-:Y:S06]  /*61f0*/  ISETP.GE.AND P3, PT, R225.reuse, 0x1, PT ;  /* 0x00000001e100780c */ /* 0x040fec0003f66270 */
[-C--:B------:R-:W-:Y:S01]  /*6200*/  HMMA.16816.F32 R60, R60, R110.reuse, RZ ;  /* 0x0000006e3c3c723c */ /* 0x080fe200000018ff */
[----:B----4-:R-:W-:Y:S07]  /*6210*/  LDSM.16.M88.4 R200, [R208+0x4500] ;  /* 0x00450000d0c8783b */ /* 0x010fee0000000200 */
[----:B------:R-:W-:Y:S01]  /*6220*/  HMMA.16816.F32 R64, R64, R110, RZ ;  /* 0x0000006e4040723c */ /* 0x000fe200000018ff */
[----:B------:R-:W0:Y:S07]  /*6230*/  LDGDEPBAR ;  /* 0x00000000000079af */ /* 0x000e2e0000000000 */
[-C--:B------:R-:W-:Y:S01]  /*6240*/  HMMA.16816.F32 R4, R176, R180.reuse, R4 ;  /* 0x000000b4b004723c */ /* 0x080fe20000001804 */
[----:B------:R-:W-:Y:S07]  /*6250*/  LDSM.16.M88.4 R108, [R211+0x8100] ;  /* 0x00810000d36c783b */ /* 0x000fee0000000200 */
[C---:B------:R-:W-:Y:S01]  /*6260*/  HMMA.16816.F32 R8, R184.reuse, R180, R8 ;  /* 0x000000b4b808723c */ /* 0x040fe20000001808 */
[----:B------:R-:W-:Y:S07]  /*6270*/  LDSM.16.M88.4 R204, [R208+0x4900] ;  /* 0x00490000d0cc783b */ /* 0x000fee0000000200 */
[-C--:B------:R-:W-:Y:S08]  /*6280*/  HMMA.16816.F32 R12, R184, R182.reuse, R12 ;  /* 0x000000b6b80c723c */ /* 0x080ff0000000180c */
[C---:B------:R-:W-:Y:S01]  /*6290*/  HMMA.16816.F32 R16, R176.reuse, R182, R16 ;  /* 0x000000b6b010723c */ /* 0x040fe20000001810 */
        /* <DEDUP_REMOVED lines=10> */
[----:B------:R-:W1:Y:S07]  /*6340*/  LDSM.16.M88.4 R192, [R208+0x4d00] ;  /* 0x004d0000d0c0783b */ /* 0x000e6e0000000200 */
[-C--:B------:R-:W-:Y:S08]  /*6350*/  HMMA.16816.F32 R52, R176, R196.reuse, R52 ;  /* 0x000000c4b034723c */ /* 0x080ff00000001834 */
[C---:B------:R-:W-:Y:S08]  /*6360*/  HMMA.16816.F32 R56, R184.reuse, R196, R56 ;  /* 0x000000c4b838723c */ /* 0x040ff00000001838 */
[-C--:B------:R-:W-:Y:S01]  /*6370*/  HMMA.16816.F32 R60, R184, R198.reuse, R60 ;  /* 0x000000c6b83c723c */ /* 0x080fe2000000183c */
[----:B------:R-:W-:Y:S07]  /*6380*/  LDSM.16.M88.4 R184, [R212+0x9100] ;  /* 0x00910000d4b8783b */ /* 0x000fee0000000200 */
[----:B------:R-:W-:Y:S01]  /*6390*/  HMMA.16816.F32 R64, R176, R198, R64 ;  /* 0x000000c6b040723c */ /* 0x000fe20000001840 */
[----:B------:R-:W-:Y:S07]  /*63a0*/  LDSM.16.M88.4 R176, [R212+0x8100] ;  /* 0x00810000d4b0783b */ /* 0x000fee0000000200 */
[-C--:B----4-:R-:W-:Y:S01]  /*63b0*/  HMMA.16816.F32 R4, R108, R180.reuse, R4 ;  /* 0x000000b46c04723c */ /* 0x090fe20000001804 */
[----:B------:R-:W-:Y:S07]  /*63c0*/  LDSM.16.M88.4 R196, [R220] ;  /* 0x00000000dcc4783b */ /* 0x000fee0000000200 */
[C---:B-----5:R-:W-:Y:S08]  /*63d0*/  HMMA.16816.F32 R8, R188.reuse, R180, R8 ;  /* 0x000000b4bc08723c */ /* 0x060ff00000001808 */
[-C--:B------:R-:W-:Y:S08]  /*63e0*/  HMMA.16816.F32 R12, R188, R182.reuse, R12 ;  /* 0x000000b6bc0c723c */ /* 0x080ff0000000180c */
[C---:B------:R-:W-:Y:S01]  /*63f0*/  HMMA.16816.F32 R16, R108.reuse, R182, R16 ;  /* 0x000000b66c10723c */ /* 0x040fe20000001810 */
[----:B------:R-:W4:Y:S07]  /*6400*/  LDSM.16.M88.4 R180, [R221] ;  /* 0x00000000ddb4783b */ /* 0x000f2e0000000200 */
[-C--:B------:R-:W-:Y:S08]  /*6410*/  HMMA.16816.F32 R20, R108, R200.reuse, R20 ;  /* 0x000000c86c14723c */ /* 0x080ff00000001814 */
[C---:B------:R-:W-:Y:S08]  /*6420*/  HMMA.16816.F32 R24, R188.reuse, R200, R24 ;  /* 0x000000c8bc18723c */ /* 0x040ff00000001818 */
[-C--:B------:R-:W-:Y:S08]  /*6430*/  HMMA.16816.F32 R28, R188, R202.reuse, R28 ;  /* 0x000000cabc1c723c */ /* 0x080ff0000000181c */
[C---:B------:R-:W-:Y:S01]  /*6440*/  HMMA.16816.F32 R32, R108.reuse, R202, R32 ;  /* 0x000000ca6c20723c */ /* 0x040fe20000001820 */
[----:B------:R-:W5:Y:S07]  /*6450*/  LDSM.16.M88.4 R200, [R219] ;  /* 0x00000000dbc8783b */ /* 0x000f6e0000000200 */
[-C--:B------:R-:W-:Y:S08]  /*6460*/  HMMA.16816.F32 R36, R108, R204.reuse, R36 ;  /* 0x000000cc6c24723c */ /* 0x080ff00000001824 */
[C---:B------:R-:W-:Y:S08]  /*6470*/  HMMA.16816.F32 R40, R188.reuse, R204, R40 ;  /* 0x000000ccbc28723c */ /* 0x040ff00000001828 */
[-C--:B------:R-:W-:Y:S08]  /*6480*/  HMMA.16816.F32 R44, R188, R206.reuse, R44 ;  /* 0x000000cebc2c723c */ /* 0x080ff0000000182c */
[C---:B------:R-:W-:Y:S01]  /*6490*/  HMMA.16816.F32 R48, R108.reuse, R206, R48 ;  /* 0x000000ce6c30723c */ /* 0x040fe20000001830 */
[----:B------:R-:W2:Y:S07]  /*64a0*/  LDSM.16.M88.4 R204, [R218] ;  /* 0x00000000dacc783b */ /* 0x000eae0000000200 */
[-C--:B-1----:R-:W-:Y:S08]  /*64b0*/  HMMA.16816.F32 R52, R108, R192.reuse, R52 ;  /* 0x000000c06c34723c */ /* 0x082ff00000001834 */
[C---:B------:R-:W-:Y:S08]  /*64c0*/  HMMA.16816.F32 R56, R188.reuse, R192, R56 ;  /* 0x000000c0bc38723c */ /* 0x040ff00000001838 */
[-C--:B------:R-:W-:Y:S01]  /*64d0*/  HMMA.16816.F32 R60, R188, R194.reuse, R60 ;  /* 0x000000c2bc3c723c */ /* 0x080fe2000000183c */
[----:B------:R-:W-:Y:S07]  /*64e0*/  LDSM.16.M88.4 R188, [R211+0xb100] ;  /* 0x00b10000d3bc783b */ /* 0x000fee0000000200 */
[----:B------:R-:W-:Y:S01]  /*64f0*/  HMMA.16816.F32 R64, R108, R194, R64 ;  /* 0x000000c26c40723c */ /* 0x000fe20000001840 */
[----:B------:R-:W-:Y:S07]  /*6500*/  LDSM.16.M88.4 R108, [R211+0xa100] ;  /* 0x00a10000d36c783b */ /* 0x000fee0000000200 */
[-C--:B----4-:R-:W-:Y:S01]  /*6510*/  HMMA.16816.F32 R4, R176, R180.reuse, R4 ;  /* 0x000000b4b004723c */ /* 0x090fe20000001804 */
[----:B------:R-:W-:Y:S07]  /*6520*/  LDSM.16.M88.4 R192, [R208+0x5500] ;  /* 0x00550000d0c0783b */ /* 0x000fee0000000200 */
        /* <DEDUP_REMOVED lines=9> */
[-C--:B-----5:R-:W-:Y:S08]  /*65c0*/  HMMA.16816.F32 R36, R176, R200.reuse, R36 ;  /* 0x000000c8b024723c */ /* 0x0a0ff00000001824 */
[C---:B------:R-:W-:Y:S08]  /*65d0*/  HMMA.16816.F32 R40, R184.reuse, R200, R40 ;  /* 0x000000c8b828723c */ /* 0x040ff00000001828 */
[-C--:B------:R-:W-:Y:S08]  /*65e0*/  HMMA.16816.F32 R44, R184, R202.reuse, R44 ;  /* 0x000000cab82c723c */ /* 0x080ff0000000182c */
[C---:B------:R-:W-:Y:S01]  /*65f0*/  HMMA.16816.F32 R48, R176.reuse, R202, R48 ;  /* 0x000000cab030723c */ /* 0x040fe20000001830 */
[----:B------:R-:W-:Y:S07]  /*6600*/  LDSM.16.M88.4 R200, [R217] ;  /* 0x00000000d9c8783b */ /* 0x000fee0000000200 */
[-C--:B--2---:R-:W-:Y:S08]  /*6610*/  HMMA.16816.F32 R52, R176, R204.reuse, R52 ;  /* 0x000000ccb034723c */ /* 0x084ff00000001834 */
[C---:B------:R-:W-:Y:S07]  /*6620*/  HMMA.16816.F32 R56, R184.reuse, R204, R56 ;  /* 0x000000ccb838723c */ /* 0x040fee0000001838 */
[----:B------:R-:W-:Y:S01]  /*6630*/  IADD3 R204, R225, -0x1, RZ ;  /* 0xffffffffe1cc7810 */ /* 0x000fe20007ffe0ff */
[-C--:B------:R-:W-:Y:S01]  /*6640*/  HMMA.16816.F32 R60, R184, R206.reuse, R60 ;  /* 0x000000ceb83c723c */ /* 0x080fe2000000183c */
[----:B------:R-:W2:Y:S03]  /*6650*/  LDSM.16.M88.4 R184, [R208+0x5900] ;  /* 0x00590000d0b8783b */ /* 0x000ea60000000200 */
[----:B------:R-:W-:Y:S04]  /*6660*/  @P3 SHF.R.S32.HI R0, RZ, 0x1f, R204 ;  /* 0x0000001fff003819 */ /* 0x000fe800000114cc */
[----:B------:R-:W-:Y:S01]  /*6670*/  HMMA.16816.F32 R64, R176, R206, R64 ;  /* 0x000000ceb040723c */ /* 0x000fe20000001840 */
[----:B------:R-:W4:Y:S03]  /*6680*/  LDSM.16.M88.4 R176, [R212+0xa100] ;  /* 0x00a10000d4b0783b */ /* 0x000f260000000200 */
[----:B------:R-:W-:Y:S04]  /*6690*/  @P3 IMAD R0, R0, c[0x0][0x1e0], RZ ;  /* 0x0000780000003a24 */ /* 0x000fe800078e02ff */
[-C--:B-1----:R-:W-:Y:S05]  /*66a0*/  HMMA.16816.F32 R4, R108, R180.reuse, R4 ;  /* 0x000000b46c04723c */ /* 0x082fea0000001804 */
[----:B------:R-:W-:Y:S03]  /*66b0*/  @P3 IMAD R0, R204, c[0x0][0x1e4], R0 ;  /* 0x00007900cc003a24 */ /* 0x000fe600078e0200 */
[C---:B------:R-:W-:Y:S08]  /*66c0*/  HMMA.16816.F32 R8, R188.reuse, R180, R8 ;  /* 0x000000b4bc08723c */ /* 0x040ff00000001808 */
[-C--:B------:R-:W-:Y:S08]  /*66d0*/  HMMA.16816.F32 R12, R188, R182.reuse, R12 ;  /* 0x000000b6bc0c723c */ /* 0x080ff0000000180c */
[C---:B------:R-:W-:Y:S01]  /*66e0*/  HMMA.16816.F32 R16, R108.reuse, R182, R16 ;  /* 0x000000b66c10723c */ /* 0x040fe20000001810 */
[----:B------:R-:W1:Y:S07]  /*66f0*/  LDSM.16.M88.4 R180, [R212+0xb100] ;  /* 0x00b10000d4b4783b */ /* 0x000e6e0000000200 */
[-C--:B------:R-:W-:Y:S08]  /*6700*/  HMMA.16816.F32 R20, R108, R192.reuse, R20 ;  /* 0x000000c06c14723c */ /* 0x080ff00000001814 */
        /* <DEDUP_REMOVED lines=11> */
[-C--:B----4-:R-:W-:Y:S08]  /*67c0*/  HMMA.16816.F32 R4, R176, R200.reuse, R4 ;  /* 0x000000c8b004723c */ /* 0x090ff00000001804 */
[C---:B-1----:R-:W-:Y:S08]  /*67d0*/  HMMA.16816.F32 R8, R180.reuse, R200, R8 ;  /* 0x000000c8b408723c */ /* 0x042ff00000001808 */
        /* <DEDUP_REMOVED lines=20> */
[----:B------:R5:W-:Y:S01]  /*6920*/  MUFU.TANH R228, R7 ;  /* 0x0000000700e47308 */ /* 0x000be20000002400 */
[----:B------:R-:W-:Y:S09]  /*6930*/  FMUL.FTZ R17, R17, c[0x0][0x320] ;  /* 0x0000c80011117a20 */ /* 0x000ff20000410000 */
[----:B------:R-:W1:Y:S10]  /*6940*/  MUFU.TANH R207, R8 ;  /* 0x0000000800cf7308 */ /* 0x000e740000002400 */
[----:B------:R-:W1:Y:S01]  /*6950*/  MUFU.TANH R206, R9 ;  /* 0x0000000900ce7308 */ /* 0x000e620000002400 */
[----:B-----5:R-:W5:Y:S09]  /*6960*/  LDSM.16.M88.4 R4, [R216] ;  /* 0x00000000d804783b */ /* 0x020f720000000200 */
[----:B------:R-:W1:Y:S10]  /*6970*/  MUFU.TANH R205, R10 ;  /* 0x0000000a00cd7308 */ /* 0x000e740000002400 */
[----:B------:R1:W1:Y:S10]  /*6980*/  MUFU.TANH R201, R11 ;  /* 0x0000000b00c97308 */ /* 0x0002740000002400 */
[----:B------:R-:W-:Y:S10]  /*6990*/  MUFU.TANH R109, R13 ;  /* 0x0000000d006d7308 */ /* 0x000ff40000002400 */
[----:B------:R-:W-:Y:S01]  /*69a0*/  MUFU.TANH R108, R14 ;  /* 0x0000000e006c7308 */ /* 0x000fe20000002400 */
[-C--:B-----5:R-:W-:Y:S01]  /*69b0*/  HMMA.16816.F32 R20, R176, R4.reuse, R20 ;  /* 0x00000004b014723c */ /* 0x0a0fe20000001814 */
[----:B-1----:R-:W1:Y:S08]  /*69c0*/  LDSM.16.M88.4 R8, [R215] ;  /* 0x00000000d708783b */ /* 0x002e700000000200 */
[----:B------:R-:W-:Y:S01]  /*69d0*/  MUFU.TANH R184, R15 ;  /* 0x0000000f00b87308 */ /* 0x000fe20000002400 */
[C---:B------:R-:W-:Y:S09]  /*69e0*/  HMMA.16816.F32 R24, R180.reuse, R4, R24 ;  /* 0x00000004b418723c */ /* 0x040ff20000001818 */
[----:B------:R-:W-:Y:S01]  /*69f0*/  MUFU.TANH R199, R16 ;  /* 0x0000001000c77308 */ /* 0x000fe20000002400 */
[-C--:B------:R-:W-:Y:S04]  /*6a00*/  HMMA.16816.F32 R28, R180, R6.reuse, R28 ;  /* 0x00000006b41c723c */ /* 0x080fe8000000181c */
[----:B------:R-:W-:Y:S04]  /*6a10*/  FMUL.FTZ R21, R21, c[0x0][0x320] ;  /* 0x0000c80015157a20 */ /* 0x000fe80000410000 */
[C---:B------:R-:W-:Y:S01]  /*6a20*/  HMMA.16816.F32 R32, R176.reuse, R6, R32 ;  /* 0x00000006b020723c */ /* 0x040fe20000001820 */
[----:B------:R-:W5:Y:S03]  /*6a30*/  MUFU.TANH R110, R12 ;  /* 0x0000000c006e7308 */ /* 0x000f660000002400 */
[----:B------:R-:W-:Y:S02]  /*6a40*/  FMUL.FTZ R20, R20, c[0x0][0x320] ;  /* 0x0000c80014147a20 */ /* 0x000fe40000410000 */
[----:B------:R-:W-:Y:S02]  /*6a50*/  FMUL.FTZ R22, R22, c[0x0][0x320] ;  /* 0x0000c80016167a20 */ /* 0x000fe40000410000 */
[----:B------:R-:W-:Y:S03]  /*6a60*/  @P3 IMAD.WIDE.U32 R6, R204, c[0x0][0x1e0], RZ ;  /* 0x00007800cc063a25 */ /* 0x000fe600078e00ff */
[----:B------:R-:W-:Y:S01]  /*6a70*/  MUFU.TANH R198, R17 ;  /* 0x0000001100c67308 */ /* 0x000fe20000002400 */
[----:B------:R-:W-:Y:S01]  /*6a80*/  @P3 IMAD.IADD R0, R7, 0x1, R0 ;  /* 0x0000000107003824 */ /* 0x000fe200078e0200 */
[C---:B------:R-:W-:Y:S01]  /*6a90*/  @P3 SHF.L.U32 R3, R6.reuse, 0x6, RZ ;  /* 0x0000000606033819 */ /* 0x040fe200000006ff */
[----:B------:R-:W2:Y:S01]  /*6aa0*/  LDL R7, [R1+0x74] ;  /* 0x0000740001077983 */ /* 0x000ea20000100800 */
[----:B------:R-:W-:Y:S01]  /*6ab0*/  FMUL.FTZ R23, R23, c[0x0][0x320] ;  /* 0x0000c80017177a20 */ /* 0x000fe20000410000 */
[-C--:B-1----:R-:W-:Y:S03]  /*6ac0*/  HMMA.16816.F32 R36, R176, R8.reuse, R36 ;  /* 0x00000008b024723c */ /* 0x082fe60000001824 */
[----:B------:R-:W-:Y:S01]  /*6ad0*/  @P3 SHF.L.U64.HI R2, R6, 0x6, R0 ;  /* 0x0000000606023819 */ /* 0x000fe20000010200 */
[----:B------:R-:W-:Y:S01]  /*6ae0*/  FMUL.FTZ R30, R30, c[0x0][0x320] ;  /* 0x0000c8001e1e7a20 */ /* 0x000fe20000410000 */
[----:B------:R-:W-:Y:S01]  /*6af0*/  MUFU.TANH R17, R19 ;  /* 0x0000001300117308 */ /* 0x000fe20000002400 */
[----:B------:R1:W2:Y:S01]  /*6b00*/  LDL R0, [R1+0x6c] ;  /* 0x00006c0001007983 */ /* 0x0002a20000100800 */
[----:B------:R-:W-:Y:S01]  /*6b10*/  @P3 IADD3 R4, P0, R3, R240, RZ ;  /* 0x000000f003043210 */ /* 0x000fe20007f1e0ff */
[----:B------:R-:W-:Y:S01]  /*6b20*/  FMUL.FTZ R34, R34, c[0x0][0x320] ;  /* 0x0000c80022227a20 */ /* 0x000fe20000410000 */
[C---:B------:R-:W-:Y:S04]  /*6b30*/  HMMA.16816.F32 R40, R180.reuse, R8, R40 ;  /* 0x00000008b428723c */ /* 0x040fe80000001828 */
[----:B------:R-:W-:Y:S01]  /*6b40*/  FMUL.FTZ R35, R35, c[0x0][0x320] ;  /* 0x0000c80023237a20 */ /* 0x000fe20000410000 */
[----:B------:R-:W-:Y:S01]  /*6b50*/  @P3 IADD3.X R6, R2, R235, RZ, P0, !PT ;  /* 0x000000eb02063210 */ /* 0x000fe200007fe4ff */
[----:B------:R1:W-:Y:S01]  /*6b60*/  MUFU.TANH R187, R34 ;  /* 0x0000002200bb7308 */ /* 0x0003e20000002400 */
[----:B------:R-:W-:Y:S01]  /*6b70*/  FMUL.FTZ R32, R32, c[0x0][0x320] ;  /* 0x0000c80020207a20 */ /* 0x000fe20000410000 */
[----:B------:R-:W-:Y:S01]  /*6b80*/  @P3 IADD3 R5, P0, R3, R232, RZ ;  /* 0x000000e803053210 */ /* 0x000fe20007f1e0ff */
[----:B------:R-:W-:Y:S01]  /*6b90*/  FMUL.FTZ R33, R33, c[0x0][0x320] ;  /* 0x0000c80021217a20 */ /* 0x000fe20000410000 */
[-C--:B------:R-:W-:Y:S03]  /*6ba0*/  HMMA.16816.F32 R44, R180, R10.reuse, R44 ;  /* 0x0000000ab42c723c */ /* 0x080fe6000000182c */
[----:B------:R-:W-:Y:S02]  /*6bb0*/  FMUL.FTZ R31, R31, c[0x0][0x320] ;  /* 0x0000c8001f1f7a20 */ /* 0x000fe40000410000 */
[----:B------:R-:W-:Y:S01]  /*6bc0*/  FMUL.FTZ R36, R36, c[0x0][0x320] ;  /* 0x0000c80024247a20 */ /* 0x000fe20000410000 */
[----:B------:R-:W2:Y:S01]  /*6bd0*/  MUFU.TANH R111, R18 ;  /* 0x00000012006f7308 */ /* 0x000ea20000002400 */
[----:B------:R-:W-:Y:S01]  /*6be0*/  FMUL.FTZ R28, R28, c[0x0][0x320] ;  /* 0x0000c8001c1c7a20 */ /* 0x000fe20000410000 */
[C---:B------:R-:W-:Y:S04]  /*6bf0*/  HMMA.16816.F32 R48, R176.reuse, R10, R48 ;  /* 0x0000000ab030723c */ /* 0x040fe80000001830 */
[----:B------:R-:W-:Y:S02]  /*6c00*/  FMUL.FTZ R39, R39, c[0x0][0x320] ;  /* 0x0000c80027277a20 */ /* 0x000fe40000410000 */
[----:B------:R-:W-:Y:S02]  /*6c10*/  FMUL.FTZ R29, R29, c[0x0][0x320] ;  /* 0x0000c8001d1d7a20 */ /* 0x000fe40000410000 */
[----:B------:R3:W-:Y:S01]  /*6c20*/  MUFU.TANH R188, R35 ;  /* 0x0000002300bc7308 */ /* 0x0007e20000002400 */
[----:B------:R-:W-:Y:S03]  /*6c30*/  FMUL.FTZ R40, R40, c[0x0][0x320] ;  /* 0x0000c80028287a20 */ /* 0x000fe60000410000 */
[----:B-1----:R-:W-:Y:S01]  /*6c40*/  @P3 LEA R34, P1, R4, c[0x0][0x1c8], 0x1 ;  /* 0x0000720004223a11 */ /* 0x002fe200078208ff */
        /* <DEDUP_REMOVED lines=12> */
[----:B---3--:R-:W-:Y:S01]  /*6d10*/  @P3 LEA.HI.X R35, R4, c[0x0][0x1cc], R6, 0x1, P1 ;  /* 0x0000730004233a11 */ /* 0x008fe200008f0c06 */
[----:B------:R-:W-:Y:S01]  /*6d20*/  @P3 IMAD.X R6, R2, 0x1, R231, P0 ;  /* 0x0000000102063824 */ /* 0x000fe200000e06e7 */
[----:B------:R-:W-:Y:S01]  /*6d30*/  @P3 IADD3 R4, P0, R3, R252, RZ ;  /* 0x000000fc03043210 */ /* 0x000fe20007f1e0ff */
        /* <DEDUP_REMOVED lines=9> */
[C---:B-1----:R-:W-:Y:S09]  /*6dd0*/  @P3 LEA R32, P1, R5.reuse, c[0x0][0x1c8], 0x1 ;  /* 0x0000720005203a11 */ /* 0x042ff200078208ff */
[----:B------:R-:W1:Y:S10]  /*6de0*/  MUFU.TANH R103, R20 ;  /* 0x0000001400677308 */ /* 0x000e740000002400 */
[----:B------:R1:W-:Y:S01]  /*6df0*/  MUFU.TANH R195, R30 ;  /* 0x0000001e00c37308 */ /* 0x0003e20000002400 */
[----:B---3--:R-:W-:Y:S01]  /*6e00*/  @P3 LEA.HI.X R33, R5, c[0x0][0x1cc], R6, 0x1, P1 ;  /* 0x0000730005213a11 */ /* 0x008fe200008f0c06 */
[----:B------:R-:W-:Y:S01]  /*6e10*/  @P3 IMAD.X R5, R2, 0x1, R251, P0 ;  /* 0x0000000102053824 */ /* 0x000fe200000e06fb */
[----:B------:R-:W-:Y:S02]  /*6e20*/  @P3 IADD3 R9, P0, R238, R3, RZ ;  /* 0x00000003ee093210 */ /* 0x000fe40007f1e0ff */
[----:B------:R-:W-:Y:S05]  /*6e30*/  MOV R238, 0x5 ;  /* 0x0000000500ee7802 */ /* 0x000fea0000000f00 */
[----:B------:R-:W-:Y:S10]  /*6e40*/  MUFU.TANH R189, R25 ;  /* 0x0000001900bd7308 */ /* 0x000ff40000002400 */
[----:B------:R3:W-:Y:S01]  /*6e50*/  MUFU.TANH R196, R31 ;  /* 0x0000001f00c47308 */ /* 0x0007e20000002400 */
[C---:B-1----:R-:W-:Y:S09]  /*6e60*/  @P3 LEA R30, P1, R4.reuse, c[0x0][0x1c8], 0x1 ;  /* 0x00007200041e3a11 */ /* 0x042ff200078208ff */
[----:B------:R-:W1:Y:S10]  /*6e70*/  MUFU.TANH R105, R22 ;  /* 0x0000001600697308 */ /* 0x000e740000002400 */
[----:B------:R1:W-:Y:S01]  /*6e80*/  MUFU.TANH R193, R28 ;  /* 0x0000001c00c17308 */ /* 0x0003e20000002400 */
[----:B---3--:R-:W-:Y:S02]  /*6e90*/  @P3 LEA.HI.X R31, R4, c[0x0][0x1cc], R5, 0x1, P1 ;  /* 0x00007300041f3a11 */ /* 0x008fe400008f0c05 */
[----:B------:R-:W-:Y:S07]  /*6ea0*/  @P3 IADD3 R3, P1, R9, R240, RZ ;  /* 0x000000f009033210 */ /* 0x000fee0007f3e0ff */
[----:B------:R-:W-:Y:S10]  /*6eb0*/  MUFU.TANH R191, R27 ;  /* 0x0000001b00bf7308 */ /* 0x000ff40000002400 */
[----:B------:R3:W-:Y:S10]  /*6ec0*/  MUFU.TANH R194, R29 ;  /* 0x0000001d00c27308 */ /* 0x0007f40000002400 */
[----:B------:R1:W1:Y:S10]  /*6ed0*/  MUFU.TANH R104, R23 ;  /* 0x0000001700687308 */ /* 0x0002740000002400 */
[----:B------:R1:W-:Y:S10]  /*6ee0*/  MUFU.TANH R192, R26 ;  /* 0x0000001a00c07308 */ /* 0x0003f40000002400 */
[----:B------:R1:W1:Y:S10]  /*6ef0*/  MUFU.TANH R190, R24 ;  /* 0x0000001800be7308 */ /* 0x0002740000002400 */
[----:B------:R-:W-:Y:S10]  /*6f00*/  MUFU.TANH R203, R39 ;  /* 0x0000002700cb7308 */ /* 0x000ff40000002400 */
[----:B------:R-:W-:Y:S10]  /*6f10*/  MUFU.TANH R39, R40 ;  /* 0x0000002800277308 */ /* 0x000ff40000002400 */
[----:B------:R-:W-:Y:S10]  /*6f20*/  MUFU.TANH R247, R41 ;  /* 0x0000002900f77308 */ /* 0x000ff40000002400 */
[----:B------:R-:W-:Y:S10]  /*6f30*/  MUFU.TANH R242, R44 ;  /* 0x0000002c00f27308 */ /* 0x000ff40000002400 */
[----:B------:R-:W-:Y:S10]  /*6f40*/  MUFU.TANH R243, R45 ;  /* 0x0000002d00f37308 */ /* 0x000ff40000002400 */
[----:B------:R-:W1:Y:S10]  /*6f50*/  MUFU.TANH R200, R37 ;  /* 0x0000002500c87308 */ /* 0x000e740000002400 */
[----:B------:R1:W1:Y:S10]  /*6f60*/  MUFU.TANH R202, R38 ;  /* 0x0000002600ca7308 */ /* 0x0002740000002400 */
[----:B------:R-:W1:Y:S10]  /*6f70*/  MUFU.TANH R48, R48 ;  /* 0x0000003000307308 */ /* 0x000e740000002400 */
[----:B------:R-:W1:Y:S10]  /*6f80*/  MUFU.TANH R49, R49 ;  /* 0x0000003100317308 */ /* 0x000e740000002400 */
[----:B------:R-:W-:Y:S10]  /*6f90*/  MUFU.TANH R42, R42 ;  /* 0x0000002a002a7308 */ /* 0x000ff40000002400 */
[----:B------:R-:W-:Y:S10]  /*6fa0*/  MUFU.TANH R43, R43 ;  /* 0x0000002b002b7308 */ /* 0x000ff40000002400 */
[----:B------:R-:W-:Y:S01]  /*6fb0*/  MUFU.TANH R50, R50 ;  /* 0x0000003200327308 */ /* 0x000fe20000002400 */
[----:B--2---:R-:W-:Y:S02]  /*6fc0*/  @P2 SHF.R.U32.HI R0, RZ, c[0x0][0x2cc], R237 ;  /* 0x0000b300ff002a19 */ /* 0x004fe400000116ed */
[----:B------:R-:W-:Y:S03]  /*6fd0*/  MOV R237, 0xffffffc0 ;  /* 0xffffffc000ed7802 */ /* 0x000fe60000000f00 */
[----:B------:R-:W2:Y:S02]  /*6fe0*/  SHFL.IDX PT, R15, R0, RZ, 0x1c1f ;  /* 0x001c1fff000f7589 */ /* 0x000ea400000e0000 */
[----:B------:R-:W-:Y:S02]  /*6ff0*/  IMAD R6, R225, R237, 0x1 ;  /* 0x00000001e1067424 */ /* 0x000fe400078e02ed */
[----:B------:R-:W-:Y:S01]  /*7000*/  MUFU.TANH R51, R51 ;  /* 0x0000003300337308 */ /* 0x000fe20000002400 */
[----:B------:R-:W-:Y:S03]  /*7010*/  IMAD.MOV.U32 R237, RZ, RZ, c[0x0][0x1e0] ;  /* 0x00007800ffed7624 */ /* 0x000fe600078e00ff */
[----:B------:R-:W2:Y:S02]  /*7020*/  SHFL.IDX PT, R16, R0, 0x1, 0x1c1f ;  /* 0x003c1f0000107f89 */ /* 0x000ea400000e0000 */
[----:B------:R-:W-:Y:S04]  /*7030*/  SHF.L.U64.HI R237, R237, R238, c[0x0][0x1e4] ;  /* 0x00007900eded7619 */ /* 0x000fe800000102ee */
[----:B------:R-:W-:Y:S01]  /*7040*/  MUFU.TANH R46, R46 ;  /* 0x0000002e002e7308 */ /* 0x000fe20000002400 */
[----:B------:R-:W-:Y:S01]  /*7050*/  @P3 IADD3.X R12, R237, R2, RZ, P0, !PT ;  /* 0x00000002ed0c3210 */ /* 0x000fe200007fe4ff */
[----:B------:R-:W2:Y:S01]  /*7060*/  SHFL.IDX PT, R14, R0, 0x2, 0x1c1f ;  /* 0x005c1f00000e7f89 */ /* 0x000ea200000e0000 */
[----:B------:R-:W-:Y:S02]  /*7070*/  IADD3 R2, R233, R6, -R236 ;  /* 0x00000006e9027210 */ /* 0x000fe40007ffe8ec */
[C---:B-1----:R-:W-:Y:S01]  /*7080*/  @P3 LEA R28, P0, R3.reuse, c[0x0][0x1c8], 0x1 ;  /* 0x00007200031c3a11 */ /* 0x042fe200078008ff */
[C---:B------:R-:W-:Y:S04]  /*7090*/  @P3 IMAD.X R8, R12.reuse, 0x1, R235, P1 ;  /* 0x000000010c083824 */ /* 0x040fe800008e06eb */
[----:B------:R-:W-:Y:S01]  /*70a0*/  MUFU.TANH R47, R47 ;  /* 0x0000002f002f7308 */ /* 0x000fe20000002400 */
[----:B------:R1:W2:Y:S01]  /*70b0*/  SHFL.IDX PT, R13, R0, 0x3, 0x1c1f ;  /* 0x007c1f00000d7f89 */ /* 0x0002a200000e0000 */
[----:B---3--:R-:W-:Y:S02]  /*70c0*/  @P3 LEA.HI.X R29, R3, c[0x0][0x1cc], R8, 0x1, P0 ;  /* 0x00007300031d3a11 */ /* 0x008fe400000f0c08 */
[----:B------:R-:W-:Y:S04]  /*70d0*/  @P3 IADD3 R10, P0, R9, R232, RZ ;  /* 0x000000e8090a3210 */ /* 0x000fe80007f1e0ff */
[----:B------:R-:W-:Y:S02]  /*70e0*/  @P3 IADD3.X R36, R12, R231, RZ, P0, !PT ;  /* 0x000000e70c243210 */ /* 0x000fe400007fe4ff */
[----:B-1----:R-:W-:Y:S02]  /*70f0*/  IADD3 R0, R2, -R7, RZ ;  /* 0x8000000702007210 */ /* 0x002fe40007ffe0ff */
[----:B------:R-:W1:Y:S01]  /*7100*/  LDSM.16.M88.4 R4, [R214] ;  /* 0x00000000d604783b */ /* 0x000e620000000200 */
[----:B------:R-:W-:Y:S04]  /*7110*/  DEPBAR.LE SB0, 0x0 ;  /* 0x000080000000791a */ /* 0x000fe80000000000 */
[C---:B--2---:R-:W-:Y:S01]  /*7120*/  IMAD.IADD R8, R0.reuse, 0x1, R15 ;  /* 0x0000000100087824 */ /* 0x044fe200078e020f */
[C---:B------:R-:W-:Y:S01]  /*7130*/  IADD3 R3, R0.reuse, R16, RZ ;  /* 0x0000001000037210 */ /* 0x040fe20007ffe0ff */
[C---:B------:R-:W-:Y:S01]  /*7140*/  IMAD.IADD R2, R0.reuse, 0x1, R14 ;  /* 0x0000000100027824 */ /* 0x040fe200078e020e */
[----:B------:R-:W-:Y:S01]  /*7150*/  BAR.SYNC.DEFER_BLOCKING 0x0 ;  /* 0x0000000000007b1d */ /* 0x000fe20000010000 */
[----:B------:R-:W-:Y:S01]  /*7160*/  IMAD.IADD R0, R0, 0x1, R13 ;  /* 0x0000000100007824 */ /* 0x000fe200078e020d */
[C---:B------:R-:W-:Y:S02]  /*7170*/  ISETP.GT.AND P1, PT, R8.reuse, RZ, PT ;  /* 0x000000ff0800720c */ /* 0x040fe40003f24270 */
[----:B------:R-:W-:Y:S02]  /*7180*/  ISETP.GT.AND P0, PT, R8, 0x1, PT ;  /* 0x000000010800780c */ /* 0x000fe40003f04270 */
[----:B------:R-:W-:Y:S02]  /*7190*/  FSEL R11, R230, -INF , P1 ;  /* 0xff800000e60b7808 */ /* 0x000fe40000800000 */
[----:B------:R-:W-:Y:S02]  /*71a0*/  ISETP.GT.AND P1, PT, R3, RZ, PT ;  /* 0x000000ff0300720c */ /* 0x000fe40003f24270 */
[----:B------:R-:W-:Y:S02]  /*71b0*/  FSEL R14, R229, -INF , P0 ;  /* 0xff800000e50e7808 */ /* 0x000fe40000000000 */
[----:B----4-:R-:W-:Y:S02]  /*71c0*/  FSEL R19, R227, -INF , P1 ;  /* 0xff800000e3137808 */ /* 0x010fe40000800000 */
[----:B------:R-:W-:Y:S02]  /*71d0*/  ISETP.GT.AND P1, PT, R2, RZ, PT ;  /* 0x000000ff0200720c */ /* 0x000fe40003f24270 */
[----:B------:R-:W-:Y:S02]  /*71e0*/  ISETP.GT.AND P0, PT, R3, 0x1, PT ;  /* 0x000000010300780c */ /* 0x000fe40003f04270 */
[----:B------:R-:W-:Y:S02]  /*71f0*/  FSEL R21, R207, -INF , P1 ;  /* 0xff800000cf157808 */ /* 0x000fe40000800000 */
[----:B------:R-:W-:Y:S02]  /*7200*/  FSEL R18, R228, -INF , P0 ;  /* 0xff800000e4127808 */ /* 0x000fe40000000000 */
[----:B------:R-:W-:Y:S02]  /*7210*/  ISETP.GT.AND P0, PT, R2, 0x1, PT ;  /* 0x000000010200780c */ /* 0x000fe40003f04270 */
[----:B------:R-:W-:Y:S01]  /*7220*/  ISETP.GT.AND P1, PT, R0, RZ, PT ;  /* 0x000000ff0000720c */ /* 0x000fe20003f24270 */
[----:B------:R-:W-:Y:S01]  /*7230*/  @!PT LDS RZ, [RZ] ;  /* 0x00000000fffff984 */ /* 0x000fe20000000800 */
[----:B------:R-:W-:Y:S01]  /*7240*/  @!PT LDS RZ, [RZ] ;  /* 0x00000000fffff984 */ /* 0x000fe20000000800 */
[----:B------:R-:W-:Y:S01]  /*7250*/  @!PT LDS RZ, [RZ] ;  /* 0x00000000fffff984 */ /* 0x000fe20000000800 */
[----:B------:R2:W-:Y:S01]  /*7260*/  @P3 LDGSTS.E.BYPASS.LTC128B.128 [R226+0x3100], [R34.64], !P6 ;  /* 0x0310000022e23fae */ /* 0x0005e2000f101d46 */
[----:B------:R-:W-:Y:S02]  /*7270*/  FSEL R20, R206, -INF , P0 ;  /* 0xff800000ce147808 */ /* 0x000fe40000000000 */
[----:B------:R-:W-:Y:S02]  /*7280*/  ISETP.GT.AND P0, PT, R0, 0x1, PT ;  /* 0x000000010000780c */ /* 0x000fe40003f04270 */
[----:B------:R-:W-:Y:S01]  /*7290*/  FSEL R25, R205, -INF , P1 ;  /* 0xff800000cd197808 */ /* 0x000fe20000800000 */
[-C--:B-1----:R-:W-:Y:S02]  /*72a0*/  HMMA.16816.F32 R52, R176, R4.reuse, R52 ;  /* 0x00000004b034723c */ /* 0x082fe40000001834 */
[----:B------:R1:W-:Y:S03]  /*72b0*/  @P3 LDGSTS.E.BYPASS.LTC128B.128 [R226+0x4100], [R32.64], !P5 ;  /* 0x0410000020e23fae */ /* 0x0003e6000e901d46 */
[----:B------:R-:W-:Y:S02]  /*72c0*/  ISETP.GT.AND P1, PT, R2, 0x8, PT ;  /* 0x000000080200780c */ /* 0x000fe40003f24270 */
[----:B------:R-:W-:Y:S01]  /*72d0*/  FSEL R27, R201, -INF , P0 ;  /* 0xff800000c91b7808 */ /* 0x000fe20000000000 */
[C---:B------:R-:W-:Y:S02]  /*72e0*/  HMMA.16816.F32 R56, R180.reuse, R4, R56 ;  /* 0x00000004b438723c */ /* 0x040fe40000001838 */
[----:B------:R3:W-:Y:S02]  /*72f0*/  @P3 LDGSTS.E.BYPASS.LTC128B.128 [R226+0x5100], [R30.64], !P4 ;  /* 0x051000001ee23fae */ /* 0x0007e4000e101d46 */
[----:B-----5:R-:W-:Y:S02]  /*7300*/  FSEL R22, R110, -INF , P1 ;  /* 0xff8000006e167808 */ /* 0x020fe40000800000 */
[----:B------:R-:W-:Y:S02]  /*7310*/  ISETP.GT.AND P0, PT, R2, 0x9, PT ;  /* 0x000000090200780c */ /* 0x000fe40003f04270 */
[----:B------:R-:W-:Y:S01]  /*7320*/  ISETP.GT.AND P1, PT, R0, 0x8, PT ;  /* 0x000000080000780c */ /* 0x000fe20003f24270 */
[-C--:B------:R-:W-:Y:S01]  /*7330*/  HMMA.16816.F32 R60, R180, R6.reuse, R60 ;  /* 0x00000006b43c723c */ /* 0x080fe2000000183c */
[----:B------:R4:W-:Y:S02]  /*7340*/  @P3 LDGSTS.E.BYPASS.LTC128B.128 [R226+0x3900], [R28.64], !P6 ;  /* 0x039000001ce23fae */ /* 0x0009e4000f101d46 */
[----:B------:R-:W-:Y:S02]  /*7350*/  FSEL R23, R109, -INF , P0 ;  /* 0xff8000006d177808 */ /* 0x000fe40000000000 */
[----:B------:R-:W-:Y:S02]  /*7360*/  FSEL R26, R108, -INF , P1 ;  /* 0xff8000006c1a7808 */ /* 0x000fe40000800000 */
[----:B------:R-:W-:Y:S01]  /*7370*/  ISETP.GT.AND P0, PT, R0, 0x9, PT ;  /* 0x000000090000780c */ /* 0x000fe20003f04270 */
[----:B------:R-:W-:Y:S04]  /*7380*/  HMMA.16816.F32 R64, R176, R6, R64 ;  /* 0x00000006b040723c */ /* 0x000fe80000001840 */
[----:B------:R-:W-:Y:S01]  /*7390*/  ISETP.GT.AND P1, PT, R8, 0x8, PT ;  /* 0x000000080800780c */ /* 0x000fe20003f24270 */
[----:B------:R-:W-:Y:S01]  /*73a0*/  FMUL.FTZ R5, R53, c[0x0][0x320] ;  /* 0x0000c80035057a20 */ /* 0x000fe20000410000 */
[----:B------:R-:W-:Y:S01]  /*73b0*/  FSEL R24, R184, -INF , P0 ;  /* 0xff800000b8187808 */ /* 0x000fe20000000000 */
[----:B------:R-:W-:Y:S01]  /*73c0*/  FMUL.FTZ R52, R52, c[0x0][0x320] ;  /* 0x0000c80034347a20 */ /* 0x000fe20000410000 */
[----:B------:R-:W-:Y:S01]  /*73d0*/  FSEL R13, R199, -INF , P1 ;  /* 0xff800000c70d7808 */ /* 0x000fe20000800000 */
[----:B------:R-:W-:Y:S01]  /*73e0*/  FMUL.FTZ R38, R54, c[0x0][0x320] ;  /* 0x0000c80036267a20 */ /* 0x000fe20000410000 */
[----:B------:R-:W-:Y:S01]  /*73f0*/  ISETP.GT.AND P1, PT, R3, 0x8, PT ;  /* 0x000000080300780c */ /* 0x000fe20003f24270 */
[----:B------:R-:W-:Y:S01]  /*7400*/  MUFU.TANH R5, R5 ;  /* 0x0000000500057308 */ /* 0x000fe20000002400 */
[----:B------:R-:W-:Y:S01]  /*7410*/  ISETP.GT.AND P0, PT, R8, 0x9, PT ;  /* 0x000000090800780c */ /* 0x000fe20003f04270 */
[----:B------:R-:W-:Y:S01]  /*7420*/  FMUL.FTZ R37, R55, c[0x0][0x320] ;  /* 0x0000c80037257a20 */ /* 0x000fe20000410000 */
[----:B------:R-:W-:Y:S01]  /*7430*/  FSEL R16, R111, -INF , P1 ;  /* 0xff8000006f107808 */ /* 0x000fe20000800000 */
[----:B------:R-:W-:Y:S01]  /*7440*/  FMUL.FTZ R59, R59, c[0x0][0x320] ;  /* 0x0000c8003b3b7a20 */ /* 0x000fe20000410000 */
[----:B------:R-:W-:Y:S01]  /*7450*/  FSEL R15, R198, -INF , P0 ;  /* 0xff800000c60f7808 */ /* 0x000fe20000000000 */
[----:B------:R-:W-:Y:S01]  /*7460*/  FMUL.FTZ R56, R56, c[0x0][0x320] ;  /* 0x0000c80038387a20 */ /* 0x000fe20000410000 */
[----:B------:R-:W-:Y:S01]  /*7470*/  ISETP.GT.AND P0, PT, R3, 0x9, PT ;  /* 0x000000090300780c */ /* 0x000fe20003f04270 */
[----:B------:R-:W-:Y:S01]  /*7480*/  FMUL.FTZ R63, R63, c[0x0][0x320] ;  /* 0x0000c8003f3f7a20 */ /* 0x000fe20000410000 */
[----:B------:R-:W-:Y:S01]  /*7490*/  ISETP.GT.AND P1, PT, R8, 0x10, PT ;  /* 0x000000100800780c */ /* 0x000fe20003f24270 */
[----:B------:R-:W5:Y:S01]  /*74a0*/  MUFU.TANH R52, R52 ;  /* 0x0000003400347308 */ /* 0x000f620000002400 */
[----:B------:R-:W-:Y:S01]  /*74b0*/  FSEL R17, R17, -INF , P0 ;  /* 0xff80000011117808 */ /* 0x000fe20000000000 */
[----:B------:R-:W-:Y:S01]  /*74c0*/  FMUL.FTZ R57, R57, c[0x0][0x320] ;  /* 0x0000c80039397a20 */ /* 0x000fe20000410000 */
[----:B------:R-:W-:Y:S01]  /*74d0*/  FSEL R40, R103, -INF , P1 ;  /* 0xff80000067287808 */ /* 0x000fe20000800000 */
[----:B------:R-:W-:Y:S01]  /*74e0*/  FMUL.FTZ R64, R64, c[0x0][0x320] ;  /* 0x0000c80040407a20 */ /* 0x000fe20000410000 */
[----:B------:R-:W-:Y:S01]  /*74f0*/  ISETP.GT.AND P1, PT, R3, 0x10, PT ;  /* 0x000000100300780c */ /* 0x000fe20003f24270 */
[----:B------:R-:W-:Y:S01]  /*7500*/  FMUL.FTZ R65, R65, c[0x0][0x320] ;  /* 0x0000c80041417a20 */ /* 0x000fe20000410000 */
[----:B------:R-:W-:Y:S01]  /*7510*/  ISETP.GT.AND P0, PT, R8, 0x11, PT ;  /* 0x000000110800780c */ /* 0x000fe20003f04270 */
[----:B------:R-:W-:Y:S01]  /*7520*/  FMUL.FTZ R7, R67, c[0x0][0x320] ;  /* 0x0000c80043077a20 */ /* 0x000fe20000410000 */
[----:B------:R-:W-:Y:S01]  /*7530*/  FSEL R44, R105, -INF , P1 ;  /* 0xff800000692c7808 */ /* 0x000fe20000800000 */
[----:B------:R-:W-:Y:S01]  /*7540*/  MUFU.TANH R108, R63 ;  /* 0x0000003f006c7308 */ /* 0x000fe20000002400 */
[----:B------:R-:W-:Y:S01]  /*7550*/  FSEL R41, R102, -INF , P0 ;  /* 0xff80000066297808 */ /* 0x000fe20000000000 */
[----:B------:R-:W-:Y:S01]  /*7560*/  FMUL.FTZ R61, R61, c[0x0][0x320] ;  /* 0x0000c8003d3d7a20 */ /* 0x000fe20000410000 */
[----:B------:R-:W-:Y:S01]  /*7570*/  ISETP.GT.AND P0, PT, R3, 0x11, PT ;  /* 0x000000110300780c */ /* 0x000fe20003f04270 */
[----:B------:R-:W-:Y:S01]  /*7580*/  FMUL.FTZ R60, R60, c[0x0][0x320] ;  /* 0x0000c8003c3c7a20 */ /* 0x000fe20000410000 */
[----:B------:R-:W-:Y:S01]  /*7590*/  ISETP.GT.AND P1, PT, R2, 0x10, PT ;  /* 0x000000100200780c */ /* 0x000fe20003f24270 */
[----:B------:R-:W-:Y:S01]  /*75a0*/  FMUL.FTZ R58, R58, c[0x0][0x320] ;  /* 0x0000c8003a3a7a20 */ /* 0x000fe20000410000 */
[----:B------:R-:W-:Y:S01]  /*75b0*/  FSEL R45, R104, -INF , P0 ;  /* 0xff800000682d7808 */ /* 0x000fe20000000000 */
[----:B------:R-:W-:Y:S01]  /*75c0*/  FMUL.FTZ R62, R62, c[0x0][0x320] ;  /* 0x0000c8003e3e7a20 */ /* 0x000fe20000410000 */
[----:B------:R-:W-:Y:S01]  /*75d0*/  FSEL R190, R190, -INF , P1 ;  /* 0xff800000bebe7808 */ /* 0x000fe20000800000 */
[----:B------:R-:W-:Y:S01]  /*75e0*/  MUFU.TANH R64, R64 ;  /* 0x0000004000407308 */ /* 0x000fe20000002400 */
[----:B------:R-:W-:Y:S02]  /*75f0*/  ISETP.GT.AND P1, PT, R0, 0x10, PT ;  /* 0x000000100000780c */ /* 0x000fe40003f24270 */
[----:B------:R-:W-:Y:S02]  /*7600*/  ISETP.GT.AND P0, PT, R2, 0x11, PT ;  /* 0x000000110200780c */ /* 0x000fe40003f04270 */
[----:B------:R-:W-:Y:S02]  /*7610*/  FMNMX.FTZ R105, R11, R100, !PT ;  /* 0x000000640b697209 */ /* 0x000fe40007810000 */
[----:B------:R-:W-:Y:S02]  /*7620*/  FSEL R192, R192, -INF , P1 ;  /* 0xff800000c0c07808 */ /* 0x000fe40000800000 */
[----:B------:R-:W-:Y:S01]  /*7630*/  FSEL R189, R189, -INF , P0 ;  /* 0xff800000bdbd7808 */ /* 0x000fe20000000000 */
[----:B------:R-:W-:Y:S01]  /*7640*/  MUFU.TANH R7, R7 ;  /* 0x0000000700077308 */ /* 0x000fe20000002400 */
[----:B------:R-:W-:Y:S02]  /*7650*/  ISETP.GT.AND P1, PT, R2, 0x18, PT ;  /* 0x000000180200780c */ /* 0x000fe40003f24270 */
[----:B------:R-:W-:Y:S02]  /*7660*/  ISETP.GT.AND P0, PT, R0, 0x11, PT ;  /* 0x000000110000780c */ /* 0x000fe40003f04270 */
[----:B------:R-:W-:Y:S02]  /*7670*/  FMNMX.FTZ R105, R14, R105, !PT ;  /* 0x000000690e697209 */ /* 0x000fe40007810000 */
[----:B------:R-:W-:Y:S02]  /*7680*/  FSEL R191, R191, -INF , P0 ;  /* 0xff800000bfbf7808 */ /* 0x000fe40000000000 */
[----:B------:R-:W-:Y:S01]  /*7690*/  ISETP.GT.AND P0, PT, R2, 0x19, PT ;  /* 0x000000190200780c */ /* 0x000fe20003f04270 */
[----:B------:R-:W1:Y:S01]  /*76a0*/  MUFU.TANH R65, R65 ;  /* 0x0000004100417308 */ /* 0x000e620000002400 */
[----:B------:R-:W-:Y:S02]  /*76b0*/  FSEL R193, R193, -INF , P1 ;  /* 0xff800000c1c17808 */ /* 0x000fe40000800000 */
        /* <DEDUP_REMOVED lines=14> */
[----:B------:R-:W-:Y:S02]  /*77a0*/  FMNMX.FTZ R105, R40, R105, !PT ;  /* 0x0000006928697209 */ /* 0x000fe40007810000 */
[----:B------:R-:W-:Y:S01]  /*77b0*/  FSEL R186, R186, -INF , P0 ;  /* 0xff800000baba7808 */ /* 0x000fe20000000000 */
[----:B------:R-:W-:Y:S01]  /*77c0*/  MUFU.TANH R56, R56 ;  /* 0x0000003800387308 */ /* 0x000fe20000002400 */
[----:B------:R-:W-:Y:S02]  /*77d0*/  ISETP.GT.AND P0, PT, R3, 0x19, PT ;  /* 0x000000190300780c */ /* 0x000fe40003f04270 */
[----:B------:R-:W-:Y:S02]  /*77e0*/  FSEL R187, R187, -INF , P1 ;  /* 0xff800000bbbb7808 */ /* 0x000fe40000800000 */
[----:B------:R-:W-:Y:S02]  /*77f0*/  ISETP.GT.AND P1, PT, R8, 0x20, PT ;  /* 0x000000200800780c */ /* 0x000fe40003f24270 */
[----:B------:R-:W-:Y:S02]  /*7800*/  FMNMX.FTZ R4, R18, R4, !PT ;  /* 0x0000000412047209 */ /* 0x000fe40007810000 */
[----:B------:R-:W-:Y:S01]  /*7810*/  FMNMX.FTZ R105, R41, R105, !PT ;  /* 0x0000006929697209 */ /* 0x000fe20007810000 */
[----:B------:R-:W-:Y:S01]  /*7820*/  MUFU.TANH R57, R57 ;  /* 0x0000003900397308 */ /* 0x000fe20000002400 */
[----:B------:R-:W-:Y:S02]  /*7830*/  FSEL R188, R188, -INF , P0 ;  /* 0xff800000bcbc7808 */ /* 0x000fe40000000000 */
[----:B------:R-:W-:Y:S02]  /*7840*/  FSEL R197, R197, -INF , P1 ;  /* 0xff800000c5c57808 */ /* 0x000fe40000800000 */
[----:B------:R-:W-:Y:S02]  /*7850*/  ISETP.GT.AND P1, PT, R3, 0x20, PT ;  /* 0x000000200300780c */ /* 0x000fe40003f24270 */
[----:B------:R-:W-:Y:S02]  /*7860*/  ISETP.GT.AND P0, PT, R8, 0x21, PT ;  /* 0x000000210800780c */ /* 0x000fe40003f04270 */
[----:B------:R-:W-:Y:S01]  /*7870*/  FMNMX.FTZ R4, R16, R4, !PT ;  /* 0x0000000410047209 */ /* 0x000fe20007810000 */
[----:B------:R-:W-:Y:S01]  /*7880*/  MUFU.TANH R61, R61 ;  /* 0x0000003d003d7308 */ /* 0x000fe20000002400 */
[----:B------:R-:W-:Y:S02]  /*7890*/  FMNMX.FTZ R105, R185, R105, !PT ;  /* 0x00000069b9697209 */ /* 0x000fe40007810000 */
[----:B------:R-:W-:Y:S02]  /*78a0*/  FSEL R200, R200, -INF , P0 ;  /* 0xff800000c8c87808 */ /* 0x000fe40000000000 */
[----:B------:R-:W-:Y:S02]  /*78b0*/  ISETP.GT.AND P0, PT, R3, 0x21, PT ;  /* 0x000000210300780c */ /* 0x000fe40003f04270 */
[----:B------:R-:W-:Y:S02]  /*78c0*/  FSEL R202, R202, -INF , P1 ;  /* 0xff800000caca7808 */ /* 0x000fe40000800000 */
[----:B------:R-:W-:Y:S01]  /*78d0*/  ISETP.GT.AND P1, PT, R2, 0x20, PT ;  /* 0x000000200200780c */ /* 0x000fe20003f24270 */
[----:B------:R-:W-:Y:S01]  /*78e0*/  MUFU.TANH R60, R60 ;  /* 0x0000003c003c7308 */ /* 0x000fe20000002400 */
[----:B------:R-:W-:Y:S02]  /*78f0*/  FMNMX.FTZ R4, R17, R4, !PT ;  /* 0x0000000411047209 */ /* 0x000fe40007810000 */
[----:B------:R-:W-:Y:S02]  /*7900*/  FMNMX.FTZ R105, R186, R105, !PT ;  /* 0x00000069ba697209 */ /* 0x000fe40007810000 */
[----:B------:R-:W-:Y:S02]  /*7910*/  FSEL R231, R39, -INF , P1 ;  /* 0xff80000027e77808 */ /* 0x000fe40000800000 */
[----:B------:R-:W-:Y:S02]  /*7920*/  FSEL R203, R203, -INF , P0 ;  /* 0xff800000cbcb7808 */ /* 0x000fe40000000000 */
[C---:B------:R-:W-:Y:S01]  /*7930*/  ISETP.GT.AND P0, PT, R8.reuse, 0x28, PT ;  /* 0x000000280800780c */ /* 0x040fe20003f04270 */
[----:B------:R-:W-:Y:S01]  /*7940*/  MUFU.TANH R58, R58 ;  /* 0x0000003a003a7308 */ /* 0x000fe20000002400 */
[----:B------:R-:W-:Y:S02]  /*7950*/  ISETP.GT.AND P1, PT, R8, 0x29, PT ;  /* 0x000000290800780c */ /* 0x000fe40003f24270 */
[----:B------:R-:W-:Y:S02]  /*7960*/  FMNMX.FTZ R4, R44, R4, !PT ;  /* 0x000000042c047209 */ /* 0x000fe40007810000 */
[----:B------:R-:W-:Y:S02]  /*7970*/  FMNMX.FTZ R105, R197, R105, !PT ;  /* 0x00000069c5697209 */ /* 0x000fe40007810000 */
[----:B------:R-:W-:Y:S02]  /*7980*/  FSEL R205, R48, -INF , P0 ;  /* 0xff80000030cd7808 */ /* 0x000fe40000000000 */
[C---:B------:R-:W-:Y:S01]  /*7990*/  ISETP.GT.AND P0, PT, R8.reuse, 0x30, PT ;  /* 0x000000300800780c */ /* 0x040fe20003f04270 */
[----:B------:R-:W-:Y:S01]  /*79a0*/  MUFU.TANH R62, R62 ;  /* 0x0000003e003e7308 */ /* 0x000fe20000002400 */
[----:B------:R-:W-:Y:S02]  /*79b0*/  FSEL R206, R49, -INF , P1 ;  /* 0xff80000031ce7808 */ /* 0x000fe40000800000 */
[----:B------:R-:W-:Y:S02]  /*79c0*/  ISETP.GT.AND P1, PT, R8, 0x31, PT ;  /* 0x000000310800780c */ /* 0x000fe40003f24270 */
[----:B------:R-:W-:Y:S02]  /*79d0*/  FMNMX.FTZ R4, R45, R4, !PT ;  /* 0x000000042d047209 */ /* 0x000fe40007810000 */
[----:B------:R-:W-:Y:S02]  /*79e0*/  FMNMX.FTZ R105, R200, R105, !PT ;  /* 0x00000069c8697209 */ /* 0x000fe40007810000 */
[----:B-----5:R-:W-:Y:S02]  /*79f0*/  FSEL R228, R52, -INF , P0 ;  /* 0xff80000034e47808 */ /* 0x020fe40000000000 */
[----:B------:R-:W-:Y:S02]  /*7a00*/  FSEL R227, R5, -INF , P1 ;  /* 0xff80000005e37808 */ /* 0x000fe40000800000 */
[C---:B------:R-:W-:Y:S02]  /*7a10*/  ISETP.GT.AND P1, PT, R8.reuse, 0x39, PT ;  /* 0x000000390800780c */ /* 0x040fe40003f24270 */
[----:B------:R-:W-:Y:S01]  /*7a20*/  ISETP.GT.AND P0, PT, R8, 0x38, PT ;  /* 0x000000380800780c */ /* 0x000fe20003f04270 */
[----:B------:R-:W-:Y:S01]  /*7a30*/  FMUL.FTZ R8, R66, c[0x0][0x320] ;  /* 0x0000c80042087a20 */ /* 0x000fe20000410000 */
[----:B------:R-:W-:Y:S02]  /*7a40*/  FMNMX.FTZ R105, R205, R105, !PT ;  /* 0x00000069cd697209 */ /* 0x000fe40007810000 */
[----:B------:R-:W-:Y:S02]  /*7a50*/  FMNMX.FTZ R4, R187, R4, !PT ;  /* 0x00000004bb047209 */ /* 0x000fe40007810000 */
[----:B-1----:R-:W-:Y:S01]  /*7a60*/  FSEL R236, R65, -INF , P1 ;  /* 0xff80000041ec7808 */ /* 0x002fe20000800000 */
[----:B------:R-:W1:Y:S01]  /*7a70*/  MUFU.TANH R8, R8 ;  /* 0x0000000800087308 */ /* 0x000e620000002400 */
[----:B------:R-:W-:Y:S02]  /*7a80*/  FSEL R230, R64, -INF , P0 ;  /* 0xff80000040e67808 */ /* 0x000fe40000000000 */
[----:B------:R-:W-:Y:S02]  /*7a90*/  ISETP.GT.AND P0, PT, R2, 0x21, PT ;  /* 0x000000210200780c */ /* 0x000fe40003f04270 */
[----:B------:R-:W-:Y:S02]  /*7aa0*/  FMNMX.FTZ R105, R206, R105, !PT ;  /* 0x00000069ce697209 */ /* 0x000fe40007810000 */
[----:B------:R-:W-:Y:S02]  /*7ab0*/  ISETP.GT.AND P1, PT, R0, 0x20, PT ;  /* 0x000000200000780c */ /* 0x000fe40003f24270 */
[----:B------:R-:W-:Y:S02]  /*7ac0*/  FMNMX.FTZ R4, R188, R4, !PT ;  /* 0x00000004bc047209 */ /* 0x000fe40007810000 */
[----:B------:R-:W-:Y:S02]  /*7ad0*/  FSEL R248, R42, -INF , P1 ;  /* 0xff8000002af87808 */ /* 0x000fe40000800000 */
[----:B------:R-:W-:Y:S02]  /*7ae0*/  ISETP.GT.AND P1, PT, R3, 0x28, PT ;  /* 0x000000280300780c */ /* 0x000fe40003f24270 */
[----:B------:R-:W-:Y:S02]  /*7af0*/  FSEL R247, R247, -INF , P0 ;  /* 0xff800000f7f77808 */ /* 0x000fe40000000000 */
[----:B------:R-:W-:Y:S02]  /*7b00*/  FMNMX.FTZ R105, R228, R105, !PT ;  /* 0x00000069e4697209 */ /* 0x000fe40007810000 */
[----:B------:R-:W-:Y:S02]  /*7b10*/  ISETP.GT.AND P0, PT, R0, 0x21, PT ;  /* 0x000000210000780c */ /* 0x000fe40003f04270 */
[----:B------:R-:W-:Y:S02]  /*7b20*/  FMNMX.FTZ R4, R202, R4, !PT ;  /* 0x00000004ca047209 */ /* 0x000fe40007810000 */
[----:B------:R-:W-:Y:S02]  /*7b30*/  FSEL R250, R43, -INF , P0 ;  /* 0xff8000002bfa7808 */ /* 0x000fe40000000000 */
[----:B------:R-:W-:Y:S02]  /*7b40*/  ISETP.GT.AND P0, PT, R3, 0x29, PT ;  /* 0x000000290300780c */ /* 0x000fe40003f04270 */
[----:B------:R-:W-:Y:S02]  /*7b50*/  FSEL R199, R50, -INF , P1 ;  /* 0xff80000032c77808 */ /* 0x000fe40000800000 */
[----:B------:R-:W-:Y:S02]  /*7b60*/  FMNMX.FTZ R4, R203, R4, !PT ;  /* 0x00000004cb047209 */ /* 0x000fe40007810000 */
[----:B------:R-:W-:Y:S02]  /*7b70*/  FMNMX.FTZ R105, R227, R105, !PT ;  /* 0x00000069e3697209 */ /* 0x000fe40007810000 */
[----:B------:R-:W-:Y:S02]  /*7b80*/  ISETP.GT.AND P1, PT, R3, 0x30, PT ;  /* 0x000000300300780c */ /* 0x000fe40003f24270 */
[----:B------:R-:W-:Y:S02]  /*7b90*/  FMNMX.FTZ R4, R199, R4, !PT ;  /* 0x00000004c7047209 */ /* 0x000fe40007810000 */
[----:B------:R-:W-:Y:S02]  /*7ba0*/  FSEL R201, R51, -INF , P0 ;  /* 0xff80000033c97808 */ /* 0x000fe40000000000 */
[----:B------:R-:W-:Y:S02]  /*7bb0*/  ISETP.GT.AND P0, PT, R3, 0x31, PT ;  /* 0x000000310300780c */ /* 0x000fe40003f04270 */
[----:B------:R-:W-:Y:S02]  /*7bc0*/  FMNMX.FTZ R105, R230, R105, !PT ;  /* 0x00000069e6697209 */ /* 0x000fe40007810000 */
[----:B------:R-:W-:Y:S02]  /*7bd0*/  FSEL R229, R38, -INF , P1 ;  /* 0xff80000026e57808 */ /* 0x000fe40000800000 */
[----:B------:R-:W-:Y:S02]  /*7be0*/  FSEL R232, R37, -INF , P0 ;  /* 0xff80000025e87808 */ /* 0x000fe40000000000 */
[C---:B------:R-:W-:Y:S02]  /*7bf0*/  ISETP.GT.AND P1, PT, R3.reuse, 0x38, PT ;  /* 0x000000380300780c */ /* 0x040fe40003f24270 */
[----:B------:R-:W-:Y:S02]  /*7c00*/  ISETP.GT.AND P0, PT, R3, 0x39, PT ;  /* 0x000000390300780c */ /* 0x000fe40003f04270 */
[----:B------:R-:W-:Y:S02]  /*7c10*/  FMNMX.FTZ R3, R201, R4, !PT ;  /* 0x00000004c9037209 */ /* 0x000fe40007810000 */
[----:B------:R-:W-:Y:S02]  /*7c20*/  FMNMX.FTZ R105, R236, R105, !PT ;  /* 0x00000069ec697209 */ /* 0x000fe40007810000 */
[----:B------:R-:W-:Y:S02]  /*7c30*/  FMNMX.FTZ R3, R229, R3, !PT ;  /* 0x00000003e5037209 */ /* 0x000fe40007810000 */
[----:B-1----:R-:W-:Y:S01]  /*7c40*/  FSEL R249, R8, -INF , P1 ;  /* 0xff80000008f97808 */ /* 0x002fe20000800000 */
[----:B------:R-:W1:Y:S01]  /*7c50*/  SHFL.BFLY PT, R6, R105, 0x2, 0x1f ;  /* 0x0c401f0069067f89 */ /* 0x000e6200000e0000 */
[----:B------:R-:W-:Y:S02]  /*7c60*/  FMNMX.FTZ R3, R232, R3, !PT ;  /* 0x00000003e8037209 */ /* 0x000fe40007810000 */
[----:B------:R-:W-:Y:S02]  /*7c70*/  FMNMX.FTZ R5, R21, R106, !PT ;  /* 0x0000006a15057209 */ /* 0x000fe40007810000 */
[----:B------:R-:W-:Y:S02]  /*7c80*/  FSEL R239, R7, -INF , P0 ;  /* 0xff80000007ef7808 */ /* 0x000fe40000000000 */
[----:B------:R-:W-:Y:S01]  /*7c90*/  FMNMX.FTZ R3, R249, R3, !PT ;  /* 0x00000003f9037209 */ /* 0x000fe20007810000 */
[----:B------:R-:W5:Y:S01]  /*7ca0*/  MUFU.TANH R7, R59 ;  /* 0x0000003b00077308 */ /* 0x000f620000002400 */
[----:B------:R-:W-:Y:S02]  /*7cb0*/  FMNMX.FTZ R5, R20, R5, !PT ;  /* 0x0000000514057209 */ /* 0x000fe40007810000 */
[----:B------:R-:W-:Y:S02]  /*7cc0*/  FMNMX.FTZ R3, R239, R3, !PT ;  /* 0x00000003ef037209 */ /* 0x000fe40007810000 */
[----:B------:R-:W-:Y:S02]  /*7cd0*/  FMNMX.FTZ R5, R22, R5, !PT ;  /* 0x0000000516057209 */ /* 0x000fe40007810000 */
[----:B------:R-:W-:Y:S01]  /*7ce0*/  ISETP.GT.AND P1, PT, R2, 0x28, PT ;  /* 0x000000280200780c */ /* 0x000fe20003f24270 */
[----:B------:R-:W2:Y:S01]  /*7cf0*/  SHFL.BFLY PT, R104, R3, 0x2, 0x1f ;  /* 0x0c401f0003687f89 */ /* 0x000ea200000e0000 */
[----:B------:R-:W-:Y:S02]  /*7d00*/  FMNMX.FTZ R4, R23, R5, !PT ;  /* 0x0000000517047209 */ /* 0x000fe40007810000 */
[----:B------:R-:W-:Y:S02]  /*7d10*/  FMNMX.FTZ R5, R25, R107, !PT ;  /* 0x0000006b19057209 */ /* 0x000fe40007810000 */
[----:B------:R-:W-:Y:S02]  /*7d20*/  FMNMX.FTZ R4, R190, R4, !PT ;  /* 0x00000004be047209 */ /* 0x000fe40007810000 */
[----:B------:R-:W-:Y:S02]  /*7d30*/  FMNMX.FTZ R5, R27, R5, !PT ;  /* 0x000000051b057209 */ /* 0x000fe40007810000 */
[----:B-1----:R-:W-:Y:S02]  /*7d40*/  FMNMX.FTZ R105, R105, R6, !PT ;  /* 0x0000000669697209 */ /* 0x002fe40007810000 */
[----:B------:R-:W-:Y:S02]  /*7d50*/  FMNMX.FTZ R4, R189, R4, !PT ;  /* 0x00000004bd047209 */ /* 0x000fe40007810000 */
[----:B------:R-:W-:Y:S01]  /*7d60*/  FMNMX.FTZ R5, R26, R5, !PT ;  /* 0x000000051a057209 */ /* 0x000fe20007810000 */
[----:B------:R-:W1:Y:S01]  /*7d70*/  SHFL.BFLY PT, R6, R105, 0x1, 0x1f ;  /* 0x0c201f0069067f89 */ /* 0x000e6200000e0000 */
[----:B------:R-:W-:Y:S02]  /*7d80*/  FMNMX.FTZ R4, R193, R4, !PT ;  /* 0x00000004c1047209 */ /* 0x000fe40007810000 */
[----:B------:R-:W-:Y:S02]  /*7d90*/  FMNMX.FTZ R5, R24, R5, !PT ;  /* 0x0000000518057209 */ /* 0x000fe40007810000 */
[----:B------:R-:W-:Y:S02]  /*7da0*/  FMNMX.FTZ R4, R194, R4, !PT ;  /* 0x00000004c2047209 */ /* 0x000fe40007810000 */
[----:B------:R-:W-:Y:S02]  /*7db0*/  FMNMX.FTZ R5, R192, R5, !PT ;  /* 0x00000005c0057209 */ /* 0x000fe40007810000 */
[----:B------:R-:W-:Y:S02]  /*7dc0*/  ISETP.GT.AND P0, PT, R2, 0x29, PT ;  /* 0x000000290200780c */ /* 0x000fe40003f04270 */
[----:B------:R-:W-:Y:S02]  /*7dd0*/  FSEL R242, R242, -INF , P1 ;  /* 0xff800000f2f27808 */ /* 0x000fe40000800000 */
[----:B------:R-:W-:Y:S02]  /*7de0*/  ISETP.GT.AND P1, PT, R0, 0x28, PT ;  /* 0x000000280000780c */ /* 0x000fe40003f24270 */
[----:B------:R-:W-:Y:S02]  /*7df0*/  FMNMX.FTZ R4, R231, R4, !PT ;  /* 0x00000004e7047209 */ /* 0x000fe40007810000 */
[----:B--2---:R-:W-:Y:S02]  /*7e00*/  FMNMX.FTZ R104, R3, R104, !PT ;  /* 0x0000006803687209 */ /* 0x004fe40007810000 */
[----:B------:R-:W-:Y:S02]  /*7e10*/  FMNMX.FTZ R4, R247, R4, !PT ;  /* 0x00000004f7047209 */ /* 0x000fe40007810000 */
[----:B------:R-:W-:Y:S02]  /*7e20*/  FMNMX.FTZ R3, R191, R5, !PT ;  /* 0x00000005bf037209 */ /* 0x000fe40007810000 */
[----:B------:R-:W-:Y:S01]  /*7e30*/  FSEL R243, R243, -INF , P0 ;  /* 0xff800000f3f37808 */ /* 0x000fe20000000000 */
[----:B------:R-:W2:Y:S01]  /*7e40*/  SHFL.BFLY PT, R5, R104, 0x1, 0x1f ;  /* 0x0c201f0068057f89 */ /* 0x000ea200000e0000 */
[----:B------:R-:W-:Y:S02]  /*7e50*/  ISETP.GT.AND P0, PT, R2, 0x30, PT ;  /* 0x000000300200780c */ /* 0x000fe40003f04270 */
[----:B------:R-:W-:Y:S02]  /*7e60*/  FSEL R245, R46, -INF , P1 ;  /* 0xff8000002ef57808 */ /* 0x000fe40000800000 */
[----:B------:R-:W-:Y:S02]  /*7e70*/  ISETP.GT.AND P1, PT, R2, 0x31, PT ;  /* 0x000000310200780c */ /* 0x000fe40003f24270 */
[----:B------:R-:W-:Y:S02]  /*7e80*/  FSEL R234, R56, -INF , P0 ;  /* 0xff80000038ea7808 */ /* 0x000fe40000000000 */
[----:B------:R-:W-:Y:S02]  /*7e90*/  FSEL R235, R57, -INF , P1 ;  /* 0xff80000039eb7808 */ /* 0x000fe40000800000 */
[C---:B------:R-:W-:Y:S02]  /*7ea0*/  ISETP.GT.AND P0, PT, R2.reuse, 0x38, PT ;  /* 0x000000380200780c */ /* 0x040fe40003f04270 */
[----:B------:R-:W-:Y:S02]  /*7eb0*/  FMNMX.FTZ R3, R195, R3, !PT ;  /* 0x00000003c3037209 */ /* 0x000fe40007810000 */
[----:B------:R-:W-:Y:S02]  /*7ec0*/  ISETP.GT.AND P1, PT, R2, 0x39, PT ;  /* 0x000000390200780c */ /* 0x000fe40003f24270 */
[----:B------:R-:W-:Y:S02]  /*7ed0*/  FMNMX.FTZ R2, R242, R4, !PT ;  /* 0x00000004f2027209 */ /* 0x000fe40007810000 */
        /* <DEDUP_REMOVED lines=8> */
[----:B------:R-:W-:Y:S02]  /*7f60*/  FSEL R241, R60, -INF , P0 ;  /* 0xff8000003cf17808 */ /* 0x000fe40000000000 */
[----:B------:R-:W-:Y:S02]  /*7f70*/  ISETP.GT.AND P0, PT, R0, 0x29, PT ;  /* 0x000000290000780c */ /* 0x000fe40003f04270 */
[----:B------:R-:W-:Y:S02]  /*7f80*/  FMNMX.FTZ R2, R235, R2, !PT ;  /* 0x00000002eb027209 */ /* 0x000fe40007810000 */
[----:B------:R-:W-:Y:S02]  /*7f90*/  FMNMX.FTZ R3, R250, R3, !PT ;  /* 0x00000003fa037209 */ /* 0x000fe40007810000 */
[----:B------:R-:W-:Y:S02]  /*7fa0*/  FSEL R246, R58, -INF , P1 ;  /* 0xff8000003af67808 */ /* 0x000fe40000800000 */
[----:B------:R-:W-:Y:S02]  /*7fb0*/  FSETP.NEU.FTZ.AND P1, PT, R105, -INF , PT ;  /* 0xff8000006900780b */ /* 0x000fe40003f3d000 */
[----:B------:R-:W-:Y:S02]  /*7fc0*/  FSEL R198, R47, -INF , P0 ;  /* 0xff8000002fc67808 */ /* 0x000fe40000000000 */
[C---:B------:R-:W-:Y:S02]  /*7fd0*/  ISETP.GT.AND P0, PT, R0.reuse, 0x31, PT ;  /* 0x000000310000780c */ /* 0x040fe40003f04270 */
[----:B------:R-:W-:Y:S02]  /*7fe0*/  FMNMX.FTZ R2, R241, R2, !PT ;  /* 0x00000002f1027209 */ /* 0x000fe40007810000 */
[----:B------:R-:W-:Y:S02]  /*7ff0*/  FMNMX.FTZ R3, R245, R3, !PT ;  /* 0x00000003f5037209 */ /* 0x000fe40007810000 */
[----:B------:R-:W-:Y:S02]  /*8000*/  FSEL R109, R109, RZ, P1 ;  /* 0x000000ff6d6d7208 */ /* 0x000fe40000800000 */
[----:B-----5:R-:W-:Y:S02]  /*8010*/  FSEL R238, R7, -INF , P0 ;  /* 0xff80000007ee7808 */ /* 0x020fe40000000000 */
[----:B------:R-:W-:Y:S01]  /*8020*/  FMNMX.FTZ R2, R233, R2, !PT ;  /* 0x00000002e9027209 */ /* 0x000fe20007810000 */
[--C-:B------:R-:W-:Y:S01]  /*8030*/  FFMA.FTZ R4, R11, c[0x0][0x2d0], -R109.reuse ;  /* 0x0000b4000b047a23 */ /* 0x100fe2000001086d */
[----:B------:R-:W-:Y:S02]  /*8040*/  ISETP.GT.AND P0, PT, R0, 0x38, PT ;  /* 0x000000380000780c */ /* 0x000fe40003f04270 */
[----:B------:R-:W-:Y:S01]  /*8050*/  FMNMX.FTZ R3, R198, R3, !PT ;  /* 0x00000003c6037209 */ /* 0x000fe20007810000 */
[----:B------:R-:W1:Y:S01]  /*8060*/  SHFL.BFLY PT, R103, R2, 0x2, 0x1f ;  /* 0x0c401f0002677f89 */ /* 0x000e6200000e0000 */
[----:B------:R-:W-:Y:S01]  /*8070*/  FSEL R244, R62, -INF , P0 ;  /* 0xff8000003ef47808 */ /* 0x000fe20000000000 */
[----:B------:R-:W-:Y:S01]  /*8080*/  MUFU.EX2 R237, R4 ;  /* 0x0000000400ed7308 */ /* 0x000fe20000000800 */
[----:B------:R-:W-:Y:S02]  /*8090*/  ISETP.GT.AND P0, PT, R0, 0x39, PT ;  /* 0x000000390000780c */ /* 0x000fe40003f04270 */
[----:B------:R-:W-:Y:S01]  /*80a0*/  FMNMX.FTZ R0, R246, R3, !PT ;  /* 0x00000003f6007209 */ /* 0x000fe20007810000 */
[--C-:B------:R-:W-:Y:S01]  /*80b0*/  FFMA.FTZ R3, R14, c[0x0][0x2d0], -R109.reuse ;  /* 0x0000b4000e037a23 */ /* 0x100fe2000001086d */
[----:B------:R-:W-:Y:S02]  /*80c0*/  FSEL R108, R108, -INF , P0 ;  /* 0xff8000006c6c7808 */ /* 0x000fe40000000000 */
[----:B------:R-:W-:Y:S02]  /*80d0*/  @P3 LEA R6, P0, R10, c[0x0][0x1c8], 0x1 ;  /* 0x000072000a063a11 */ /* 0x000fe400078008ff */
[----:B--2---:R-:W-:Y:S01]  /*80e0*/  FMNMX.FTZ R104, R104, R5, !PT ;  /* 0x0000000568687209 */ /* 0x004fe20007810000 */
[----:B------:R2:W5:Y:S01]  /*80f0*/  MUFU.EX2 R240, R3 ;  /* 0x0000000300f07308 */ /* 0x0005620000000800 */
[----:B------:R-:W-:Y:S02]  /*8100*/  @P3 LEA.HI.X R7, R10, c[0x0][0x1cc], R36, 0x1, P0 ;  /* 0x000073000a073a11 */ /* 0x000fe400000f0c24 */
[----:B------:R-:W-:Y:S01]  /*8110*/  FMNMX.FTZ R0, R238, R0, !PT ;  /* 0x00000000ee007209 */ /* 0x000fe20007810000 */
[----:B------:R-:W-:Y:S02]  /*8120*/  FMUL.FTZ R110, R104, c[0x0][0x2d0] ;  /* 0x0000b400686e7a20 */ /* 0x000fe40000410000 */
[----:B------:R3:W-:Y:S01]  /*8130*/  @P3 LDGSTS.E.BYPASS.LTC128B.128 [R226+0x4900], [R6.64], !P5 ;  /* 0x0490000006e23fae */ /* 0x0007e2000e901d46 */
[----:B------:R-:W-:Y:S04]  /*8140*/  FMNMX.FTZ R0, R244, R0, !PT ;  /* 0x00000000f4007209 */ /* 0x000fe80007810000 */
[----:B------:R-:W-:Y:S02]  /*8150*/  FMNMX.FTZ R0, R108, R0, !PT ;  /* 0x000000006c007209 */ /* 0x000fe40007810000 */
[----:B-1----:R-:W-:Y:S01]  /*8160*/  FMNMX.FTZ R103, R2, R103, !PT ;  /* 0x0000006702677209 */ /* 0x002fe20007810000 */
[--C-:B------:R-:W-:Y:S04]  /*8170*/  FFMA.FTZ R2, R13, c[0x0][0x2d0], -R109.reuse ;  /* 0x0000b4000d027a23 */ /* 0x100fe8000001086d */
[----:B------:R1:W-:Y:S01]  /*8180*/  MUFU.EX2 R63, R2 ;  /* 0x00000002003f7308 */ /* 0x0003e20000000800 */
[----:B------:R-:W1:Y:S01]  /*8190*/  SHFL.BFLY PT, R8, R103, 0x1, 0x1f ;  /* 0x0c201f0067087f89 */ /* 0x000e6200000e0000 */
[----:B--2---:R-:W-:Y:S02]  /*81a0*/  @P3 IADD3 R3, P0, R9, R252, RZ ;  /* 0x000000fc09033210 */ /* 0x004fe40007f1e0ff */
[----:B-----5:R-:W-:Y:S02]  /*81b0*/  F2FP.PACK_AB R176, R240, R237 ;  /* 0x000000edf0b0723e */ /* 0x020fe400000000ff */
[----:B------:R-:W-:Y:S02]  /*81c0*/  @P3 IADD3.X R12, R12, R251, RZ, P0, !PT ;  /* 0x000000fb0c0c3210 */ /* 0x000fe400007fe4ff */
[C---:B------:R-:W-:Y:S04]  /*81d0*/  @P3 LEA R4, P0, R3.reuse, c[0x0][0x1c8], 0x1 ;  /* 0x0000720003043a11 */ /* 0x040fe800078008ff */
[----:B------:R-:W-:Y:S01]  /*81e0*/  @P3 LEA.HI.X R5, R3, c[0x0][0x1cc], R12, 0x1, P0 ;  /* 0x0000730003053a11 */ /* 0x000fe200000f0c0c */
[----:B------:R-:W-:Y:S01]  /*81f0*/  FFMA.FTZ R3, R15, c[0x0][0x2d0], -R109 ;  /* 0x0000b4000f037a23 */ /* 0x000fe2000001086d */
[----:B------:R-:W-:Y:S03]  /*8200*/  FSETP.NEU.FTZ.AND P0, PT, R104, -INF , PT ;  /* 0xff8000006800780b */ /* 0x000fe60003f1d000 */
[----:B------:R2:W5:Y:S01]  /*8210*/  MUFU.EX2 R56, R3 ;  /* 0x0000000300387308 */ /* 0x0005620000000800 */
[----:B------:R-:W-:Y:S01]  /*8220*/  FSEL R110, R110, RZ, P0 ;  /* 0x000000ff6e6e7208 */ /* 0x000fe20000000000 */
[----:B------:R3:W-:Y:S01]  /*8230*/  @P3 LDGSTS.E.BYPASS.LTC128B.128 [R226+0x5900], [R4.64], !P4 ;  /* 0x0590000004e23fae */ /* 0x0007e2000e101d46 */
[----:B-1----:R-:W-:Y:S03]  /*8240*/  FMNMX.FTZ R103, R103, R8, !PT ;  /* 0x0000000867677209 */ /* 0x002fe60007810000 */
[--C-:B------:R-:W-:Y:S02]  /*8250*/  FFMA.FTZ R8, R17, c[0x0][0x2d0], -R110.reuse ;  /* 0x0000b40011087a23 */ /* 0x100fe4000001086e */
[----:B------:R-:W-:Y:S02]  /*8260*/  FMUL.FTZ R111, R103, c[0x0][0x2d0] ;  /* 0x0000b400676f7a20 */ /* 0x000fe40000410000 */
[----:B------:R-:W1:Y:S01]  /*8270*/  SHFL.BFLY PT, R2, R0, 0x2, 0x1f ;  /* 0x0c401f0000027f89 */ /* 0x000e6200000e0000 */
[----:B------:R-:W-:Y:S07]  /*8280*/  MUFU.EX2 R60, R8 ;  /* 0x00000008003c7308 */ /* 0x000fee0000000800 */
[----:B------:R-:W-:Y:S01]  /*8290*/  LDSM.16.MT88.4 R36, [R210+0x100] ;  /* 0x00010000d224783b */ /* 0x000fe20000004200 */
[--C-:B--2---:R-:W-:Y:S01]  /*82a0*/  FFMA.FTZ R3, R19, c[0x0][0x2d0], -R110.reuse ;  /* 0x0000b40013037a23 */ /* 0x104fe2000001086e */
[----:B-----5:R-:W-:Y:S06]  /*82b0*/  F2FP.PACK_AB R178, R56, R63 ;  /* 0x0000003f38b2723e */ /* 0x020fec00000000ff */
[----:B------:R-:W-:Y:S01]  /*82c0*/  LDSM.16.MT88.4 R52, [R209+0x1100] ;  /* 0x00110000d134783b */ /* 0x000fe20000004200 */
[----:B------:R2:W-:Y:S01]  /*82d0*/  MUFU.EX2 R207, R3 ;  /* 0x0000000300cf7308 */ /* 0x0005e20000000800 */
[----:B-1----:R-:W-:Y:S01]  /*82e0*/  FMNMX.FTZ R0, R0, R2, !PT ;  /* 0x0000000200007209 */ /* 0x002fe20007810000 */
[--C-:B------:R-:W-:Y:S05]  /*82f0*/  FFMA.FTZ R2, R16, c[0x0][0x2d0], -R110.reuse ;  /* 0x0000b40010027a23 */ /* 0x100fea000001086e */
[----:B------:R-:W0:Y:S03]  /*8300*/  LDGDEPBAR ;  /* 0x00000000000079af */ /* 0x000e260000000000 */
[----:B------:R1:W5:Y:S01]  /*8310*/  MUFU.EX2 R64, R2 ;  /* 0x0000000200407308 */ /* 0x0003620000000800 */
[----:B--2---:R-:W-:Y:S09]  /*8320*/  FFMA.FTZ R3, R18, c[0x0][0x2d0], -R110 ;  /* 0x0000b40012037a23 */ /* 0x004ff2000001086e */
[----:B------:R2:W2:Y:S01]  /*8330*/  MUFU.EX2 R59, R3 ;  /* 0x00000003003b7308 */ /* 0x0004a20000000800 */
[----:B-1----:R-:W1:Y:S01]  /*8340*/  SHFL.BFLY PT, R2, R0, 0x1, 0x1f ;  /* 0x0c201f0000027f89 */ /* 0x002e6200000e0000 */
[----:B-----5:R-:W-:Y:S02]  /*8350*/  F2FP.PACK_AB R179, R60, R64 ;  /* 0x000000403cb3723e */ /* 0x020fe400000000ff */
[----:B--2---:R-:W-:Y:S02]  /*8360*/  FSEL R3, R105, RZ, P1 ;  /* 0x000000ff69037208 */ /* 0x004fe40000800000 */
[----:B------:R-:W-:Y:S02]  /*8370*/  FSETP.NEU.FTZ.AND P1, PT, R103, -INF , PT ;  /* 0xff8000006700780b */ /* 0x000fe40003f3d000 */
[----:B------:R-:W-:Y:S02]  /*8380*/  F2FP.PACK_AB R177, R59, R207 ;  /* 0x000000cf3bb1723e */ /* 0x000fe400000000ff */
[----:B------:R-:W-:Y:S02]  /*8390*/  FSEL R111, R111, RZ, P1 ;  /* 0x000000ff6f6f7208 */ /* 0x000fe40000800000 */
[----:B-1----:R-:W-:Y:S02]  /*83a0*/  FMNMX.FTZ R102, R0, R2, !PT ;  /* 0x0000000200667209 */ /* 0x002fe40007810000 */
[----:B------:R-:W-:Y:S01]  /*83b0*/  FSEL R2, R104, RZ, P0 ;  /* 0x000000ff68027208 */ /* 0x000fe20000000000 */
[--C-:B------:R-:W-:Y:S01]  /*83c0*/  FFMA.FTZ R0, R22, c[0x0][0x2d0], -R111.reuse ;  /* 0x0000b40016007a23 */ /* 0x100fe2000001086f */
[C---:B------:R-:W-:Y:S01]  /*83d0*/  FSETP.NEU.FTZ.AND P0, PT, R102.reuse, -INF , PT ;  /* 0xff8000006600780b */ /* 0x040fe20003f1d000 */
[----:B------:R-:W-:Y:S02]  /*83e0*/  FMUL.FTZ R184, R102, c[0x0][0x2d0] ;  /* 0x0000b40066b87a20 */ /* 0x000fe40000410000 */
[----:B------:R1:W-:Y:S01]  /*83f0*/  MUFU.EX2 R65, R0 ;  /* 0x0000000000417308 */ /* 0x0003e20000000800 */
[--C-:B------:R-:W-:Y:S02]  /*8400*/  FFMA.FTZ R8, R21, c[0x0][0x2d0], -R111.reuse ;  /* 0x0000b40015087a23 */ /* 0x100fe4000001086f */
[----:B------:R-:W-:Y:S07]  /*8410*/  FSEL R184, R184, RZ, P0 ;  /* 0x000000ffb8b87208 */ /* 0x000fee0000000000 */
[----:B------:R2:W-:Y:S01]  /*8420*/  MUFU.EX2 R66, R8 ;  /* 0x0000000800427308 */ /* 0x0005e20000000800 */
[--C-:B-1----:R-:W-:Y:S09]  /*8430*/  FFMA.FTZ R0, R23, c[0x0][0x2d0], -R111.reuse ;  /* 0x0000b40017007a23 */ /* 0x102ff2000001086f */
[----:B------:R1:W5:Y:S01]  /*8440*/  MUFU.EX2 R61, R0 ;  /* 0x00000000003d7308 */ /* 0x0003620000000800 */
[----:B--2---:R-:W-:Y:S02]  /*8450*/  FFMA.FTZ R8, R20, c[0x0][0x2d0], -R111 ;  /* 0x0000b40014087a23 */ /* 0x004fe4000001086f */
[----:B------:R-:W2:Y:S07]  /*8460*/  LDSM.16.MT88.4 R20, [R209+0x100] ;  /* 0x00010000d114783b */ /* 0x000eae0000004200 */
[----:B------:R3:W3:Y:S01]  /*8470*/  MUFU.EX2 R57, R8 ;  /* 0x0000000800397308 */ /* 0x0006e20000000800 */
[--C-:B-1----:R-:W-:Y:S01]  /*8480*/  FFMA.FTZ R0, R25, c[0x0][0x2d0], -R184.reuse ;  /* 0x0000b40019007a23 */ /* 0x102fe200000108b8 */
[----:B-----5:R-:W-:Y:S08]  /*8490*/  F2FP.PACK_AB R182, R61, R65 ;  /* 0x000000413db6723e */ /* 0x020ff000000000ff */
[----:B------:R1:W-:Y:S01]  /*84a0*/  MUFU.EX2 R67, R0 ;  /* 0x0000000000437308 */ /* 0x0003e20000000800 */
[--C-:B---3--:R-:W-:Y:S01]  /*84b0*/  FFMA.FTZ R8, R24, c[0x0][0x2d0], -R184.reuse ;  /* 0x0000b40018087a23 */ /* 0x108fe200000108b8 */
[----:B------:R-:W-:Y:S08]  /*84c0*/  F2FP.PACK_AB R180, R57, R66 ;  /* 0x0000004239b4723e */ /* 0x000ff000000000ff */
[----:B------:R-:W-:Y:S01]  /*84d0*/  MUFU.EX2 R62, R8 ;  /* 0x00000008003e7308 */ /* 0x000fe20000000800 */
[--C-:B-1----:R-:W-:Y:S09]  /*84e0*/  FFMA.FTZ R0, R27, c[0x0][0x2d0], -R184.reuse ;  /* 0x0000b4001b007a23 */ /* 0x102ff200000108b8 */
[----:B------:R1:W-:Y:S02]  /*84f0*/  MUFU.EX2 R9, R0 ;  /* 0x0000000000097308 */ /* 0x0003e40000000800 */
[----:B-1----:R-:W-:Y:S08]  /*8500*/  FFMA.FTZ R0, R26, c[0x0][0x2d0], -R184 ;  /* 0x0000b4001a007a23 */ /* 0x002ff000000108b8 */
[----:B------:R1:W3:Y:S02]  /*8510*/  MUFU.EX2 R58, R0 ;  /* 0x00000000003a7308 */ /* 0x0002e40000000800 */
[----:B-1----:R-:W-:Y:S01]  /*8520*/  FADD.FTZ R0, -R3, R100 ;  /* 0x0000006403007221 */ /* 0x002fe20000010100 */
[----:B---3--:R-:W-:Y:S03]  /*8530*/  F2FP.PACK_AB R183, R62, R58 ;  /* 0x0000003a3eb7723e */ /* 0x008fe600000000ff */
[----:B------:R-:W-:Y:S04]  /*8540*/  FMUL.FTZ R0, R0, c[0x0][0x2d0] ;  /* 0x0000b40000007a20 */ /* 0x000fe80000410000 */
[----:B------:R1:W3:Y:S02]  /*8550*/  MUFU.EX2 R100, R0 ;  /* 0x0000000000647308 */ /* 0x0002e40000000800 */
[----:B-1----:R-:W-:Y:S01]  /*8560*/  FADD.FTZ R0, -R2, R101 ;  /* 0x0000006502007221 */ /* 0x002fe20000010100 */
[----:B------:R-:W-:Y:S01]  /*8570*/  FSEL R2, R103, RZ, P1 ;  /* 0x000000ff67027208 */ /* 0x000fe20000800000 */
[----:B---3--:R-:W-:Y:S02]  /*8580*/  FMUL.FTZ R4, R100, R112 ;  /* 0x0000007064047220 */ /* 0x008fe40000410000 */
[----:B------:R-:W-:Y:S02]  /*8590*/  FMUL.FTZ R0, R0, c[0x0][0x2d0] ;  /* 0x0000b40000007a20 */ /* 0x000fe40000410000 */
[C---:B------:R-:W-:Y:S02]  /*85a0*/  FMUL.FTZ R5, R100.reuse, R113 ;  /* 0x0000007164057220 */ /* 0x040fe40000410000 */
[----:B------:R1:W3:Y:S01]  /*85b0*/  MUFU.EX2 R101, R0 ;  /* 0x0000000000657308 */ /* 0x0002e20000000800 */
[C---:B------:R-:W-:Y:S02]  /*85c0*/  FMUL.FTZ R16, R100.reuse, R124 ;  /* 0x0000007c64107220 */ /* 0x040fe40000410000 */
[C---:B------:R-:W-:Y:S02]  /*85d0*/  FMUL.FTZ R17, R100.reuse, R125 ;  /* 0x0000007d64117220 */ /* 0x040fe40000410000 */
[C---:B------:R-:W-:Y:S02]  /*85e0*/  FMUL.FTZ R49, R100.reuse, R157 ;  /* 0x0000009d64317220 */ /* 0x040fe40000410000 */
[----:B------:R-:W-:Y:S02]  /*85f0*/  IMAD.MOV.U32 R157, RZ, RZ, R239 ;  /* 0x000000ffff9d7224 */ /* 0x000fe400078e00ef */
[C---:B------:R-:W-:Y:S01]  /*8600*/  FMUL.FTZ R32, R100.reuse, R140 ;  /* 0x0000008c64207220 */ /* 0x040fe20000410000 */
[----:B------:R-:W-:Y:S01]  /*8610*/  MOV R140, R60 ;  /* 0x0000003c008c7202 */ /* 0x000fe20000000f00 */
[C---:B------:R-:W-:Y:S02]  /*8620*/  FMUL.FTZ R33, R100.reuse, R141 ;  /* 0x0000008d64217220 */ /* 0x040fe40000410000 */
[----:B------:R-:W-:Y:S02]  /*8630*/  IMAD.MOV.U32 R141, RZ, RZ, R61 ;  /* 0x000000ffff8d7224 */ /* 0x000fe400078e003d */
[C---:B------:R-:W-:Y:S02]  /*8640*/  FMUL.FTZ R68, R100.reuse, R68 ;  /* 0x0000004464447220 */ /* 0x040fe40000410000 */
[C---:B------:R-:W-:Y:S02]  /*8650*/  FMUL.FTZ R69, R100.reuse, R69 ;  /* 0x0000004564457220 */ /* 0x040fe40000410000 */
[C---:B------:R-:W-:Y:S02]  /*8660*/  FMUL.FTZ R80, R100.reuse, R80 ;  /* 0x0000005064507220 */ /* 0x040fe40000410000 */
[C---:B------:R-:W-:Y:S02]  /*8670*/  FMUL.FTZ R81, R100.reuse, R81 ;  /* 0x0000005164517220 */ /* 0x040fe40000410000 */
[----:B------:R-:W-:Y:S02]  /*8680*/  FMUL.FTZ R84, R100, R84 ;  /* 0x0000005464547220 */ /* 0x000fe40000410000 */
[----:B-1----:R-:W-:Y:S01]  /*8690*/  FADD.FTZ R0, -R2, R106 ;  /* 0x0000006a02007221 */ /* 0x002fe20000010100 */
[----:B------:R-:W-:Y:S01]  /*86a0*/  FSEL R2, R102, RZ, P0 ;  /* 0x000000ff66027208 */ /* 0x000fe20000000000 */
[C---:B---3--:R-:W-:Y:S02]  /*86b0*/  FMUL.FTZ R50, R101.reuse, R158 ;  /* 0x0000009e65327220 */ /* 0x048fe40000410000 */
[----:B------:R-:W-:Y:S02]  /*86c0*/  FMUL.FTZ R0, R0, c[0x0][0x2d0] ;  /* 0x0000b40000007a20 */ /* 0x000fe40000410000 */
[----:B------:R-:W-:Y:S02]  /*86d0*/  IMAD.MOV.U32 R158, RZ, RZ, R249 ;  /* 0x000000ffff9e7224 */ /* 0x000fe400078e00f9 */
[----:B------:R1:W4:Y:S01]  /*86e0*/  MUFU.EX2 R3, R0 ;  /* 0x0000000000037308 */ /* 0x0003220000000800 */
[C---:B------:R-:W-:Y:S02]  /*86f0*/  FMUL.FTZ R6, R101.reuse, R114 ;  /* 0x0000007265067220 */ /* 0x040fe40000410000 */
[C---:B------:R-:W-:Y:S02]  /*8700*/  FMUL.FTZ R7, R101.reuse, R115 ;  /* 0x0000007365077220 */ /* 0x040fe40000410000 */
[----:B------:R-:W3:Y:S01]  /*8710*/  LDSM.16.MT88.4 R112, [R210+0x1100] ;  /* 0x00110000d270783b */ /* 0x000ee20000004200 */
[C---:B------:R-:W-:Y:S02]  /*8720*/  FMUL.FTZ R18, R101.reuse, R126 ;  /* 0x0000007e65127220 */ /* 0x040fe40000410000 */
[C---:B------:R-:W-:Y:S02]  /*8730*/  FMUL.FTZ R19, R101.reuse, R127 ;  /* 0x0000007f65137220 */ /* 0x040fe40000410000 */
[-C--:B--2---:R-:W-:Y:S03]  /*8740*/  HMMA.16816.F32 R4, R176, R20.reuse, R4 ;  /* 0x00000014b004723c */ /* 0x084fe60000001804 */
[C---:B------:R-:W-:Y:S01]  /*8750*/  FMUL.FTZ R34, R101.reuse, R142 ;  /* 0x0000008e65227220 */ /* 0x040fe20000410000 */
[----:B------:R-:W-:Y:S01]  /*8760*/  MOV R142, R62 ;  /* 0x0000003e008e7202 */ /* 0x000fe20000000f00 */
[C---:B------:R-:W-:Y:S01]  /*8770*/  FMUL.FTZ R35, R101.reuse, R143 ;  /* 0x0000008f65237220 */ /* 0x040fe20000410000 */
[----:B------:R-:W-:Y:S01]  /*8780*/  LDSM.16.MT88.4 R124, [R210+0x500] ;  /* 0x00050000d27c783b */ /* 0x000fe20000004200 */
[C---:B------:R-:W-:Y:S01]  /*8790*/  FMUL.FTZ R51, R101.reuse, R159 ;  /* 0x0000009f65337220 */ /* 0x040fe20000410000 */
[----:B------:R-:W-:Y:S01]  /*87a0*/  MOV R159, R236 ;  /* 0x000000ec009f7202 */ /* 0x000fe20000000f00 */
[----:B------:R-:W-:Y:S03]  /*87b0*/  IMAD.MOV.U32 R143, RZ, RZ, R63 ;  /* 0x000000ffff8f7224 */ /* 0x000fe600078e003f */
[----:B------:R-:W-:Y:S02]  /*87c0*/  FMUL.FTZ R70, R101, R70 ;  /* 0x0000004665467220 */ /* 0x000fe40000410000 */
[----:B-1----:R-:W-:Y:S02]  /*87d0*/  FADD.FTZ R0, -R2, R107 ;  /* 0x0000006b02007221 */ /* 0x002fe40000010100 */
[----:B------:R-:W-:Y:S02]  /*87e0*/  FFMA.FTZ R2, R40, c[0x0][0x2d0], -R109 ;  /* 0x0000b40028027a23 */ /* 0x000fe4000001086d */
[----:B------:R-:W-:Y:S02]  /*87f0*/  FMUL.FTZ R0, R0, c[0x0][0x2d0] ;  /* 0x0000b40000007a20 */ /* 0x000fe40000410000 */
[----:B------:R1:W-:Y:S01]  /*8800*/  MUFU.EX2 R48, R2 ;  /* 0x0000000200307308 */ /* 0x0003e20000000800 */
[C---:B----4-:R-:W-:Y:S02]  /*8810*/  FMUL.FTZ R29, R3.reuse, R137 ;  /* 0x00000089031d7220 */ /* 0x050fe40000410000 */
[----:B------:R-:W-:Y:S02]  /*8820*/  IMAD.MOV.U32 R137, RZ, RZ, R241 ;  /* 0x000000ffff897224 */ /* 0x000fe400078e00f1 */
[----:B------:R-:W-:Y:S02]  /*8830*/  IMAD.MOV.U32 R107, RZ, RZ, R9 ;  /* 0x000000ffff6b7224 */ /* 0x000fe400078e0009 */
[C---:B------:R-:W-:Y:S02]  /*8840*/  FMUL.FTZ R8, R3.reuse, R116 ;  /* 0x0000007403087220 */ /* 0x040fe40000410000 */
[----:B------:R-:W-:Y:S01]  /*8850*/  FMUL.FTZ R9, R3, R117 ;  /* 0x0000007503097220 */ /* 0x000fe20000410000 */
[----:B------:R-:W2:Y:S01]  /*8860*/  MUFU.EX2 R0, R0 ;  /* 0x0000000000007308 */ /* 0x000ea20000000800 */
[----:B------:R-:W-:Y:S01]  /*8870*/  F2FP.PACK_AB R181, R107, R67 ;  /* 0x000000436bb5723e */ /* 0x000fe200000000ff */
[C---:B------:R-:W-:Y:S02]  /*8880*/  FMUL.FTZ R12, R3.reuse, R120 ;  /* 0x00000078030c7220 */ /* 0x040fe40000410000 */
[C---:B------:R-:W-:Y:S02]  /*8890*/  FMUL.FTZ R13, R3.reuse, R121 ;  /* 0x00000079030d7220 */ /* 0x040fe40000410000 */
[C---:B------:R-:W-:Y:S02]  /*88a0*/  FMUL.FTZ R24, R3.reuse, R132 ;  /* 0x0000008403187220 */ /* 0x040fe40000410000 */
[C---:B------:R-:W-:Y:S01]  /*88b0*/  FMUL.FTZ R25, R3.reuse, R133 ;  /* 0x0000008503197220 */ /* 0x040fe20000410000 */
[----:B------:R-:W-:Y:S01]  /*88c0*/  MOV R133, R237 ;  /* 0x000000ed00857202 */ /* 0x000fe20000000f00 */
[C---:B------:R-:W-:Y:S01]  /*88d0*/  FMUL.FTZ R28, R3.reuse, R136 ;  /* 0x00000088031c7220 */ /* 0x040fe20000410000 */
[----:B------:R-:W-:Y:S01]  /*88e0*/  MOV R136, R233 ;  /* 0x000000e900887202 */ /* 0x000fe20000000f00 */
[----:B------:R-:W-:Y:S01]  /*88f0*/  FMUL.FTZ R40, R3, R148 ;  /* 0x0000009403287220 */ /* 0x000fe20000410000 */
[----:B------:R-:W-:Y:S01]  /*8900*/  MOV R148, R66 ;  /* 0x0000004200947202 */ /* 0x000fe20000000f00 */
[----:B-1----:R-:W-:Y:S02]  /*8910*/  FFMA.FTZ R2, R41, c[0x0][0x2d0], -R109 ;  /* 0x0000b40029027a23 */ /* 0x002fe4000001086d */
[C---:B------:R-:W-:Y:S02]  /*8920*/  FMUL.FTZ R41, R3.reuse, R149 ;  /* 0x0000009503297220 */ /* 0x040fe40000410000 */
[----:B------:R1:W-:Y:S01]  /*8930*/  MUFU.EX2 R47, R2 ;  /* 0x00000002002f7308 */ /* 0x0003e20000000800 */
[----:B------:R-:W-:Y:S02]  /*8940*/  IMAD.MOV.U32 R132, RZ, RZ, R57 ;  /* 0x000000ffff847224 */ /* 0x000fe400078e0039 */
[C---:B------:R-:W-:Y:S02]  /*8950*/  FMUL.FTZ R57, R3.reuse, R165 ;  /* 0x000000a503397220 */ /* 0x040fe40000410000 */
[----:B------:R-:W-:Y:S02]  /*8960*/  FMUL.FTZ R60, R3, R168 ;  /* 0x000000a8033c7220 */ /* 0x000fe40000410000 */
[C---:B--2---:R-:W-:Y:S02]  /*8970*/  FMUL.FTZ R43, R0.reuse, R151 ;  /* 0x00000097002b7220 */ /* 0x044fe40000410000 */
[----:B------:R-:W-:Y:S02]  /*8980*/  IMAD.MOV.U32 R151, RZ, RZ, R246 ;  /* 0x000000ffff977224 */ /* 0x000fe400078e00f6 */
[C---:B------:R-:W-:Y:S01]  /*8990*/  FMUL.FTZ R42, R0.reuse, R150 ;  /* 0x00000096002a7220 */ /* 0x040fe20000410000 */
[----:B------:R-:W-:Y:S01]  /*89a0*/  MOV R150, R244 ;  /* 0x000000f400967202 */ /* 0x000fe20000000f00 */
[C---:B------:R-:W-:Y:S02]  /*89b0*/  FMUL.FTZ R10, R0.reuse, R118 ;  /* 0x00000076000a7220 */ /* 0x040fe40000410000 */
[C---:B------:R-:W-:Y:S02]  /*89c0*/  FMUL.FTZ R11, R0.reuse, R119 ;  /* 0x00000077000b7220 */ /* 0x040fe40000410000 */
[----:B------:R-:W2:Y:S01]  /*89d0*/  LDSM.16.MT88.4 R116, [R209+0x2100] ;  /* 0x00210000d174783b */ /* 0x000ea20000004200 */
[C---:B------:R-:W-:Y:S02]  /*89e0*/  FMUL.FTZ R66, R101.reuse, R174 ;  /* 0x000000ae65427220 */ /* 0x040fe40000410000 */
[----:B------:R-:W-:Y:S02]  /*89f0*/  FMUL.FTZ R14, R0, R122 ;  /* 0x0000007a000e7220 */ /* 0x000fe40000410000 */
[C---:B------:R-:W-:Y:S04]  /*8a00*/  HMMA.16816.F32 R8, R180.reuse, R20, R8 ;  /* 0x00000014b408723c */ /* 0x040fe80000001808 */
[--C-:B-1----:R-:W-:Y:S02]  /*8a10*/  FFMA.FTZ R2, R44, c[0x0][0x2d0], -R110.reuse ;  /* 0x0000b4002c027a23 */ /* 0x102fe4000001086e */
[C---:B------:R-:W-:Y:S02]  /*8a20*/  FMUL.FTZ R15, R0.reuse, R123 ;  /* 0x0000007b000f7220 */ /* 0x040fe40000410000 */
[----:B------:R1:W4:Y:S01]  /*8a30*/  MUFU.EX2 R46, R2 ;  /* 0x00000002002e7308 */ /* 0x0003220000000800 */
[----:B------:R-:W-:Y:S03]  /*8a40*/  FMUL.FTZ R30, R0, R138 ;  /* 0x0000008a001e7220 */ /* 0x000fe60000410000 */
[----:B------:R-:W-:Y:S01]  /*8a50*/  MOV R138, R240 ;  /* 0x000000f0008a7202 */ /* 0x000fe20000000f00 */
[-C--:B------:R-:W-:Y:S03]  /*8a60*/  HMMA.16816.F32 R12, R180, R22.reuse, R12 ;  /* 0x00000016b40c723c */ /* 0x080fe6000000180c */
[C---:B------:R-:W-:Y:S02]  /*8a70*/  FMUL.FTZ R20, R100.reuse, R128 ;  /* 0x0000008064147220 */ /* 0x040fe40000410000 */
[----:B------:R-:W-:Y:S02]  /*8a80*/  FMUL.FTZ R21, R100, R129 ;  /* 0x0000008164157220 */ /* 0x000fe40000410000 */
[C---:B------:R-:W-:Y:S01]  /*8a90*/  FMUL.FTZ R26, R0.reuse, R134 ;  /* 0x00000086001a7220 */ /* 0x040fe20000410000 */
[C---:B------:R-:W-:Y:S04]  /*8aa0*/  HMMA.16816.F32 R16, R176.reuse, R22, R16 ;  /* 0x00000016b010723c */ /* 0x040fe80000001810 */
[C---:B------:R-:W-:Y:S02]  /*8ab0*/  FMUL.FTZ R27, R0.reuse, R135 ;  /* 0x00000087001b7220 */ /* 0x040fe40000410000 */
[----:B------:R-:W-:Y:S02]  /*8ac0*/  FMUL.FTZ R31, R0, R139 ;  /* 0x0000008b001f7220 */ /* 0x000fe40000410000 */
[----:B------:R-:W-:Y:S04]  /*8ad0*/  FMUL.FTZ R22, R101, R130 ;  /* 0x0000008265167220 */ /* 0x000fe80000410000 */
[----:B-1----:R-:W-:Y:S02]  /*8ae0*/  FFMA.FTZ R2, R45, c[0x0][0x2d0], -R110 ;  /* 0x0000b4002d027a23 */ /* 0x002fe4000001086e */
[----:B------:R-:W-:Y:S02]  /*8af0*/  FMUL.FTZ R23, R101, R131 ;  /* 0x0000008365177220 */ /* 0x000fe40000410000 */
[----:B------:R1:W5:Y:S01]  /*8b00*/  MUFU.EX2 R252, R2 ;  /* 0x0000000200fc7308 */ /* 0x0003620000000800 */
[----:B------:R-:W-:Y:S01]  /*8b10*/  LDSM.16.MT88.4 R128, [R209+0x1500] ;  /* 0x00150000d180783b */ /* 0x000fe20000004200 */
[----:B------:R-:W-:Y:S02]  /*8b20*/  IMAD.MOV.U32 R134, RZ, RZ, R58 ;  /* 0x000000ffff867224 */ /* 0x000fe400078e003a */
[----:B------:R-:W-:Y:S01]  /*8b30*/  IMAD.MOV.U32 R135, RZ, RZ, R56 ;  /* 0x000000ffff877224 */ /* 0x000fe200078e0038 */
[-C--:B------:R-:W-:Y:S03]  /*8b40*/  HMMA.16816.F32 R20, R176, R36.reuse, R20 ;  /* 0x00000024b014723c */ /* 0x080fe60000001814 */
[C---:B------:R-:W-:Y:S02]  /*8b50*/  FMUL.FTZ R45, R3.reuse, R153 ;  /* 0x00000099032d7220 */ /* 0x040fe40000410000 */
[C---:B------:R-:W-:Y:S01]  /*8b60*/  FMUL.FTZ R44, R3.reuse, R152 ;  /* 0x00000098032c7220 */ /* 0x040fe20000410000 */
[----:B------:R-:W-:Y:S01]  /*8b70*/  MOV R152, R48 ;  /* 0x0000003000987202 */ /* 0x000fe20000000f00 */
[----:B------:R-:W-:Y:S01]  /*8b80*/  FMUL.FTZ R48, R100, R156 ;  /* 0x0000009c64307220 */ /* 0x000fe20000410000 */
[C---:B------:R-:W-:Y:S04]  /*8b90*/  HMMA.16816.F32 R24, R180.reuse, R36, R24 ;  /* 0x00000024b418723c */ /* 0x040fe80000001818 */
[----:B------:R-:W-:Y:S01]  /*8ba0*/  MOV R156, R234 ;  /* 0x000000ea009c7202 */ /* 0x000fe20000000f00 */
[----:B------:R-:W-:Y:S02]  /*8bb0*/  IMAD.MOV.U32 R139, RZ, RZ, R59 ;  /* 0x000000ffff8b7224 */ /* 0x000fe400078e003b */
[----:B------:R-:W-:Y:S01]  /*8bc0*/  FMUL.FTZ R56, R3, R164 ;  /* 0x000000a403387220 */ /* 0x000fe20000410000 */
[-C--:B------:R-:W-:Y:S04]  /*8bd0*/  HMMA.16816.F32 R28, R180, R38.reuse, R28 ;  /* 0x00000026b41c723c */ /* 0x080fe8000000181c */
[----:B-1----:R-:W-:Y:S01]  /*8be0*/  FFMA.FTZ R2, R185, c[0x0][0x2d0], -R109 ;  /* 0x0000b400b9027a23 */ /* 0x002fe2000001086d */
[----:B------:R-:W-:Y:S01]  /*8bf0*/  MOV R185, R230 ;  /* 0x000000e600b97202 */ /* 0x000fe20000000f00 */
[C---:B------:R-:W-:Y:S02]  /*8c00*/  FMUL.FTZ R58, R0.reuse, R166 ;  /* 0x000000a6003a7220 */ /* 0x040fe40000410000 */
[C---:B------:R-:W-:Y:S01]  /*8c10*/  HMMA.16816.F32 R32, R176.reuse, R38, R32 ;  /* 0x00000026b020723c */ /* 0x040fe20000001820 */
[----:B------:R1:W-:Y:S03]  /*8c20*/  MUFU.EX2 R251, R2 ;  /* 0x0000000200fb7308 */ /* 0x0003e60000000800 */
[----:B----4-:R-:W-:Y:S02]  /*8c30*/  IMAD.MOV.U32 R153, RZ, RZ, R46 ;  /* 0x000000ffff997224 */ /* 0x010fe400078e002e */
[C---:B------:R-:W-:Y:S01]  /*8c40*/  FMUL.FTZ R46, R0.reuse, R154 ;  /* 0x0000009a002e7220 */ /* 0x040fe20000410000 */
[----:B------:R-:W-:Y:S01]  /*8c50*/  MOV R154, R47 ;  /* 0x0000002f009a7202 */ /* 0x000fe20000000f00 */
[C---:B------:R-:W-:Y:S01]  /*8c60*/  FMUL.FTZ R38, R101.reuse, R146 ;  /* 0x0000009265267220 */ /* 0x040fe20000410000 */
[----:B------:R-:W-:Y:S03]  /*8c70*/  MOV R146, R238 ;  /* 0x000000ee00927202 */ /* 0x000fe60000000f00 */
[----:B------:R-:W-:Y:S02]  /*8c80*/  FMUL.FTZ R47, R0, R155 ;  /* 0x0000009b002f7220 */ /* 0x000fe40000410000 */
[----:B------:R-:W-:Y:S02]  /*8c90*/  IMAD.MOV.U32 R155, RZ, RZ, R235 ;  /* 0x000000ffff9b7224 */ /* 0x000fe400078e00eb */
[C---:B------:R-:W-:Y:S02]  /*8ca0*/  FMUL.FTZ R36, R100.reuse, R144 ;  /* 0x0000009064247220 */ /* 0x040fe40000410000 */
[C---:B------:R-:W-:Y:S01]  /*8cb0*/  FMUL.FTZ R37, R100.reuse, R145 ;  /* 0x0000009164257220 */ /* 0x040fe20000410000 */
[----:B------:R-:W-:Y:S01]  /*8cc0*/  MOV R145, R64 ;  /* 0x0000004000917202 */ /* 0x000fe20000000f00 */
[----:B------:R-:W-:Y:S01]  /*8cd0*/  FMUL.FTZ R39, R101, R147 ;  /* 0x0000009365277220 */ /* 0x000fe20000410000 */
[----:B------:R-:W-:Y:S01]  /*8ce0*/  MOV R147, R207 ;  /* 0x000000cf00937202 */ /* 0x000fe20000000f00 */
[----:B------:R-:W-:Y:S02]  /*8cf0*/  FMUL.FTZ R64, R100, R172 ;  /* 0x000000ac64407220 */ /* 0x000fe40000410000 */
[----:B------:R-:W-:Y:S02]  /*8d00*/  FMUL.FTZ R59, R0, R167 ;  /* 0x000000a7003b7220 */ /* 0x000fe40000410000 */
[----:B-1----:R-:W-:Y:S01]  /*8d10*/  FFMA.FTZ R2, R186, c[0x0][0x2d0], -R109 ;  /* 0x0000b400ba027a23 */ /* 0x002fe2000001086d */
[-C--:B------:R-:W-:Y:S03]  /*8d20*/  HMMA.16816.F32 R36, R176, R52.reuse, R36 ;  /* 0x00000034b024723c */ /* 0x080fe60000001824 */
[----:B------:R1:W-:Y:S01]  /*8d30*/  MUFU.EX2 R249, R2 ;  /* 0x0000000200f97308 */ /* 0x0003e20000000800 */
[----:B------:R-:W-:Y:S01]  /*8d40*/  MOV R186, R232 ;  /* 0x000000e800ba7202 */ /* 0x000fe20000000f00 */
[----:B------:R-:W-:Y:S02]  /*8d50*/  FMUL.FTZ R61, R3, R169 ;  /* 0x000000a9033d7220 */ /* 0x000fe40000410000 */
[C---:B------:R-:W-:Y:S01]  /*8d60*/  FMUL.FTZ R62, R0.reuse, R170 ;  /* 0x000000aa003e7220 */ /* 0x040fe20000410000 */
[C---:B------:R-:W-:Y:S04]  /*8d70*/  HMMA.16816.F32 R40, R180.reuse, R52, R40 ;  /* 0x00000034b428723c */ /* 0x040fe80000001828 */
[----:B------:R-:W-:Y:S02]  /*8d80*/  FMUL.FTZ R63, R0, R171 ;  /* 0x000000ab003f7220 */ /* 0x000fe40000410000 */
[----:B------:R-:W-:Y:S02]  /*8d90*/  IMAD.MOV.U32 R149, RZ, RZ, R67 ;  /* 0x000000ffff957224 */ /* 0x000fe400078e0043 */
[-C--:B------:R-:W-:Y:S04]  /*8da0*/  HMMA.16816.F32 R44, R180, R54.reuse, R44 ;  /* 0x00000036b42c723c */ /* 0x080fe8000000182c */
[----:B------:R-:W-:Y:S02]  /*8db0*/  FMUL.FTZ R67, R101, R175 ;  /* 0x000000af65437220 */ /* 0x000fe40000410000 */
[C---:B------:R-:W-:Y:S02]  /*8dc0*/  FMUL.FTZ R52, R100.reuse, R160 ;  /* 0x000000a064347220 */ /* 0x040fe40000410000 */
[C---:B------:R-:W-:Y:S04]  /*8dd0*/  HMMA.16816.F32 R48, R176.reuse, R54, R48 ;  /* 0x00000036b030723c */ /* 0x040fe80000001830 */
[--C-:B-1----:R-:W-:Y:S02]  /*8de0*/  FFMA.FTZ R2, R187, c[0x0][0x2d0], -R110.reuse ;  /* 0x0000b400bb027a23 */ /* 0x102fe4000001086e */
[----:B------:R-:W-:Y:S02]  /*8df0*/  IMAD.MOV.U32 R160, RZ, RZ, R229 ;  /* 0x000000ffffa07224 */ /* 0x000fe400078e00e5 */
[----:B------:R1:W-:Y:S01]  /*8e00*/  MUFU.EX2 R246, R2 ;  /* 0x0000000200f67308 */ /* 0x0003e20000000800 */
[C---:B------:R-:W-:Y:S03]  /*8e10*/  FMUL.FTZ R55, R101.reuse, R163 ;  /* 0x000000a365377220 */ /* 0x040fe60000410000 */
[----:B------:R-:W-:Y:S02]  /*8e20*/  IMAD.MOV.U32 R163, RZ, RZ, R231 ;  /* 0x000000ffffa37224 */ /* 0x000fe400078e00e7 */
[C---:B------:R-:W-:Y:S01]  /*8e30*/  FMUL.FTZ R53, R100.reuse, R161 ;  /* 0x000000a164357220 */ /* 0x040fe20000410000 */
[----:B------:R-:W-:Y:S01]  /*8e40*/  MOV R161, R227 ;  /* 0x000000e300a17202 */ /* 0x000fe20000000f00 */
[C---:B------:R-:W-:Y:S02]  /*8e50*/  FMUL.FTZ R54, R101.reuse, R162 ;  /* 0x000000a265367220 */ /* 0x040fe40000410000 */
[----:B------:R-:W-:Y:S02]  /*8e60*/  IMAD.MOV.U32 R144, RZ, RZ, R65 ;  /* 0x000000ffff907224 */ /* 0x000fe400078e0041 */
[----:B------:R-:W-:Y:S02]  /*8e70*/  FMUL.FTZ R65, R100, R173 ;  /* 0x000000ad64417220 */ /* 0x000fe40000410000 */
[----:B------:R-:W-:Y:S01]  /*8e80*/  LDSM.16.MT88.4 R172, [R210+0x1d00] ;  /* 0x001d0000d2ac783b */ /* 0x000fe20000004200 */
[-C--:B---3--:R-:W-:Y:S03]  /*8e90*/  HMMA.16816.F32 R52, R176, R112.reuse, R52 ;  /* 0x00000070b034723c */ /* 0x088fe60000001834 */
[----:B------:R-:W-:Y:S02]  /*8ea0*/  FMUL.FTZ R71, R101, R71 ;  /* 0x0000004765477220 */ /* 0x000fe40000410000 */
[C---:B------:R-:W-:Y:S02]  /*8eb0*/  FMUL.FTZ R72, R3.reuse, R72 ;  /* 0x0000004803487220 */ /* 0x040fe40000410000 */
[C---:B------:R-:W-:Y:S01]  /*8ec0*/  FMUL.FTZ R73, R3.reuse, R73 ;  /* 0x0000004903497220 */ /* 0x040fe20000410000 */
[C---:B------:R-:W-:Y:S04]  /*8ed0*/  HMMA.16816.F32 R56, R180.reuse, R112, R56 ;  /* 0x00000070b438723c */ /* 0x040fe80000001838 */
[----:B-1----:R-:W-:Y:S02]  /*8ee0*/  FFMA.FTZ R2, R188, c[0x0][0x2d0], -R110 ;  /* 0x0000b400bc027a23 */ /* 0x002fe4000001086e */
[C---:B------:R-:W-:Y:S02]  /*8ef0*/  FMUL.FTZ R74, R0.reuse, R74 ;  /* 0x0000004a004a7220 */ /* 0x040fe40000410000 */
[-C--:B------:R-:W-:Y:S01]  /*8f00*/  HMMA.16816.F32 R60, R180, R114.reuse, R60 ;  /* 0x00000072b43c723c */ /* 0x080fe2000000183c */
[----:B------:R1:W-:Y:S03]  /*8f10*/  MUFU.EX2 R244, R2 ;  /* 0x0000000200f47308 */ /* 0x0003e60000000800 */
[C---:B------:R-:W-:Y:S02]  /*8f20*/  FMUL.FTZ R75, R0.reuse, R75 ;  /* 0x0000004b004b7220 */ /* 0x040fe40000410000 */
[C---:B------:R-:W-:Y:S02]  /*8f30*/  FMUL.FTZ R76, R3.reuse, R76 ;  /* 0x0000004c034c7220 */ /* 0x040fe40000410000 */
[C---:B------:R-:W-:Y:S01]  /*8f40*/  HMMA.16816.F32 R64, R176.reuse, R114, R64 ;  /* 0x00000072b040723c */ /* 0x040fe20000001840 */
[----:B------:R-:W3:Y:S03]  /*8f50*/  LDSM.16.MT88.4 R112, [R210+0x2100] ;  /* 0x00210000d270783b */ /* 0x000ee60000004200 */
[----:B------:R-:W-:Y:S02]  /*8f60*/  FMUL.FTZ R77, R3, R77 ;  /* 0x0000004d034d7220 */ /* 0x000fe40000410000 */
[C---:B------:R-:W-:Y:S02]  /*8f70*/  FMUL.FTZ R78, R0.reuse, R78 ;  /* 0x0000004e004e7220 */ /* 0x040fe40000410000 */
[-C--:B--2---:R-:W-:Y:S04]  /*8f80*/  HMMA.16816.F32 R68, R176, R116.reuse, R68 ;  /* 0x00000074b044723c */ /* 0x084fe80000001844 */
[----:B------:R-:W-:Y:S02]  /*8f90*/  FMUL.FTZ R79, R0, R79 ;  /* 0x0000004f004f7220 */ /* 0x000fe40000410000 */
[C---:B------:R-:W-:Y:S02]  /*8fa0*/  FMUL.FTZ R82, R101.reuse, R82 ;  /* 0x0000005265527220 */ /* 0x040fe40000410000 */
[C---:B------:R-:W-:Y:S04]  /*8fb0*/  HMMA.16816.F32 R72, R180.reuse, R116, R72 ;  /* 0x00000074b448723c */ /* 0x040fe80000001848 */
[--C-:B-1----:R-:W-:Y:S02]  /*8fc0*/  FFMA.FTZ R2, R190, c[0x0][0x2d0], -R111.reuse ;  /* 0x0000b400be027a23 */ /* 0x102fe4000001086f */
[----:B------:R-:W-:Y:S02]  /*8fd0*/  FMUL.FTZ R83, R101, R83 ;  /* 0x0000005365537220 */ /* 0x000fe40000410000 */
[-C--:B------:R-:W-:Y:S01]  /*8fe0*/  HMMA.16816.F32 R76, R180, R118.reuse, R76 ;  /* 0x00000076b44c723c */ /* 0x080fe2000000184c */
[----:B------:R1:W-:Y:S03]  /*8ff0*/  MUFU.EX2 R241, R2 ;  /* 0x0000000200f17308 */ /* 0x0003e60000000800 */
[C---:B------:R-:W-:Y:S02]  /*9000*/  FMUL.FTZ R88, R3.reuse, R88 ;  /* 0x0000005803587220 */ /* 0x040fe40000410000 */
[----:B------:R-:W-:Y:S02]  /*9010*/  FMUL.FTZ R89, R3, R89 ;  /* 0x0000005903597220 */ /* 0x000fe40000410000 */
[C---:B------:R-:W-:Y:S01]  /*9020*/  HMMA.16816.F32 R80, R176.reuse, R118, R80 ;  /* 0x00000076b050723c */ /* 0x040fe20000001850 */
[----:B------:R-:W2:Y:S03]  /*9030*/  LDSM.16.MT88.4 R116, [R209+0x500] ;  /* 0x00050000d174783b */ /* 0x000ea60000004200 */
[----:B------:R-:W-:Y:S02]  /*9040*/  FMUL.FTZ R85, R100, R85 ;  /* 0x0000005564557220 */ /* 0x000fe40000410000 */
[C---:B------:R-:W-:Y:S02]  /*9050*/  FMUL.FTZ R86, R101.reuse, R86 ;  /* 0x0000005665567220 */ /* 0x040fe40000410000 */
[----:B------:R-:W-:Y:S04]  /*9060*/  FMUL.FTZ R87, R101, R87 ;  /* 0x0000005765577220 */ /* 0x000fe80000410000 */
[C---:B------:R-:W-:Y:S02]  /*9070*/  FMUL.FTZ R90, R0.reuse, R90 ;  /* 0x0000005a005a7220 */ /* 0x040fe40000410000 */
[C---:B------:R-:W-:Y:S01]  /*9080*/  FMUL.FTZ R91, R0.reuse, R91 ;  /* 0x0000005b005b7220 */ /* 0x040fe20000410000 */
[-C--:B---3--:R-:W-:Y:S03]  /*9090*/  HMMA.16816.F32 R84, R176, R112.reuse, R84 ;  /* 0x00000070b054723c */ /* 0x088fe60000001854 */
[----:B-1----:R-:W-:Y:S02]  /*90a0*/  FFMA.FTZ R2, R189, c[0x0][0x2d0], -R111 ;  /* 0x0000b400bd027a23 */ /* 0x002fe4000001086f */
[C---:B------:R-:W-:Y:S02]  /*90b0*/  FMUL.FTZ R92, R3.reuse, R92 ;  /* 0x0000005c035c7220 */ /* 0x040fe40000410000 */
[----:B------:R-:W1:Y:S01]  /*90c0*/  MUFU.EX2 R240, R2 ;  /* 0x0000000200f07308 */ /* 0x000e620000000800 */
[C---:B------:R-:W-:Y:S04]  /*90d0*/  HMMA.16816.F32 R88, R180.reuse, R112, R88 ;  /* 0x00000070b458723c */ /* 0x040fe80000001858 */
[----:B------:R-:W-:Y:S02]  /*90e0*/  FMUL.FTZ R93, R3, R93 ;  /* 0x0000005d035d7220 */ /* 0x000fe40000410000 */
[----:B------:R-:W-:Y:S01]  /*90f0*/  FMUL.FTZ R94, R0, R94 ;  /* 0x0000005e005e7220 */ /* 0x000fe20000410000 */
[----:B------:R-:W-:Y:S01]  /*9100*/  F2FP.PACK_AB R112, R154, R152 ;  /* 0x000000989a70723e */ /* 0x000fe200000000ff */
[----:B------:R-:W-:Y:S01]  /*9110*/  FMUL.FTZ R95, R0, R95 ;  /* 0x0000005f005f7220 */ /* 0x000fe20000410000 */
[----:B-----5:R-:W-:Y:S03]  /*9120*/  F2FP.PACK_AB R113, R252, R153 ;  /* 0x00000099fc71723e */ /* 0x020fe600000000ff */
[----:B------:R-:W-:Y:S02]  /*9130*/  FFMA.FTZ R106, R206, c[0x0][0x2d0], -R109 ;  /* 0x0000b400ce6a7a23 */ /* 0x000fe4000001086d */
[----:B------:R-:W-:Y:S01]  /*9140*/  IMAD.MOV.U32 R162, RZ, RZ, R228 ;  /* 0x000000ffffa27224 */ /* 0x000fe200078e00e4 */
[-C--:B------:R-:W-:Y:S01]  /*9150*/  HMMA.16816.F32 R92, R180, R114.reuse, R92 ;  /* 0x00000072b45c723c */ /* 0x080fe2000000185c */
[----:B------:R3:W-:Y:S01]  /*9160*/  MUFU.EX2 R228, R106 ;  /* 0x0000006a00e47308 */ /* 0x0007e20000000800 */
[----:B------:R-:W-:Y:S01]  /*9170*/  LDSM.16.MT88.4 R180, [R209+0x2d00] ;  /* 0x002d0000d1b4783b */ /* 0x000fe20000004200 */
[C---:B------:R-:W-:Y:S02]  /*9180*/  FMUL.FTZ R96, R100.reuse, R96 ;  /* 0x0000006064607220 */ /* 0x040fe40000410000 */
[----:B------:R-:W-:Y:S02]  /*9190*/  FMUL.FTZ R97, R100, R97 ;  /* 0x0000006164617220 */ /* 0x000fe40000410000 */
[C---:B------:R-:W-:Y:S01]  /*91a0*/  FMUL.FTZ R98, R101.reuse, R98 ;  /* 0x0000006265627220 */ /* 0x040fe20000410000 */
[----:B-1----:R-:W-:Y:S01]  /*91b0*/  F2FP.PACK_AB R120, R240, R241 ;  /* 0x000000f1f078723e */ /* 0x002fe200000000ff */
[--C-:B------:R-:W-:Y:S03]  /*91c0*/  FFMA.FTZ R2, R192, c[0x0][0x2d0], -R184.reuse ;  /* 0x0000b400c0027a23 */ /* 0x100fe600000108b8 */
[----:B------:R-:W-:Y:S01]  /*91d0*/  FMUL.FTZ R99, R101, R99 ;  /* 0x0000006365637220 */ /* 0x000fe20000410000 */
[----:B------:R1:W-:Y:S06]  /*91e0*/  MUFU.EX2 R239, R2 ;  /* 0x0000000200ef7308 */ /* 0x0003ec0000000800 */
[----:B------:R-:W-:Y:S04]  /*91f0*/  HMMA.16816.F32 R96, R176, R114, R96 ;  /* 0x00000072b060723c */ /* 0x000fe80000001860 */
[--C-:B---3--:R-:W-:Y:S03]  /*9200*/  FFMA.FTZ R106, R247, c[0x0][0x2d0], -R111.reuse ;  /* 0x0000b400f76a7a23 */ /* 0x108fe6000001086f */
[----:B------:R-:W-:Y:S02]  /*9210*/  F2FP.PACK_AB R114, R249, R251 ;  /* 0x000000fbf972723e */ /* 0x000fe400000000ff */
[----:B------:R-:W-:Y:S03]  /*9220*/  F2FP.PACK_AB R115, R244, R246 ;  /* 0x000000f6f473723e */ /* 0x000fe600000000ff */
[----:B------:R-:W-:Y:S04]  /*9230*/  MOV R247, R154 ;  /* 0x0000009a00f77202 */ /* 0x000fe80000000f00 */
[-C--:B--2---:R-:W-:Y:S05]  /*9240*/  HMMA.16816.F32 R4, R112, R116.reuse, R4 ;  /* 0x000000747004723c */ /* 0x084fea0000001804 */
[--C-:B-1----:R-:W-:Y:S04]  /*9250*/  FFMA.FTZ R2, R191, c[0x0][0x2d0], -R184.reuse ;  /* 0x0000b400bf027a23 */ /* 0x102fe800000108b8 */
[----:B------:R1:W2:Y:S03]  /*9260*/  MUFU.EX2 R238, R2 ;  /* 0x0000000200ee7308 */ /* 0x0002a60000000800 */
[--C-:B-1----:R-:W-:Y:S01]  /*9270*/  FFMA.FTZ R2, R193, c[0x0][0x2d0], -R111.reuse ;  /* 0x0000b400c1027a23 */ /* 0x102fe2000001086f */
[----:B--2---:R-:W-:Y:S06]  /*9280*/  F2FP.PACK_AB R121, R238, R239 ;  /* 0x000000efee79723e */ /* 0x004fec00000000ff */
[----:B------:R1:W-:Y:S02]  /*9290*/  MUFU.EX2 R237, R2 ;  /* 0x0000000200ed7308 */ /* 0x0003e40000000800 */
[----:B-1----:R-:W-:Y:S08]  /*92a0*/  FFMA.FTZ R2, R194, c[0x0][0x2d0], -R111 ;  /* 0x0000b400c2027a23 */ /* 0x002ff0000001086f */
        /* <DEDUP_REMOVED lines=9> */
[C---:B------:R-:W-:Y:S08]  /*9340*/  HMMA.16816.F32 R8, R120.reuse, R116, R8 ;  /* 0x000000747808723c */ /* 0x040ff00000001808 */
[-C--:B------:R-:W-:Y:S08]  /*9350*/  HMMA.16816.F32 R12, R120, R118.reuse, R12 ;  /* 0x00000076780c723c */ /* 0x080ff0000000180c */
[C---:B------:R-:W-:Y:S01]  /*9360*/  HMMA.16816.F32 R16, R112.reuse, R118, R16 ;  /* 0x000000767010723c */ /* 0x040fe20000001810 */
[----:B------:R-:W2:Y:S03]  /*9370*/  LDSM.16.MT88.4 R116, [R210+0x1500] ;  /* 0x00150000d274783b */ /* 0x000ea60000004200 */
[--C-:B-1----:R-:W-:Y:S04]  /*9380*/  FFMA.FTZ R2, R200, c[0x0][0x2d0], -R109.reuse ;  /* 0x0000b400c8027a23 */ /* 0x102fe8000001086d */
[-C--:B------:R-:W-:Y:S01]  /*9390*/  HMMA.16816.F32 R20, R112, R124.reuse, R20 ;  /* 0x0000007c7014723c */ /* 0x080fe20000001814 */
[----:B------:R1:W3:Y:S07]  /*93a0*/  MUFU.EX2 R233, R2 ;  /* 0x0000000200e97308 */ /* 0x0002ee0000000800 */
        /* <DEDUP_REMOVED lines=11> */
[--C-:B-1----:R-:W-:Y:S04]  /*9460*/  FFMA.FTZ R2, R203, c[0x0][0x2d0], -R110.reuse ;  /* 0x0000b400cb027a23 */ /* 0x102fe8000001086e */
[-C--:B--2---:R-:W-:Y:S01]  /*9470*/  HMMA.16816.F32 R52, R112, R116.reuse, R52 ;  /* 0x000000747034723c */ /* 0x084fe20000001834 */
[----:B------:R1:W2:Y:S07]  /*9480*/  MUFU.EX2 R229, R2 ;  /* 0x0000000200e57308 */ /* 0x0002ae0000000800 */
[C---:B------:R-:W-:Y:S08]  /*9490*/  HMMA.16816.F32 R56, R120.reuse, R116, R56 ;  /* 0x000000747838723c */ /* 0x040ff00000001838 */
[-C--:B------:R-:W-:Y:S08]  /*94a0*/  HMMA.16816.F32 R60, R120, R118.reuse, R60 ;  /* 0x00000076783c723c */ /* 0x080ff0000000183c */
[C---:B------:R-:W-:Y:S01]  /*94b0*/  HMMA.16816.F32 R64, R112.reuse, R118, R64 ;  /* 0x000000767040723c */ /* 0x040fe20000001840 */
[----:B------:R-:W2:Y:S03]  /*94c0*/  LDSM.16.MT88.4 R116, [R209+0x900] ;  /* 0x00090000d174783b */ /* 0x000ea60000004200 */
[----:B-1----:R-:W-:Y:S02]  /*94d0*/  FFMA.FTZ R2, R205, c[0x0][0x2d0], -R109 ;  /* 0x0000b400cd027a23 */ /* 0x002fe4000001086d */
[----:B------:R-:W-:Y:S02]  /*94e0*/  MUFU.EX2 R205, R106 ;  /* 0x0000006a00cd7308 */ /* 0x000fe40000000800 */
[-C--:B----4-:R-:W-:Y:S08]  /*94f0*/  HMMA.16816.F32 R68, R112, R124.reuse, R68 ;  /* 0x0000007c7044723c */ /* 0x090ff00000001844 */
[C---:B------:R-:W-:Y:S01]  /*9500*/  HMMA.16816.F32 R72, R120.reuse, R124, R72 ;  /* 0x0000007c7848723c */ /* 0x040fe20000001848 */
[----:B------:R1:W4:Y:S07]  /*9510*/  MUFU.EX2 R230, R2 ;  /* 0x0000000200e67308 */ /* 0x00032e0000000800 */
[-C--:B------:R-:W-:Y:S08]  /*9520*/  HMMA.16816.F32 R76, R120, R126.reuse, R76 ;  /* 0x0000007e784c723c */ /* 0x080ff0000000184c */
[C---:B------:R-:W-:Y:S01]  /*9530*/  HMMA.16816.F32 R80, R112.reuse, R126, R80 ;  /* 0x0000007e7050723c */ /* 0x040fe20000001850 */
[----:B------:R-:W2:Y:S07]  /*9540*/  LDSM.16.MT88.4 R124, [R210+0x900] ;  /* 0x00090000d27c783b */ /* 0x000eae0000004200 */
[-C--:B-----5:R-:W-:Y:S04]  /*9550*/  HMMA.16816.F32 R84, R112, R128.reuse, R84 ;  /* 0x000000807054723c */ /* 0x0a0fe80000001854 */
[--C-:B-1----:R-:W-:Y:S04]  /*9560*/  FFMA.FTZ R2, R199, c[0x0][0x2d0], -R110.reuse ;  /* 0x0000b400c7027a23 */ /* 0x102fe8000001086e */
[C---:B------:R-:W-:Y:S01]  /*9570*/  HMMA.16816.F32 R88, R120.reuse, R128, R88 ;  /* 0x000000807858723c */ /* 0x040fe20000001858 */
[----:B------:R1:W-:Y:S07]  /*9580*/  MUFU.EX2 R227, R2 ;  /* 0x0000000200e37308 */ /* 0x0003ee0000000800 */
[-C--:B------:R-:W-:Y:S08]  /*9590*/  HMMA.16816.F32 R92, R120, R130.reuse, R92 ;  /* 0x00000082785c723c */ /* 0x080ff0000000185c */
[----:B------:R-:W-:Y:S01]  /*95a0*/  HMMA.16816.F32 R96, R112, R130, R96 ;  /* 0x000000827060723c */ /* 0x000fe20000001860 */
[----:B------:R-:W5:Y:S06]  /*95b0*/  LDSM.16.MT88.4 R128, [R209+0x1900] ;  /* 0x00190000d180783b */ /* 0x000f6c0000004200 */
[----:B---3--:R-:W-:Y:S01]  /*95c0*/  F2FP.PACK_AB R112, R233, R232 ;  /* 0x000000e8e970723e */ /* 0x008fe200000000ff */
[----:B-1----:R-:W-:Y:S01]  /*95d0*/  FFMA.FTZ R2, R201, c[0x0][0x2d0], -R110 ;  /* 0x0000b400c9027a23 */ /* 0x002fe2000001086e */
[----:B--2---:R-:W-:Y:S03]  /*95e0*/  F2FP.PACK_AB R113, R229, R231 ;  /* 0x000000e7e571723e */ /* 0x004fe600000000ff */
[----:B------:R1:W2:Y:S01]  /*95f0*/  MUFU.EX2 R207, R2 ;  /* 0x0000000200cf7308 */ /* 0x0002a20000000800 */
[----:B----4-:R-:W-:Y:S01]  /*9600*/  F2FP.PACK_AB R114, R228, R230 ;  /* 0x000000e6e472723e */ /* 0x010fe200000000ff */
[--C-:B-1----:R-:W-:Y:S01]  /*9610*/  FFMA.FTZ R2, R163, c[0x0][0x2d0], -R111.reuse ;  /* 0x0000b400a3027a23 */ /* 0x102fe2000001086f */
[----:B--2---:R-:W-:Y:S07]  /*9620*/  F2FP.PACK_AB R115, R207, R227 ;  /* 0x000000e3cf73723e */ /* 0x004fee00000000ff */
[----:B------:R1:W2:Y:S01]  /*9630*/  MUFU.EX2 R206, R2 ;  /* 0x0000000200ce7308 */ /* 0x0002a20000000800 */
[-C--:B------:R-:W-:Y:S03]  /*9640*/  HMMA.16816.F32 R4, R112, R116.reuse, R4 ;  /* 0x000000747004723c */ /* 0x080fe60000001804 */
[--C-:B-1----:R-:W-:Y:S01]  /*9650*/  FFMA.FTZ R2, R248, c[0x0][0x2d0], -R184.reuse ;  /* 0x0000b400f8027a23 */ /* 0x102fe200000108b8 */
[----:B--2---:R-:W-:Y:S02]  /*9660*/  F2FP.PACK_AB R120, R205, R206 ;  /* 0x000000cecd78723e */ /* 0x004fe400000000ff */
[----:B------:R-:W-:Y:S03]  /*9670*/  MOV R248, R153 ;  /* 0x0000009900f87202 */ /* 0x000fe60000000f00 */
[----:B------:R1:W-:Y:S03]  /*9680*/  MUFU.EX2 R203, R2 ;  /* 0x0000000200cb7308 */ /* 0x0003e60000000800 */
[----:B-1----:R-:W-:Y:S02]  /*9690*/  FFMA.FTZ R2, R250, c[0x0][0x2d0], -R184 ;  /* 0x0000b400fa027a23 */ /* 0x002fe400000108b8 */
[----:B------:R-:W-:Y:S05]  /*96a0*/  IMAD.MOV.U32 R250, RZ, RZ, R152 ;  /* 0x000000fffffa7224 */ /* 0x000fea00078e0098 */
        /* <DEDUP_REMOVED lines=17> */
[C---:B------:R-:W-:Y:S01]  /*97c0*/  HMMA.16816.F32 R16, R112.reuse, R118, R16 ;  /* 0x000000767010723c */ /* 0x040fe20000001810 */
[----:B------:R-:W2:Y:S03]  /*97d0*/  LDSM.16.MT88.4 R116, [R210+0x1900] ;  /* 0x00190000d274783b */ /* 0x000ea60000004200 */
[--C-:B-1----:R-:W-:Y:S04]  /*97e0*/  FFMA.FTZ R2, R161, c[0x0][0x2d0], -R109.reuse ;  /* 0x0000b400a1027a23 */ /* 0x102fe8000001086d */
[-C--:B------:R-:W-:Y:S01]  /*97f0*/  HMMA.16816.F32 R20, R112, R124.reuse, R20 ;  /* 0x0000007c7014723c */ /* 0x080fe20000001814 */
[----:B------:R1:W-:Y:S07]  /*9800*/  MUFU.EX2 R196, R2 ;  /* 0x0000000200c47308 */ /* 0x0003ee0000000800 */
[C---:B------:R-:W-:Y:S08]  /*9810*/  HMMA.16816.F32 R24, R120.reuse, R124, R24 ;  /* 0x0000007c7818723c */ /* 0x040ff00000001818 */
[-C--:B------:R-:W-:Y:S08]  /*9820*/  HMMA.16816.F32 R28, R120, R126.reuse, R28 ;  /* 0x0000007e781c723c */ /* 0x080ff0000000181c */
[C---:B------:R-:W-:Y:S01]  /*9830*/  HMMA.16816.F32 R32, R112.reuse, R126, R32 ;  /* 0x0000007e7020723c */ /* 0x040fe20000001820 */
[----:B------:R-:W3:Y:S03]  /*9840*/  LDSM.16.MT88.4 R124, [R209+0x2900] ;  /* 0x00290000d17c783b */ /* 0x000ee60000004200 */
[--C-:B-1----:R-:W-:Y:S04]  /*9850*/  FFMA.FTZ R2, R160, c[0x0][0x2d0], -R110.reuse ;  /* 0x0000b400a0027a23 */ /* 0x102fe8000001086e */
[-C--:B-----5:R-:W-:Y:S01]  /*9860*/  HMMA.16816.F32 R36, R112, R128.reuse, R36 ;  /* 0x000000807024723c */ /* 0x0a0fe20000001824 */
[----:B------:R1:W-:Y:S07]  /*9870*/  MUFU.EX2 R195, R2 ;  /* 0x0000000200c37308 */ /* 0x0003ee0000000800 */
        /* <DEDUP_REMOVED lines=9> */
[C---:B------:R-:W-:Y:S04]  /*9910*/  HMMA.16816.F32 R64, R112.reuse, R118, R64 ;  /* 0x000000767040723c */ /* 0x040fe80000001840 */
[--C-:B-1----:R-:W-:Y:S02]  /*9920*/  FFMA.FTZ R2, R185, c[0x0][0x2d0], -R109.reuse ;  /* 0x0000b400b9027a23 */ /* 0x102fe4000001086d */
[----:B------:R-:W-:Y:S02]  /*9930*/  FFMA.FTZ R109, R159, c[0x0][0x2d0], -R109 ;  /* 0x0000b4009f6d7a23 */ /* 0x000fe4000001086d */
[-C--:B---3--:R-:W-:Y:S01]  /*9940*/  HMMA.16816.F32 R68, R112, R124.reuse, R68 ;  /* 0x0000007c7044723c */ /* 0x088fe20000001844 */
[----:B------:R1:W-:Y:S07]  /*9950*/  MUFU.EX2 R194, R2 ;  /* 0x0000000200c27308 */ /* 0x0003ee0000000800 */
[C---:B------:R-:W-:Y:S03]  /*9960*/  HMMA.16816.F32 R72, R120.reuse, R124, R72 ;  /* 0x0000007c7848723c */ /* 0x040fe60000001848 */
[----:B------:R2:W3:Y:S05]  /*9970*/  MUFU.EX2 R192, R109 ;  /* 0x0000006d00c07308 */ /* 0x0004ea0000000800 */
[-C--:B------:R-:W-:Y:S08]  /*9980*/  HMMA.16816.F32 R76, R120, R126.reuse, R76 ;  /* 0x0000007e784c723c */ /* 0x080ff0000000184c */
[C---:B------:R-:W-:Y:S04]  /*9990*/  HMMA.16816.F32 R80, R112.reuse, R126, R80 ;  /* 0x0000007e7050723c */ /* 0x040fe80000001850 */
[--C-:B-1----:R-:W-:Y:S02]  /*99a0*/  FFMA.FTZ R2, R158, c[0x0][0x2d0], -R110.reuse ;  /* 0x0000b4009e027a23 */ /* 0x102fe4000001086e */
[----:B------:R-:W-:Y:S02]  /*99b0*/  FFMA.FTZ R110, R157, c[0x0][0x2d0], -R110 ;  /* 0x0000b4009d6e7a23 */ /* 0x000fe4000001086e */
[-C--:B----4-:R-:W-:Y:S01]  /*99c0*/  HMMA.16816.F32 R84, R112, R128.reuse, R84 ;  /* 0x000000807054723c */ /* 0x090fe20000001854 */
[----:B------:R1:W-:Y:S01]  /*99d0*/  MUFU.EX2 R191, R2 ;  /* 0x0000000200bf7308 */ /* 0x0003e20000000800 */
[----:B--2---:R-:W2:Y:S04]  /*99e0*/  LDL.LU R109, [R1+0x14] ;  /* 0x00001400016d7983 */ /* 0x004ea80000300800 */
[----:B------:R-:W4:Y:S02]  /*99f0*/  LDL.LU R118, [R1+0x18] ;  /* 0x0000180001767983 */ /* 0x000f240000300800 */
[C---:B------:R-:W-:Y:S02]  /*9a00*/  HMMA.16816.F32 R88, R120.reuse, R128, R88 ;  /* 0x000000807858723c */ /* 0x040fe40000001858 */
[----:B------:R-:W5:Y:S01]  /*9a10*/  LDL.LU R117, [R1+0x1c] ;  /* 0x00001c0001757983 */ /* 0x000f620000300800 */
[----:B------:R3:W-:Y:S03]  /*9a20*/  MUFU.EX2 R190, R110 ;  /* 0x0000006e00be7308 */ /* 0x0007e60000000800 */
[----:B------:R-:W5:Y:S02]  /*9a30*/  LDL.LU R116, [R1+0x20] ;  /* 0x0000200001747983 */ /* 0x000f640000300800 */
[-C--:B------:R-:W-:Y:S08]  /*9a40*/  HMMA.16816.F32 R92, R120, R130.reuse, R92 ;  /* 0x00000082785c723c */ /* 0x080ff0000000185c */
[----:B------:R-:W-:Y:S04]  /*9a50*/  HMMA.16816.F32 R96, R112, R130, R96 ;  /* 0x000000827060723c */ /* 0x000fe80000001860 */
[--C-:B-1----:R-:W-:Y:S02]  /*9a60*/  FFMA.FTZ R2, R156, c[0x0][0x2d0], -R111.reuse ;  /* 0x0000b4009c027a23 */ /* 0x102fe4000001086f */
[----:B------:R-:W-:Y:S02]  /*9a70*/  LDSM.16.MT88.4 R156, [R209+0x1d00] ;  /* 0x001d0000d19c783b */ /* 0x000fe40000004200 */
[----:B------:R1:W-:Y:S01]  /*9a80*/  MUFU.EX2 R188, R2 ;  /* 0x0000000200bc7308 */ /* 0x0003e20000000800 */
[----:B---3--:R-:W-:Y:S03]  /*9a90*/  F2FP.PACK_AB R110, R192, R194 ;  /* 0x000000c2c06e723e */ /* 0x008fe600000000ff */
[----:B-1----:R-:W-:Y:S06]  /*9aa0*/  FFMA.FTZ R2, R155, c[0x0][0x2d0], -R111 ;  /* 0x0000b4009b027a23 */ /* 0x002fec000001086f */
[----:B------:R1:W3:Y:S02]  /*9ab0*/  MUFU.EX2 R189, R2 ;  /* 0x0000000200bd7308 */ /* 0x0002e40000000800 */
[----:B-1----:R-:W-:Y:S01]  /*9ac0*/  FFMA.FTZ R2, R151, c[0x0][0x2d0], -R184 ;  /* 0x0000b40097027a23 */ /* 0x002fe200000108b8 */
[----:B------:R-:W-:Y:S01]  /*9ad0*/  MOV R151, R150 ;  /* 0x0000009600977202 */ /* 0x000fe20000000f00 */
[----:B------:R-:W-:Y:S01]  /*9ae0*/  IMAD.MOV.U32 R150, RZ, RZ, R149 ;  /* 0x000000ffff967224 */ /* 0x000fe200078e0095 */
[----:B------:R-:W-:Y:S05]  /*9af0*/  MOV R149, R148 ;  /* 0x0000009400957202 */ /* 0x000fea0000000f00 */
[----:B------:R1:W-:Y:S01]  /*9b00*/  MUFU.EX2 R186, R2 ;  /* 0x0000000200ba7308 */ /* 0x0003e20000000800 */
[----:B------:R-:W-:Y:S01]  /*9b10*/  IMAD.MOV.U32 R148, RZ, RZ, R147 ;  /* 0x000000ffff947224 */ /* 0x000fe200078e0093 */
[----:B---3--:R-:W-:Y:S01]  /*9b20*/  F2FP.PACK_AB R176, R189, R188 ;  /* 0x000000bcbdb0723e */ /* 0x008fe200000000ff */
[----:B------:R-:W-:Y:S01]  /*9b30*/  IMAD.MOV.U32 R147, RZ, RZ, R142 ;  /* 0x000000ffff937224 */ /* 0x000fe200078e008e */
[----:B------:R-:W-:Y:S01]  /*9b40*/  MOV R155, R150 ;  /* 0x00000096009b7202 */ /* 0x000fe20000000f00 */
[----:B------:R-:W-:Y:S01]  /*9b50*/  IMAD.MOV.U32 R142, RZ, RZ, R140 ;  /* 0x000000ffff8e7224 */ /* 0x000fe200078e008c */
[----:B------:R-:W-:Y:S01]  /*9b60*/  MOV R140, R138 ;  /* 0x0000008a008c7202 */ /* 0x000fe20000000f00 */
[----:B------:R-:W-:Y:S01]  /*9b70*/  IMAD.MOV.U32 R160, RZ, RZ, R149 ;  /* 0x000000ffffa07224 */ /* 0x000fe200078e0095 */
[----:B------:R-:W-:Y:S02]  /*9b80*/  MOV R138, R107 ;  /* 0x0000006b008a7202 */ /* 0x000fe40000000f00 */
[----:B------:R-:W-:Y:S02]  /*9b90*/  MOV R161, R148 ;  /* 0x0000009400a17202 */ /* 0x000fe40000000f00 */
[----:B------:R-:W-:Y:S05]  /*9ba0*/  MOV R149, R142 ;  /* 0x0000008e00957202 */ /* 0x000fea0000000f00 */
[----:B------:R-:W-:Y:S02]  /*9bb0*/  IMAD.MOV.U32 R245, RZ, RZ, R149 ;  /* 0x000000fffff57224 */ /* 0x000fe400078e0095 */
[----:B-1----:R-:W-:Y:S01]  /*9bc0*/  FFMA.FTZ R2, R146, c[0x0][0x2d0], -R184 ;  /* 0x0000b40092027a23 */ /* 0x002fe200000108b8 */
[----:B------:R-:W-:Y:S02]  /*9bd0*/  MOV R146, R143 ;  /* 0x0000008f00927202 */ /* 0x000fe40000000f00 */
[----:B------:R-:W-:Y:S01]  /*9be0*/  MOV R143, R141 ;  /* 0x0000008d008f7202 */ /* 0x000fe20000000f00 */
[----:B------:R1:W3:Y:S01]  /*9bf0*/  MUFU.EX2 R187, R2 ;  /* 0x0000000200bb7308 */ /* 0x0002e20000000800 */
[----:B------:R-:W-:Y:S01]  /*9c00*/  MOV R141, R139 ;  /* 0x0000008b008d7202 */ /* 0x000fe20000000f00 */
[----:B------:R-:W-:Y:S02]  /*9c10*/  IMAD.MOV.U32 R139, RZ, RZ, R132 ;  /* 0x000000ffff8b7224 */ /* 0x000fe400078e0084 */
[----:B------:R-:W-:Y:S01]  /*9c20*/  IMAD.MOV.U32 R150, RZ, RZ, R143 ;  /* 0x000000ffff967224 */ /* 0x000fe200078e008f */
[----:B------:R-:W-:Y:S04]  /*9c30*/  MOV R148, R141 ;  /* 0x0000008d00947202 */ /* 0x000fe80000000f00 */
[----:B------:R-:W-:Y:S01]  /*9c40*/  MOV R243, R150 ;  /* 0x0000009600f37202 */ /* 0x000fe20000000f00 */
[--C-:B-1----:R-:W-:Y:S01]  /*9c50*/  FFMA.FTZ R2, R137, c[0x0][0x2d0], -R111.reuse ;  /* 0x0000b40089027a23 */ /* 0x102fe2000001086f */
[----:B------:R-:W-:Y:S01]  /*9c60*/  MOV R137, R134 ;  /* 0x0000008600897202 */ /* 0x000fe20000000f00 */
[----:B------:R-:W-:Y:S01]  /*9c70*/  FFMA.FTZ R111, R136, c[0x0][0x2d0], -R111 ;  /* 0x0000b400886f7a23 */ /* 0x000fe2000001086f */
[----:B---3--:R-:W-:Y:S01]  /*9c80*/  F2FP.PACK_AB R177, R187, R186 ;  /* 0x000000babbb1723e */ /* 0x008fe200000000ff */
[----:B------:R1:W-:Y:S01]  /*9c90*/  MUFU.EX2 R185, R2 ;  /* 0x0000000200b97308 */ /* 0x0003e20000000800 */
[----:B------:R-:W-:Y:S02]  /*9ca0*/  IMAD.MOV.U32 R136, RZ, RZ, R135 ;  /* 0x000000ffff887224 */ /* 0x000fe400078e0087 */
[----:B------:R-:W3:Y:S07]  /*9cb0*/  LDSM.16.MT88.4 R132, [R209+0xd00] ;  /* 0x000d0000d184783b */ /* 0x000eee0000004200 */
[----:B------:R3:W3:Y:S01]  /*9cc0*/  MUFU.EX2 R107, R111 ;  /* 0x0000006f006b7308 */ /* 0x0006e20000000800 */
[--C-:B-1----:R-:W-:Y:S01]  /*9cd0*/  FFMA.FTZ R2, R151, c[0x0][0x2d0], -R184.reuse ;  /* 0x0000b40097027a23 */ /* 0x102fe200000108b8 */
[----:B------:R-:W-:Y:S01]  /*9ce0*/  MOV R151, R147 ;  /* 0x0000009300977202 */ /* 0x000fe20000000f00 */
[----:B------:R-:W-:Y:S01]  /*9cf0*/  FFMA.FTZ R184, R108, c[0x0][0x2d0], -R184 ;  /* 0x0000b4006cb87a23 */ /* 0x000fe200000108b8 */
[----:B------:R-:W-:Y:S06]  /*9d00*/  F2FP.PACK_AB R108, R196, R197 ;  /* 0x000000c5c46c723e */ /* 0x000fec00000000ff */
[----:B------:R-:W-:Y:S01]  /*9d10*/  MUFU.EX2 R106, R2 ;  /* 0x00000002006a7308 */ /* 0x000fe20000000800 */
[----:B------:R-:W-:Y:S01]  /*9d20*/  IMAD.MOV.U32 R147, RZ, RZ, R140 ;  /* 0x000000ffff937224 */ /* 0x000fe200078e008c */
[----:B------:R-:W-:Y:S01]  /*9d30*/  MOV R242, R151 ;  /* 0x0000009700f27202 */ /* 0x000fe20000000f00 */
[----:B------:R-:W1:Y:S01]  /*9d40*/  LDSM.16.MT88.4 R140, [R210+0xd00] ;  /* 0x000d0000d28c783b */ /* 0x000e620000004200 */
[----:B---3--:R-:W-:Y:S02]  /*9d50*/  F2FP.PACK_AB R111, R190, R191 ;  /* 0x000000bfbe6f723e */ /* 0x008fe400000000ff */
[----:B------:R-:W-:Y:S04]  /*9d60*/  F2FP.PACK_AB R178, R107, R185 ;  /* 0x000000b96bb2723e */ /* 0x000fe800000000ff */
[----:B------:R-:W3:Y:S02]  /*9d70*/  MUFU.EX2 R184, R184 ;  /* 0x000000b800b87308 */ /* 0x000ee40000000800 */
[----:B---3--:R-:W-:Y:S01]  /*9d80*/  F2FP.PACK_AB R179, R184, R106 ;  /* 0x0000006ab8b3723e */ /* 0x008fe200000000ff */
[----:B--2---:R-:W-:Y:S01]  /*9d90*/  FFMA.FTZ R100, R100, R109, R162 ;  /* 0x0000006d64647223 */ /* 0x004fe200000100a2 */
[----:B------:R-:W-:Y:S01]  /*9da0*/  F2FP.PACK_AB R109, R193, R195 ;  /* 0x000000c3c16d723e */ /* 0x000fe200000000ff */
[----:B----4-:R-:W-:Y:S06]  /*9db0*/  FFMA.FTZ R101, R101, R118, R161 ;  /* 0x0000007665657223 */ /* 0x010fec00000100a1 */
[-C--:B------:R-:W-:Y:S01]  /*9dc0*/  HMMA.16816.F32 R112, R108, R132.reuse, R4 ;  /* 0x000000846c70723c */ /* 0x080fe20000001804 */
[----:B------:R-:W2:Y:S04]  /*9dd0*/  LDSM.16.MT88.4 R4, [R210+0x2d00] ;  /* 0x002d0000d204783b */ /* 0x000ea80000004200 */
[----:B-----5:R-:W-:Y:S01]  /*9de0*/  FFMA.FTZ R2, R3, R117, R160 ;  /* 0x0000007503027223 */ /* 0x020fe200000100a0 */
[----:B------:R-:W-:Y:S01]  /*9df0*/  MOV R3, R148 ;  /* 0x0000009400037202 */ /* 0x000fe20000000f00 */
[----:B------:R-:W-:Y:S02]  /*9e00*/  FFMA.FTZ R0, R0, R116, R155 ;  /* 0x0000007400007223 */ /* 0x000fe4000001009b */
[C---:B------:R-:W-:Y:S04]  /*9e10*/  HMMA.16816.F32 R116, R176.reuse, R132, R8 ;  /* 0x00000084b074723c */ /* 0x040fe80000001808 */
[----:B------:R-:W-:Y:S02]  /*9e20*/  FADD.FTZ R3, R3, R101 ;  /* 0x0000006503037221 */ /* 0x000fe40000010000 */
[----:B------:R-:W-:Y:S01]  /*9e30*/  IMAD.MOV.U32 R101, RZ, RZ, R104 ;  /* 0x000000ffff657224 */ /* 0x000fe200078e0068 */
[----:B------:R-:W-:Y:S01]  /*9e40*/  MOV R10, R145 ;  /* 0x00000091000a7202 */ /* 0x000fe20000000f00 */
[-C--:B------:R-:W-:Y:S04]  /*9e50*/  HMMA.16816.F32 R120, R176, R134.reuse, R12 ;  /* 0x00000086b078723c */ /* 0x080fe8000000180c */
[----:B------:R-:W-:Y:S01]  /*9e60*/  FADD.FTZ R10, R10, R3 ;  /* 0x000000030a0a7221 */ /* 0x000fe20000010000 */
[----:B------:R-:W-:Y:S01]  /*9e70*/  MOV R9, R144 ;  /* 0x0000009000097202 */ /* 0x000fe20000000f00 */
[----:B------:R-:W-:Y:S01]  /*9e80*/  IMAD.MOV.U32 R11, RZ, RZ, R146 ;  /* 0x000000ffff0b7224 */ /* 0x000fe200078e0092 */
[----:B------:R-:W-:Y:S01]  /*9e90*/  MOV R13, R138 ;  /* 0x0000008a000d7202 */ /* 0x000fe20000000f00 */
[C---:B------:R-:W-:Y:S01]  /*9ea0*/  HMMA.16816.F32 R124, R108.reuse, R134, R16 ;  /* 0x000000866c7c723c */ /* 0x040fe20000001810 */
[----:B------:R-:W3:Y:S03]  /*9eb0*/  LDL R19, [R1+0x40] ;  /* 0x0000400001137983 */ /* 0x000ee60000100800 */
[----:B------:R-:W-:Y:S01]  /*9ec0*/  IMAD.MOV.U32 R15, RZ, RZ, R136 ;  /* 0x000000ffff0f7224 */ /* 0x000fe200078e0088 */
[----:B------:R-:W-:Y:S01]  /*9ed0*/  MOV R14, R137 ;  /* 0x00000089000e7202 */ /* 0x000fe20000000f00 */
[----:B------:R-:W-:Y:S01]  /*9ee0*/  FADD.FTZ R0, R13, R0 ;  /* 0x000000000d007221 */ /* 0x000fe20000010000 */
[----:B------:R-:W-:Y:S01]  /*9ef0*/  MOV R8, R147 ;  /* 0x0000009300087202 */ /* 0x000fe20000000f00 */
[-C--:B-1----:R-:W-:Y:S04]  /*9f00*/  HMMA.16816.F32 R128, R108, R140.reuse, R20 ;  /* 0x0000008c6c80723c */ /* 0x082fe80000001814 */
[----:B------:R-:W-:Y:S02]  /*9f10*/  IMAD.MOV.U32 R12, RZ, RZ, R139 ;  /* 0x000000ffff0c7224 */ /* 0x000fe400078e008b */
[----:B------:R-:W-:Y:S01]  /*9f20*/  FADD.FTZ R8, R8, R100 ;  /* 0x0000006408087221 */ /* 0x000fe20000010000 */
[----:B------:R-:W-:Y:S01]  /*9f30*/  MOV R100, R105 ;  /* 0x0000006900647202 */ /* 0x000fe20000000f00 */
        /* <DEDUP_REMOVED lines=33> */
[----:B------:R-:W-:Y:S01]  /*a150*/  FADD.FTZ R10, R236, R3 ;  /* 0x00000003ec0a7221 */ /* 0x000fe20000010000 */
[-C--:B------:R-:W-:Y:S03]  /*a160*/  HMMA.16816.F32 R68, R108, R180.reuse, R68 ;  /* 0x000000b46c44723c */ /* 0x080fe60000001844 */
[----:B------:R-:W-:Y:S02]  /*a170*/  FADD.FTZ R9, R234, R2 ;  /* 0x00000002ea097221 */ /* 0x000fe40000010000 */
[----:B------:R-:W-:Y:S02]  /*a180*/  FADD.FTZ R8, R232, R0 ;  /* 0x00000000e8087221 */ /* 0x000fe40000010000 */
[----:B------:R-:W-:Y:S01]  /*a190*/  FADD.FTZ R3, R231, R11 ;  /* 0x0000000be7037221 */ /* 0x000fe20000010000 */
        /* <DEDUP_REMOVED lines=12> */
[-C--:B--2---:R-:W-:Y:S03]  /*a260*/  HMMA.16816.F32 R84, R108, R4.reuse, R84 ;  /* 0x000000046c54723c */ /* 0x084fe60000001854 */
        /* <DEDUP_REMOVED lines=25> */
[----:B------:R-:W-:Y:S01]  /*a400*/  MOV R107, R102 ;  /* 0x00000066006b7202 */ /* 0x000fe20000000f00 */
[----:B------:R-:W-:Y:S01]  /*a410*/  FADD.FTZ R0, R184, R0 ;  /* 0x00000000b8007221 */ /* 0x000fe20000010000 */
[----:B------:R1:W-:Y:S04]  /*a420*/  STL [R1+0x18], R3 ;  /* 0x0000180301007387 */ /* 0x0003e80000100800 */
[----:B------:R1:W-:Y:S04]  /*a430*/  STL [R1+0x1c], R2 ;  /* 0x00001c0201007387 */ /* 0x0003e80000100800 */
[----:B------:R1:W-:Y:S01]  /*a440*/  STL [R1+0x20], R0 ;  /* 0x0000200001007387 */ /* 0x0003e20000100800 */
[----:B---3--:R-:W-:Y:S02]  /*a450*/  ISETP.GT.AND P0, PT, R225, R19, PT ;  /* 0x00000013e100720c */ /* 0x008fe40003f04270 */
[----:B------:R-:W-:Y:S11]  /*a460*/  MOV R225, R204 ;  /* 0x000000cc00e17202 */ /* 0x000ff60000000f00 */
[----:B-1----:R-:W-:-:S05]  /*a470*/  @P0 BRA `(.L_x_623) ;  /* 0xffffb7d000000947 */ /* 0x002fca000383ffff */
.L_x_622:
[----:B------:R-:W-:-:S13]  /*a480*/  ISETP.GE.AND P0, PT, R204, RZ, PT ;  /* 0x000000ffcc00720c */ /* 0x000fda0003f06270 */
[----:B------:R-:W-:Y:S05]  /*a490*/  @!P0 BRA `(.L_x_624) ;  /* 0x00003ee000008947 */ /* 0x000fea0003800000 */
[----:B------:R-:W2:Y:S01]  /*a4a0*/  LDL.64 R14, [R1+0x58] ;  /* 0x00005800010e7983 */ /* 0x000ea20000100a00 */
[----:B------:R-:W-:-:S03]  /*a4b0*/  ULDC.64 UR4, c[0x0][0x208] ;  /* 0x0000820000047ab9 */ /* 0x000fc60000000a00 */
[----:B-1----:R-:W3:Y:S04]  /*a4c0*/  LDL.64 R6, [R1+0x60] ;  /* 0x0000600001067983 */ /* 0x002ee80000100a00 */
[----:B------:R-:W4:Y:S04]  /*a4d0*/  LDL.64 R4, [R1+0x50] ;  /* 0x0000500001047983 */ /* 0x000f280000100a00 */
[----:B------:R-:W5:Y:S01]  /*a4e0*/  LDL.64 R8, [R1+0x48] ;  /* 0x0000480001087983 */ /* 0x000f620000100a00 */
[----:B------:R-:W-:Y:S01]  /*a4f0*/  IMAD.MOV.U32 R3, RZ, RZ, R104 ;  /* 0x000000ffff037224 */ /* 0x000fe200078e0068 */
[----:B------:R-:W-:Y:S01]  /*a500*/  MOV R107, R102 ;  /* 0x00000066006b7202 */ /* 0x000fe20000000f00 */
[----:B------:R-:W-:-:S02]  /*a510*/  IMAD.MOV.U32 R2, RZ, RZ, R105 ;  /* 0x000000ffff027224 */ /* 0x000fc400078e0069 */
[----:B------:R-:W-:Y:S01]  /*a520*/  IMAD.MOV.U32 R106, RZ, RZ, R103 ;  /* 0x000000ffff6a7224 */ /* 0x000fe200078e0067 */
[----:B------:R-:W-:Y:S02]  /*a530*/  USHF.L.U64.HI UR5, UR4, 0x5, UR5 ;  /* 0x0000000504057899 */ /* 0x000fe40008010205 */
[----:B------:R-:W-:Y:S01]  /*a540*/  USHF.L.U32 UR4, UR4, 0x5, URZ ;  /* 0x0000000504047899 */ /* 0x000fe2000800063f */
[----:B--2---:R-:W-:Y:S02]  /*a550*/  IADD3 R11, P1, R14, 0x20, RZ ;  /* 0x000000200e0b7810 */ /* 0x004fe40007f3e0ff */
[----:B---3--:R-:W-:-:S03]  /*a560*/  IADD3 R10, P2, R6, 0x40, RZ ;  /* 0x00000040060a7810 */ /* 0x008fc60007f5e0ff */
[----:B------:R1:W-:Y:S01]  /*a570*/  STL [R1+0x30], R11 ;  /* 0x0000300b01007387 */ /* 0x0003e20000100800 */
[----:B------:R-:W-:Y:S02]  /*a580*/  IADD3 R0, P0, R14, 0x40, RZ ;  /* 0x000000400e007810 */ /* 0x000fe40007f1e0ff */
[----:B------:R-:W-:-:S03]  /*a590*/  IADD3 R12, P3, R6, 0x20, RZ ;  /* 0x00000020060c7810 */ /* 0x000fc60007f7e0ff */
[----:B------:R5:W-:Y:S01]  /*a5a0*/  STL [R1+0x28], R0 ;  /* 0x0000280001007387 */ /* 0x000be20000100800 */
[----:B----4-:R-:W-:Y:S02]  /*a5b0*/  IADD3.X R13, RZ, R5, RZ, P3, !PT ;  /* 0x00000005ff0d7210 */ /* 0x010fe40001ffe4ff */
[----:B------:R-:W-:Y:S01]  /*a5c0*/  MOV R4, R6 ;  /* 0x0000000600047202 */ /* 0x000fe20000000f00 */
[----:B-1----:R-:W-:-:S05]  /*a5d0*/  IMAD.X R11, RZ, RZ, R5, P2 ;  /* 0x000000ffff0b7224 */ /* 0x002fca00010e0605 */
[----:B------:R1:W-:Y:S01]  /*a5e0*/  STL.64 [R1], R10 ;  /* 0x0000000a01007387 */ /* 0x0003e20000100a00 */
[----:B-----5:R-:W-:-:S03]  /*a5f0*/  IMAD.X R0, RZ, RZ, R9, P0 ;  /* 0x000000ffff007224 */ /* 0x020fc600000e0609 */
[----:B------:R2:W-:Y:S04]  /*a600*/  STL.64 [R1+0x8], R12 ;  /* 0x0000080c01007387 */ /* 0x0005e80000100a00 */
[----:B------:R2:W-:Y:S01]  /*a610*/  STL [R1+0x24], R0 ;  /* 0x0000240001007387 */ /* 0x0005e20000100800 */
[----:B-1----:R-:W-:-:S05]  /*a620*/  IADD3.X R10, RZ, R9, RZ, P1, !PT ;  /* 0x00000009ff0a7210 */ /* 0x002fca0000ffe4ff */
[----:B------:R2:W-:Y:S04]  /*a630*/  STL [R1+0x2c], R10 ;  /* 0x00002c0a01007387 */ /* 0x0005e80000100800 */
[----:B------:R2:W-:Y:S02]  /*a640*/  STL.64 [R1+0x50], R4 ;  /* 0x0000500401007387 */ /* 0x0005e40000100a00 */
.L_x_625:
[----:B---3--:R-:W3:Y:S01]  /*a650*/  LDL.64 R190, [R1+0x50] ;  /* 0x0000500001be7983 */ /* 0x008ee20000100a00 */
[----:B------:R-:W-:Y:S04]  /*a660*/  DEPBAR.LE SB0, 0x0 ;  /* 0x000080000000791a */ /* 0x000fe80000000000 */
[----:B------:R-:W-:Y:S01]  /*a670*/  MOV R53, 0x6 ;  /* 0x0000000600357802 */ /* 0x000fe20000000f00 */
[----:B------:R-:W4:Y:S01]  /*a680*/  LDL.64 R206, [R1+0x8] ;  /* 0x0000080001ce7983 */ /* 0x000f220000100a00 */
[----:B------:R-:W-:Y:S02]  /*a690*/  MOV R52, c[0x0][0x208] ;  /* 0x0000820000347a02 */ /* 0x000fe40000000f00 */
[----:B------:R-:W-:Y:S02]  /*a6a0*/  MOV R189, c[0x0][0x208] ;  /* 0x0000820000bd7a02 */ /* 0x000fe40000000f00 */
[----:B------:R-:W-:Y:S01]  /*a6b0*/  SHF.L.U64.HI R52, R52, R53, c[0x0][0x20c] ;  /* 0x0000830034347619 */ /* 0x000fe20000010235 */
[----:B------:R-:W5:Y:S01]  /*a6c0*/  LDL.64 R202, [R1] ;  /* 0x0000000001ca7983 */ /* 0x000f620000100a00 */
[----:B------:R-:W-:Y:S02]  /*a6d0*/  SHF.L.U32 R189, R189, 0x6, RZ ;  /* 0x00000006bdbd7819 */ /* 0x000fe400000006ff */
[----:B--2---:R-:W-:Y:S01]  /*a6e0*/  SHF.R.S32.HI R0, RZ, 0x1f, R204 ;  /* 0x0000001fff007819 */ /* 0x004fe200000114cc */
[----:B------:R-:W-:Y:S02]  /*a6f0*/  IMAD R188, R52, R204, RZ ;  /* 0x000000cc34bc7224 */ /* 0x000fe400078e02ff */
[----:B------:R-:W2:Y:S01]  /*a700*/  LDL.64 R194, [R1+0x60] ;  /* 0x0000600001c27983 */ /* 0x000ea20000100a00 */
[-C--:B------:R-:W-:Y:S04]  /*a710*/  IMAD.WIDE.U32 R186, R204, R189.reuse, UR4 ;  /* 0x00000004ccba7e25 */ /* 0x080fe8000f8e00bd */
[-C--:B------:R-:W-:Y:S01]  /*a720*/  IMAD R188, R0, R189.reuse, R188 ;  /* 0x000000bd00bc7224 */ /* 0x080fe200078e02bc */
[----:B------:R-:W-:Y:S08]  /*a730*/  BAR.SYNC.DEFER_BLOCKING 0x0 ;  /* 0x0000000000007b1d */ /* 0x000ff00000010000 */
[----:B------:R-:W-:Y:S08]  /*a740*/  LDSM.16.M88.4 R64, [R211+0x6100] ;  /* 0x00610000d340783b */ /* 0x000ff00000000200 */
[----:B------:R-:W1:Y:S08]  /*a750*/  LDSM.16.M88.4 R16, [R208+0x3100] ;  /* 0x00310000d010783b */ /* 0x000e700000000200 */
[----:B------:R-:W1:Y:S08]  /*a760*/  LDSM.16.M88.4 R60, [R211+0x7100] ;  /* 0x00710000d33c783b */ /* 0x000e700000000200 */
[----:B------:R-:W1:Y:S08]  /*a770*/  LDSM.16.M88.4 R32, [R208+0x3500] ;  /* 0x00350000d020783b */ /* 0x000e700000000200 */
[----:B------:R-:W1:Y:S08]  /*a780*/  LDSM.16.M88.4 R48, [R208+0x3900] ;  /* 0x00390000d030783b */ /* 0x000e700000000200 */
[----:B------:R-:W1:Y:S02]  /*a790*/  LDSM.16.M88.4 R100, [R208+0x3d00] ;  /* 0x003d0000d064783b */ /* 0x000e640000000200 */
[-C--:B-1----:R-:W-:Y:S06]  /*a7a0*/  HMMA.16816.F32 R4, R64, R16.reuse, RZ ;  /* 0x000000104004723c */ /* 0x082fec00000018ff */
[----:B------:R-:W-:Y:S02]  /*a7b0*/  LDSM.16.M88.4 R108, [R212+0x6100] ;  /* 0x00610000d46c783b */ /* 0x000fe40000000200 */
[C---:B------:R-:W-:Y:S06]  /*a7c0*/  HMMA.16816.F32 R8, R60.reuse, R16, RZ ;  /* 0x000000103c08723c */ /* 0x040fec00000018ff */
[----:B------:R-:W1:Y:S02]  /*a7d0*/  LDSM.16.M88.4 R176, [R213] ;  /* 0x00000000d5b0783b */ /* 0x000e640000000200 */
[-C--:B------:R-:W-:Y:S06]  /*a7e0*/  HMMA.16816.F32 R12, R60, R18.reuse, RZ ;  /* 0x000000123c0c723c */ /* 0x080fec00000018ff */
[----:B------:R-:W1:Y:S02]  /*a7f0*/  LDSM.16.M88.4 R180, [R212+0x7100] ;  /* 0x00710000d4b4783b */ /* 0x000e640000000200 */
        /* <DEDUP_REMOVED lines=12> */
[----:B------:R-:W-:Y:S08]  /*a8c0*/  HMMA.16816.F32 R64, R64, R102, RZ ;  /* 0x000000664040723c */ /* 0x000ff000000018ff */
[-C--:B-1----:R-:W-:Y:S08]  /*a8d0*/  HMMA.16816.F32 R4, R108, R176.reuse, R4 ;  /* 0x000000b06c04723c */ /* 0x082ff00000001804 */
[C---:B------:R-:W-:Y:S08]  /*a8e0*/  HMMA.16816.F32 R8, R180.reuse, R176, R8 ;  /* 0x000000b0b408723c */ /* 0x040ff00000001808 */
[-C--:B------:R-:W-:Y:S08]  /*a8f0*/  HMMA.16816.F32 R12, R180, R178.reuse, R12 ;  /* 0x000000b2b40c723c */ /* 0x080ff0000000180c */
[C---:B------:R-:W-:Y:S04]  /*a900*/  HMMA.16816.F32 R16, R108.reuse, R178, R16 ;  /* 0x000000b26c10723c */ /* 0x040fe80000001810 */
[-C--:B---3--:R-:W-:Y:S05]  /*a910*/  IMAD.WIDE.U32 R184, R204, R189.reuse, R190 ;  /* 0x000000bdccb87225 */ /* 0x088fea00078e00be */
[----:B------:R-:W-:Y:S03]  /*a920*/  LEA R192, P1, R184, c[0x0][0x1f8], 0x1 ;  /* 0x00007e00b8c07a11 */ /* 0x000fe600078208ff */
[-C--:B----4-:R-:W-:Y:S01]  /*a930*/  IMAD.WIDE.U32 R104, R204, R189.reuse, R206 ;  /* 0x000000bdcc687225 */ /* 0x090fe200078e00ce */
[----:B------:R-:W-:Y:S04]  /*a940*/  IADD3 R0, R185, R188, RZ ;  /* 0x000000bcb9007210 */ /* 0x000fe80007ffe0ff */
[----:B------:R-:W-:Y:S01]  /*a950*/  LEA R200, P0, R104, c[0x0][0x1f8], 0x1 ;  /* 0x00007e0068c87a11 */ /* 0x000fe200078008ff */
[----:B-----5:R-:W-:Y:S01]  /*a960*/  IMAD.WIDE.U32 R100, R204, R189, R202 ;  /* 0x000000bdcc647225 */ /* 0x020fe200078e00ca */
[----:B------:R-:W-:Y:S02]  /*a970*/  IADD3 R105, R188, R105, RZ ;  /* 0x00000069bc697210 */ /* 0x000fe40007ffe0ff */
[----:B------:R-:W-:Y:S02]  /*a980*/  LEA.HI.X R193, R184, c[0x0][0x1fc], R0, 0x1, P1 ;  /* 0x00007f00b8c17a11 */ /* 0x000fe400008f0c00 */
[----:B------:R-:W-:Y:S02]  /*a990*/  IADD3 R0, R188, R187, RZ ;  /* 0x000000bbbc007210 */ /* 0x000fe40007ffe0ff */
[----:B------:R-:W-:Y:S02]  /*a9a0*/  LEA.HI.X R201, R104, c[0x0][0x1fc], R105, 0x1, P0 ;  /* 0x00007f0068c97a11 */ /* 0x000fe400000f0c69 */
[-C--:B--2---:R-:W-:Y:S02]  /*a9b0*/  IADD3 R104, P0, R194, R186.reuse, RZ ;  /* 0x000000bac2687210 */ /* 0x084fe40007f1e0ff */
[----:B------:R-:W-:Y:S02]  /*a9c0*/  LEA R198, P3, R100, c[0x0][0x1f8], 0x1 ;  /* 0x00007e0064c67a11 */ /* 0x000fe400078608ff */
[----:B------:R-:W-:Y:S02]  /*a9d0*/  IADD3 R188, R188, R101, RZ ;  /* 0x00000065bcbc7210 */ /* 0x000fe40007ffe0ff */
[----:B------:R-:W-:Y:S02]  /*a9e0*/  LEA R194, P2, R104, c[0x0][0x1f8], 0x1 ;  /* 0x00007e0068c27a11 */ /* 0x000fe400078408ff */
[----:B------:R-:W-:Y:S02]  /*a9f0*/  IADD3.X R101, R0, R191, RZ, P0, !PT ;  /* 0x000000bf00657210 */ /* 0x000fe400007fe4ff */
[----:B------:R-:W-:Y:S02]  /*aa00*/  LEA.HI.X R199, R100, c[0x0][0x1fc], R188, 0x1, P3 ;  /* 0x00007f0064c77a11 */ /* 0x000fe400018f0cbc */
[----:B------:R-:W-:Y:S01]  /*aa10*/  LEA.HI.X R195, R104, c[0x0][0x1fc], R101, 0x1, P2 ;  /* 0x00007f0068c37a11 */ /* 0x000fe200010f0c65 */
[----:B------:R-:W-:Y:S01]  /*aa20*/  LDSM.16.M88.4 R188, [R222] ;  /* 0x00000000debc783b */ /* 0x000fe20000000200 */
[-C--:B------:R-:W-:Y:S02]  /*aa30*/  IADD3 R105, P1, R206, R186.reuse, RZ ;  /* 0x000000bace697210 */ /* 0x080fe40007f3e0ff */
[----:B------:R-:W-:Y:S02]  /*aa40*/  IADD3 R196, P0, R202, R186, RZ ;  /* 0x000000bacac47210 */ /* 0x000fe40007f1e0ff */
[C---:B------:R-:W-:Y:S02]  /*aa50*/  IADD3.X R104, R0.reuse, R207, RZ, P1, !PT ;  /* 0x000000cf00687210 */ /* 0x040fe40000ffe4ff */
[----:B------:R-:W-:Y:S01]  /*aa60*/  IADD3.X R0, R0, R203, RZ, P0, !PT ;  /* 0x000000cb00007210 */ /* 0x000fe200007fe4ff */
[----:B------:R-:W1:Y:S01]  /*aa70*/  LDSM.16.M88.4 R100, [R224] ;  /* 0x00000000e064783b */ /* 0x000e620000000200 */
[C---:B------:R-:W-:Y:S02]  /*aa80*/  ISETP.GT.AND P0, PT, R204.reuse, RZ, PT ;  /* 0x000000ffcc00720c */ /* 0x040fe40003f04270 */
[----:B------:R-:W-:Y:S05]  /*aa90*/  IADD3 R204, R204, -0x1, RZ ;  /* 0xffffffffcccc7810 */ /* 0x000fea0007ffe0ff */
[----:B------:R-:W2:Y:S08]  /*aaa0*/  LDSM.16.M88.4 R184, [R223] ;  /* 0x00000000dfb8783b */ /* 0x000eb00000000200 */
[----:B------:R-:W-:Y:S01]  /*aab0*/  @!PT LDS RZ, [RZ] ;  /* 0x00000000fffff984 */ /* 0x000fe20000000800 */
[----:B------:R-:W-:Y:S01]  /*aac0*/  @!PT LDS RZ, [RZ] ;  /* 0x00000000fffff984 */ /* 0x000fe20000000800 */
[----:B------:R-:W-:Y:S01]  /*aad0*/  @!PT LDS RZ, [RZ] ;  /* 0x00000000fffff984 */ /* 0x000fe20000000800 */
[----:B------:R3:W-:Y:S08]  /*aae0*/  LDGSTS.E.BYPASS.LTC128B.128 [R226+0x100], [R192.64], !P6 ;  /* 0x00100000c0e27fae */ /* 0x0007f0000f101d46 */
[----:B------:R4:W-:Y:S08]  /*aaf0*/  LDGSTS.E.BYPASS.LTC128B.128 [R226+0x1100], [R200.64], !P5 ;  /* 0x01100000c8e27fae */ /* 0x0009f0000e901d46 */
[----:B------:R5:W-:Y:S01]  /*ab00*/  LDGSTS.E.BYPASS.LTC128B.128 [R226+0x2100], [R198.64], !P4 ;  /* 0x02100000c6e27fae */ /* 0x000be2000e101d46 */
[-C--:B-1----:R-:W-:Y:S07]  /*ab10*/  HMMA.16816.F32 R20, R108, R100.reuse, R20 ;  /* 0x000000646c14723c */ /* 0x082fee0000001814 */
[----:B------:R1:W-:Y:S01]  /*ab20*/  LDGSTS.E.BYPASS.LTC128B.128 [R226+0x900], [R194.64], !P6 ;  /* 0x00900000c2e27fae */ /* 0x0003e2000f101d46 */
[C---:B---3--:R-:W-:Y:S04]  /*ab30*/  LEA R192, P2, R105.reuse, c[0x0][0x1f8], 0x1 ;  /* 0x00007e0069c07a11 */ /* 0x048fe800078408ff */
[----:B------:R-:W-:Y:S01]  /*ab40*/  LEA.HI.X R193, R105, c[0x0][0x1fc], R104, 0x1, P2 ;  /* 0x00007f0069c17a11 */ /* 0x000fe200010f0c68 */
[C---:B------:R-:W-:Y:S04]  /*ab50*/  HMMA.16816.F32 R24, R180.reuse, R100, R24 ;  /* 0x00000064b418723c */ /* 0x040fe80000001818 */
[----:B------:R1:W-:Y:S01]  /*ab60*/  LDGSTS.E.BYPASS.LTC128B.128 [R226+0x1900], [R192.64], !P5 ;  /* 0x01900000c0e27fae */ /* 0x0003e2000e901d46 */
[C---:B------:R-:W-:Y:S03]  /*ab70*/  LEA R104, P1, R196.reuse, c[0x0][0x1f8], 0x1 ;  /* 0x00007e00c4687a11 */ /* 0x040fe600078208ff */
[-C--:B------:R-:W-:Y:S04]  /*ab80*/  HMMA.16816.F32 R28, R180, R102.reuse, R28 ;  /* 0x00000066b41c723c */ /* 0x080fe8000000181c */
[----:B------:R-:W-:Y:S04]  /*ab90*/  LEA.HI.X R105, R196, c[0x0][0x1fc], R0, 0x1, P1 ;  /* 0x00007f00c4697a11 */ /* 0x000fe800008f0c00 */
[C---:B------:R-:W-:Y:S01]  /*aba0*/  HMMA.16816.F32 R32, R108.reuse, R102, R32 ;  /* 0x000000666c20723c */ /* 0x040fe20000001820 */
[----:B------:R3:W-:Y:S07]  /*abb0*/  LDGSTS.E.BYPASS.LTC128B.128 [R226+0x2900], [R104.64], !P4 ;  /* 0x0290000068e27fae */ /* 0x0007ee000e101d46 */
[-C--:B--2---:R-:W-:Y:S01]  /*abc0*/  HMMA.16816.F32 R36, R108, R184.reuse, R36 ;  /* 0x000000b86c24723c */ /* 0x084fe20000001824 */
[----:B-----5:R-:W-:Y:S07]  /*abd0*/  LDSM.16.M88.4 R196, [R208+0x4100] ;  /* 0x00410000d0c4783b */ /* 0x020fee0000000200 */
[C---:B------:R-:W-:Y:S01]  /*abe0*/  HMMA.16816.F32 R40, R180.reuse, R184, R40 ;  /* 0x000000b8b428723c */ /* 0x040fe20000001828 */
[----:B------:R-:W0:Y:S07]  /*abf0*/  LDGDEPBAR ;  /* 0x00000000000079af */ /* 0x000e2e0000000000 */
[-C--:B------:R-:W-:Y:S01]  /*ac00*/  HMMA.16816.F32 R44, R180, R186.reuse, R44 ;  /* 0x000000bab42c723c */ /* 0x080fe2000000182c */
[----:B-1----:R-:W1:Y:S07]  /*ac10*/  LDSM.16.M88.4 R192, [R211+0x8100] ;  /* 0x00810000d3c0783b */ /* 0x002e6e0000000200 */
[C---:B------:R-:W-:Y:S01]  /*ac20*/  HMMA.16816.F32 R48, R108.reuse, R186, R48 ;  /* 0x000000ba6c30723c */ /* 0x040fe20000001830 */
[----:B----4-:R-:W2:Y:S07]  /*ac30*/  LDSM.16.M88.4 R200, [R211+0x9100] ;  /* 0x00910000d3c8783b */ /* 0x010eae0000000200 */
[-C--:B------:R-:W-:Y:S01]  /*ac40*/  HMMA.16816.F32 R52, R108, R188.reuse, R52 ;  /* 0x000000bc6c34723c */ /* 0x080fe20000001834 */
[----:B------:R-:W4:Y:S07]  /*ac50*/  LDSM.16.M88.4 R176, [R208+0x4500] ;  /* 0x00450000d0b0783b */ /* 0x000f2e0000000200 */
[C---:B------:R-:W-:Y:S01]  /*ac60*/  HMMA.16816.F32 R56, R180.reuse, R188, R56 ;  /* 0x000000bcb438723c */ /* 0x040fe20000001838 */
[----:B------:R-:W5:Y:S07]  /*ac70*/  LDSM.16.M88.4 R100, [R208+0x4900] ;  /* 0x00490000d064783b */ /* 0x000f6e0000000200 */
[-C--:B------:R-:W-:Y:S01]  /*ac80*/  HMMA.16816.F32 R60, R180, R190.reuse, R60 ;  /* 0x000000beb43c723c */ /* 0x080fe2000000183c */
[----:B------:R-:W-:Y:S07]  /*ac90*/  LDSM.16.M88.4 R180, [R212+0x8100] ;  /* 0x00810000d4b4783b */ /* 0x000fee0000000200 */
[----:B------:R-:W-:Y:S01]  /*aca0*/  HMMA.16816.F32 R64, R108, R190, R64 ;  /* 0x000000be6c40723c */ /* 0x000fe20000001840 */
[----:B------:R-:W3:Y:S07]  /*acb0*/  LDSM.16.M88.4 R108, [R208+0x4d00] ;  /* 0x004d0000d06c783b */ /* 0x000eee0000000200 */
[-C--:B-1----:R-:W-:Y:S01]  /*acc0*/  HMMA.16816.F32 R4, R192, R196.reuse, R4 ;  /* 0x000000c4c004723c */ /* 0x082fe20000001804 */
[----:B------:R-:W1:Y:S07]  /*acd0*/  LDSM.16.M88.4 R184, [R221] ;  /* 0x00000000ddb8783b */ /* 0x000e6e0000000200 */
[C---:B--2---:R-:W-:Y:S01]  /*ace0*/  HMMA.16816.F32 R8, R200.reuse, R196, R8 ;  /* 0x000000c4c808723c */ /* 0x044fe20000001808 */
[----:B------:R-:W2:Y:S07]  /*acf0*/  LDSM.16.M88.4 R188, [R212+0x9100] ;  /* 0x00910000d4bc783b */ /* 0x000eae0000000200 */
[-C--:B------:R-:W-:Y:S08]  /*ad00*/  HMMA.16816.F32 R12, R200, R198.reuse, R12 ;  /* 0x000000c6c80c723c */ /* 0x080ff0000000180c */
[C---:B------:R-:W-:Y:S01]  /*ad10*/  HMMA.16816.F32 R16, R192.reuse, R198, R16 ;  /* 0x000000c6c010723c */ /* 0x040fe20000001810 */
[----:B------:R-:W1:Y:S07]  /*ad20*/  LDSM.16.M88.4 R196, [R220] ;  /* 0x00000000dcc4783b */ /* 0x000e6e0000000200 */
[-C--:B----4-:R-:W-:Y:S08]  /*ad30*/  HMMA.16816.F32 R20, R192, R176.reuse, R20 ;  /* 0x000000b0c014723c */ /* 0x090ff00000001814 */
[C---:B------:R-:W-:Y:S08]  /*ad40*/  HMMA.16816.F32 R24, R200.reuse, R176, R24 ;  /* 0x000000b0c818723c */ /* 0x040ff00000001818 */
[-C--:B------:R-:W-:Y:S08]  /*ad50*/  HMMA.16816.F32 R28, R200, R178.reuse, R28 ;  /* 0x000000b2c81c723c */ /* 0x080ff0000000181c */
[C---:B------:R-:W-:Y:S01]  /*ad60*/  HMMA.16816.F32 R32, R192.reuse, R178, R32 ;  /* 0x000000b2c020723c */ /* 0x040fe20000001820 */
[----:B------:R-:W4:Y:S07]  /*ad70*/  LDSM.16.M88.4 R176, [R219] ;  /* 0x00000000dbb0783b */ /* 0x000f2e0000000200 */
[-C--:B-----5:R-:W-:Y:S08]  /*ad80*/  HMMA.16816.F32 R36, R192, R100.reuse, R36 ;  /* 0x00000064c024723c */ /* 0x0a0ff00000001824 */
[C---:B------:R-:W-:Y:S08]  /*ad90*/  HMMA.16816.F32 R40, R200.reuse, R100, R40 ;  /* 0x00000064c828723c */ /* 0x040ff00000001828 */
[-C--:B------:R-:W-:Y:S08]  /*ada0*/  HMMA.16816.F32 R44, R200, R102.reuse, R44 ;  /* 0x00000066c82c723c */ /* 0x080ff0000000182c */
[C---:B------:R-:W-:Y:S01]  /*adb0*/  HMMA.16816.F32 R48, R192.reuse, R102, R48 ;  /* 0x00000066c030723c */ /* 0x040fe20000001830 */
[----:B------:R-:W5:Y:S07]  /*adc0*/  LDSM.16.M88.4 R100, [R218] ;  /* 0x00000000da64783b */ /* 0x000f6e0000000200 */
[-C--:B---3--:R-:W-:Y:S08]  /*add0*/  HMMA.16816.F32 R52, R192, R108.reuse, R52 ;  /* 0x0000006cc034723c */ /* 0x088ff00000001834 */
[C---:B------:R-:W-:Y:S08]  /*ade0*/  HMMA.16816.F32 R56, R200.reuse, R108, R56 ;  /* 0x0000006cc838723c */ /* 0x040ff00000001838 */
[-C--:B------:R-:W-:Y:S08]  /*adf0*/  HMMA.16816.F32 R60, R200, R110.reuse, R60 ;  /* 0x0000006ec83c723c */ /* 0x080ff0000000183c */
[----:B------:R-:W-:Y:S01]  /*ae00*/  HMMA.16816.F32 R64, R192, R110, R64 ;  /* 0x0000006ec040723c */ /* 0x000fe20000001840 */
[----:B------:R-:W-:Y:S07]  /*ae10*/  LDSM.16.M88.4 R108, [R211+0xa100] ;  /* 0x00a10000d36c783b */ /* 0x000fee0000000200 */
[-C--:B-1----:R-:W-:Y:S01]  /*ae20*/  HMMA.16816.F32 R4, R180, R184.reuse, R4 ;  /* 0x000000b8b404723c */ /* 0x082fe20000001804 */
[----:B------:R-:W-:Y:S07]  /*ae30*/  LDSM.16.M88.4 R192, [R211+0xb100] ;  /* 0x00b10000d3c0783b */ /* 0x000fee0000000200 */
[C---:B--2---:R-:W-:Y:S08]  /*ae40*/  HMMA.16816.F32 R8, R188.reuse, R184, R8 ;  /* 0x000000b8bc08723c */ /* 0x044ff00000001808 */
        /* <DEDUP_REMOVED lines=12> */
[----:B------:R-:W2:Y:S07]  /*af10*/  LDSM.16.M88.4 R176, [R208+0x5500] ;  /* 0x00550000d0b0783b */ /* 0x000eae0000000200 */
[-C--:B-----5:R-:W-:Y:S08]  /*af20*/  HMMA.16816.F32 R52, R180, R100.reuse, R52 ;  /* 0x00000064b434723c */ /* 0x0a0ff00000001834 */
        /* <DEDUP_REMOVED lines=46> */
[----:B------:R-:W-:Y:S09]  /*b210*/  FMUL.FTZ R17, R17, c[0x0][0x320] ;  /* 0x0000c80011117a20 */ /* 0x000ff20000410000 */
[----:B------:R1:W-:Y:S10]  /*b220*/  MUFU.TANH R177, R7 ;  /* 0x0000000700b17308 */ /* 0x0003f40000002400 */
[----:B------:R-:W-:Y:S10]  /*b230*/  MUFU.TANH R16, R16 ;  /* 0x0000001000107308 */ /* 0x000ff40000002400 */
[----:B------:R-:W2:Y:S01]  /*b240*/  MUFU.TANH R179, R8 ;  /* 0x0000000800b37308 */ /* 0x000ea20000002400 */
[----:B-1----:R-:W1:Y:S09]  /*b250*/  LDSM.16.M88.4 R4, [R216] ;  /* 0x00000000d804783b */ /* 0x002e720000000200 */
[----:B------:R-:W-:Y:S10]  /*b260*/  MUFU.TANH R17, R17 ;  /* 0x0000001100117308 */ /* 0x000ff40000002400 */
[----:B------:R-:W3:Y:S01]  /*b270*/  MUFU.TANH R188, R9 ;  /* 0x0000000900bc7308 */ /* 0x000ee20000002400 */
[----:B--2---:R-:W-:Y:S09]  /*b280*/  FMNMX.FTZ R0, R179, R106, !PT ;  /* 0x0000006ab3007209 */ /* 0x004ff20007810000 */
[----:B------:R-:W2:Y:S10]  /*b290*/  MUFU.TANH R180, R13 ;  /* 0x0000000d00b47308 */ /* 0x000eb40000002400 */
[----:B------:R-:W-:Y:S01]  /*b2a0*/  MUFU.TANH R189, R10 ;  /* 0x0000000a00bd7308 */ /* 0x000fe20000002400 */
[-C--:B-1----:R-:W-:Y:S03]  /*b2b0*/  HMMA.16816.F32 R20, R100, R4.reuse, R20 ;  /* 0x000000046414723c */ /* 0x082fe60000001814 */
[----:B---3--:R-:W-:Y:S06]  /*b2c0*/  FMNMX.FTZ R0, R188, R0, !PT ;  /* 0x00000000bc007209 */ /* 0x008fec0007810000 */
[----:B------:R-:W-:Y:S03]  /*b2d0*/  MUFU.TANH R183, R14 ;  /* 0x0000000e00b77308 */ /* 0x000fe60000002400 */
[----:B------:R-:W-:Y:S01]  /*b2e0*/  FMNMX.FTZ R0, R181, R0, !PT ;  /* 0x00000000b5007209 */ /* 0x000fe20007810000 */
[C---:B------:R-:W-:Y:S04]  /*b2f0*/  HMMA.16816.F32 R24, R184.reuse, R4, R24 ;  /* 0x00000004b818723c */ /* 0x040fe80000001818 */
[----:B--2---:R-:W-:Y:S02]  /*b300*/  FMNMX.FTZ R0, R180, R0, !PT ;  /* 0x00000000b4007209 */ /* 0x004fe40007810000 */
        /* <DEDUP_REMOVED lines=22> */
[----:B------:R3:W-:Y:S01]  /*b470*/  MUFU.TANH R192, R33 ;  /* 0x0000002100c07308 */ /* 0x0007e20000002400 */
[----:B------:R-:W-:Y:S02]  /*b480*/  FMUL.FTZ R35, R35, c[0x0][0x320] ;  /* 0x0000c80023237a20 */ /* 0x000fe40000410000 */
[----:B------:R-:W-:Y:S01]  /*b490*/  FMUL.FTZ R24, R24, c[0x0][0x320] ;  /* 0x0000c80018187a20 */ /* 0x000fe20000410000 */
[----:B--2---:R-:W2:Y:S01]  /*b4a0*/  LDL R23, [R1+0x24] ;  /* 0x0000240001177983 */ /* 0x004ea20000100800 */
[----:B------:R-:W-:Y:S02]  /*b4b0*/  FMUL.FTZ R27, R27, c[0x0][0x320] ;  /* 0x0000c8001b1b7a20 */ /* 0x000fe40000410000 */
[----:B------:R-:W-:Y:S03]  /*b4c0*/  FMUL.FTZ R34, R34, c[0x0][0x320] ;  /* 0x0000c80022227a20 */ /* 0x000fe60000410000 */
[----:B------:R4:W-:Y:S10]  /*b4d0*/  MUFU.TANH R233, R31 ;  /* 0x0000001f00e97308 */ /* 0x0009f40000002400 */
[----:B------:R-:W-:Y:S01]  /*b4e0*/  MUFU.TANH R193, R20 ;  /* 0x0000001400c17308 */ /* 0x000fe20000002400 */
[-C--:B-1----:R-:W-:Y:S01]  /*b4f0*/  HMMA.16816.F32 R36, R100, R8.reuse, R36 ;  /* 0x000000086424723c */ /* 0x082fe20000001824 */
[----:B---3--:R-:W3:Y:S08]  /*b500*/  LDL R33, [R1+0x30] ;  /* 0x0000300001217983 */ /* 0x008ef00000100800 */
[----:B------:R1:W-:Y:S01]  /*b510*/  MUFU.TANH R191, R32 ;  /* 0x0000002000bf7308 */ /* 0x0003e20000002400 */
[C---:B------:R-:W-:Y:S01]  /*b520*/  HMMA.16816.F32 R40, R184.reuse, R8, R40 ;  /* 0x00000008b828723c */ /* 0x040fe20000001828 */
[----:B----4-:R-:W4:Y:S06]  /*b530*/  LDL.64 R30, [R1+0x48] ;  /* 0x00004800011e7983 */ /* 0x010f2c0000100a00 */
[----:B------:R-:W-:Y:S02]  /*b540*/  MOV R9, c[0x0][0x1e0] ;  /* 0x0000780000097a02 */ /* 0x000fe40000000f00 */
[----:B------:R-:W5:Y:S01]  /*b550*/  MUFU.TANH R18, R18 ;  /* 0x0000001200127308 */ /* 0x000f620000002400 */
[-C--:B------:R-:W-:Y:S03]  /*b560*/  HMMA.16816.F32 R44, R184, R10.reuse, R44 ;  /* 0x0000000ab82c723c */ /* 0x080fe6000000182c */
[----:B------:R-:W-:Y:S01]  /*b570*/  SHF.L.U32 R9, R9, 0x5, RZ ;  /* 0x0000000509097819 */ /* 0x000fe200000006ff */
[----:B------:R-:W-:Y:S04]  /*b580*/  FMUL.FTZ R36, R36, c[0x0][0x320] ;  /* 0x0000c80024247a20 */ /* 0x000fe80000410000 */
[C---:B------:R-:W-:Y:S01]  /*b590*/  HMMA.16816.F32 R48, R100.reuse, R10, R48 ;  /* 0x0000000a6430723c */ /* 0x040fe20000001830 */
[----:B------:R5:W-:Y:S03]  /*b5a0*/  MUFU.TANH R201, R29 ;  /* 0x0000001d00c97308 */ /* 0x000be60000002400 */
[----:B------:R-:W-:Y:S01]  /*b5b0*/  FMUL.FTZ R37, R37, c[0x0][0x320] ;  /* 0x0000c80025257a20 */ /* 0x000fe20000410000 */
[----:B-1----:R-:W2:Y:S01]  /*b5c0*/  LDL R32, [R1+0x28] ;  /* 0x0000280001207983 */ /* 0x002ea20000100800 */
[----:B------:R-:W-:Y:S02]  /*b5d0*/  FMUL.FTZ R38, R38, c[0x0][0x320] ;  /* 0x0000c80026267a20 */ /* 0x000fe40000410000 */
[----:B------:R-:W-:Y:S01]  /*b5e0*/  FMUL.FTZ R39, R39, c[0x0][0x320] ;  /* 0x0000c80027277a20 */ /* 0x000fe20000410000 */
[-C--:B------:R-:W-:Y:S02]  /*b5f0*/  HMMA.16816.F32 R52, R100, R4.reuse, R52 ;  /* 0x000000046434723c */ /* 0x080fe40000001834 */
[----:B------:R-:W-:Y:S01]  /*b600*/  MUFU.TANH R231, R36 ;  /* 0x0000002400e77308 */ /* 0x000fe20000002400 */
[----:B------:R-:W-:Y:S02]  /*b610*/  FMUL.FTZ R42, R42, c[0x0][0x320] ;  /* 0x0000c8002a2a7a20 */ /* 0x000fe40000410000 */
[----:B------:R-:W-:Y:S02]  /*b620*/  FMUL.FTZ R41, R41, c[0x0][0x320] ;  /* 0x0000c80029297a20 */ /* 0x000fe40000410000 */
[----:B------:R-:W-:Y:S01]  /*b630*/  FMUL.FTZ R46, R46, c[0x0][0x320] ;  /* 0x0000c8002e2e7a20 */ /* 0x000fe20000410000 */
[C---:B------:R-:W-:Y:S04]  /*b640*/  HMMA.16816.F32 R56, R184.reuse, R4, R56 ;  /* 0x00000004b838723c */ /* 0x040fe80000001838 */
[----:B------:R1:W-:Y:S01]  /*b650*/  MUFU.TANH R232, R37 ;  /* 0x0000002500e87308 */ /* 0x0003e20000002400 */
[----:B------:R-:W-:Y:S02]  /*b660*/  FMUL.FTZ R40, R40, c[0x0][0x320] ;  /* 0x0000c80028287a20 */ /* 0x000fe40000410000 */
[----:B------:R-:W-:Y:S01]  /*b670*/  FMUL.FTZ R50, R50, c[0x0][0x320] ;  /* 0x0000c80032327a20 */ /* 0x000fe20000410000 */
[----:B-----5:R-:W5:Y:S01]  /*b680*/  LDL R29, [R1+0x2c] ;  /* 0x00002c00011d7983 */ /* 0x020f620000100800 */
[-C--:B------:R-:W-:Y:S03]  /*b690*/  HMMA.16816.F32 R60, R184, R6.reuse, R60 ;  /* 0x00000006b83c723c */ /* 0x080fe6000000183c */
[----:B------:R-:W-:Y:S01]  /*b6a0*/  FMNMX.FTZ R5, R176, R2, !PT ;  /* 0x00000002b0057209 */ /* 0x000fe20007810000 */
[----:B------:R-:W-:Y:S01]  /*b6b0*/  FMUL.FTZ R49, R49, c[0x0][0x320] ;  /* 0x0000c80031317a20 */ /* 0x000fe20000410000 */
[----:B------:R-:W-:Y:S01]  /*b6c0*/  MUFU.TANH R185, R46 ;  /* 0x0000002e00b97308 */ /* 0x000fe20000002400 */
[----:B------:R-:W-:Y:S01]  /*b6d0*/  FMNMX.FTZ R4, R178, R3, !PT ;  /* 0x00000003b2047209 */ /* 0x000fe20007810000 */
[----:B------:R-:W-:Y:S01]  /*b6e0*/  FMUL.FTZ R52, R52, c[0x0][0x320] ;  /* 0x0000c80034347a20 */ /* 0x000fe20000410000 */
[----:B------:R-:W-:Y:S04]  /*b6f0*/  HMMA.16816.F32 R64, R100, R6, R64 ;  /* 0x000000066440723c */ /* 0x000fe80000001840 */
[----:B------:R-:W-:Y:S01]  /*b700*/  FMUL.FTZ R53, R53, c[0x0][0x320] ;  /* 0x0000c80035357a20 */ /* 0x000fe20000410000 */
[----:B------:R-:W-:Y:S01]  /*b710*/  FMNMX.FTZ R4, R177, R4, !PT ;  /* 0x00000004b1047209 */ /* 0x000fe20007810000 */
[----:B------:R-:W-:Y:S01]  /*b720*/  FMUL.FTZ R54, R54, c[0x0][0x320] ;  /* 0x0000c80036367a20 */ /* 0x000fe20000410000 */
[----:B------:R-:W1:Y:S01]  /*b730*/  MUFU.TANH R194, R21 ;  /* 0x0000001500c27308 */ /* 0x000e620000002400 */
[----:B------:R-:W-:Y:S01]  /*b740*/  FMUL.FTZ R55, R55, c[0x0][0x320] ;  /* 0x0000c80037377a20 */ /* 0x000fe20000410000 */
[----:B------:R-:W-:Y:S01]  /*b750*/  FMNMX.FTZ R4, R18, R4, !PT ;  /* 0x0000000412047209 */ /* 0x000fe20007810000 */
[----:B-1----:R-:W2:Y:S02]  /*b760*/  LDL.64 R36, [R1+0x58] ;  /* 0x0000580001247983 */ /* 0x002ea40000100a00 */
[----:B------:R-:W-:Y:S01]  /*b770*/  FMUL.FTZ R51, R51, c[0x0][0x320] ;  /* 0x0000c80033337a20 */ /* 0x000fe20000410000 */
[----:B------:R-:W-:Y:S01]  /*b780*/  FMNMX.FTZ R6, R189, R107, !PT ;  /* 0x0000006bbd067209 */ /* 0x000fe20007810000 */
[----:B------:R-:W-:Y:S01]  /*b790*/  FMUL.FTZ R44, R44, c[0x0][0x320] ;  /* 0x0000c8002c2c7a20 */ /* 0x000fe20000410000 */
[----:B------:R-:W-:Y:S01]  /*b7a0*/  FMNMX.FTZ R5, R111, R5, !PT ;  /* 0x000000056f057209 */ /* 0x000fe20007810000 */
[----:B------:R-:W-:Y:S01]  /*b7b0*/  FMUL.FTZ R57, R57, c[0x0][0x320] ;  /* 0x0000c80039397a20 */ /* 0x000fe20000410000 */
[----:B------:R-:W1:Y:S01]  /*b7c0*/  MUFU.TANH R19, R19 ;  /* 0x0000001300137308 */ /* 0x000e620000002400 */
        /* <DEDUP_REMOVED lines=12> */
[----:B------:R-:W-:Y:S02]  /*b890*/  FMUL.FTZ R67, R67, c[0x0][0x320] ;  /* 0x0000c80043437a20 */ /* 0x000fe40000410000 */
[----:B------:R-:W-:Y:S01]  /*b8a0*/  FMUL.FTZ R64, R64, c[0x0][0x320] ;  /* 0x0000c80040407a20 */ /* 0x000fe20000410000 */
[----:B------:R-:W-:Y:S01]  /*b8b0*/  FMNMX.FTZ R5, R194, R5, !PT ;  /* 0x00000005c2057209 */ /* 0x000fe20007810000 */
[----:B------:R-:W-:Y:S02]  /*b8c0*/  FMUL.FTZ R58, R58, c[0x0][0x320] ;  /* 0x0000c8003a3a7a20 */ /* 0x000fe40000410000 */
[----:B------:R-:W-:Y:S01]  /*b8d0*/  FMUL.FTZ R59, R59, c[0x0][0x320] ;  /* 0x0000c8003b3b7a20 */ /* 0x000fe20000410000 */
[----:B------:R-:W1:Y:S01]  /*b8e0*/  MUFU.TANH R195, R34 ;  /* 0x0000002200c37308 */ /* 0x000e620000002400 */
[----:B------:R-:W-:Y:S01]  /*b8f0*/  FMUL.FTZ R48, R48, c[0x0][0x320] ;  /* 0x0000c80030307a20 */ /* 0x000fe20000410000 */
[----:B------:R-:W-:Y:S01]  /*b900*/  FMNMX.FTZ R5, R191, R5, !PT ;  /* 0x00000005bf057209 */ /* 0x000fe20007810000 */
[----:B------:R-:W-:Y:S01]  /*b910*/  FMUL.FTZ R62, R62, c[0x0][0x320] ;  /* 0x0000c8003e3e7a20 */ /* 0x000fe20000410000 */
[----:B-1----:R-:W-:Y:S01]  /*b920*/  FMNMX.FTZ R4, R19, R4, !PT ;  /* 0x0000000413047209 */ /* 0x002fe20007810000 */
[----:B------:R-:W-:Y:S01]  /*b930*/  FMUL.FTZ R45, R45, c[0x0][0x320] ;  /* 0x0000c8002d2d7a20 */ /* 0x000fe20000410000 */
[----:B------:R-:W-:Y:S01]  /*b940*/  FMNMX.FTZ R5, R192, R5, !PT ;  /* 0x00000005c0057209 */ /* 0x000fe20007810000 */
[----:B------:R-:W-:Y:S02]  /*b950*/  FMUL.FTZ R56, R56, c[0x0][0x320] ;  /* 0x0000c80038387a20 */ /* 0x000fe40000410000 */
[----:B------:R-:W-:Y:S01]  /*b960*/  FMUL.FTZ R47, R47, c[0x0][0x320] ;  /* 0x0000c8002f2f7a20 */ /* 0x000fe20000410000 */
[----:B------:R1:W1:Y:S01]  /*b970*/  MUFU.TANH R196, R35 ;  /* 0x0000002300c47308 */ /* 0x0002620000002400 */
[----:B------:R-:W-:Y:S02]  /*b980*/  FMNMX.FTZ R5, R231, R5, !PT ;  /* 0x00000005e7057209 */ /* 0x000fe40007810000 */
[----:B------:R-:W-:Y:S02]  /*b990*/  FMNMX.FTZ R4, R197, R4, !PT ;  /* 0x00000004c5047209 */ /* 0x000fe40007810000 */
[----:B------:R-:W-:Y:S02]  /*b9a0*/  FMNMX.FTZ R5, R232, R5, !PT ;  /* 0x00000005e8057209 */ /* 0x000fe40007810000 */
[----:B------:R-:W-:Y:S03]  /*b9b0*/  FMNMX.FTZ R4, R198, R4, !PT ;  /* 0x00000004c6047209 */ /* 0x000fe60007810000 */
[----:B------:R-:W1:Y:S01]  /*b9c0*/  MUFU.TANH R203, R48 ;  /* 0x0000003000cb7308 */ /* 0x000e620000002400 */
[----:B------:R-:W-:Y:S02]  /*b9d0*/  FMNMX.FTZ R4, R195, R4, !PT ;  /* 0x00000004c3047209 */ /* 0x000fe40007810000 */
[----:B------:R-:W-:Y:S07]  /*b9e0*/  MOV R34, c[0x0][0x1e0] ;  /* 0x0000780000227a02 */ /* 0x000fee0000000f00 */
[----:B------:R-:W1:Y:S02]  /*b9f0*/  MUFU.TANH R235, R38 ;  /* 0x0000002600eb7308 */ /* 0x000e640000002400 */
[----:B-1----:R-:W-:Y:S02]  /*ba00*/  MOV R35, 0x5 ;  /* 0x0000000500237802 */ /* 0x002fe40000000f00 */
[----:B------:R-:W-:Y:S02]  /*ba10*/  FMNMX.FTZ R4, R196, R4, !PT ;  /* 0x00000004c4047209 */ /* 0x000fe40007810000 */
[----:B------:R-:W-:Y:S04]  /*ba20*/  SHF.L.U64.HI R34, R34, R35, c[0x0][0x1e4] ;  /* 0x0000790022227619 */ /* 0x000fe80000010223 */
[----:B------:R-:W1:Y:S01]  /*ba30*/  MUFU.TANH R229, R49 ;  /* 0x0000003100e57308 */ /* 0x000e620000002400 */
[----:B------:R-:W-:Y:S09]  /*ba40*/  FMNMX.FTZ R5, R203, R5, !PT ;  /* 0x00000005cb057209 */ /* 0x000ff20007810000 */
[----:B------:R-:W1:Y:S01]  /*ba50*/  MUFU.TANH R207, R52 ;  /* 0x0000003400cf7308 */ /* 0x000e620000002400 */
[----:B------:R-:W-:Y:S09]  /*ba60*/  FMNMX.FTZ R4, R235, R4, !PT ;  /* 0x00000004eb047209 */ /* 0x000ff20007810000 */
[----:B------:R-:W1:Y:S02]  /*ba70*/  MUFU.TANH R236, R39 ;  /* 0x0000002700ec7308 */ /* 0x000e640000002400 */
[----:B-1----:R-:W-:Y:S08]  /*ba80*/  FMNMX.FTZ R5, R229, R5, !PT ;  /* 0x00000005e5057209 */ /* 0x002ff00007810000 */
[----:B------:R-:W1:Y:S01]  /*ba90*/  MUFU.TANH R234, R50 ;  /* 0x0000003200ea7308 */ /* 0x000e620000002400 */
[----:B------:R-:W-:Y:S04]  /*baa0*/  MOV R187, R207 ;  /* 0x000000cf00bb7202 */ /* 0x000fe80000000f00 */
[----:B------:R-:W-:Y:S05]  /*bab0*/  FMNMX.FTZ R5, R187, R5, !PT ;  /* 0x00000005bb057209 */ /* 0x000fea0007810000 */
        /* <DEDUP_REMOVED lines=12> */
[----:B------:R-:W-:Y:S01]  /*bb80*/  MUFU.TANH R202, R28 ;  /* 0x0000001c00ca7308 */ /* 0x000fe20000002400 */
[----:B------:R-:W-:Y:S09]  /*bb90*/  FMNMX.FTZ R0, R200, R0, !PT ;  /* 0x00000000c8007209 */ /* 0x000ff20007810000 */
[----:B------:R-:W1:Y:S02]  /*bba0*/  MUFU.TANH R28, R65 ;  /* 0x00000041001c7308 */ /* 0x000e640000002400 */
[----:B-1----:R-:W-:Y:S08]  /*bbb0*/  FMNMX.FTZ R4, R244, R4, !PT ;  /* 0x00000004f4047209 */ /* 0x002ff00007810000 */
[----:B------:R-:W1:Y:S10]  /*bbc0*/  MUFU.TANH R199, R25 ;  /* 0x0000001900c77308 */ /* 0x000e740000002400 */
[----:B------:R-:W1:Y:S01]  /*bbd0*/  MUFU.TANH R50, R55 ;  /* 0x0000003700327308 */ /* 0x000e620000002400 */
[----:B------:R-:W-:Y:S05]  /*bbe0*/  FMNMX.FTZ R5, R28, R5, !PT ;  /* 0x000000051c057209 */ /* 0x000fea0007810000 */
[----:B------:R-:W3:Y:S04]  /*bbf0*/  SHFL.BFLY PT, R8, R5, 0x2, 0x1f ;  /* 0x0c401f0005087f89 */ /* 0x000ee800000e0000 */
[----:B------:R-:W-:Y:S01]  /*bc00*/  MUFU.TANH R243, R42 ;  /* 0x0000002a00f37308 */ /* 0x000fe20000002400 */
[----:B-1----:R-:W-:Y:S04]  /*bc10*/  FMNMX.FTZ R0, R199, R0, !PT ;  /* 0x00000000c7007209 */ /* 0x002fe80007810000 */
[----:B------:R-:W-:Y:S05]  /*bc20*/  FMNMX.FTZ R0, R202, R0, !PT ;  /* 0x00000000ca007209 */ /* 0x000fea0007810000 */
[----:B------:R-:W1:Y:S01]  /*bc30*/  MUFU.TANH R42, R66 ;  /* 0x00000042002a7308 */ /* 0x000e620000002400 */
[----:B------:R-:W-:Y:S02]  /*bc40*/  FMNMX.FTZ R0, R201, R0, !PT ;  /* 0x00000000c9007209 */ /* 0x000fe40007810000 */
[----:B------:R-:W-:Y:S07]  /*bc50*/  FMNMX.FTZ R4, R50, R4, !PT ;  /* 0x0000000432047209 */ /* 0x000fee0007810000 */
[----:B------:R-:W-:Y:S01]  /*bc60*/  MUFU.TANH R240, R41 ;  /* 0x0000002900f07308 */ /* 0x000fe20000002400 */
[----:B---3--:R-:W-:Y:S05]  /*bc70*/  FMNMX.FTZ R5, R5, R8, !PT ;  /* 0x0000000805057209 */ /* 0x008fea0007810000 */
[----:B------:R-:W3:Y:S04]  /*bc80*/  SHFL.BFLY PT, R105, R5, 0x1, 0x1f ;  /* 0x0c201f0005697f89 */ /* 0x000ee800000e0000 */
[----:B------:R-:W4:Y:S01]  /*bc90*/  MUFU.TANH R41, R67 ;  /* 0x0000004300297308 */ /* 0x000f220000002400 */
[----:B-1----:R-:W-:Y:S09]  /*bca0*/  FMNMX.FTZ R4, R42, R4, !PT ;  /* 0x000000042a047209 */ /* 0x002ff20007810000 */
[----:B------:R-:W1:Y:S10]  /*bcb0*/  MUFU.TANH R241, R40 ;  /* 0x0000002800f17308 */ /* 0x000e740000002400 */
[----:B------:R-:W5:Y:S01]  /*bcc0*/  MUFU.TANH R238, R44 ;  /* 0x0000002c00ee7308 */ /* 0x000f620000002400 */
[----:B---3--:R-:W-:Y:S02]  /*bcd0*/  FMNMX.FTZ R105, R5, R105, !PT ;  /* 0x0000006905697209 */ /* 0x008fe40007810000 */
[----:B----4-:R-:W-:Y:S03]  /*bce0*/  FMNMX.FTZ R4, R41, R4, !PT ;  /* 0x0000000429047209 */ /* 0x010fe60007810000 */
[----:B------:R-:W-:Y:S02]  /*bcf0*/  FMUL.FTZ R110, R105, c[0x0][0x2d0] ;  /* 0x0000b400696e7a20 */ /* 0x000fe40000410000 */
[----:B------:R-:W3:Y:S02]  /*bd00*/  SHFL.BFLY PT, R7, R4, 0x2, 0x1f ;  /* 0x0c401f0004077f89 */ /* 0x000ee400000e0000 */
[----:B------:R-:W4:Y:S01]  /*bd10*/  MUFU.TANH R239, R45 ;  /* 0x0000002d00ef7308 */ /* 0x000f220000002400 */
[----:B-1----:R-:W-:Y:S04]  /*bd20*/  FMNMX.FTZ R0, R241, R0, !PT ;  /* 0x00000000f1007209 */ /* 0x002fe80007810000 */
[----:B------:R-:W-:Y:S05]  /*bd30*/  FMNMX.FTZ R0, R240, R0, !PT ;  /* 0x00000000f0007209 */ /* 0x000fea0007810000 */
[----:B------:R-:W1:Y:S01]  /*bd40*/  MUFU.TANH R24, R56 ;  /* 0x0000003800187308 */ /* 0x000e620000002400 */
[----:B-----5:R-:W-:Y:S09]  /*bd50*/  FMNMX.FTZ R0, R238, R0, !PT ;  /* 0x00000000ee007209 */ /* 0x020ff20007810000 */
[----:B------:R-:W5:Y:S01]  /*bd60*/  MUFU.TANH R206, R27 ;  /* 0x0000001b00ce7308 */ /* 0x000f620000002400 */
[----:B---3--:R-:W-:Y:S02]  /*bd70*/  FMNMX.FTZ R4, R4, R7, !PT ;  /* 0x0000000704047209 */ /* 0x008fe40007810000 */
[----:B----4-:R-:W-:Y:S03]  /*bd80*/  FMNMX.FTZ R0, R239, R0, !PT ;  /* 0x00000000ef007209 */ /* 0x010fe60007810000 */
[----:B------:R-:W3:Y:S04]  /*bd90*/  SHFL.BFLY PT, R104, R4, 0x1, 0x1f ;  /* 0x0c201f0004687f89 */ /* 0x000ee800000e0000 */
[----:B------:R-:W4:Y:S01]  /*bda0*/  MUFU.TANH R27, R57 ;  /* 0x00000039001b7308 */ /* 0x000f220000002400 */
[----:B-1----:R-:W-:Y:S09]  /*bdb0*/  FMNMX.FTZ R0, R24, R0, !PT ;  /* 0x0000000018007209 */ /* 0x002ff20007810000 */
[----:B------:R-:W1:Y:S01]  /*bdc0*/  MUFU.TANH R245, R60 ;  /* 0x0000003c00f57308 */ /* 0x000e620000002400 */
[----:B-----5:R-:W-:Y:S04]  /*bdd0*/  FMNMX.FTZ R6, R206, R6, !PT ;  /* 0x00000006ce067209 */ /* 0x020fe80007810000 */
[----:B------:R-:W-:Y:S05]  /*bde0*/  FMNMX.FTZ R6, R230, R6, !PT ;  /* 0x00000006e6067209 */ /* 0x000fea0007810000 */
[----:B------:R-:W5:Y:S01]  /*bdf0*/  MUFU.TANH R51, R61 ;  /* 0x0000003d00337308 */ /* 0x000f620000002400 */
[----:B---3--:R-:W-:Y:S01]  /*be00*/  FMNMX.FTZ R104, R4, R104, !PT ;  /* 0x0000006804687209 */ /* 0x008fe20007810000 */
[--C-:B------:R-:W-:Y:S01]  /*be10*/  FFMA.FTZ R4, R176, c[0x0][0x2d0], -R110.reuse ;  /* 0x0000b400b0047a23 */ /* 0x100fe2000001086e */
[----:B----4-:R-:W-:Y:S07]  /*be20*/  FMNMX.FTZ R0, R27, R0, !PT ;  /* 0x000000001b007209 */ /* 0x010fee0007810000 */
[----:B------:R3:W-:Y:S01]  /*be30*/  MUFU.EX2 R22, R4 ;  /* 0x0000000400167308 */ /* 0x0007e20000000800 */
[----:B-1----:R-:W-:Y:S09]  /*be40*/  FMNMX.FTZ R0, R245, R0, !PT ;  /* 0x00000000f5007209 */ /* 0x002ff20007810000 */
[----:B------:R-:W1:Y:S01]  /*be50*/  MUFU.TANH R184, R43 ;  /* 0x0000002b00b87308 */ /* 0x000e620000002400 */
[----:B-----5:R-:W-:Y:S05]  /*be60*/  FMNMX.FTZ R0, R51, R0, !PT ;  /* 0x0000000033007209 */ /* 0x020fea0007810000 */
[----:B------:R-:W4:Y:S04]  /*be70*/  SHFL.BFLY PT, R103, R0, 0x2, 0x1f ;  /* 0x0c401f0000677f89 */ /* 0x000f2800000e0000 */
[----:B------:R-:W5:Y:S01]  /*be80*/  MUFU.TANH R186, R47 ;  /* 0x0000002f00ba7308 */ /* 0x000f620000002400 */
[--C-:B---3--:R-:W-:Y:S02]  /*be90*/  FFMA.FTZ R4, R111, c[0x0][0x2d0], -R110.reuse ;  /* 0x0000b4006f047a23 */ /* 0x108fe4000001086e */
[----:B------:R-:W-:Y:S07]  /*bea0*/  FMUL.FTZ R111, R104, c[0x0][0x2d0] ;  /* 0x0000b400686f7a20 */ /* 0x000fee0000410000 */
[----:B------:R3:W-:Y:S01]  /*beb0*/  MUFU.EX2 R20, R4 ;  /* 0x0000000400147308 */ /* 0x0007e20000000800 */
[--C-:B------:R-:W-:Y:S02]  /*bec0*/  FFMA.FTZ R64, R196, c[0x0][0x2d0], -R111.reuse ;  /* 0x0000b400c4407a23 */ /* 0x100fe4000001086f */
[--C-:B------:R-:W-:Y:S02]  /*bed0*/  FFMA.FTZ R56, R198, c[0x0][0x2d0], -R111.reuse ;  /* 0x0000b400c6387a23 */ /* 0x100fe4000001086f */
[--C-:B------:R-:W-:Y:S05]  /*bee0*/  FFMA.FTZ R60, R195, c[0x0][0x2d0], -R111.reuse ;  /* 0x0000b400c33c7a23 */ /* 0x100fea000001086f */
[----:B------:R-:W2:Y:S01]  /*bef0*/  MUFU.TANH R40, R58 ;  /* 0x0000003a00287308 */ /* 0x000ea20000002400 */
[----:B----4-:R-:W-:Y:S02]  /*bf00*/  FMNMX.FTZ R103, R0, R103, !PT ;  /* 0x0000006700677209 */ /* 0x010fe40007810000 */
[----:B------:R-:W-:Y:S03]  /*bf10*/  FMNMX.FTZ R0, R233, R6, !PT ;  /* 0x00000006e9007209 */ /* 0x000fe60007810000 */
[----:B------:R-:W4:Y:S01]  /*bf20*/  SHFL.BFLY PT, R7, R103, 0x1, 0x1f ;  /* 0x0c201f0067077f89 */ /* 0x000f2200000e0000 */
[----:B------:R-:W-:Y:S01]  /*bf30*/  FMNMX.FTZ R6, R243, R0, !PT ;  /* 0x00000000f3067209 */ /* 0x000fe20007810000 */
[----:B------:R-:W-:Y:S02]  /*bf40*/  FMUL.FTZ R0, R63, c[0x0][0x320] ;  /* 0x0000c8003f007a20 */ /* 0x000fe40000410000 */
[----:B------:R-:W2:Y:S01]  /*bf50*/  MUFU.TANH R49, R59 ;  /* 0x0000003b00317308 */ /* 0x000ea20000002400 */
[----:B-1----:R-:W-:Y:S01]  /*bf60*/  FMNMX.FTZ R5, R184, R6, !PT ;  /* 0x00000006b8057209 */ /* 0x002fe20007810000 */
[----:B---3--:R-:W-:Y:S03]  /*bf70*/  FFMA.FTZ R4, R16, c[0x0][0x2d0], -R110 ;  /* 0x0000b40010047a23 */ /* 0x008fe6000001086e */
[----:B------:R-:W-:Y:S05]  /*bf80*/  FMNMX.FTZ R5, R185, R5, !PT ;  /* 0x00000005b9057209 */ /* 0x000fea0007810000 */
[----:B------:R1:W-:Y:S10]  /*bf90*/  MUFU.TANH R109, R0 ;  /* 0x00000000006d7308 */ /* 0x0003f40000002400 */
[----:B------:R3:W-:Y:S01]  /*bfa0*/  MUFU.EX2 R48, R4 ;  /* 0x0000000400307308 */ /* 0x0007e20000000800 */
[----:B----4-:R-:W-:Y:S01]  /*bfb0*/  FMNMX.FTZ R103, R103, R7, !PT ;  /* 0x0000000767677209 */ /* 0x010fe20007810000 */
[----:B------:R-:W-:Y:S04]  /*bfc0*/  @P0 IMAD.WIDE.U32 R6, R204, c[0x0][0x1e0], RZ ;  /* 0x00007800cc060a25 */ /* 0x000fe800078e00ff */
[----:B------:R-:W-:Y:S04]  /*bfd0*/  FMUL.FTZ R176, R103, c[0x0][0x2d0] ;  /* 0x0000b40067b07a20 */ /* 0x000fe80000410000 */
[----:B------:R-:W-:Y:S01]  /*bfe0*/  MUFU.TANH R108, R62 ;  /* 0x0000003e006c7308 */ /* 0x000fe20000002400 */
[----:B-1----:R-:W-:Y:S01]  /*bff0*/  FADD.FTZ R0, -R105, R2 ;  /* 0x0000000269007221 */ /* 0x002fe20000010100 */
[----:B-----5:R-:W-:Y:S01]  /*c000*/  FMNMX.FTZ R2, R186, R5, !PT ;  /* 0x00000005ba027209 */ /* 0x020fe20007810000 */
[----:B------:R-:W-:Y:S02]  /*c010*/  FFMA.FTZ R5, R17, c[0x0][0x2d0], -R110 ;  /* 0x0000b40011057a23 */ /* 0x000fe4000001086e */
[----:B------:R-:W-:Y:S01]  /*c020*/  FMUL.FTZ R0, R0, c[0x0][0x2d0] ;  /* 0x0000b40000007a20 */ /* 0x000fe20000410000 */
[----:B--2---:R-:W-:Y:S04]  /*c030*/  FMNMX.FTZ R2, R40, R2, !PT ;  /* 0x0000000228027209 */ /* 0x004fe80007810000 */
[----:B------:R1:W-:Y:S01]  /*c040*/  MUFU.EX2 R45, R5 ;  /* 0x00000005002d7308 */ /* 0x0003e20000000800 */
[----:B------:R-:W-:Y:S01]  /*c050*/  FMNMX.FTZ R2, R49, R2, !PT ;  /* 0x0000000231027209 */ /* 0x000fe20007810000 */
[--C-:B---3--:R-:W-:Y:S08]  /*c060*/  FFMA.FTZ R4, R178, c[0x0][0x2d0], -R111.reuse ;  /* 0x0000b400b2047a23 */ /* 0x108ff0000001086f */
[----:B------:R2:W3:Y:S10]  /*c070*/  MUFU.EX2 R101, R0 ;  /* 0x0000000000657308 */ /* 0x0004f40000000800 */
[----:B------:R4:W-:Y:S01]  /*c080*/  MUFU.EX2 R178, R4 ;  /* 0x0000000400b27308 */ /* 0x0009e20000000800 */
[----:B-1----:R-:W-:Y:S02]  /*c090*/  FFMA.FTZ R5, R18, c[0x0][0x2d0], -R111 ;  /* 0x0000b40012057a23 */ /* 0x002fe4000001086f */
[----:B------:R-:W-:Y:S07]  /*c0a0*/  FFMA.FTZ R18, R181, c[0x0][0x2d0], -R176 ;  /* 0x0000b400b5127a23 */ /* 0x000fee00000108b0 */
[----:B------:R-:W-:Y:S01]  /*c0b0*/  MUFU.EX2 R44, R5 ;  /* 0x00000005002c7308 */ /* 0x000fe20000000800 */
[----:B--2---:R-:W-:Y:S02]  /*c0c0*/  FADD.FTZ R0, -R104, R3 ;  /* 0x0000000368007221 */ /* 0x004fe40000010100 */
[----:B---3--:R-:W-:Y:S02]  /*c0d0*/  FMUL.FTZ R65, R101, R173 ;  /* 0x000000ad65417220 */ /* 0x008fe40000410000 */
[----:B------:R-:W-:Y:S01]  /*c0e0*/  FMUL.FTZ R3, R0, c[0x0][0x2d0] ;  /* 0x0000b40000037a20 */ /* 0x000fe20000410000 */
[----:B------:R-:W-:Y:S01]  /*c0f0*/  FMNMX.FTZ R0, R108, R2, !PT ;  /* 0x000000026c007209 */ /* 0x000fe20007810000 */
[----:B------:R-:W-:Y:S03]  /*c100*/  FADD.FTZ R2, -R103, R106 ;  /* 0x0000006a67027221 */ /* 0x000fe60000010100 */
[----:B------:R-:W-:Y:S01]  /*c110*/  MUFU.EX2 R247, R56 ;  /* 0x0000003800f77308 */ /* 0x000fe20000000800 */
[----:B------:R-:W-:Y:S01]  /*c120*/  FFMA.FTZ R106, R200, c[0x0][0x2d0], -R176 ;  /* 0x0000b400c86a7a23 */ /* 0x000fe200000108b0 */
[----:B------:R-:W-:Y:S01]  /*c130*/  FMNMX.FTZ R0, R109, R0, !PT ;  /* 0x000000006d007209 */ /* 0x000fe20007810000 */
[--C-:B----4-:R-:W-:Y:S02]  /*c140*/  FFMA.FTZ R4, R177, c[0x0][0x2d0], -R111.reuse ;  /* 0x0000b400b1047a23 */ /* 0x110fe4000001086f */
[C---:B------:R-:W-:Y:S02]  /*c150*/  FMUL.FTZ R68, R101.reuse, R68 ;  /* 0x0000004465447220 */ /* 0x040fe40000410000 */
[C---:B------:R-:W-:Y:S02]  /*c160*/  FMUL.FTZ R69, R101.reuse, R69 ;  /* 0x0000004565457220 */ /* 0x040fe40000410000 */
[C---:B------:R-:W-:Y:S01]  /*c170*/  FMUL.FTZ R80, R101.reuse, R80 ;  /* 0x0000005065507220 */ /* 0x040fe20000410000 */
[----:B------:R1:W2:Y:S01]  /*c180*/  MUFU.EX2 R100, R3 ;  /* 0x0000000300647308 */ /* 0x0002a20000000800 */
[C---:B------:R-:W-:Y:S02]  /*c190*/  FMUL.FTZ R81, R101.reuse, R81 ;  /* 0x0000005165517220 */ /* 0x040fe40000410000 */
[C---:B------:R-:W-:Y:S02]  /*c1a0*/  FMUL.FTZ R84, R101.reuse, R84 ;  /* 0x0000005465547220 */ /* 0x040fe40000410000 */
[C---:B------:R-:W-:Y:S02]  /*c1b0*/  FMUL.FTZ R85, R101.reuse, R85 ;  /* 0x0000005565557220 */ /* 0x040fe40000410000 */
[C---:B------:R-:W-:Y:S02]  /*c1c0*/  FMUL.FTZ R96, R101.reuse, R96 ;  /* 0x0000006065607220 */ /* 0x040fe40000410000 */
[----:B------:R-:W-:Y:S01]  /*c1d0*/  FMUL.FTZ R97, R101, R97 ;  /* 0x0000006165617220 */ /* 0x000fe20000410000 */
[----:B------:R3:W4:Y:S10]  /*c1e0*/  MUFU.EX2 R21, R4 ;  /* 0x0000000400157308 */ /* 0x0007340000000800 */
[----:B------:R5:W-:Y:S01]  /*c1f0*/  MUFU.EX2 R177, R18 ;  /* 0x0000001200b17308 */ /* 0x000be20000000800 */
[----:B-1----:R-:W-:Y:S02]  /*c200*/  FMUL.FTZ R3, R2, c[0x0][0x2d0] ;  /* 0x0000b40002037a20 */ /* 0x002fe40000410000 */
[----:B------:R-:W1:Y:S01]  /*c210*/  SHFL.BFLY PT, R2, R0, 0x2, 0x1f ;  /* 0x0c401f0000027f89 */ /* 0x000e6200000e0000 */
[C---:B--2---:R-:W-:Y:S01]  /*c220*/  FMUL.FTZ R35, R100.reuse, R143 ;  /* 0x0000008f64237220 */ /* 0x044fe20000410000 */
[----:B------:R-:W-:Y:S01]  /*c230*/  MOV R143, R245 ;  /* 0x000000f5008f7202 */ /* 0x000fe20000000f00 */
[C---:B------:R-:W-:Y:S04]  /*c240*/  FMUL.FTZ R66, R100.reuse, R174 ;  /* 0x000000ae64427220 */ /* 0x040fe80000410000 */
[----:B------:R-:W2:Y:S01]  /*c250*/  MUFU.EX2 R3, R3 ;  /* 0x0000000300037308 */ /* 0x000ea20000000800 */
[C---:B------:R-:W-:Y:S02]  /*c260*/  FMUL.FTZ R67, R100.reuse, R175 ;  /* 0x000000af64437220 */ /* 0x040fe40000410000 */
[C---:B------:R-:W-:Y:S01]  /*c270*/  FMUL.FTZ R70, R100.reuse, R70 ;  /* 0x0000004664467220 */ /* 0x040fe20000410000 */
[----:B---3--:R-:W-:Y:S01]  /*c280*/  @P0 SHF.R.S32.HI R4, RZ, 0x1f, R204 ;  /* 0x0000001fff040819 */ /* 0x008fe200000114cc */
[C---:B------:R-:W-:Y:S01]  /*c290*/  FMUL.FTZ R71, R100.reuse, R71 ;  /* 0x0000004764477220 */ /* 0x040fe20000410000 */
[----:B----4-:R-:W-:Y:S01]  /*c2a0*/  MOV R181, R21 ;  /* 0x0000001500b57202 */ /* 0x010fe20000000f00 */
[----:B------:R-:W-:Y:S02]  /*c2b0*/  FMUL.FTZ R82, R100, R82 ;  /* 0x0000005264527220 */ /* 0x000fe40000410000 */
[----:B------:R-:W-:Y:S01]  /*c2c0*/  @P0 IMAD R4, R4, c[0x0][0x1e0], RZ ;  /* 0x0000780004040a24 */ /* 0x000fe200078e02ff */
[----:B------:R3:W-:Y:S01]  /*c2d0*/  MUFU.EX2 R246, R60 ;  /* 0x0000003c00f67308 */ /* 0x0007e20000000800 */
[----:B------:R-:W-:Y:S02]  /*c2e0*/  FMUL.FTZ R83, R100, R83 ;  /* 0x0000005364537220 */ /* 0x000fe40000410000 */
[----:B------:R-:W-:Y:S01]  /*c2f0*/  @P0 IMAD R5, R204, c[0x0][0x1e4], R4 ;  /* 0x00007900cc050a24 */ /* 0x000fe200078e0204 */
[----:B------:R-:W-:Y:S01]  /*c300*/  @P0 SHF.L.U32 R4, R6, 0x6, RZ ;  /* 0x0000000606040819 */ /* 0x000fe200000006ff */
[C---:B-----5:R-:W-:Y:S02]  /*c310*/  FMUL.FTZ R18, R100.reuse, R126 ;  /* 0x0000007e64127220 */ /* 0x060fe40000410000 */
[C---:B------:R-:W-:Y:S02]  /*c320*/  FMUL.FTZ R86, R100.reuse, R86 ;  /* 0x0000005664567220 */ /* 0x040fe40000410000 */
[----:B------:R-:W-:Y:S01]  /*c330*/  FMUL.FTZ R87, R100, R87 ;  /* 0x0000005764577220 */ /* 0x000fe20000410000 */
[----:B-1----:R-:W-:Y:S01]  /*c340*/  FMNMX.FTZ R0, R0, R2, !PT ;  /* 0x0000000200007209 */ /* 0x002fe20007810000 */
[----:B------:R1:W-:Y:S01]  /*c350*/  MUFU.EX2 R245, R64 ;  /* 0x0000004000f57308 */ /* 0x0003e20000000800 */
[----:B------:R-:W-:Y:S02]  /*c360*/  FMUL.FTZ R98, R100, R98 ;  /* 0x0000006264627220 */ /* 0x000fe40000410000 */
[C---:B--2---:R-:W-:Y:S01]  /*c370*/  FMUL.FTZ R56, R3.reuse, R164 ;  /* 0x000000a403387220 */ /* 0x044fe20000410000 */
[----:B------:R-:W2:Y:S01]  /*c380*/  SHFL.BFLY PT, R2, R0, 0x1, 0x1f ;  /* 0x0c201f0000027f89 */ /* 0x000ea200000e0000 */
[C---:B------:R-:W-:Y:S02]  /*c390*/  FMUL.FTZ R57, R3.reuse, R165 ;  /* 0x000000a503397220 */ /* 0x040fe40000410000 */
[C---:B------:R-:W-:Y:S02]  /*c3a0*/  FMUL.FTZ R61, R3.reuse, R169 ;  /* 0x000000a9033d7220 */ /* 0x040fe40000410000 */
[C---:B------:R-:W-:Y:S02]  /*c3b0*/  FMUL.FTZ R72, R3.reuse, R72 ;  /* 0x0000004803487220 */ /* 0x040fe40000410000 */
[C---:B------:R-:W-:Y:S02]  /*c3c0*/  FMUL.FTZ R73, R3.reuse, R73 ;  /* 0x0000004903497220 */ /* 0x040fe40000410000 */
[C---:B---3--:R-:W-:Y:S02]  /*c3d0*/  FMUL.FTZ R60, R3.reuse, R168 ;  /* 0x000000a8033c7220 */ /* 0x048fe40000410000 */
[C---:B------:R-:W-:Y:S02]  /*c3e0*/  FMUL.FTZ R76, R3.reuse, R76 ;  /* 0x0000004c034c7220 */ /* 0x040fe40000410000 */
[C---:B------:R-:W-:Y:S02]  /*c3f0*/  FMUL.FTZ R77, R3.reuse, R77 ;  /* 0x0000004d034d7220 */ /* 0x040fe40000410000 */
[C---:B------:R-:W-:Y:S02]  /*c400*/  FMUL.FTZ R88, R3.reuse, R88 ;  /* 0x0000005803587220 */ /* 0x040fe40000410000 */
[C---:B------:R-:W-:Y:S02]  /*c410*/  FMUL.FTZ R89, R3.reuse, R89 ;  /* 0x0000005903597220 */ /* 0x040fe40000410000 */
[----:B------:R-:W-:Y:S02]  /*c420*/  FMUL.FTZ R92, R3, R92 ;  /* 0x0000005c035c7220 */ /* 0x000fe40000410000 */
[----:B-1----:R-:W-:Y:S02]  /*c430*/  FMUL.FTZ R64, R101, R172 ;  /* 0x000000ac65407220 */ /* 0x002fe40000410000 */
[----:B------:R-:W-:Y:S01]  /*c440*/  FMUL.FTZ R93, R3, R93 ;  /* 0x0000005d035d7220 */ /* 0x000fe20000410000 */
[----:B--2---:R-:W-:Y:S01]  /*c450*/  FMNMX.FTZ R102, R0, R2, !PT ;  /* 0x0000000200667209 */ /* 0x004fe20007810000 */
[----:B------:R-:W-:Y:S01]  /*c460*/  FFMA.FTZ R0, R19, c[0x0][0x2d0], -R111 ;  /* 0x0000b40013007a23 */ /* 0x000fe2000001086f */
[----:B------:R-:W-:Y:S01]  /*c470*/  @P0 IADD3 R2, R7, R5, RZ ;  /* 0x0000000507020210 */ /* 0x000fe20007ffe0ff */
[----:B------:R-:W-:Y:S01]  /*c480*/  FMUL.FTZ R19, R100, R127 ;  /* 0x0000007f64137220 */ /* 0x000fe20000410000 */
[----:B------:R-:W-:Y:S01]  /*c490*/  @P0 IADD3 R5, P2, R4, R36, RZ ;  /* 0x0000002404050210 */ /* 0x000fe20007f5e0ff */
[----:B------:R1:W-:Y:S01]  /*c4a0*/  MUFU.EX2 R25, R0 ;  /* 0x0000000000197308 */ /* 0x0003e20000000800 */
[----:B------:R-:W-:Y:S01]  /*c4b0*/  @P0 SHF.L.U64.HI R2, R6, 0x6, R2 ;  /* 0x0000000606020819 */ /* 0x000fe20000010202 */
[----:B------:R-:W-:Y:S01]  /*c4c0*/  FMUL.FTZ R99, R100, R99 ;  /* 0x0000006364637220 */ /* 0x000fe20000410000 */
[C---:B------:R-:W-:Y:S02]  /*c4d0*/  @P0 LEA R14, P1, R5.reuse, c[0x0][0x1c8], 0x1 ;  /* 0x00007200050e0a11 */ /* 0x040fe400078208ff */
[----:B------:R-:W-:Y:S04]  /*c4e0*/  @P0 IADD3.X R6, R2, R31, RZ, P2, !PT ;  /* 0x0000001f02060210 */ /* 0x000fe800017fe4ff */
[----:B------:R-:W-:Y:S02]  /*c4f0*/  @P0 LEA.HI.X R15, R5, c[0x0][0x1cc], R6, 0x1, P1 ;  /* 0x00007300050f0a11 */ /* 0x000fe400008f0c06 */
[C---:B------:R-:W-:Y:S02]  /*c500*/  @P0 IADD3 R5, P3, R4.reuse, R33, RZ ;  /* 0x0000002104050210 */ /* 0x040fe40007f7e0ff */
[----:B------:R-:W-:Y:S01]  /*c510*/  @P0 IADD3 R6, P2, R4, R32, RZ ;  /* 0x0000002004060210 */ /* 0x000fe20007f5e0ff */
[----:B------:R2:W-:Y:S01]  /*c520*/  @P0 LDGSTS.E.BYPASS.LTC128B.128 [R226+0x3100], [R14.64], !P6 ;  /* 0x031000000ee20fae */ /* 0x0005e2000f101d46 */
[----:B------:R-:W-:Y:S01]  /*c530*/  @P0 IADD3 R4, P1, R9, R4, RZ ;  /* 0x0000000409040210 */ /* 0x000fe20007f3e0ff */
[----:B------:R-:W-:Y:S01]  /*c540*/  FFMA.FTZ R9, R179, c[0x0][0x2d0], -R176 ;  /* 0x0000b400b3097a23 */ /* 0x000fe200000108b0 */
[----:B------:R-:W-:Y:S02]  /*c550*/  @P0 IADD3.X R8, R2, R23, RZ, P2, !PT ;  /* 0x0000001702080210 */ /* 0x000fe400017fe4ff */
[----:B------:R-:W-:Y:S01]  /*c560*/  @P0 LEA R12, P2, R6, c[0x0][0x1c8], 0x1 ;  /* 0x00007200060c0a11 */ /* 0x000fe200078408ff */
[----:B------:R3:W-:Y:S01]  /*c570*/  MUFU.EX2 R43, R9 ;  /* 0x00000009002b7308 */ /* 0x0007e20000000800 */
[----:B------:R-:W-:Y:S02]  /*c580*/  @P0 IADD3.X R7, R2, R29, RZ, P3, !PT ;  /* 0x0000001d02070210 */ /* 0x000fe40001ffe4ff */
[----:B------:R-:W-:Y:S01]  /*c590*/  @P0 LEA.HI.X R13, R6, c[0x0][0x1cc], R8, 0x1, P2 ;  /* 0x00007300060d0a11 */ /* 0x000fe200010f0c08 */
[----:B------:R-:W-:Y:S01]  /*c5a0*/  FFMA.FTZ R6, R188, c[0x0][0x2d0], -R176 ;  /* 0x0000b400bc067a23 */ /* 0x000fe200000108b0 */
[C---:B------:R-:W-:Y:S01]  /*c5b0*/  @P0 LEA R10, P3, R5.reuse, c[0x0][0x1c8], 0x1 ;  /* 0x00007200050a0a11 */ /* 0x040fe200078608ff */
[----:B-1----:R-:W-:Y:S01]  /*c5c0*/  FADD.FTZ R0, -R102, R107 ;  /* 0x0000006b66007221 */ /* 0x002fe20000010100 */
[----:B------:R-:W-:Y:S01]  /*c5d0*/  @P0 IADD3.X R2, R34, R2, RZ, P1, !PT ;  /* 0x0000000222020210 */ /* 0x000fe20000ffe4ff */
[----:B------:R-:W-:Y:S01]  /*c5e0*/  FMUL.FTZ R34, R100, R142 ;  /* 0x0000008e64227220 */ /* 0x000fe20000410000 */
[----:B------:R-:W-:Y:S01]  /*c5f0*/  @P0 LEA.HI.X R11, R5, c[0x0][0x1cc], R7, 0x1, P3 ;  /* 0x00007300050b0a11 */ /* 0x000fe200018f0c07 */
[----:B------:R1:W-:Y:S01]  /*c600*/  MUFU.EX2 R46, R6 ;  /* 0x00000006002e7308 */ /* 0x0003e20000000800 */
[----:B------:R-:W-:Y:S01]  /*c610*/  @P0 IADD3 R7, P2, R4, R33, RZ ;  /* 0x0000002104070210 */ /* 0x000fe20007f5e0ff */
[----:B------:R-:W-:Y:S01]  /*c620*/  FMUL.FTZ R0, R0, c[0x0][0x2d0] ;  /* 0x0000b40000007a20 */ /* 0x000fe20000410000 */
[----:B------:R-:W-:Y:S01]  /*c630*/  @P0 IADD3 R5, P1, R4, R32, RZ ;  /* 0x0000002004050210 */ /* 0x000fe20007f3e0ff */
[----:B------:R4:W-:Y:S01]  /*c640*/  @P0 LDGSTS.E.BYPASS.LTC128B.128 [R226+0x4100], [R10.64], !P5 ;  /* 0x041000000ae20fae */ /* 0x0009e2000e901d46 */
[----:B------:R-:W-:Y:S01]  /*c650*/  @P0 IADD3.X R17, R2, R29, RZ, P2, !PT ;  /* 0x0000001d02110210 */ /* 0x000fe200017fe4ff */
[----:B------:R-:W-:Y:S01]  /*c660*/  FMUL.FTZ R29, R3, R137 ;  /* 0x00000089031d7220 */ /* 0x000fe20000410000 */
[----:B------:R-:W-:Y:S01]  /*c670*/  MOV R179, R22 ;  /* 0x0000001600b37202 */ /* 0x000fe20000000f00 */
[----:B------:R-:W-:Y:S01]  /*c680*/  FMUL.FTZ R32, R101, R140 ;  /* 0x0000008c65207220 */ /* 0x000fe20000410000 */
[----:B------:R-:W-:Y:S01]  /*c690*/  MOV R107, R24 ;  /* 0x00000018006b7202 */ /* 0x000fe20000000f00 */
[----:B------:R-:W4:Y:S01]  /*c6a0*/  MUFU.EX2 R0, R0 ;  /* 0x0000000000007308 */ /* 0x000f220000000800 */
[----:B------:R-:W-:Y:S01]  /*c6b0*/  FMUL.FTZ R24, R3, R132 ;  /* 0x0000008403187220 */ /* 0x000fe20000410000 */
[----:B------:R5:W-:Y:S01]  /*c6c0*/  @P0 LDGSTS.E.BYPASS.LTC128B.128 [R226+0x5100], [R12.64], !P4 ;  /* 0x051000000ce20fae */ /* 0x000be2000e101d46 */
[----:B------:R-:W-:Y:S01]  /*c6d0*/  MOV R142, R40 ;  /* 0x00000028008e7202 */ /* 0x000fe20000000f00 */
[----:B------:R-:W-:Y:S01]  /*c6e0*/  FMUL.FTZ R33, R101, R141 ;  /* 0x0000008d65217220 */ /* 0x000fe20000410000 */
[----:B---3--:R-:W-:Y:S01]  /*c6f0*/  @P0 IADD3 R9, P3, R4, R36, RZ ;  /* 0x0000002404090210 */ /* 0x008fe20007f7e0ff */
[----:B------:R-:W-:Y:S01]  /*c700*/  FFMA.FTZ R40, R194, c[0x0][0x2d0], -R110 ;  /* 0x0000b400c2287a23 */ /* 0x000fe2000001086e */
[----:B------:R-:W-:Y:S01]  /*c710*/  MOV R132, R41 ;  /* 0x0000002900847202 */ /* 0x000fe20000000f00 */
[----:B------:R-:W-:Y:S01]  /*c720*/  FMUL.FTZ R41, R3, R149 ;  /* 0x0000009503297220 */ /* 0x000fe20000410000 */
[C---:B------:R-:W-:Y:S01]  /*c730*/  @P0 IADD3.X R16, R2.reuse, R31, RZ, P3, !PT ;  /* 0x0000001f02100210 */ /* 0x040fe20001ffe4ff */
[----:B------:R3:W-:Y:S01]  /*c740*/  MUFU.EX2 R251, R40 ;  /* 0x0000002800fb7308 */ /* 0x0007e20000000800 */
[C---:B------:R-:W-:Y:S02]  /*c750*/  @P0 LEA R8, P3, R9.reuse, c[0x0][0x1c8], 0x1 ;  /* 0x0000720009080a11 */ /* 0x040fe400078608ff */
[----:B------:R-:W-:Y:S02]  /*c760*/  @P0 IADD3.X R2, R2, R23, RZ, P1, !PT ;  /* 0x0000001702020210 */ /* 0x000fe40000ffe4ff */
[----:B------:R-:W-:Y:S02]  /*c770*/  @P0 LEA.HI.X R9, R9, c[0x0][0x1cc], R16, 0x1, P3 ;  /* 0x0000730009090a11 */ /* 0x000fe400018f0c10 */
[----:B-1----:R-:W-:Y:S02]  /*c780*/  @P0 LEA R6, P2, R7, c[0x0][0x1c8], 0x1 ;  /* 0x0000720007060a11 */ /* 0x002fe400078408ff */
[----:B------:R-:W-:Y:S01]  /*c790*/  @P0 LEA R4, P1, R5, c[0x0][0x1c8], 0x1 ;  /* 0x0000720005040a11 */ /* 0x000fe200078208ff */
[----:B------:R1:W-:Y:S01]  /*c7a0*/  @P0 LDGSTS.E.BYPASS.LTC128B.128 [R226+0x3900], [R8.64], !P6 ;  /* 0x0390000008e20fae */ /* 0x0003e2000f101d46 */
[----:B------:R-:W-:Y:S01]  /*c7b0*/  @P0 LEA.HI.X R7, R7, c[0x0][0x1cc], R17, 0x1, P2 ;  /* 0x0000730007070a11 */ /* 0x000fe200010f0c11 */
[----:B------:R-:W-:Y:S01]  /*c7c0*/  FMUL.FTZ R17, R101, R125 ;  /* 0x0000007d65117220 */ /* 0x000fe20000410000 */
[----:B------:R-:W-:Y:S01]  /*c7d0*/  @P0 LEA.HI.X R5, R5, c[0x0][0x1cc], R2, 0x1, P1 ;  /* 0x0000730005050a11 */ /* 0x000fe200008f0c02 */
[----:B------:R-:W-:Y:S01]  /*c7e0*/  FFMA.FTZ R2, R180, c[0x0][0x2d0], -R176 ;  /* 0x0000b400b4027a23 */ /* 0x000fe200000108b0 */
[----:B------:R-:W-:Y:S01]  /*c7f0*/  MOV R180, R20 ;  /* 0x0000001400b47202 */ /* 0x000fe20000000f00 */
[C---:B----4-:R-:W-:Y:S01]  /*c800*/  FMUL.FTZ R11, R0.reuse, R119 ;  /* 0x00000077000b7220 */ /* 0x050fe20000410000 */
[----:B------:R-:W-:Y:S01]  /*c810*/  MOV R188, R42 ;  /* 0x0000002a00bc7202 */ /* 0x000fe20000000f00 */
[----:B------:R4:W-:Y:S01]  /*c820*/  @P0 LDGSTS.E.BYPASS.LTC128B.128 [R226+0x4900], [R6.64], !P5 ;  /* 0x0490000006e20fae */ /* 0x0009e2000e901d46 */
[----:B------:R4:W-:Y:S01]  /*c830*/  MUFU.EX2 R16, R2 ;  /* 0x0000000200107308 */ /* 0x0009e20000000800 */
[C---:B-----5:R-:W-:Y:S01]  /*c840*/  FMUL.FTZ R12, R3.reuse, R120 ;  /* 0x00000078030c7220 */ /* 0x060fe20000410000 */
[----:B------:R-:W-:Y:S01]  /*c850*/  MOV R149, R240 ;  /* 0x000000f000957202 */ /* 0x000fe20000000f00 */
[C---:B------:R-:W-:Y:S01]  /*c860*/  FMUL.FTZ R13, R3.reuse, R121 ;  /* 0x00000079030d7220 */ /* 0x040fe20000410000 */
[----:B------:R-:W-:Y:S01]  /*c870*/  MOV R140, R46 ;  /* 0x0000002e008c7202 */ /* 0x000fe20000000f00 */
[C---:B--2---:R-:W-:Y:S01]  /*c880*/  FMUL.FTZ R14, R0.reuse, R122 ;  /* 0x0000007a000e7220 */ /* 0x044fe20000410000 */
[----:B------:R-:W-:Y:S01]  /*c890*/  MOV R137, R45 ;  /* 0x0000002d00897202 */ /* 0x000fe20000000f00 */
[----:B------:R2:W-:Y:S01]  /*c8a0*/  @P0 LDGSTS.E.BYPASS.LTC128B.128 [R226+0x5900], [R4.64], !P4 ;  /* 0x0590000004e20fae */ /* 0x0005e2000e101d46 */
[C---:B------:R-:W-:Y:S01]  /*c8b0*/  FMUL.FTZ R15, R0.reuse, R123 ;  /* 0x0000007b000f7220 */ /* 0x040fe20000410000 */
[----:B------:R-:W-:Y:S01]  /*c8c0*/  MOV R141, R49 ;  /* 0x00000031008d7202 */ /* 0x000fe20000000f00 */
[C---:B------:R-:W-:Y:S01]  /*c8d0*/  FMUL.FTZ R30, R0.reuse, R138 ;  /* 0x0000008a001e7220 */ /* 0x040fe20000410000 */
[----:B------:R-:W-:Y:S01]  /*c8e0*/  MOV R138, R44 ;  /* 0x0000002c008a7202 */ /* 0x000fe20000000f00 */
[C---:B------:R-:W-:Y:S01]  /*c8f0*/  FMUL.FTZ R31, R0.reuse, R139 ;  /* 0x0000008b001f7220 */ /* 0x040fe20000410000 */
[----:B------:R-:W-:Y:S01]  /*c900*/  MOV R139, R48 ;  /* 0x00000030008b7202 */ /* 0x000fe20000000f00 */
[C---:B---3--:R-:W-:Y:S01]  /*c910*/  FMUL.FTZ R40, R3.reuse, R148 ;  /* 0x0000009403287220 */ /* 0x048fe20000410000 */
[----:B------:R-:W3:Y:S01]  /*c920*/  LDSM.16.MT88.4 R20, [R209+0x100] ;  /* 0x00010000d114783b */ /* 0x000ee20000004200 */
[----:B------:R-:W-:Y:S01]  /*c930*/  FMUL.FTZ R42, R0, R150 ;  /* 0x00000096002a7220 */ /* 0x000fe20000410000 */
[----:B------:R-:W-:Y:S01]  /*c940*/  MOV R148, R238 ;  /* 0x000000ee00947202 */ /* 0x000fe20000000f00 */
[C---:B-1----:R-:W-:Y:S01]  /*c950*/  FMUL.FTZ R8, R3.reuse, R116 ;  /* 0x0000007403087220 */ /* 0x042fe20000410000 */
[----:B------:R-:W-:Y:S01]  /*c960*/  F2FP.PACK_AB R116, R46, R43 ;  /* 0x0000002b2e74723e */ /* 0x000fe200000000ff */
[----:B------:R-:W-:Y:S01]  /*c970*/  FMUL.FTZ R9, R3, R117 ;  /* 0x0000007503097220 */ /* 0x000fe20000410000 */
[----:B------:R-:W-:Y:S01]  /*c980*/  MOV R150, R237 ;  /* 0x000000ed00967202 */ /* 0x000fe20000000f00 */
[----:B------:R-:W-:Y:S01]  /*c990*/  FMUL.FTZ R46, R0, R154 ;  /* 0x0000009a002e7220 */ /* 0x000fe20000410000 */
[----:B------:R-:W1:Y:S01]  /*c9a0*/  LDSM.16.MT88.4 R36, [R210+0x100] ;  /* 0x00010000d224783b */ /* 0x000e620000004200 */
[----:B----4-:R-:W-:Y:S02]  /*c9b0*/  FMUL.FTZ R2, R102, c[0x0][0x2d0] ;  /* 0x0000b40066027a20 */ /* 0x010fe40000410000 */
[C---:B------:R-:W-:Y:S02]  /*c9c0*/  FMUL.FTZ R7, R100.reuse, R115 ;  /* 0x0000007364077220 */ /* 0x040fe40000410000 */
[--C-:B------:R-:W-:Y:S01]  /*c9d0*/  FFMA.FTZ R10, R189, c[0x0][0x2d0], -R2.reuse ;  /* 0x0000b400bd0a7a23 */ /* 0x100fe20000010802 */
[----:B------:R-:W-:Y:S01]  /*c9e0*/  MOV R189, R242 ;  /* 0x000000f200bd7202 */ /* 0x000fe20000000f00 */
        /* <DEDUP_REMOVED lines=8> */
[----:B------:R-:W-:Y:S01]  /*ca70*/  FFMA.FTZ R48, R192, c[0x0][0x2d0], -R110 ;  /* 0x0000b400c0307a23 */ /* 0x000fe2000001086e */
[----:B------:R-:W-:Y:S01]  /*ca80*/  MOV R192, R187 ;  /* 0x000000bb00c07202 */ /* 0x000fe20000000f00 */
[----:B------:R-:W-:Y:S01]  /*ca90*/  FMUL.FTZ R45, R3, R153 ;  /* 0x00000099032d7220 */ /* 0x000fe20000410000 */
[----:B------:R-:W2:Y:S01]  /*caa0*/  LDSM.16.MT88.4 R120, [R210+0x1100] ;  /* 0x00110000d278783b */ /* 0x000ea20000004200 */
[----:B------:R-:W1:Y:S01]  /*cab0*/  MUFU.EX2 R225, R4 ;  /* 0x0000000400e17308 */ /* 0x000e620000000800 */
[----:B------:R-:W-:Y:S02]  /*cac0*/  FMUL.FTZ R47, R0, R155 ;  /* 0x0000009b002f7220 */ /* 0x000fe40000410000 */
[----:B------:R-:W-:Y:S02]  /*cad0*/  FMUL.FTZ R49, R101, R157 ;  /* 0x0000009d65317220 */ /* 0x000fe40000410000 */
[----:B------:R-:W-:Y:S02]  /*cae0*/  FMUL.FTZ R51, R100, R159 ;  /* 0x0000009f64337220 */ /* 0x000fe40000410000 */
[C---:B------:R-:W-:Y:S01]  /*caf0*/  FMUL.FTZ R58, R0.reuse, R166 ;  /* 0x000000a6003a7220 */ /* 0x040fe20000410000 */
[----:B------:R-:W-:Y:S01]  /*cb00*/  LDSM.16.MT88.4 R172, [R210+0x1d00] ;  /* 0x001d0000d2ac783b */ /* 0x000fe20000004200 */
[C---:B------:R-:W-:Y:S01]  /*cb10*/  FMUL.FTZ R59, R0.reuse, R167 ;  /* 0x000000a7003b7220 */ /* 0x040fe20000410000 */
[----:B------:R2:W-:Y:S01]  /*cb20*/  MUFU.EX2 R249, R48 ;  /* 0x0000003000f97308 */ /* 0x0005e20000000800 */
[C---:B------:R-:W-:Y:S02]  /*cb30*/  FMUL.FTZ R62, R0.reuse, R170 ;  /* 0x000000aa003e7220 */ /* 0x040fe40000410000 */
[C---:B------:R-:W-:Y:S02]  /*cb40*/  FMUL.FTZ R63, R0.reuse, R171 ;  /* 0x000000ab003f7220 */ /* 0x040fe40000410000 */
[C---:B----4-:R-:W-:Y:S01]  /*cb50*/  FMUL.FTZ R10, R0.reuse, R118 ;  /* 0x00000076000a7220 */ /* 0x050fe20000410000 */
[----:B------:R-:W0:Y:S01]  /*cb60*/  LDGDEPBAR ;  /* 0x00000000000079af */ /* 0x000e220000000000 */
[C---:B------:R-:W-:Y:S02]  /*cb70*/  FMUL.FTZ R74, R0.reuse, R74 ;  /* 0x0000004a004a7220 */ /* 0x040fe40000410000 */
[C---:B------:R-:W-:Y:S02]  /*cb80*/  FMUL.FTZ R75, R0.reuse, R75 ;  /* 0x0000004b004b7220 */ /* 0x040fe40000410000 */
[C---:B------:R-:W-:Y:S02]  /*cb90*/  FMUL.FTZ R78, R0.reuse, R78 ;  /* 0x0000004e004e7220 */ /* 0x040fe40000410000 */
[C---:B------:R-:W-:Y:S01]  /*cba0*/  FMUL.FTZ R79, R0.reuse, R79 ;  /* 0x0000004f004f7220 */ /* 0x040fe20000410000 */
[----:B-1----:R-:W-:Y:S01]  /*cbb0*/  F2FP.PACK_AB R117, R225, R207 ;  /* 0x000000cfe175723e */ /* 0x002fe200000000ff */
[----:B------:R-:W-:Y:S01]  /*cbc0*/  FFMA.FTZ R4, R183, c[0x0][0x2d0], -R2 ;  /* 0x0000b400b7047a23 */ /* 0x000fe20000010802 */
[----:B------:R-:W-:Y:S01]  /*cbd0*/  MOV R183, R25 ;  /* 0x0000001900b77202 */ /* 0x000fe20000000f00 */
[----:B------:R-:W-:Y:S01]  /*cbe0*/  FMUL.FTZ R25, R3, R133 ;  /* 0x0000008503197220 */ /* 0x000fe20000410000 */
[----:B------:R-:W-:Y:S01]  /*cbf0*/  MOV R133, R26 ;  /* 0x0000001a00857202 */ /* 0x000fe20000000f00 */
[----:B------:R1:W-:Y:S01]  /*cc00*/  MUFU.EX2 R227, R4 ;  /* 0x0000000400e37308 */ /* 0x0003e20000000800 */
[----:B------:R-:W-:Y:S01]  /*cc10*/  F2FP.PACK_AB R115, R183, R44 ;  /* 0x0000002cb773723e */ /* 0x000fe200000000ff */
[C---:B------:R-:W-:Y:S01]  /*cc20*/  FMUL.FTZ R26, R0.reuse, R134 ;  /* 0x00000086001a7220 */ /* 0x040fe20000410000 */
[----:B------:R-:W-:Y:S01]  /*cc30*/  MOV R134, R27 ;  /* 0x0000001b00867202 */ /* 0x000fe20000000f00 */
[C---:B------:R-:W-:Y:S01]  /*cc40*/  FMUL.FTZ R27, R0.reuse, R135 ;  /* 0x00000087001b7220 */ /* 0x040fe20000410000 */
[----:B------:R-:W-:Y:S01]  /*cc50*/  MOV R135, R28 ;  /* 0x0000001c00877202 */ /* 0x000fe20000000f00 */
[----:B------:R-:W-:Y:S01]  /*cc60*/  FMUL.FTZ R28, R3, R136 ;  /* 0x00000088031c7220 */ /* 0x000fe20000410000 */
[----:B------:R-:W-:Y:S01]  /*cc70*/  MOV R136, R43 ;  /* 0x0000002b00887202 */ /* 0x000fe20000000f00 */
[C---:B------:R-:W-:Y:S01]  /*cc80*/  FMUL.FTZ R43, R0.reuse, R151 ;  /* 0x00000097002b7220 */ /* 0x040fe20000410000 */
[----:B------:R-:W-:Y:S01]  /*cc90*/  MOV R151, R236 ;  /* 0x000000ec00977202 */ /* 0x000fe20000000f00 */
[----:B------:R-:W-:Y:S02]  /*cca0*/  FFMA.FTZ R44, R191, c[0x0][0x2d0], -R110 ;  /* 0x0000b400bf2c7a23 */ /* 0x000fe4000001086e */
[C---:B--2---:R-:W-:Y:S02]  /*ccb0*/  FMUL.FTZ R48, R101.reuse, R156 ;  /* 0x0000009c65307220 */ /* 0x044fe40000410000 */
[----:B------:R2:W-:Y:S01]  /*ccc0*/  MUFU.EX2 R250, R44 ;  /* 0x0000002c00fa7308 */ /* 0x0005e20000000800 */
[C---:B------:R-:W-:Y:S02]  /*ccd0*/  FMUL.FTZ R90, R0.reuse, R90 ;  /* 0x0000005a005a7220 */ /* 0x040fe40000410000 */
[C---:B------:R-:W-:Y:S02]  /*cce0*/  FMUL.FTZ R91, R0.reuse, R91 ;  /* 0x0000005b005b7220 */ /* 0x040fe40000410000 */
[C---:B------:R-:W-:Y:S02]  /*ccf0*/  FMUL.FTZ R94, R0.reuse, R94 ;  /* 0x0000005e005e7220 */ /* 0x040fe40000410000 */
[----:B------:R-:W-:Y:S02]  /*cd00*/  FMUL.FTZ R95, R0, R95 ;  /* 0x0000005f005f7220 */ /* 0x000fe40000410000 */
[--C-:B------:R-:W-:Y:S02]  /*cd10*/  FFMA.FTZ R108, R108, c[0x0][0x2d0], -R2.reuse ;  /* 0x0000b4006c6c7a23 */ /* 0x100fe40000010802 */
[----:B-1----:R-:W-:Y:S01]  /*cd20*/  FFMA.FTZ R4, R182, c[0x0][0x2d0], -R2 ;  /* 0x0000b400b6047a23 */ /* 0x002fe20000010802 */
[----:B------:R-:W-:Y:S01]  /*cd30*/  MOV R182, R16 ;  /* 0x0000001000b67202 */ /* 0x000fe20000000f00 */
[----:B------:R-:W-:Y:S02]  /*cd40*/  FMUL.FTZ R16, R101, R124 ;  /* 0x0000007c65107220 */ /* 0x000fe40000410000 */
[----:B------:R1:W4:Y:S01]  /*cd50*/  MUFU.EX2 R228, R4 ;  /* 0x0000000400e47308 */ /* 0x0003220000000800 */
[----:B------:R-:W-:Y:S01]  /*cd60*/  F2FP.PACK_AB R118, R182, R177 ;  /* 0x000000b1b676723e */ /* 0x000fe200000000ff */
[----:B------:R-:W5:Y:S01]  /*cd70*/  LDSM.16.MT88.4 R124, [R209+0x2100] ;  /* 0x00210000d17c783b */ /* 0x000f620000004200 */
[----:B--2---:R-:W-:Y:S02]  /*cd80*/  FMUL.FTZ R44, R3, R152 ;  /* 0x00000098032c7220 */ /* 0x004fe40000410000 */
[C---:B-1----:R-:W-:Y:S01]  /*cd90*/  FMUL.FTZ R4, R101.reuse, R112 ;  /* 0x0000007065047220 */ /* 0x042fe20000410000 */
[----:B------:R-:W-:Y:S02]  /*cda0*/  F2FP.PACK_AB R112, R180, R179 ;  /* 0x000000b3b470723e */ /* 0x000fe400000000ff */
[----:B----4-:R-:W-:Y:S05]  /*cdb0*/  F2FP.PACK_AB R119, R228, R227 ;  /* 0x000000e3e477723e */ /* 0x010fea00000000ff */
[-C--:B---3--:R-:W-:Y:S08]  /*cdc0*/  HMMA.16816.F32 R4, R112, R20.reuse, R4 ;  /* 0x000000147004723c */ /* 0x088ff00000001804 */
[C---:B------:R-:W-:Y:S07]  /*cdd0*/  HMMA.16816.F32 R8, R116.reuse, R20, R8 ;  /* 0x000000147408723c */ /* 0x040fee0000001808 */
[C---:B------:R-:W-:Y:S01]  /*cde0*/  FMUL.FTZ R20, R101.reuse, R128 ;  /* 0x0000008065147220 */ /* 0x040fe20000410000 */
[-C--:B------:R-:W-:Y:S04]  /*cdf0*/  HMMA.16816.F32 R12, R116, R22.reuse, R12 ;  /* 0x00000016740c723c */ /* 0x080fe8000000180c */
[----:B------:R-:W-:Y:S04]  /*ce00*/  FMUL.FTZ R21, R101, R129 ;  /* 0x0000008165157220 */ /* 0x000fe80000410000 */
[C---:B------:R-:W-:Y:S07]  /*ce10*/  HMMA.16816.F32 R16, R112.reuse, R22, R16 ;  /* 0x000000167010723c */ /* 0x040fee0000001810 */
[C---:B------:R-:W-:Y:S02]  /*ce20*/  FMUL.FTZ R22, R100.reuse, R130 ;  /* 0x0000008264167220 */ /* 0x040fe40000410000 */
[C---:B------:R-:W-:Y:S02]  /*ce30*/  FMUL.FTZ R23, R100.reuse, R131 ;  /* 0x0000008364177220 */ /* 0x040fe40000410000 */
[----:B------:R-:W-:Y:S05]  /*ce40*/  LDSM.16.MT88.4 R128, [R210+0x500] ;  /* 0x00050000d280783b */ /* 0x000fea0000004200 */
[-C--:B------:R-:W-:Y:S08]  /*ce50*/  HMMA.16816.F32 R20, R112, R36.reuse, R20 ;  /* 0x000000247014723c */ /* 0x080ff00000001814 */
[C---:B------:R-:W-:Y:S07]  /*ce60*/  HMMA.16816.F32 R24, R116.reuse, R36, R24 ;  /* 0x000000247418723c */ /* 0x040fee0000001818 */
[----:B------:R-:W-:Y:S01]  /*ce70*/  FFMA.FTZ R36, R193, c[0x0][0x2d0], -R110 ;  /* 0x0000b400c1247a23 */ /* 0x000fe2000001086e */
[-C--:B------:R-:W-:Y:S03]  /*ce80*/  HMMA.16816.F32 R28, R116, R38.reuse, R28 ;  /* 0x00000026741c723c */ /* 0x080fe6000000181c */
[----:B------:R1:W-:Y:S01]  /*ce90*/  MUFU.EX2 R252, R36 ;  /* 0x0000002400fc7308 */ /* 0x0003e20000000800 */
[----:B------:R-:W-:Y:S01]  /*cea0*/  MOV R193, R244 ;  /* 0x000000f400c17202 */ /* 0x000fe20000000f00 */
[C---:B------:R-:W-:Y:S01]  /*ceb0*/  FMUL.FTZ R37, R101.reuse, R145 ;  /* 0x0000009165257220 */ /* 0x040fe20000410000 */
[----:B------:R-:W-:Y:S02]  /*cec0*/  MOV R145, R243 ;  /* 0x000000f300917202 */ /* 0x000fe40000000f00 */
[C---:B------:R-:W-:Y:S05]  /*ced0*/  HMMA.16816.F32 R32, R112.reuse, R38, R32 ;  /* 0x000000267020723c */ /* 0x040fea0000001820 */
[----:B------:R2:W-:Y:S02]  /*cee0*/  MUFU.EX2 R244, R106 ;  /* 0x0000006a00f47308 */ /* 0x0005e40000000800 */
[C---:B------:R-:W-:Y:S01]  /*cef0*/  FMUL.FTZ R38, R100.reuse, R146 ;  /* 0x0000009264267220 */ /* 0x040fe20000410000 */
[----:B------:R-:W-:Y:S01]  /*cf00*/  MOV R146, R241 ;  /* 0x000000f100927202 */ /* 0x000fe20000000f00 */
[C---:B------:R-:W-:Y:S03]  /*cf10*/  FMUL.FTZ R39, R100.reuse, R147 ;  /* 0x0000009364277220 */ /* 0x040fe60000410000 */
[----:B------:R-:W-:Y:S01]  /*cf20*/  MOV R147, R239 ;  /* 0x000000ef00937202 */ /* 0x000fe20000000f00 */
[----:B-1----:R-:W-:Y:S01]  /*cf30*/  FMUL.FTZ R36, R101, R144 ;  /* 0x0000009065247220 */ /* 0x002fe20000410000 */
[----:B------:R-:W-:Y:S01]  /*cf40*/  MOV R144, R50 ;  /* 0x0000003200907202 */ /* 0x000fe20000000f00 */
[----:B------:R-:W-:Y:S02]  /*cf50*/  FMUL.FTZ R50, R100, R158 ;  /* 0x0000009e64327220 */ /* 0x000fe40000410000 */
[----:B------:R-:W-:Y:S03]  /*cf60*/  LDSM.16.MT88.4 R156, [R209+0x1d00] ;  /* 0x001d0000d19c783b */ /* 0x000fe60000004200 */
[-C--:B-----5:R-:W-:Y:S03]  /*cf70*/  HMMA.16816.F32 R36, R112, R52.reuse, R36 ;  /* 0x000000347024723c */ /* 0x0a0fe60000001824 */
[--C-:B--2---:R-:W-:Y:S04]  /*cf80*/  FFMA.FTZ R106, R199, c[0x0][0x2d0], -R176.reuse ;  /* 0x0000b400c76a7a23 */ /* 0x104fe800000108b0 */
[----:B------:R1:W2:Y:S01]  /*cf90*/  MUFU.EX2 R243, R106 ;  /* 0x0000006a00f37308 */ /* 0x0002a20000000800 */
[C---:B------:R-:W-:Y:S07]  /*cfa0*/  HMMA.16816.F32 R40, R116.reuse, R52, R40 ;  /* 0x000000347428723c */ /* 0x040fee0000001828 */
[--C-:B------:R-:W-:Y:S01]  /*cfb0*/  FFMA.FTZ R52, R197, c[0x0][0x2d0], -R111.reuse ;  /* 0x0000b400c5347a23 */ /* 0x100fe2000001086f */
[-C--:B------:R-:W-:Y:S03]  /*cfc0*/  HMMA.16816.F32 R44, R116, R54.reuse, R44 ;  /* 0x00000036742c723c */ /* 0x080fe6000000182c */
[----:B------:R3:W-:Y:S01]  /*cfd0*/  MUFU.EX2 R248, R52 ;  /* 0x0000003400f87308 */ /* 0x0007e20000000800 */
[C---:B------:R-:W-:Y:S04]  /*cfe0*/  FMUL.FTZ R53, R101.reuse, R161 ;  /* 0x000000a165357220 */ /* 0x040fe80000410000 */
[C---:B------:R-:W-:Y:S04]  /*cff0*/  HMMA.16816.F32 R48, R112.reuse, R54, R48 ;  /* 0x000000367030723c */ /* 0x040fe80000001830 */
[--C-:B-1----:R-:W-:Y:S03]  /*d000*/  FFMA.FTZ R106, R202, c[0x0][0x2d0], -R176.reuse ;  /* 0x0000b400ca6a7a23 */ /* 0x102fe600000108b0 */
[C---:B------:R-:W-:Y:S01]  /*d010*/  FMUL.FTZ R54, R100.reuse, R162 ;  /* 0x000000a264367220 */ /* 0x040fe20000410000 */
[----:B------:R1:W-:Y:S01]  /*d020*/  MUFU.EX2 R242, R106 ;  /* 0x0000006a00f27308 */ /* 0x0003e20000000800 */
[----:B------:R-:W-:Y:S03]  /*d030*/  FMUL.FTZ R55, R100, R163 ;  /* 0x000000a364377220 */ /* 0x000fe60000410000 */
[----:B---3--:R-:W-:Y:S07]  /*d040*/  FMUL.FTZ R52, R101, R160 ;  /* 0x000000a065347220 */ /* 0x008fee0000410000 */
[-C--:B------:R-:W-:Y:S08]  /*d050*/  HMMA.16816.F32 R52, R112, R120.reuse, R52 ;  /* 0x000000787034723c */ /* 0x080ff00000001834 */
[C---:B------:R-:W-:Y:S04]  /*d060*/  HMMA.16816.F32 R56, R116.reuse, R120, R56 ;  /* 0x000000787438723c */ /* 0x040fe80000001838 */
[----:B-1----:R-:W-:Y:S04]  /*d070*/  FFMA.FTZ R106, R201, c[0x0][0x2d0], -R176 ;  /* 0x0000b400c96a7a23 */ /* 0x002fe800000108b0 */
[-C--:B------:R-:W-:Y:S01]  /*d080*/  HMMA.16816.F32 R60, R116, R122.reuse, R60 ;  /* 0x0000007a743c723c */ /* 0x080fe2000000183c */
[----:B------:R1:W3:Y:S07]  /*d090*/  MUFU.EX2 R241, R106 ;  /* 0x0000006a00f17308 */ /* 0x0002ee0000000800 */
[C---:B------:R-:W-:Y:S01]  /*d0a0*/  HMMA.16816.F32 R64, R112.reuse, R122, R64 ;  /* 0x0000007a7040723c */ /* 0x040fe20000001840 */
[----:B------:R-:W4:Y:S07]  /*d0b0*/  LDSM.16.MT88.4 R120, [R210+0x2100] ;  /* 0x00210000d278783b */ /* 0x000f2e0000004200 */
[-C--:B------:R-:W-:Y:S08]  /*d0c0*/  HMMA.16816.F32 R68, R112, R124.reuse, R68 ;  /* 0x0000007c7044723c */ /* 0x080ff00000001844 */
[C---:B------:R-:W-:Y:S04]  /*d0d0*/  HMMA.16816.F32 R72, R116.reuse, R124, R72 ;  /* 0x0000007c7448723c */ /* 0x040fe80000001848 */
[--C-:B-1----:R-:W-:Y:S04]  /*d0e0*/  FFMA.FTZ R106, R205, c[0x0][0x2d0], -R2.reuse ;  /* 0x0000b400cd6a7a23 */ /* 0x102fe80000010802 */
[-C--:B------:R-:W-:Y:S01]  /*d0f0*/  HMMA.16816.F32 R76, R116, R126.reuse, R76 ;  /* 0x0000007e744c723c */ /* 0x080fe2000000184c */
[----:B------:R1:W-:Y:S07]  /*d100*/  MUFU.EX2 R197, R106 ;  /* 0x0000006a00c57308 */ /* 0x0003ee0000000800 */
[C---:B------:R-:W-:Y:S01]  /*d110*/  HMMA.16816.F32 R80, R112.reuse, R126, R80 ;  /* 0x0000007e7050723c */ /* 0x040fe20000001850 */
[----:B------:R-:W5:Y:S07]  /*d120*/  LDSM.16.MT88.4 R124, [R209+0x500] ;  /* 0x00050000d17c783b */ /* 0x000f6e0000004200 */
[-C--:B----4-:R-:W-:Y:S08]  /*d130*/  HMMA.16816.F32 R84, R112, R120.reuse, R84 ;  /* 0x000000787054723c */ /* 0x090ff00000001854 */
[C---:B------:R-:W-:Y:S04]  /*d140*/  HMMA.16816.F32 R88, R116.reuse, R120, R88 ;  /* 0x000000787458723c */ /* 0x040fe80000001858 */
[--C-:B-1----:R-:W-:Y:S04]  /*d150*/  FFMA.FTZ R106, R206, c[0x0][0x2d0], -R2.reuse ;  /* 0x0000b400ce6a7a23 */ /* 0x102fe80000010802 */
[-C--:B------:R-:W-:Y:S01]  /*d160*/  HMMA.16816.F32 R92, R116, R122.reuse, R92 ;  /* 0x0000007a745c723c */ /* 0x080fe2000000185c */
[----:B------:R1:W4:Y:S06]  /*d170*/  MUFU.EX2 R196, R106 ;  /* 0x0000006a00c47308 */ /* 0x00032c0000000800 */
[----:B--2---:R-:W-:Y:S01]  /*d180*/  F2FP.PACK_AB R116, R243, R244 ;  /* 0x000000f4f374723e */ /* 0x004fe200000000ff */
[----:B------:R-:W-:Y:S01]  /*d190*/  HMMA.16816.F32 R96, R112, R122, R96 ;  /* 0x0000007a7060723c */ /* 0x000fe20000001860 */
[----:B------:R-:W2:Y:S03]  /*d1a0*/  LDSM.16.MT88.4 R120, [R209+0x1500] ;  /* 0x00150000d178783b */ /* 0x000ea60000004200 */
[----:B---3--:R-:W-:Y:S03]  /*d1b0*/  F2FP.PACK_AB R118, R241, R242 ;  /* 0x000000f2f176723e */ /* 0x008fe600000000ff */
[----:B------:R-:W-:Y:S02]  /*d1c0*/  F2FP.PACK_AB R112, R251, R252 ;  /* 0x000000fcfb70723e */ /* 0x000fe400000000ff */
[----:B------:R-:W-:Y:S03]  /*d1d0*/  F2FP.PACK_AB R114, R249, R250 ;  /* 0x000000faf972723e */ /* 0x000fe600000000ff */
[----:B------:R-:W-:Y:S02]  /*d1e0*/  F2FP.PACK_AB R113, R247, R248 ;  /* 0x000000f8f771723e */ /* 0x000fe400000000ff */
[----:B------:R-:W-:Y:S01]  /*d1f0*/  F2FP.PACK_AB R115, R245, R246 ;  /* 0x000000f6f573723e */ /* 0x000fe200000000ff */
[--C-:B-1----:R-:W-:Y:S01]  /*d200*/  FFMA.FTZ R106, R230, c[0x0][0x2d0], -R2.reuse ;  /* 0x0000b400e66a7a23 */ /* 0x102fe20000010802 */
[----:B----4-:R-:W-:Y:S05]  /*d210*/  F2FP.PACK_AB R117, R196, R197 ;  /* 0x000000c5c475723e */ /* 0x010fea00000000ff */
[-C--:B-----5:R-:W-:Y:S01]  /*d220*/  HMMA.16816.F32 R4, R112, R124.reuse, R4 ;  /* 0x0000007c7004723c */ /* 0x0a0fe20000001804 */
[----:B------:R1:W-:Y:S02]  /*d230*/  MUFU.EX2 R191, R106 ;  /* 0x0000006a00bf7308 */ /* 0x0003e40000000800 */
[----:B-1----:R-:W-:Y:S08]  /*d240*/  FFMA.FTZ R106, R233, c[0x0][0x2d0], -R2 ;  /* 0x0000b400e96a7a23 */ /* 0x002ff00000010802 */
[----:B------:R1:W3:Y:S02]  /*d250*/  MUFU.EX2 R194, R106 ;  /* 0x0000006a00c27308 */ /* 0x0002e40000000800 */
[--C-:B-1----:R-:W-:Y:S01]  /*d260*/  FFMA.FTZ R106, R231, c[0x0][0x2d0], -R110.reuse ;  /* 0x0000b400e76a7a23 */ /* 0x102fe2000001086e */
[----:B---3--:R-:W-:Y:S07]  /*d270*/  F2FP.PACK_AB R119, R194, R191 ;  /* 0x000000bfc277723e */ /* 0x008fee00000000ff */
[----:B------:R1:W-:Y:S01]  /*d280*/  MUFU.EX2 R240, R106 ;  /* 0x0000006a00f07308 */ /* 0x0003e20000000800 */
[C---:B------:R-:W-:Y:S08]  /*d290*/  HMMA.16816.F32 R8, R116.reuse, R124, R8 ;  /* 0x0000007c7408723c */ /* 0x040ff00000001808 */
[-C--:B------:R-:W-:Y:S08]  /*d2a0*/  HMMA.16816.F32 R12, R116, R126.reuse, R12 ;  /* 0x0000007e740c723c */ /* 0x080ff0000000180c */
[C---:B------:R-:W-:Y:S01]  /*d2b0*/  HMMA.16816.F32 R16, R112.reuse, R126, R16 ;  /* 0x0000007e7010723c */ /* 0x040fe20000001810 */
[----:B------:R-:W3:Y:S03]  /*d2c0*/  LDSM.16.MT88.4 R124, [R210+0x1500] ;  /* 0x00150000d27c783b */ /* 0x000ee60000004200 */
[--C-:B-1----:R-:W-:Y:S04]  /*d2d0*/  FFMA.FTZ R106, R232, c[0x0][0x2d0], -R110.reuse ;  /* 0x0000b400e86a7a23 */ /* 0x102fe8000001086e */
[-C--:B------:R-:W-:Y:S01]  /*d2e0*/  HMMA.16816.F32 R20, R112, R128.reuse, R20 ;  /* 0x000000807014723c */ /* 0x080fe20000001814 */
[----:B------:R1:W4:Y:S07]  /*d2f0*/  MUFU.EX2 R238, R106 ;  /* 0x0000006a00ee7308 */ /* 0x00032e0000000800 */
[C---:B------:R-:W-:Y:S08]  /*d300*/  HMMA.16816.F32 R24, R116.reuse, R128, R24 ;  /* 0x000000807418723c */ /* 0x040ff00000001818 */
[-C--:B------:R-:W-:Y:S08]  /*d310*/  HMMA.16816.F32 R28, R116, R130.reuse, R28 ;  /* 0x00000082741c723c */ /* 0x080ff0000000181c */
[C---:B------:R-:W-:Y:S01]  /*d320*/  HMMA.16816.F32 R32, R112.reuse, R130, R32 ;  /* 0x000000827020723c */ /* 0x040fe20000001820 */
[----:B------:R-:W5:Y:S03]  /*d330*/  LDSM.16.MT88.4 R128, [R209+0x2500] ;  /* 0x00250000d180783b */ /* 0x000f660000004200 */
[--C-:B-1----:R-:W-:Y:S04]  /*d340*/  FFMA.FTZ R106, R203, c[0x0][0x2d0], -R110.reuse ;  /* 0x0000b400cb6a7a23 */ /* 0x102fe8000001086e */
[-C--:B--2---:R-:W-:Y:S01]  /*d350*/  HMMA.16816.F32 R36, R112, R120.reuse, R36 ;  /* 0x000000787024723c */ /* 0x084fe20000001824 */
[----:B------:R1:W-:Y:S07]  /*d360*/  MUFU.EX2 R239, R106 ;  /* 0x0000006a00ef7308 */ /* 0x0003ee0000000800 */
[C---:B------:R-:W-:Y:S08]  /*d370*/  HMMA.16816.F32 R40, R116.reuse, R120, R40 ;  /* 0x000000787428723c */ /* 0x040ff00000001828 */
[-C--:B------:R-:W-:Y:S08]  /*d380*/  HMMA.16816.F32 R44, R116, R122.reuse, R44 ;  /* 0x0000007a742c723c */ /* 0x080ff0000000182c */
[C---:B------:R-:W-:Y:S01]  /*d390*/  HMMA.16816.F32 R48, R112.reuse, R122, R48 ;  /* 0x0000007a7030723c */ /* 0x040fe20000001830 */
[----:B------:R-:W2:Y:S03]  /*d3a0*/  LDSM.16.MT88.4 R120, [R210+0x2500] ;  /* 0x00250000d278783b */ /* 0x000ea60000004200 */
[----:B-1----:R-:W-:Y:S04]  /*d3b0*/  FFMA.FTZ R106, R229, c[0x0][0x2d0], -R110 ;  /* 0x0000b400e56a7a23 */ /* 0x002fe8000001086e */
[-C--:B---3--:R-:W-:Y:S01]  /*d3c0*/  HMMA.16816.F32 R52, R112, R124.reuse, R52 ;  /* 0x0000007c7034723c */ /* 0x088fe20000001834 */
[----:B------:R1:W3:Y:S07]  /*d3d0*/  MUFU.EX2 R237, R106 ;  /* 0x0000006a00ed7308 */ /* 0x0002ee0000000800 */
[C---:B------:R-:W-:Y:S08]  /*d3e0*/  HMMA.16816.F32 R56, R116.reuse, R124, R56 ;  /* 0x0000007c7438723c */ /* 0x040ff00000001838 */
[-C--:B------:R-:W-:Y:S08]  /*d3f0*/  HMMA.16816.F32 R60, R116, R126.reuse, R60 ;  /* 0x0000007e743c723c */ /* 0x080ff0000000183c */
[C---:B------:R-:W-:Y:S01]  /*d400*/  HMMA.16816.F32 R64, R112.reuse, R126, R64 ;  /* 0x0000007e7040723c */ /* 0x040fe20000001840 */
[----:B------:R-:W-:Y:S03]  /*d410*/  LDSM.16.MT88.4 R124, [R210+0x900] ;  /* 0x00090000d27c783b */ /* 0x000fe60000004200 */
[--C-:B-1----:R-:W-:Y:S04]  /*d420*/  FFMA.FTZ R106, R235, c[0x0][0x2d0], -R111.reuse ;  /* 0x0000b400eb6a7a23 */ /* 0x102fe8000001086f */
[-C--:B-----5:R-:W-:Y:S01]  /*d430*/  HMMA.16816.F32 R68, R112, R128.reuse, R68 ;  /* 0x000000807044723c */ /* 0x0a0fe20000001844 */
[----:B------:R1:W-:Y:S07]  /*d440*/  MUFU.EX2 R236, R106 ;  /* 0x0000006a00ec7308 */ /* 0x0003ee0000000800 */
[C---:B------:R-:W-:Y:S08]  /*d450*/  HMMA.16816.F32 R72, R116.reuse, R128, R72 ;  /* 0x000000807448723c */ /* 0x040ff00000001848 */
[-C--:B------:R-:W-:Y:S08]  /*d460*/  HMMA.16816.F32 R76, R116, R130.reuse, R76 ;  /* 0x00000082744c723c */ /* 0x080ff0000000184c */
[C---:B------:R-:W-:Y:S01]  /*d470*/  HMMA.16816.F32 R80, R112.reuse, R130, R80 ;  /* 0x000000827050723c */ /* 0x040fe20000001850 */
[----:B------:R-:W-:Y:S03]  /*d480*/  LDSM.16.MT88.4 R128, [R210+0x1900] ;  /* 0x00190000d280783b */ /* 0x000fe60000004200 */
[--C-:B-1----:R-:W-:Y:S01]  /*d490*/  FFMA.FTZ R106, R151, c[0x0][0x2d0], -R111.reuse ;  /* 0x0000b400976a7a23 */ /* 0x102fe2000001086f */
[----:B------:R-:W-:Y:S02]  /*d4a0*/  MOV R151, R150 ;  /* 0x0000009600977202 */ /* 0x000fe40000000f00 */
[----:B------:R-:W-:Y:S01]  /*d4b0*/  MOV R150, R146 ;  /* 0x0000009200967202 */ /* 0x000fe20000000f00 */
[-C--:B--2---:R-:W-:Y:S01]  /*d4c0*/  HMMA.16816.F32 R84, R112, R120.reuse, R84 ;  /* 0x000000787054723c */ /* 0x084fe20000001854 */
[----:B------:R1:W2:Y:S03]  /*d4d0*/  MUFU.EX2 R235, R106 ;  /* 0x0000006a00eb7308 */ /* 0x0002a60000000800 */
[----:B------:R-:W-:Y:S02]  /*d4e0*/  MOV R146, R145 ;  /* 0x0000009100927202 */ /* 0x000fe40000000f00 */
[----:B------:R-:W-:Y:S02]  /*d4f0*/  MOV R145, R144 ;  /* 0x0000009000917202 */ /* 0x000fe40000000f00 */
[C---:B------:R-:W-:Y:S04]  /*d500*/  HMMA.16816.F32 R88, R116.reuse, R120, R88 ;  /* 0x000000787458723c */ /* 0x040fe80000001858 */
[----:B------:R-:W-:Y:S02]  /*d510*/  MOV R144, R193 ;  /* 0x000000c100907202 */ /* 0x000fe40000000f00 */
[----:B------:R-:W-:Y:S02]  /*d520*/  MOV R193, R135 ;  /* 0x0000008700c17202 */ /* 0x000fe40000000f00 */
[-C--:B------:R-:W-:Y:S04]  /*d530*/  HMMA.16816.F32 R92, R116, R122.reuse, R92 ;  /* 0x0000007a745c723c */ /* 0x080fe8000000185c */
[----:B------:R-:W-:Y:S02]  /*d540*/  MOV R135, R134 ;  /* 0x0000008600877202 */ /* 0x000fe40000000f00 */
[----:B------:R-:W-:Y:S02]  /*d550*/  MOV R134, R133 ;  /* 0x0000008500867202 */ /* 0x000fe40000000f00 */
[----:B------:R-:W-:Y:S01]  /*d560*/  HMMA.16816.F32 R96, R112, R122, R96 ;  /* 0x0000007a7060723c */ /* 0x000fe20000001860 */
[----:B------:R-:W-:Y:S03]  /*d570*/  LDSM.16.MT88.4 R120, [R209+0x1900] ;  /* 0x00190000d178783b */ /* 0x000fe60000004200 */
[--C-:B-1----:R-:W-:Y:S01]  /*d580*/  FFMA.FTZ R106, R151, c[0x0][0x2d0], -R111.reuse ;  /* 0x0000b400976a7a23 */ /* 0x102fe2000001086f */
[----:B------:R-:W-:Y:S01]  /*d590*/  MOV R133, R107 ;  /* 0x0000006b00857202 */ /* 0x000fe20000000f00 */
[--C-:B------:R-:W-:Y:S01]  /*d5a0*/  FFMA.FTZ R107, R234, c[0x0][0x2d0], -R111.reuse ;  /* 0x0000b400ea6b7a23 */ /* 0x100fe2000001086f */
[----:B------:R-:W-:Y:S01]  /*d5b0*/  MOV R151, R189 ;  /* 0x000000bd00977202 */ /* 0x000fe20000000f00 */
[----:B------:R1:W-:Y:S01]  /*d5c0*/  MUFU.EX2 R234, R106 ;  /* 0x0000006a00ea7308 */ /* 0x0003e20000000800 */
[----:B----4-:R-:W-:Y:S03]  /*d5d0*/  F2FP.PACK_AB R112, R238, R240 ;  /* 0x000000f0ee70723e */ /* 0x010fe600000000ff */
[----:B---3--:R-:W-:Y:S02]  /*d5e0*/  F2FP.PACK_AB R114, R237, R239 ;  /* 0x000000efed72723e */ /* 0x008fe400000000ff */
[----:B--2---:R-:W-:Y:S04]  /*d5f0*/  F2FP.PACK_AB R113, R235, R236 ;  /* 0x000000eceb71723e */ /* 0x004fe800000000ff */
[----:B------:R-:W2:Y:S01]  /*d600*/  MUFU.EX2 R233, R107 ;  /* 0x0000006b00e97308 */ /* 0x000ea20000000800 */
[----:B-1----:R-:W-:Y:S01]  /*d610*/  FFMA.FTZ R106, R150, c[0x0][0x2d0], -R176 ;  /* 0x0000b400966a7a23 */ /* 0x002fe200000108b0 */
[----:B------:R-:W-:Y:S08]  /*d620*/  MOV R150, R134 ;  /* 0x0000008600967202 */ /* 0x000ff00000000f00 */
[----:B------:R1:W-:Y:S01]  /*d630*/  MUFU.EX2 R232, R106 ;  /* 0x0000006a00e87308 */ /* 0x0003e20000000800 */
[----:B--2---:R-:W-:Y:S01]  /*d640*/  F2FP.PACK_AB R115, R234, R233 ;  /* 0x000000e9ea73723e */ /* 0x004fe200000000ff */
[----:B------:R-:W-:Y:S08]  /*d650*/  FFMA.FTZ R107, R150, c[0x0][0x2d0], -R110 ;  /* 0x0000b400966b7a23 */ /* 0x000ff0000001086e */
[----:B------:R-:W-:Y:S01]  /*d660*/  MUFU.EX2 R203, R107 ;  /* 0x0000006b00cb7308 */ /* 0x000fe20000000800 */
[--C-:B-1----:R-:W-:Y:S01]  /*d670*/  FFMA.FTZ R106, R149, c[0x0][0x2d0], -R176.reuse ;  /* 0x0000b400956a7a23 */ /* 0x102fe200000108b0 */
[----:B------:R-:W-:Y:S02]  /*d680*/  MOV R149, R193 ;  /* 0x000000c100957202 */ /* 0x000fe40000000f00 */
[----:B------:R-:W-:Y:S06]  /*d690*/  MOV R193, R133 ;  /* 0x0000008500c17202 */ /* 0x000fec0000000f00 */
[----:B------:R1:W2:Y:S02]  /*d6a0*/  MUFU.EX2 R231, R106 ;  /* 0x0000006a00e77308 */ /* 0x0002a40000000800 */
[--C-:B-1----:R-:W-:Y:S01]  /*d6b0*/  FFMA.FTZ R106, R148, c[0x0][0x2d0], -R176.reuse ;  /* 0x0000b400946a7a23 */ /* 0x102fe200000108b0 */
[----:B------:R-:W-:Y:S02]  /*d6c0*/  MOV R148, R144 ;  /* 0x0000009000947202 */ /* 0x000fe40000000f00 */
[----:B------:R-:W-:Y:S05]  /*d6d0*/  MOV R144, R135 ;  /* 0x0000008700907202 */ /* 0x000fea0000000f00 */
[----:B------:R1:W-:Y:S01]  /*d6e0*/  MUFU.EX2 R229, R106 ;  /* 0x0000006a00e57308 */ /* 0x0003e20000000800 */
[----:B--2---:R-:W-:Y:S01]  /*d6f0*/  F2FP.PACK_AB R116, R231, R232 ;  /* 0x000000e8e774723e */ /* 0x004fe200000000ff */
[--C-:B------:R-:W-:Y:S01]  /*d700*/  FFMA.FTZ R107, R144, c[0x0][0x2d0], -R176.reuse ;  /* 0x0000b400906b7a23 */ /* 0x100fe200000108b0 */
[----:B------:R-:W-:Y:S07]  /*d710*/  MOV R144, R140 ;  /* 0x0000008c00907202 */ /* 0x000fee0000000f00 */
[----:B------:R-:W-:Y:S10]  /*d720*/  MUFU.EX2 R195, R107 ;  /* 0x0000006b00c37308 */ /* 0x000ff40000000800 */
[----:B------:R-:W-:Y:S01]  /*d730*/  MUFU.EX2 R107, R108 ;  /* 0x0000006c006b7308 */ /* 0x000fe20000000800 */
[----:B-1----:R-:W-:Y:S01]  /*d740*/  FFMA.FTZ R106, R147, c[0x0][0x2d0], -R176 ;  /* 0x0000b400936a7a23 */ /* 0x002fe200000108b0 */
[----:B------:R-:W-:Y:S02]  /*d750*/  MOV R147, R145 ;  /* 0x0000009100937202 */ /* 0x000fe40000000f00 */
[----:B------:R-:W-:Y:S02]  /*d760*/  MOV R145, R132 ;  /* 0x0000008400917202 */ /* 0x000fe40000000f00 */
[----:B------:R-:W1:Y:S04]  /*d770*/  LDSM.16.MT88.4 R132, [R209+0x900] ;  /* 0x00090000d184783b */ /* 0x000e680000004200 */
[----:B------:R2:W3:Y:S02]  /*d780*/  MUFU.EX2 R230, R106 ;  /* 0x0000006a00e67308 */ /* 0x0004e40000000800 */
[--C-:B--2---:R-:W-:Y:S01]  /*d790*/  FFMA.FTZ R106, R146, c[0x0][0x2d0], -R2.reuse ;  /* 0x0000b400926a7a23 */ /* 0x104fe20000010802 */
[----:B------:R-:W-:Y:S02]  /*d7a0*/  MOV R146, R188 ;  /* 0x000000bc00927202 */ /* 0x000fe40000000f00 */
[----:B---3--:R-:W-:Y:S05]  /*d7b0*/  F2FP.PACK_AB R118, R230, R229 ;  /* 0x000000e5e676723e */ /* 0x008fea00000000ff */
[----:B------:R2:W-:Y:S01]  /*d7c0*/  MUFU.EX2 R189, R106 ;  /* 0x0000006a00bd7308 */ /* 0x0005e20000000800 */
[-C--:B-1----:R-:W-:Y:S03]  /*d7d0*/  HMMA.16816.F32 R4, R112, R132.reuse, R4 ;  /* 0x000000847004723c */ /* 0x082fe60000001804 */
[--C-:B--2---:R-:W-:Y:S06]  /*d7e0*/  FFMA.FTZ R106, R184, c[0x0][0x2d0], -R2.reuse ;  /* 0x0000b400b86a7a23 */ /* 0x104fec0000010802 */
[----:B------:R1:W2:Y:S03]  /*d7f0*/  MUFU.EX2 R188, R106 ;  /* 0x0000006a00bc7308 */ /* 0x0002a60000000800 */
[--C-:B-1----:R-:W-:Y:S01]  /*d800*/  FFMA.FTZ R106, R185, c[0x0][0x2d0], -R2.reuse ;  /* 0x0000b400b96a7a23 */ /* 0x102fe20000010802 */
[----:B--2---:R-:W-:Y:S06]  /*d810*/  F2FP.PACK_AB R117, R188, R189 ;  /* 0x000000bdbc75723e */ /* 0x004fec00000000ff */
[----:B------:R1:W-:Y:S02]  /*d820*/  MUFU.EX2 R187, R106 ;  /* 0x0000006a00bb7308 */ /* 0x0003e40000000800 */
[----:B-1----:R-:W-:Y:S08]  /*d830*/  FFMA.FTZ R106, R186, c[0x0][0x2d0], -R2 ;  /* 0x0000b400ba6a7a23 */ /* 0x002ff00000010802 */
[----:B------:R-:W1:Y:S02]  /*d840*/  MUFU.EX2 R186, R106 ;  /* 0x0000006a00ba7308 */ /* 0x000e640000000800 */
[----:B-1----:R-:W-:Y:S01]  /*d850*/  F2FP.PACK_AB R119, R186, R187 ;  /* 0x000000bbba77723e */ /* 0x002fe200000000ff */
[--C-:B------:R-:W-:Y:S07]  /*d860*/  FFMA.FTZ R106, R192, c[0x0][0x2d0], -R110.reuse ;  /* 0x0000b400c06a7a23 */ /* 0x100fee000001086e */
[----:B------:R1:W-:Y:S01]  /*d870*/  MUFU.EX2 R205, R106 ;  /* 0x0000006a00cd7308 */ /* 0x0003e20000000800 */
[C---:B------:R-:W-:Y:S08]  /*d880*/  HMMA.16816.F32 R8, R116.reuse, R132, R8 ;  /* 0x000000847408723c */ /* 0x040ff00000001808 */
[-C--:B------:R-:W-:Y:S08]  /*d890*/  HMMA.16816.F32 R12, R116, R134.reuse, R12 ;  /* 0x00000086740c723c */ /* 0x080ff0000000180c */
[C---:B------:R-:W-:Y:S04]  /*d8a0*/  HMMA.16816.F32 R16, R112.reuse, R134, R16 ;  /* 0x000000867010723c */ /* 0x040fe80000001810 */
[--C-:B-1----:R-:W-:Y:S04]  /*d8b0*/  FFMA.FTZ R106, R151, c[0x0][0x2d0], -R110.reuse ;  /* 0x0000b400976a7a23 */ /* 0x102fe8000001086e */
[-C--:B------:R-:W-:Y:S01]  /*d8c0*/  HMMA.16816.F32 R20, R112, R124.reuse, R20 ;  /* 0x0000007c7014723c */ /* 0x080fe20000001814 */
[----:B------:R-:W1:Y:S07]  /*d8d0*/  MUFU.EX2 R206, R106 ;  /* 0x0000006a00ce7308 */ /* 0x000e6e0000000800 */
[C---:B------:R-:W-:Y:S08]  /*d8e0*/  HMMA.16816.F32 R24, R116.reuse, R124, R24 ;  /* 0x0000007c7418723c */ /* 0x040ff00000001818 */
[-C--:B------:R-:W-:Y:S08]  /*d8f0*/  HMMA.16816.F32 R28, R116, R126.reuse, R28 ;  /* 0x0000007e741c723c */ /* 0x080ff0000000181c */
[C---:B------:R-:W-:Y:S01]  /*d900*/  HMMA.16816.F32 R32, R112.reuse, R126, R32 ;  /* 0x0000007e7020723c */ /* 0x040fe20000001820 */
[----:B------:R-:W2:Y:S03]  /*d910*/  LDSM.16.MT88.4 R124, [R209+0x2900] ;  /* 0x00290000d17c783b */ /* 0x000ea60000004200 */
[----:B-1----:R-:W-:Y:S01]  /*d920*/  F2FP.PACK_AB R108, R206, R205 ;  /* 0x000000cdce6c723e */ /* 0x002fe200000000ff */
[----:B------:R-:W-:Y:S03]  /*d930*/  FFMA.FTZ R106, R149, c[0x0][0x2d0], -R110 ;  /* 0x0000b400956a7a23 */ /* 0x000fe6000001086e */
[-C--:B------:R-:W-:Y:S01]  /*d940*/  HMMA.16816.F32 R36, R112, R120.reuse, R36 ;  /* 0x000000787024723c */ /* 0x080fe20000001824 */
[----:B------:R1:W3:Y:S07]  /*d950*/  MUFU.EX2 R202, R106 ;  /* 0x0000006a00ca7308 */ /* 0x0002ee0000000800 */
[C---:B------:R-:W-:Y:S08]  /*d960*/  HMMA.16816.F32 R40, R116.reuse, R120, R40 ;  /* 0x000000787428723c */ /* 0x040ff00000001828 */
[-C--:B------:R-:W-:Y:S08]  /*d970*/  HMMA.16816.F32 R44, R116, R122.reuse, R44 ;  /* 0x0000007a742c723c */ /* 0x080ff0000000182c */
[C---:B------:R-:W-:Y:S01]  /*d980*/  HMMA.16816.F32 R48, R112.reuse, R122, R48 ;  /* 0x0000007a7030723c */ /* 0x040fe20000001830 */
[----:B------:R-:W4:Y:S03]  /*d990*/  LDSM.16.MT88.4 R120, [R210+0x2900] ;  /* 0x00290000d278783b */ /* 0x000f260000004200 */
[--C-:B-1----:R-:W-:Y:S01]  /*d9a0*/  FFMA.FTZ R106, R148, c[0x0][0x2d0], -R111.reuse ;  /* 0x0000b400946a7a23 */ /* 0x102fe2000001086f */
[----:B------:R-:W-:Y:S02]  /*d9b0*/  MOV R148, R180 ;  /* 0x000000b400947202 */ /* 0x000fe40000000f00 */
[----:B---3--:R-:W-:Y:S01]  /*d9c0*/  F2FP.PACK_AB R110, R202, R203 ;  /* 0x000000cbca6e723e */ /* 0x008fe200000000ff */
        /* <DEDUP_REMOVED lines=8> */
[-C--:B--2---:R-:W-:Y:S01]  /*da50*/  HMMA.16816.F32 R68, R112, R124.reuse, R68 ;  /* 0x0000007c7044723c */ /* 0x084fe20000001844 */
[----:B------:R1:W-:Y:S07]  /*da60*/  MUFU.EX2 R201, R106 ;  /* 0x0000006a00c97308 */ /* 0x0003ee0000000800 */
[C---:B------:R-:W-:Y:S01]  /*da70*/  HMMA.16816.F32 R72, R116.reuse, R124, R72 ;  /* 0x0000007c7448723c */ /* 0x040fe20000001848 */
[----:B------:R-:W2:Y:S04]  /*da80*/  LDL.LU R125, [R1+0x14] ;  /* 0x00001400017d7983 */ /* 0x000ea80000300800 */
[----:B------:R-:W5:Y:S03]  /*da90*/  LDL.LU R124, [R1+0x18] ;  /* 0x00001800017c7983 */ /* 0x000f660000300800 */
[-C--:B------:R-:W-:Y:S08]  /*daa0*/  HMMA.16816.F32 R76, R116, R126.reuse, R76 ;  /* 0x0000007e744c723c */ /* 0x080ff0000000184c */
[C---:B------:R-:W-:Y:S04]  /*dab0*/  HMMA.16816.F32 R80, R112.reuse, R126, R80 ;  /* 0x0000007e7050723c */ /* 0x040fe80000001850 */
[--C-:B-1----:R-:W-:Y:S01]  /*dac0*/  FFMA.FTZ R106, R146, c[0x0][0x2d0], -R111.reuse ;  /* 0x0000b400926a7a23 */ /* 0x102fe2000001086f */
[----:B------:R-:W-:Y:S03]  /*dad0*/  MOV R146, R183 ;  /* 0x000000b700927202 */ /* 0x000fe60000000f00 */
[-C--:B----4-:R-:W-:Y:S01]  /*dae0*/  HMMA.16816.F32 R84, R112, R120.reuse, R84 ;  /* 0x000000787054723c */ /* 0x090fe20000001854 */
[----:B------:R1:W-:Y:S07]  /*daf0*/  MUFU.EX2 R199, R106 ;  /* 0x0000006a00c77308 */ /* 0x0003ee0000000800 */
[C---:B------:R-:W-:Y:S08]  /*db00*/  HMMA.16816.F32 R88, R116.reuse, R120, R88 ;  /* 0x000000787458723c */ /* 0x040ff00000001858 */
[-C--:B------:R-:W-:Y:S08]  /*db10*/  HMMA.16816.F32 R92, R116, R122.reuse, R92 ;  /* 0x0000007a745c723c */ /* 0x080ff0000000185c */
[----:B------:R-:W-:Y:S04]  /*db20*/  HMMA.16816.F32 R96, R112, R122, R96 ;  /* 0x0000007a7060723c */ /* 0x000fe80000001860 */
[----:B-1----:R-:W-:Y:S01]  /*db30*/  FFMA.FTZ R106, R145, c[0x0][0x2d0], -R111 ;  /* 0x0000b400916a7a23 */ /* 0x002fe2000001086f */
[----:B------:R-:W-:Y:S02]  /*db40*/  MOV R145, R182 ;  /* 0x000000b600917202 */ /* 0x000fe40000000f00 */
[----:B------:R-:W-:Y:S01]  /*db50*/  LDSM.16.MT88.4 R180, [R209+0x2d00] ;  /* 0x002d0000d1b4783b */ /* 0x000fe20000004200 */
[----:B------:R1:W4:Y:S04]  /*db60*/  MUFU.EX2 R198, R106 ;  /* 0x0000006a00c67308 */ /* 0x0003280000000800 */
[--C-:B-1----:R-:W-:Y:S01]  /*db70*/  FFMA.FTZ R106, R193, c[0x0][0x2d0], -R176.reuse ;  /* 0x0000b400c16a7a23 */ /* 0x102fe200000108b0 */
[----:B----4-:R-:W-:Y:S05]  /*db80*/  F2FP.PACK_AB R111, R198, R199 ;  /* 0x000000c7c66f723e */ /* 0x010fea00000000ff */
[----:B------:R1:W4:Y:S02]  /*db90*/  MUFU.EX2 R193, R106 ;  /* 0x0000006a00c17308 */ /* 0x0003240000000800 */
[--C-:B-1----:R-:W-:Y:S08]  /*dba0*/  FFMA.FTZ R106, R143, c[0x0][0x2d0], -R176.reuse ;  /* 0x0000b4008f6a7a23 */ /* 0x102ff000000108b0 */
[----:B------:R1:W-:Y:S02]  /*dbb0*/  MUFU.EX2 R192, R106 ;  /* 0x0000006a00c07308 */ /* 0x0003e40000000800 */
[----:B-1----:R-:W-:Y:S01]  /*dbc0*/  FFMA.FTZ R106, R190, c[0x0][0x2d0], -R176 ;  /* 0x0000b400be6a7a23 */ /* 0x002fe200000108b0 */
[----:B----4-:R-:W-:Y:S07]  /*dbd0*/  F2FP.PACK_AB R176, R195, R193 ;  /* 0x000000c1c3b0723e */ /* 0x010fee00000000ff */
[----:B------:R1:W-:Y:S02]  /*dbe0*/  MUFU.EX2 R190, R106 ;  /* 0x0000006a00be7308 */ /* 0x0003e40000000800 */
[--C-:B-1----:R-:W-:Y:S08]  /*dbf0*/  FFMA.FTZ R106, R142, c[0x0][0x2d0], -R2.reuse ;  /* 0x0000b4008e6a7a23 */ /* 0x102ff00000010802 */
[----:B------:R1:W-:Y:S02]  /*dc00*/  MUFU.EX2 R185, R106 ;  /* 0x0000006a00b97308 */ /* 0x0003e40000000800 */
[--C-:B-1----:R-:W-:Y:S02]  /*dc10*/  FFMA.FTZ R106, R141, c[0x0][0x2d0], -R2.reuse ;  /* 0x0000b4008d6a7a23 */ /* 0x102fe40000010802 */
[----:B------:R-:W-:Y:S01]  /*dc20*/  FFMA.FTZ R2, R109, c[0x0][0x2d0], -R2 ;  /* 0x0000b4006d027a23 */ /* 0x000fe20000010802 */
[----:B------:R-:W-:Y:S05]  /*dc30*/  F2FP.PACK_AB R109, R201, R200 ;  /* 0x000000c8c96d723e */ /* 0x000fea00000000ff */
[----:B------:R-:W1:Y:S01]  /*dc40*/  MUFU.EX2 R184, R106 ;  /* 0x0000006a00b87308 */ /* 0x000e620000000800 */
[----:B------:R-:W4:Y:S01]  /*dc50*/  LDSM.16.MT88.4 R140, [R210+0xd00] ;  /* 0x000d0000d28c783b */ /* 0x000f220000004200 */
[-C--:B---3--:R-:W-:Y:S07]  /*dc60*/  HMMA.16816.F32 R112, R108, R128.reuse, R4 ;  /* 0x000000806c70723c */ /* 0x088fee0000001804 */
[----:B------:R-:W3:Y:S01]  /*dc70*/  LDSM.16.MT88.4 R4, [R210+0x2d00] ;  /* 0x002d0000d204783b */ /* 0x000ee20000004200 */
[----:B------:R1:W1:Y:S04]  /*dc80*/  MUFU.EX2 R106, R2 ;  /* 0x00000002006a7308 */ /* 0x0002680000000800 */
[----:B-1----:R-:W-:Y:S02]  /*dc90*/  MOV R2, R177 ;  /* 0x000000b100027202 */ /* 0x002fe40000000f00 */
[----:B------:R-:W-:Y:S01]  /*dca0*/  F2FP.PACK_AB R177, R184, R185 ;  /* 0x000000b9b8b1723e */ /* 0x000fe200000000ff */
[----:B--2---:R-:W-:Y:S01]  /*dcb0*/  FFMA.FTZ R101, R101, R125, R179 ;  /* 0x0000007d65657223 */ /* 0x004fe200000100b3 */
[----:B------:R-:W-:Y:S01]  /*dcc0*/  F2FP.PACK_AB R179, R106, R107 ;  /* 0x0000006b6ab3723e */ /* 0x000fe200000000ff */
[----:B-----5:R-:W-:Y:S01]  /*dcd0*/  FFMA.FTZ R100, R100, R124, R178 ;  /* 0x0000007c64647223 */ /* 0x020fe200000100b2 */
[----:B------:R-:W-:Y:S07]  /*dce0*/  F2FP.PACK_AB R178, R190, R192 ;  /* 0x000000c0beb2723e */ /* 0x000fee00000000ff */
        /* <DEDUP_REMOVED lines=8> */
[----:B------:R-:W5:Y:S01]  /*dd70*/  LDL.LU R19, [R1+0x20] ;  /* 0x0000200001137983 */ /* 0x000f620000300800 */
[----:B------:R-:W-:Y:S01]  /*dd80*/  MOV R13, R139 ;  /* 0x0000008b000d7202 */ /* 0x000fe20000000f00 */
[----:B------:R-:W-:Y:S01]  /*dd90*/  FADD.FTZ R11, R11, R100 ;  /* 0x000000640b0b7221 */ /* 0x000fe20000010000 */
[-C--:B----4-:R-:W-:Y:S04]  /*dda0*/  HMMA.16816.F32 R128, R108, R140.reuse, R20 ;  /* 0x0000008c6c80723c */ /* 0x090fe80000001814 */
[----:B------:R-:W-:Y:S02]  /*ddb0*/  MOV R14, R138 ;  /* 0x0000008a000e7202 */ /* 0x000fe40000000f00 */
[----:B------:R-:W-:Y:S02]  /*ddc0*/  MOV R12, R144 ;  /* 0x00000090000c7202 */ /* 0x000fe40000000f00 */
[C---:B------:R-:W-:Y:S04]  /*ddd0*/  HMMA.16816.F32 R132, R176.reuse, R140, R24 ;  /* 0x0000008cb084723c */ /* 0x040fe80000001818 */
[----:B------:R-:W-:Y:S01]  /*dde0*/  MOV R17, R136 ;  /* 0x0000008800117202 */ /* 0x000fe20000000f00 */
[----:B------:R-:W-:Y:S01]  /*ddf0*/  FADD.FTZ R11, R14, R11 ;  /* 0x0000000b0e0b7221 */ /* 0x000fe20000010000 */
[----:B------:R-:W-:Y:S02]  /*de00*/  MOV R8, R148 ;  /* 0x0000009400087202 */ /* 0x000fe40000000f00 */
[-C--:B------:R-:W-:Y:S04]  /*de10*/  HMMA.16816.F32 R136, R176, R142.reuse, R28 ;  /* 0x0000008eb088723c */ /* 0x080fe8000000181c */
[----:B------:R-:W-:Y:S02]  /*de20*/  FADD.FTZ R11, R9, R11 ;  /* 0x0000000b090b7221 */ /* 0x000fe40000010000 */
[----:B------:R-:W-:Y:S02]  /*de30*/  FADD.FTZ R8, R8, R101 ;  /* 0x0000006508087221 */ /* 0x000fe40000010000 */
[C---:B------:R-:W-:Y:S04]  /*de40*/  HMMA.16816.F32 R140, R108.reuse, R142, R32 ;  /* 0x0000008e6c8c723c */ /* 0x040fe80000001820 */
[----:B------:R-:W-:Y:S04]  /*de50*/  FADD.FTZ R8, R13, R8 ;  /* 0x000000080d087221 */ /* 0x000fe80000010000 */
        /* <DEDUP_REMOVED lines=17> */
[----:B-----5:R-:W-:Y:S02]  /*df70*/  FFMA.FTZ R0, R0, R19, R207 ;  /* 0x0000001300007223 */ /* 0x020fe400000100cf */
        /* <DEDUP_REMOVED lines=64> */
.L_x_624:
[----:B-1-3--:R-:W2:Y:S04]  /*e380*/  LDL.LU R0, [R1+0x14] ;  /* 0x0000140001007983 */ /* 0x00aea80000300800 */
        /* <DEDUP_REMOVED lines=152> */
.L_x_615:
[----:B--2---:R-:W-:Y:S05]  /*ed10*/  @P0 BRA `(.L_x_626) ;  /* 0x0000176000000947 */ /* 0x004fea0003800000 */
[----:B------:R-:W2:Y:S01]  /*ed20*/  LDL R57, [R1+0x78] ;  /* 0x0000780001397983 */ /* 0x000ea20000100800 */
[----:B------:R-:W-:Y:S02]  /*ed30*/  F2FP.PACK_AB R45, R45, R112 ;  /* 0x000000702d2d723e */ /* 0x000fe400000000ff */
[----:B------:R-:W-:Y:S01]  /*ed40*/  F2FP.PACK_AB R44, R44, R114 ;  /* 0x000000722c2c723e */ /* 0x000fe200000000ff */
[----:B------:R-:W3:Y:S01]  /*ed50*/  S2R R55, SR_TID.X ;  /* 0x0000000000377919 */ /* 0x000ee20000002100 */
        /* <DEDUP_REMOVED lines=12> */
[----:B---3--:R-:W-:-:S02]  /*ee20*/  SHF.R.S32.HI R56, RZ, 0x1f, R55 ;  /* 0x0000001fff387819 */ /* 0x008fc40000011437 */
        /* <DEDUP_REMOVED lines=116> */
[----:B---3--:R-:W-:-:S03]  /*f570*/  IMAD.MOV.U32 R2, RZ, RZ, 0x4 ;  /* 0x00000004ff027424 */ /* 0x008fc600078e00ff */
[----:B------:R-:W-:Y:S04]  /*f580*/  STS [R4+0x5000], R11 ;  /* 0x0050000b04007388 */ /* 0x000fe80000000800 */
[----:B------:R3:W-:Y:S01]  /*f590*/  STS [R4+0x5200], R10 ;  /* 0x0052000a04007388 */ /* 0x0007e20000000800 */
[----:B------:R-:W-:Y:S02]  /*f5a0*/  IMAD.MOV.U32 R24, RZ, RZ, c[0x0][0x388] ;  /* 0x0000e200ff187624 */ /* 0x000fe400078e00ff */
[CC--:B--2---:R-:W-:Y:S01]  /*f5b0*/  IMAD.WIDE R6, R57.reuse, R2.reuse, c[0x0][0x500] ;  /* 0x0001400039067625 */ /* 0x0c4fe200078e0202 */
[----:B------:R-:W-:Y:S03]  /*f5c0*/  BAR.SYNC.DEFER_BLOCKING 0x1, 0x80 ;  /* 0x0042000000007b1d */ /* 0x000fe60000010000 */
[----:B----4-:R-:W-:-:S03]  /*f5d0*/  @P0 IMAD.WIDE R2, R57, R2, c[0x0][0x508] ;  /* 0x0001420039020625 */ /* 0x010fc600078e0202 */
[----:B------:R-:W2:Y:S04]  /*f5e0*/  @P1 LDG.E R0, [R6.64] ;  /* 0x0000000606001981 */ /* 0x000ea8000c1e1900 */
[----:B------:R4:W5:Y:S01]  /*f5f0*/  @P0 LDG.E R24, [R2.64] ;  /* 0x0000000602180981 */ /* 0x000962000c1e1900 */
[----:B---3--:R-:W-:Y:S02]  /*f600*/  CS2R R4, SRZ ;  /* 0x0000000000047805 */ /* 0x008fe4000001ff00 */
[--C-:B--2---:R-:W-:Y:S01]  /*f610*/  @P1 SHF.R.S32.HI R5, RZ, 0x1f, R0.reuse ;  /* 0x0000001fff051819 */ /* 0x104fe20000011400 */
[----:B------:R-:W-:Y:S01]  /*f620*/  @P1 IMAD.MOV.U32 R4, RZ, RZ, R0 ;  /* 0x000000ffff041224 */ /* 0x000fe200078e0000 */
[----:B------:R-:W-:Y:S05]  /*f630*/  @P0 BRA `(.L_x_627) ;  /* 0x0000004000000947 */ /* 0x000fea0003800000 */
[----:B----4-:R-:W-:Y:S05]  /*f640*/  @!P1 BRA `(.L_x_627) ;  /* 0x0000003000009947 */ /* 0x010fea0003800000 */
[----:B------:R-:W2:Y:S04]  /*f650*/  LDG.E R2, [R6.64] ;  /* 0x0000000606027981 */ /* 0x000ea8000c1e1900 */
[----:B------:R-:W2:Y:S02]  /*f660*/  LDG.E R0, [R6.64+0x4] ;  /* 0x0000040606007981 */ /* 0x000ea4000c1e1900 */
[----:B--2--5:R-:W-:-:S02]  /*f670*/  IADD3 R24, -R2, R0, RZ ;  /* 0x0000000002187210 */ /* 0x024fc40007ffe1ff */
.L_x_627:
[----:B----4-:R-:W-:Y:S01]  /*f680*/  LOP3.LUT R0, R48, 0xffffffe0, RZ, 0xc0, !PT ;  /* 0xffffffe030007812 */ /* 0x010fe200078ec0ff */
[----:B------:R-:W2:Y:S01]  /*f690*/  S2R R14, SR_CTAID.Y ;  /* 0x00000000000e7919 */ /* 0x000ea20000002600 */
[----:B------:R-:W-:Y:S01]  /*f6a0*/  SHF.R.S32.HI R7, RZ, 0x1f, R49 ;  /* 0x0000001fff077819 */ /* 0x000fe20000011431 */
[----:B------:R-:W-:Y:S01]  /*f6b0*/  IMAD.MOV.U32 R13, RZ, RZ, c[0x0][0x4e8] ;  /* 0x00013a00ff0d7624 */ /* 0x000fe200078e00ff */
[----:B------:R-:W-:Y:S01]  /*f6c0*/  LEA.HI R6, R29, R29, RZ, 0x1 ;  /* 0x0000001d1d067211 */ /* 0x000fe200078f08ff */
[----:B------:R-:W-:Y:S01]  /*f6d0*/  IMAD.IADD R0, R55, 0x1, -R0 ;  /* 0x0000000137007824 */ /* 0x000fe200078e0a00 */
[----:B------:R-:W-:Y:S01]  /*f6e0*/  LEA.HI R7, R7, R49, RZ, 0x2 ;  /* 0x0000003107077211 */ /* 0x000fe200078f10ff */
[----:B------:R-:W3:Y:S01]  /*f6f0*/  S2R R21, SR_CTAID.X ;  /* 0x0000000000157919 */ /* 0x000ee20000002500 */
        /* <DEDUP_REMOVED lines=19> */
[----:B------:R-:W-:Y:S01]  /*f830*/  ISETP.NE.AND P2, PT, R13, 0x1, PT ;  /* 0x000000010d00780c */ /* 0x000fe20003f45270 */
[----:B--2---:R-:W-:Y:S01]  /*f840*/  IMAD.WIDE.U32 R12, R14, c[0x0][0x490], R4 ;  /* 0x000124000e0c7a25 */ /* 0x004fe200078e0004 */
[----:B------:R-:W-:Y:S02]  /*f850*/  LOP3.LUT P0, RZ, R0, 0x3, RZ, 0xc0, !PT ;  /* 0x0000000300ff7812 */ /* 0x000fe4000780c0ff */
[----:B------:R-:W-:Y:S01]  /*f860*/  SHF.R.S32.HI R7, RZ, 0x1f, R14 ;  /* 0x0000001fff077819 */ /* 0x000fe2000001140e */
[----:B------:R-:W-:Y:S01]  /*f870*/  IMAD.IADD R0, R52, 0x1, -R6 ;  /* 0x0000000134007824 */ /* 0x000fe200078e0a06 */
[----:B------:R-:W-:Y:S02]  /*f880*/  IADD3 R6, R18, R8, RZ ;  /* 0x0000000812067210 */ /* 0x000fe40007ffe0ff */
[----:B------:R-:W-:Y:S01]  /*f890*/  SEL R10, R57, RZ, !P1 ;  /* 0x000000ff390a7207 */ /* 0x000fe20004800000 */
[----:B------:R-:W-:Y:S01]  /*f8a0*/  IMAD R20, R49, 0x8, R0 ;  /* 0x0000000831147824 */ /* 0x000fe200078e0200 */
[----:B------:R-:W-:Y:S01]  /*f8b0*/  LEA.HI R16, R56, R55, RZ, 0x3 ;  /* 0x0000003738107211 */ /* 0x000fe200078f18ff */
[----:B---3--:R-:W-:-:S02]  /*f8c0*/  IMAD R6, R21, 0x80, R6 ;  /* 0x0000008015067824 */ /* 0x008fc400078e0206 */
[----:B------:R-:W-:Y:S02]  /*f8d0*/  IMAD R4, R7, c[0x0][0x490], RZ ;  /* 0x0001240007047a24 */ /* 0x000fe400078e02ff */
[----:B------:R-:W-:Y:S01]  /*f8e0*/  @P2 IMAD.HI.U32 R0, R6, c[0x0][0x4ec], RZ ;  /* 0x00013b0006002a27 */ /* 0x000fe200078e00ff */
[----:B------:R-:W-:-:S03]  /*f8f0*/  MOV R8, R6 ;  /* 0x0000000600087202 */ /* 0x000fc60000000f00 */
[----:B------:R-:W-:Y:S01]  /*f900*/  IMAD R15, R7, c[0x0][0x3e8], RZ ;  /* 0x0000fa00070f7a24 */ /* 0x000fe200078e02ff */
[----:B------:R-:W-:Y:S01]  /*f910*/  @P2 SHF.R.U32.HI R8, RZ, c[0x0][0x4f0], R0 ;  /* 0x00013c00ff082a19 */ /* 0x000fe20000011600 */
[C---:B------:R-:W-:Y:S01]  /*f920*/  IMAD R7, R14.reuse, c[0x0][0x494], R4 ;  /* 0x000125000e077a24 */ /* 0x040fe200078e0204 */
[----:B------:R-:W-:Y:S01]  /*f930*/  SHF.R.S32.HI R0, RZ, 0x1f, R57 ;  /* 0x0000001fff007819 */ /* 0x000fe20000011439 */
[----:B------:R-:W-:-:S03]  /*f940*/  IMAD.WIDE.U32 R4, R14, c[0x0][0x3e8], R2 ;  /* 0x0000fa000e047a25 */ /* 0x000fc600078e0002 */
[----:B------:R-:W-:Y:S01]  /*f950*/  SEL R0, R0, RZ, !P1 ;  /* 0x000000ff00007207 */ /* 0x000fe20004800000 */
[----:B------:R-:W-:Y:S01]  /*f960*/  IMAD.IADD R3, R13, 0x1, R7 ;  /* 0x000000010d037824 */ /* 0x000fe200078e0207 */
[----:B------:R-:W-:Y:S01]  /*f970*/  IADD3 R7, -R8, RZ, RZ ;  /* 0x000000ff08077210 */ /* 0x000fe20007ffe1ff */
[----:B------:R-:W-:Y:S01]  /*f980*/  IMAD.MOV.U32 R2, RZ, RZ, R12 ;  /* 0x000000ffff027224 */ /* 0x000fe200078e000c */
[----:B------:R-:W-:Y:S01]  /*f990*/  SHF.L.U32 R12, R16, 0x3, RZ ;  /* 0x00000003100c7819 */ /* 0x000fe200000006ff */
[----:B------:R-:W-:Y:S02]  /*f9a0*/  IMAD R15, R14, c[0x0][0x3ec], R15 ;  /* 0x0000fb000e0f7a24 */ /* 0x000fe400078e020f */
[----:B------:R-:W-:Y:S02]  /*f9b0*/  IMAD R14, R29, 0x20, R52 ;  /* 0x000000201d0e7824 */ /* 0x000fe400078e0234 */
[----:B------:R-:W-:Y:S02]  /*f9c0*/  IMAD R11, R7, c[0x0][0x4e8], R6 ;  /* 0x00013a00070b7a24 */ /* 0x000fe400078e0206 */
[----:B------:R-:W-:-:S02]  /*f9d0*/  IMAD R9, R0, c[0x0][0x498], RZ ;  /* 0x0001260000097a24 */ /* 0x000fc400078e02ff */
        /* <DEDUP_REMOVED lines=15> */
[----:B------:R-:W-:-:S04]  /*fad0*/  IMAD.WIDE.U32 R4, R10, c[0x0][0x3f0], R2 ;  /* 0x0000fc000a047a25 */ /* 0x000fc800078e0002 */
[----:B------:R-:W-:Y:S01]  /*fae0*/  IMAD R13, R10, c[0x0][0x3f4], R0 ;  /* 0x0000fd000a0d7a24 */ /* 0x000fe200078e0200 */
[----:B------:R-:W-:Y:S01]  /*faf0*/  LOP3.LUT R0, R12, 0xc0, RZ, 0xc0, !PT ;  /* 0x000000c00c007812 */ /* 0x000fe200078ec0ff */
[----:B------:R-:W-:-:S03]  /*fb00*/  IMAD.WIDE.U32 R2, R11, c[0x0][0x488], R8 ;  /* 0x000122000b027a25 */ /* 0x000fc600078e0008 */
[----:B------:R-:W-:Y:S01]  /*fb10*/  SHF.R.U32.HI R10, RZ, 0x3, R0 ;  /* 0x00000003ff0a7819 */ /* 0x000fe20000011600 */
[----:B------:R-:W-:Y:S01]  /*fb20*/  IMAD R8, R11, c[0x0][0x48c], R7 ;  /* 0x000123000b087a24 */ /* 0x000fe200078e0207 */
[----:B------:R-:W-:Y:S01]  /*fb30*/  LOP3.LUT R9, R0, 0x18, R6, 0xf8, !PT ;  /* 0x0000001800097812 */ /* 0x000fe200078ef806 */
[--C-:B------:R-:W-:Y:S01]  /*fb40*/  IMAD.MOV R7, RZ, RZ, -R17.reuse ;  /* 0x000000ffff077224 */ /* 0x100fe200078e0a11 */
[C---:B------:R-:W-:Y:S01]  /*fb50*/  LEA R0, P1, R2.reuse, c[0x0][0x450], 0x2 ;  /* 0x0001140002007a11 */ /* 0x040fe200078210ff */
[----:B------:R-:W-:Y:S01]  /*fb60*/  IMAD.IADD R3, R3, 0x1, R8 ;  /* 0x0000000103037824 */ /* 0x000fe200078e0208 */
[----:B------:R-:W-:Y:S01]  /*fb70*/  SHF.R.S32.HI R8, RZ, 0x1f, R17 ;  /* 0x0000001fff087819 */ /* 0x000fe20000011411 */
[----:B------:R-:W-:Y:S01]  /*fb80*/  IMAD R16, R7, c[0x0][0x4e8], R14 ;  /* 0x00013a0007107a24 */ /* 0x000fe200078e020e */
[----:B------:R-:W-:Y:S01]  /*fb90*/  IADD3 R5, R5, R13, RZ ;  /* 0x0000000d05057210 */ /* 0x000fe20007ffe0ff */
[----:B------:R-:W-:Y:S01]  /*fba0*/  SHFL.IDX PT, R12, R0, RZ, 0x1c1f ;  /* 0x001c1fff000c7589 */ /* 0x000fe200000e0000 */
[----:B------:R-:W-:Y:S01]  /*fbb0*/  LEA.HI.X R2, R2, c[0x0][0x454], R3, 0x2, P1 ;  /* 0x0001150002027a11 */ /* 0x000fe200008f1403 */
[----:B------:R-:W-:Y:S01]  /*fbc0*/  IMAD R3, R8, c[0x0][0x3e0], RZ ;  /* 0x0000f80008037a24 */ /* 0x000fe200078e02ff */
[----:B------:R-:W-:Y:S01]  /*fbd0*/  LOP3.LUT R19, R9, R10, RZ, 0x3c, !PT ;  /* 0x0000000a09137212 */ /* 0x000fe200078e3cff */
[----:B------:R-:W-:Y:S01]  /*fbe0*/  SHFL.IDX PT, R14, R0, 0x2, 0x1c1f ;  /* 0x005c1f00000e7f89 */ /* 0x000fe200000e0000 */
[----:B------:R-:W-:-:S02]  /*fbf0*/  IMAD R7, R21, 0x80, R18 ;  /* 0x0000008015077824 */ /* 0x000fc400078e0212 */
[----:B------:R-:W-:Y:S01]  /*fc00*/  IMAD R18, R17, c[0x0][0x3e4], R3 ;  /* 0x0000f90011127a24 */ /* 0x000fe200078e0203 */
[----:B------:R-:W2:Y:S02]  /*fc10*/  SHFL.IDX PT, R13, R2, RZ, 0x1c1f ;  /* 0x001c1fff020d7589 */ /* 0x000ea400000e0000 */
[C---:B------:R-:W-:Y:S02]  /*fc20*/  ISETP.GE.OR P3, PT, R7.reuse, R24, P0 ;  /* 0x000000180700720c */ /* 0x040fe40000766670 */
[----:B------:R-:W-:Y:S04]  /*fc30*/  SHFL.IDX PT, R10, R0, 0x1, 0x1c1f ;  /* 0x003c1f00000a7f89 */ /* 0x000fe800000e0000 */
[----:B------:R-:W3:Y:S04]  /*fc40*/  SHFL.IDX PT, R11, R2, 0x1, 0x1c1f ;  /* 0x003c1f00020b7f89 */ /* 0x000ee800000e0000 */
[----:B------:R-:W4:Y:S04]  /*fc50*/  SHFL.IDX PT, R15, R2, 0x2, 0x1c1f ;  /* 0x005c1f00020f7f89 */ /* 0x000f2800000e0000 */
[----:B------:R1:W-:Y:S04]  /*fc60*/  SHFL.IDX PT, R8, R0, 0x3, 0x1c1f ;  /* 0x007c1f0000087f89 */ /* 0x0003e800000e0000 */
[----:B------:R3:W4:Y:S04]  /*fc70*/  SHFL.IDX PT, R9, R2, 0x3, 0x1c1f ;  /* 0x007c1f0002097f89 */ /* 0x00072800000e0000 */
[----:B--2---:R-:W-:Y:S01]  /*fc80*/  @!P3 ST.E [R12.64], R50 ;  /* 0x000000320c00b985 */ /* 0x004fe2000c101906 */
[----:B-1----:R-:W-:Y:S01]  /*fc90*/  IADD3 R0, R7, 0x8, RZ ;  /* 0x0000000807007810 */ /* 0x002fe20007ffe0ff */
[----:B---3--:R-:W-:Y:S01]  /*fca0*/  IMAD.WIDE.U32 R2, R17, c[0x0][0x3e0], R4 ;  /* 0x0000f80011027a25 */ /* 0x008fe200078e0004 */
[----:B------:R-:W-:-:S02]  /*fcb0*/  IADD3 R5, R7, 0x40, RZ ;  /* 0x0000004007057810 */ /* 0x000fc40007ffe0ff */
        /* <DEDUP_REMOVED lines=8> */
[C---:B------:R-:W-:Y:S02]  /*fd40*/  IMAD R4, R16.reuse, c[0x0][0x3dc], R0 ;  /* 0x0000f70010047a24 */ /* 0x040fe400078e0200 */
[----:B------:R-:W-:Y:S01]  /*fd50*/  IMAD.SHL.U32 R0, R5, 0x2, RZ ;  /* 0x0000000205007824 */ /* 0x000fe200078e00ff */
[----:B------:R1:W-:Y:S01]  /*fd60*/  @!P2 ST.E [R10.64], R51 ;  /* 0x000000330a00a985 */ /* 0x0003e2000c101906 */
[----:B------:R-:W-:-:S03]  /*fd70*/  IMAD.WIDE.U32 R2, R16, c[0x0][0x3d8], R2 ;  /* 0x0000f60010027a25 */ /* 0x000fc600078e0002 */
[----:B----4-:R2:W-:Y:S02]  /*fd80*/  @!P1 ST.E [R14.64], R53 ;  /* 0x000000350e009985 */ /* 0x0105e4000c101906 */
[----:B------:R-:W-:Y:S02]  /*fd90*/  IADD3 R3, R3, R4, RZ ;  /* 0x0000000403037210 */ /* 0x000fe40007ffe0ff */
[----:B------:R2:W-:Y:S01]  /*fda0*/  @!P0 ST.E [R8.64], R54 ;  /* 0x0000003608008985 */ /* 0x0005e2000c101906 */
[----:B------:R-:W-:-:S03]  /*fdb0*/  LEA R25, P0, R2, c[0x0][0x380], 0x1 ;  /* 0x0000e00002197a11 */ /* 0x000fc600078008ff */
[----:B------:R2:W3:Y:S04]  /*fdc0*/  LDS.128 R36, [R0+0x880] ;  /* 0x0008800000247984 */ /* 0x0004e80000000c00 */
[----:B------:R2:W4:Y:S04]  /*fdd0*/  LDS.128 R48, [R0+0x1080] ;  /* 0x0010800000307984 */ /* 0x0005280000000c00 */
        /* <DEDUP_REMOVED lines=19> */
[----:B--2---:R2:W4:Y:S01]  /*ff10*/  LDS.128 R12, [R0+0x4080] ;  /* 0x00408000000c7984 */ /* 0x0045220000000c00 */
[----:B------:R-:W-:-:S09]  /*ff20*/  ISETP.GE.AND P2, PT, R6, c[0x0][0x3c8], PT ;  /* 0x0000f20006007a0c */ /* 0x000fd20003f46270 */
[----:B------:R-:W-:-:S04]  /*ff30*/  @!P1 SHF.R.S32.HI R4, RZ, 0x1f, R5 ;  /* 0x0000001fff049819 */ /* 0x000fc80000011405 */
[----:B------:R-:W-:Y:S01]  /*ff40*/  @!P1 LEA.HI R4, R4, R5, RZ, 0x3 ;  /* 0x0000000504049211 */ /* 0x000fe200078f18ff */
[----:B-1----:R-:W-:-:S03]  /*ff50*/  @!P2 IMAD.WIDE R8, R6, 0x2, R2 ;  /* 0x000000020608a825 */ /* 0x002fc600078e0202 */
[----:B------:R-:W-:Y:S02]  /*ff60*/  @!P1 LOP3.LUT R4, R4, 0xfffffff8, RZ, 0xc0, !PT ;  /* 0xfffffff804049812 */ /* 0x000fe400078ec0ff */
[----:B--2---:R-:W-:-:S03]  /*ff70*/  @!P0 SHF.R.S32.HI R0, RZ, 0x1f, R7 ;  /* 0x0000001fff008819 */ /* 0x004fc60000011407 */
[----:B------:R-:W-:Y:S01]  /*ff80*/  @!P1 IMAD.WIDE R4, R4, 0x2, R2 ;  /* 0x0000000204049825 */ /* 0x000fe200078e0202 */
[----:B------:R-:W-:-:S04]  /*ff90*/  @!P0 LEA.HI R0, R0, R7, RZ, 0x3 ;  /* 0x0000000700008211 */ /* 0x000fc800078f18ff */
[----:B------:R-:W-:Y:S01]  /*ffa0*/  @!P0 LOP3.LUT R0, R0, 0xfffffff8, RZ, 0xc0, !PT ;  /* 0xfffffff800008812 */ /* 0x000fe200078ec0ff */
[----:B---3--:R1:W-:Y:S04]  /*ffb0*/  @!P2 ST.E.128 [R8.64], R20 ;  /* 0x000000140800a985 */ /* 0x0083e8000c101d06 */
[----:B------:R-:W-:Y:S01]  /*ffc0*/  @!P0 IMAD.WIDE R2, R0, 0x2, R2 ;  /* 0x0000000200028825 */ /* 0x000fe200078e0202 */
[----:B-----5:R1:W-:Y:S04]  /*ffd0*/  @!P1 ST.E.128 [R4.64], R16 ;  /* 0x0000001004009985 */ /* 0x0203e8000c101d06 */
[----:B----4-:R1:W-:Y:S02]  /*ffe0*/  @!P0 ST.E.128 [R2.64], R12 ;  /* 0x0000000c02008985 */ /* 0x0103e4000c101d06 */
.L_x_629:
[----:B---3--:R-:W-:Y:S05]  /*fff0*/  BSYNC B0 ;  /* 0x0000000000007941 */ /* 0x008fea0003800000 */
.L_x_628:
        /* <DEDUP_REMOVED lines=23> */
.L_x_631:
[----:B------:R-:W-:Y:S05]  /*10170*/  BSYNC B0 ;  /* 0x0000000000007941 */ /* 0x000fea0003800000 */
.L_x_630:
        /* <DEDUP_REMOVED lines=23> */
.L_x_633:
[----:B------:R-:W-:Y:S05]  /*102f0*/  BSYNC B0 ;  /* 0x0000000000007941 */ /* 0x000fea0003800000 */
.L_x_632:
        /* <DEDUP_REMOVED lines=24> */
.L_x_626:
        /* <DEDUP_REMOVED lines=15> */
[----:B---3--:R-:W-:Y:S05]  /*10570*/  @!P1 BRA `(.L_x_634) ;  /* 0x0000003000009947 */ /* 0x008fea0003800000 */
[----:B------:R2:W3:Y:S04]  /*10580*/  LDG.E R0, [R6.64] ;  /* 0x0000000606007981 */ /* 0x0004e8000c1e1900 */
[----:B--2---:R-:W3:Y:S02]  /*10590*/  LDG.E R6, [R6.64+0x4] ;  /* 0x0000040606067981 */ /* 0x004ee4000c1e1900 */
[----:B---3-5:R-:W-:-:S02]  /*105a0*/  IADD3 R13, -R0, R6, RZ ;  /* 0x00000006000d7210 */ /* 0x028fc40007ffe1ff */
.L_x_634:
[----:B---3--:R-:W2:Y:S01]  /*105b0*/  S2R R11, SR_TID.X ;  /* 0x00000000000b7919 */ /* 0x008ea20000002100 */
[----:B------:R-:W-:Y:S01]  /*105c0*/  SHF.R.S32.HI R0, RZ, 0x1f, R8 ;  /* 0x0000001fff007819 */ /* 0x000fe20000011408 */
[----:B------:R-:W-:Y:S01]  /*105d0*/  BSSY B0, `(.L_x_635) ;  /* 0x0000028000007945 */ /* 0x000fe20003800000 */
[----:B------:R-:W-:-:S02]  /*105e0*/  SEL R10, R8, RZ, !P1 ;  /* 0x000000ff080a7207 */ /* 0x000fc40004800000 */
[----:B------:R-:W-:Y:S02]  /*105f0*/  SEL R12, R0, RZ, !P1 ;  /* 0x000000ff000c7207 */ /* 0x000fe40004800000 */
[----:B--2---:R-:W-:-:S13]  /*10600*/  ISETP.GT.AND P0, PT, R11, 0x7f, PT ;  /* 0x0000007f0b00780c */ /* 0x004fda0003f04270 */
[----:B------:R-:W-:Y:S05]  /*10610*/  @P0 BRA `(.L_x_636) ;  /* 0x0000023000000947 */ /* 0x000fea0003800000 */
[----:B------:R-:W2:Y:S01]  /*10620*/  S2R R9, SR_CTAID.X ;  /* 0x0000000000097919 */ /* 0x000ea20000002500 */
[----:B-----5:R-:W-:Y:S01]  /*10630*/  IMAD R0, R13, c[0x0][0x4e8], RZ ;  /* 0x00013a000d007a24 */ /* 0x020fe200078e02ff */
[----:B--2---:R-:W-:-:S04]  /*10640*/  LEA R9, R9, R11, 0x7 ;  /* 0x0000000b09097211 */ /* 0x004fc800078e38ff */
[----:B------:R-:W-:-:S13]  /*10650*/  ISETP.GE.AND P0, PT, R9, R0, PT ;  /* 0x000000000900720c */ /* 0x000fda0003f06270 */
[----:B------:R-:W-:Y:S05]  /*10660*/  @P0 BRA `(.L_x_636) ;  /* 0x000001e000000947 */ /* 0x000fea0003800000 */
[----:B------:R-:W2:Y:S01]  /*10670*/  S2R R8, SR_CTAID.Y ;  /* 0x0000000000087919 */ /* 0x000ea20000002600 */
[----:B------:R-:W-:Y:S01]  /*10680*/  MOV R0, c[0x0][0x4e8] ;  /* 0x00013a0000007a02 */ /* 0x000fe20000000f00 */
[----:B------:R-:W-:Y:S01]  /*10690*/  IMAD.MOV.U32 R3, RZ, RZ, R5 ;  /* 0x000000ffff037224 */ /* 0x000fe200078e0005 */
[----:B------:R-:W-:Y:S02]  /*106a0*/  MOV R2, R4 ;  /* 0x0000000400027202 */ /* 0x000fe40000000f00 */
[----:B------:R-:W-:-:S13]  /*106b0*/  ISETP.NE.AND P0, PT, R0, 0x1, PT ;  /* 0x000000010000780c */ /* 0x000fda0003f05270 */
[----:B------:R-:W-:Y:S01]  /*106c0*/  @P0 IMAD.HI.U32 R7, R9, c[0x0][0x4ec], RZ ;  /* 0x00013b0009070a27 */ /* 0x000fe200078e00ff */
[----:B--2---:R-:W-:-:S03]  /*106d0*/  SHF.R.S32.HI R0, RZ, 0x1f, R8 ;  /* 0x0000001fff007819 */ /* 0x004fc60000011408 */
        /* <DEDUP_REMOVED lines=23> */
.L_x_636:
[----:B------:R-:W-:Y:S05]  /*10850*/  BSYNC B0 ;  /* 0x0000000000007941 */ /* 0x000fea0003800000 */
.L_x_635:
[----:B--2---:R-:W2:Y:S01]  /*10860*/  S2R R6, SR_CTAID.Y ;  /* 0x0000000000067919 */ /* 0x004ea20000002600 */
[----:B------:R-:W-:Y:S01]  /*10870*/  IMAD R0, R5, c[0x0][0x3a0], RZ ;  /* 0x0000e80005007a24 */ /* 0x000fe200078e02ff */
[----:B------:R-:W-:Y:S01]  /*10880*/  SHF.R.S32.HI R5, RZ, 0x1f, R11 ;  /* 0x0000001fff057819 */ /* 0x000fe2000001140b */
[C---:B------:R-:W-:Y:S01]  /*10890*/  IMAD.WIDE.U32 R2, R4.reuse, c[0x0][0x3a0], RZ ;  /* 0x0000e80004027a25 */ /* 0x040fe200078e00ff */
[----:B------:R-:W3:Y:S01]  /*108a0*/  S2R R9, SR_CTAID.X ;  /* 0x0000000000097919 */ /* 0x000ee20000002500 */
        /* <DEDUP_REMOVED lines=11> */
[----:B--2---:R-:W-:Y:S01]  /*10960*/  SHF.R.S32.HI R7, RZ, 0x1f, R6 ;  /* 0x0000001fff077819 */ /* 0x004fe20000011406 */
[----:B------:R-:W-:Y:S01]  /*10970*/  IMAD.WIDE.U32 R2, R6, c[0x0][0x3e8], R2 ;  /* 0x0000fa0006027a25 */ /* 0x000fe200078e0002 */
[----:B---3--:R-:W-:-:S03]  /*10980*/  LEA R11, R9, R11, 0x7 ;  /* 0x0000000b090b7211 */ /* 0x008fc600078e38ff */
        /* <DEDUP_REMOVED lines=26> */
[----:B------:R2:W3:Y:S01]  /*10b30*/  SHFL.IDX PT, R2, R14, RZ, 0x1c1f ;  /* 0x001c1fff0e027589 */ /* 0x0004e200000e0000 */
[----:B------:R-:W-:-:S03]  /*10b40*/  SHF.L.U32 R0, R8, 0x3, RZ ;  /* 0x0000000308007819 */ /* 0x000fc600000006ff */
[----:B------:R2:W4:Y:S01]  /*10b50*/  SHFL.IDX PT, R3, R12, RZ, 0x1c1f ;  /* 0x001c1fff0c037589 */ /* 0x00052200000e0000 */
        /* <DEDUP_REMOVED lines=18> */
.L_x_638:
[----:B------:R-:W-:Y:S05]  /*10c80*/  BSYNC B0 ;  /* 0x0000000000007941 */ /* 0x000fea0003800000 */
.L_x_637:
[----:B---3--:R-:W-:Y:S01]  /*10c90*/  IADD3 R4, R11, 0x20, RZ ;  /* 0x000000200b047810 */ /* 0x008fe20007ffe0ff */
[----:B----4-:R3:W4:Y:S01]  /*10ca0*/  SHFL.IDX PT, R3, R12, 0x1, 0x1c1f ;  /* 0x003c1f000c037f89 */ /* 0x01072200000e0000 */
[----:B------:R-:W-:Y:S02]  /*10cb0*/  BSSY B0, `(.L_x_639) ;  /* 0x0000013000007945 */ /* 0x000fe40003800000 */
[----:B------:R-:W-:Y:S01]  /*10cc0*/  ISETP.GE.AND P0, PT, R4, R13, PT ;  /* 0x0000000d0400720c */ /* 0x000fe20003f06270 */
[----:B------:R3:W1:-:S12]  /*10cd0*/  SHFL.IDX PT, R2, R14, 0x1, 0x1c1f ;  /* 0x003c1f000e027f89 */ /* 0x00065800000e0000 */
        /* <DEDUP_REMOVED lines=16> */
.L_x_640:
[----:B------:R-:W-:Y:S05]  /*10de0*/  BSYNC B0 ;  /* 0x0000000000007941 */ /* 0x000fea0003800000 */
.L_x_639:
[----:B-1----:R-:W-:Y:S01]  /*10df0*/  IADD3 R4, R11, 0x40, RZ ;  /* 0x000000400b047810 */ /* 0x002fe20007ffe0ff */
[----:B----4-:R1:W4:Y:S01]  /*10e00*/  SHFL.IDX PT, R3, R12, 0x2, 0x1c1f ;  /* 0x005c1f000c037f89 */ /* 0x01032200000e0000 */
[----:B------:R-:W-:Y:S02]  /*10e10*/  BSSY B0, `(.L_x_641) ;  /* 0x0000013000007945 */ /* 0x000fe40003800000 */
[----:B------:R-:W-:Y:S01]  /*10e20*/  ISETP.GE.AND P0, PT, R4, R13, PT ;  /* 0x0000000d0400720c */ /* 0x000fe20003f06270 */
[----:B------:R1:W2:-:S12]  /*10e30*/  SHFL.IDX PT, R2, R14, 0x2, 0x1c1f ;  /* 0x005c1f000e027f89 */ /* 0x00029800000e0000 */
[----:B------:R-:W-:Y:S05]  /*10e40*/  @P0 BRA `(.L_x_642) ;  /* 0x000000f000000947 */ /* 0x000fea0003800000 */
[----:B------:R-:W-:Y:S02]  /*10e50*/  ISETP.GE.AND P1, PT, R9, c[0x0][0x3c8], PT ;  /* 0x0000f20009007a0c */ /* 0x000fe40003f26270 */
[----:B------:R-:W-:Y:S02]  /*10e60*/  ISETP.GE.AND P0, PT, R10, c[0x0][0x3c8], PT ;  /* 0x0000f2000a007a0c */ /* 0x000fe40003f06270 */
[----:B------:R-:W-:-:S09]  /*10e70*/  ISETP.GE.AND P2, PT, R0, c[0x0][0x3c8], PT ;  /* 0x0000f20000007a0c */ /* 0x000fd20003f46270 */
[----:B------:R-:W-:Y:S02]  /*10e80*/  @!P1 SHF.R.S32.HI R5, RZ, 0x1f, R9 ;  /* 0x0000001fff059819 */ /* 0x000fe40000011409 */
[----:B------:R-:W-:Y:S02]  /*10e90*/  @!P0 SHF.R.S32.HI R4, RZ, 0x1f, R10 ;  /* 0x0000001fff048819 */ /* 0x000fe4000001140a */
[----:B------:R-:W-:Y:S01]  /*10ea0*/  @!P1 LEA.HI R5, R5, R9, RZ, 0x3 ;  /* 0x0000000905059211 */ /* 0x000fe200078f18ff */
[--C-:B--2-4-:R-:W-:Y:S01]  /*10eb0*/  @!P2 IMAD.WIDE R6, R0, 0x2, R2.reuse ;  /* 0x000000020006a825 */ /* 0x114fe200078e0202 */
        /* <DEDUP_REMOVED lines=8> */
.L_x_642:
[----:B------:R-:W-:Y:S05]  /*10f40*/  BSYNC B0 ;  /* 0x0000000000007941 */ /* 0x000fea0003800000 */
.L_x_641:
[----:B--2---:R-:W-:Y:S01]  /*10f50*/  IADD3 R4, R11, 0x60, RZ ;  /* 0x000000600b047810 */ /* 0x004fe20007ffe0ff */
[----:B----4-:R2:W4:Y:S03]  /*10f60*/  SHFL.IDX PT, R3, R12, 0x3, 0x1c1f ;  /* 0x007c1f000c037f89 */ /* 0x01052600000e0000 */
        /* <DEDUP_REMOVED lines=20> */
.L_x_643:
        /* <DEDUP_REMOVED lines=13> */
.L_x_1517:


//--------------------- .text._ZN7cutlass13device_kernelIN5flash19enable_sm80_to_sm89INS1_16FlashAttnFwdSm80INS1_25CollectiveMainloopFwdSm80ILi4ELi1ELb0EN4cute5tupleIJNS5_1CILi128EEENS7_ILi64EEENS7_ILi96EEEEEELi96ENS_6half_tEfNS_4arch4Sm80ELb1ELb0ELb1ELb1ELb0ELb1ELb1ELb0EEENS1_21CollectiveEpilogueFwdINS6_IJS8_SA_S9_EEENS6_IJNS7_ILi1EEESI_SI_EEESC_SE_Li128ELb1ELb1ELb0ELb0EEENS1_19SingleTileSchedulerILb1ELb0ELb1ELi128EEEEEEEEEvNT_6ParamsE --------------------------
	.section	.text._ZN7cutlass13device_kernelIN5flash19enable_sm80_to_sm89INS1_16FlashAttnFwdSm80INS1_25CollectiveMainloopFwdSm80ILi4ELi1ELb0EN4cute5tupleIJNS5_1CILi128EEENS7_ILi64EEENS7_ILi96EEEEEELi96ENS_6half_tEfNS_4arch4Sm80ELb1ELb0ELb1ELb1ELb0ELb1ELb1ELb0EEENS1_21CollectiveEpilogueFwdINS6_IJS8_SA_S9_EEENS6_IJNS7_ILi1EEESI_SI_EEESC_SE_Li128ELb1ELb1ELb0ELb0EEENS1_19SingleTileSchedulerILb1ELb0ELb1ELi128EEEEEEEEEvNT_6ParamsE,"ax",@progbits
	.sectioninfo	@"SHI_REGISTERS=255"
	.align	128
.text._ZN7cutlass13device_kernelIN5flash19enable_sm80_to_sm89INS1_16FlashAttnFwdSm80INS1_25CollectiveMainloopFwdSm80ILi4ELi1ELb0EN4cute5tupleIJNS5_1CILi128EEENS7_ILi64EEENS7_ILi96EEEEEELi96ENS_6half_tEfNS_4arch4Sm80ELb1ELb0ELb1ELb1ELb0ELb1ELb1ELb0EEENS1_21CollectiveEpilogueFwdINS6_IJS8_SA_S9_EEENS6_IJNS7_ILi1EEESI_SI_EEESC_SE_Li128ELb1ELb1ELb0ELb0EEENS1_19SingleTileSchedulerILb1ELb0ELb1ELi128EEEEEEEEEvNT_6ParamsE:
        .type           _ZN7cutlass13device_kernelIN5flash19enable_sm80_to_sm89INS1_16FlashAttnFwdSm80INS1_25CollectiveMainloopFwdSm80ILi4ELi1ELb0EN4cute5tupleIJNS5_1CILi128EEENS7_ILi64EEENS7_ILi96EEEEEELi96ENS_6half_tEfNS_4arch4Sm80ELb1ELb0ELb1ELb1ELb0ELb1ELb1ELb0EEENS1_21CollectiveEpilogueFwdINS6_IJS8_SA_S9_EEENS6_IJNS7_ILi1EEESI_SI_EEESC_SE_Li128ELb1ELb1ELb0ELb0EEENS1_19SingleTileSchedulerILb1ELb0ELb1ELi128EEEEEEEEEvNT_6ParamsE,@function
        .size           _ZN7cutlass13device_kernelIN5flash19enable_sm80_to_sm89INS1_16FlashAttnFwdSm80INS1_25CollectiveMainloopFwdSm80ILi4ELi1ELb0EN4cute5tupleIJNS5_1CILi128EEENS7_ILi64EEENS7_ILi96EEEEEELi96ENS_6half_tEfNS_4arch4Sm80ELb1ELb0ELb1ELb1ELb0ELb1ELb1ELb0EEENS1_21CollectiveEpilogueFwdINS6_IJS8_SA_S9_EEENS6_IJNS7_ILi1EEESI_SI_EEESC_SE_Li128ELb1ELb1ELb0ELb0EEENS1_19SingleTileSchedulerILb1ELb0ELb1ELi128EEEEEEEEEvNT_6ParamsE,(.L_x_1518 - _ZN7cutlass13device_kernelIN5flash19enable_sm80_to_sm89INS1_16FlashAttnFwdSm80INS1_25CollectiveMainloopFwdSm80ILi4ELi1ELb0EN4cute5tupleIJNS5_1CILi128EEENS7_ILi64EEENS7_ILi96EEEEEELi96ENS_6half_tEfNS_4arch4Sm80ELb1ELb0ELb1ELb1ELb0ELb1ELb1ELb0EEENS1_21CollectiveEpilogueFwdINS6_IJS8_SA_S9_EEENS6_IJNS7_ILi1EEESI_SI_EEESC_SE_Li128ELb1ELb1ELb0ELb0EEENS1_19SingleTileSchedulerILb1ELb0ELb1ELi128EEEEEEEEEvNT_6ParamsE)
        .other          _ZN7cutlass13device_kernelIN5flash19enable_sm80_to_sm89INS1_16FlashAttnFwdSm80INS1_25CollectiveMainloopFwdSm80ILi4ELi1ELb0EN4cute5tupleIJNS5_1CILi128EEENS7_ILi64EEENS7_ILi96EEEEEELi96ENS_6half_tEfNS_4arch4Sm80ELb1ELb0ELb1ELb1ELb0ELb1ELb1ELb0EEENS1_21CollectiveEpilogueFwdINS6_IJS8_SA_S9_EEENS6_IJNS7_ILi1EEESI_SI_EEESC_SE_Li128ELb1ELb1ELb0ELb0EEENS1_19SingleTileSchedulerILb1ELb0ELb1ELi128EEEEEEEEEvNT_6ParamsE,@"STO_CUDA_ENTRY STV_DEFAULT"
_ZN7cutlass13device_kernelIN5flash19enable_sm80_to_sm89INS1_16FlashAttnFwdSm80INS1_25CollectiveMainloopFwdSm80ILi4ELi1ELb0EN4cute5tupleIJNS5_1CILi128EEENS7_ILi64EEENS7_ILi96EEEEEELi96ENS_6half_tEfNS_4arch4Sm80ELb1ELb0ELb1ELb1ELb0ELb1ELb1ELb0EEENS1_21CollectiveEpilogueFwdINS6_IJS8_SA_S9_EEENS6_IJNS7_ILi1EEESI_SI_EEESC_SE_Li128ELb1ELb1ELb0ELb0EEENS1_19SingleTileSchedulerILb1ELb0ELb1ELi128EEEEEEEEEvNT_6ParamsE:
        /* <DEDUP_REMOVED lines=17> */
.L_x_645:
        /* <DEDUP_REMOVED lines=8> */
.L_x_647:
[----:B------:R-:W-:-:S04]  /*0190*/  MOV R0, c[0x0][0x54c] ;  /* 0x0001530000007a02 */ /* 0x000fc80000000f00 */
.L_x_646:
[----:B------:R-:W-:Y:S01]  /*01a0*/  USHF.L.U32 UR4, UR4, 0x7, URZ ;  /* 0x0000000704047899 */ /* 0x000fe2000800063f */
[----:B-----5:R-:W-:-:S05]  /*01b0*/  IMAD R0, R0, c[0x0][0x548], RZ ;  /* 0x0001520000007a24 */ /* 0x020fca00078e02ff */
[----:B------:R-:W-:-:S04]  /*01c0*/  MOV R12, UR4 ;  /* 0x00000004000c7c02 */ /* 0x000fc80008000f00 */
[----:B------:R-:W-:-:S04]  /*01d0*/  ISETP.GE.AND P0, PT, R12, R0, PT ;  /* 0x000000000c00720c */ /* 0x000fc80003f06270 */
[----:B------:R-:W-:-:S05]  /*01e0*/  SEL R0, R5, 0xffffffff, !P0 ;  /* 0xffffffff05007807 */ /* 0x000fca0004000000 */
[----:B------:R2:W-:Y:S01]  /*01f0*/  STL [R1+0x84], R0 ;  /* 0x0000840001007387 */ /* 0x0005e20000100800 */
[----:B------:R-:W-:Y:S05]  /*0200*/  BRA `(.L_x_648) ;  /* 0x0000014000007947 */ /* 0x000fea0003800000 */
.L_x_644:
[----:B------:R-:W-:-:S04]  /*0210*/  ISETP.NE.U32.AND P0, PT, RZ, c[0x0][0x568], PT ;  /* 0x00015a00ff007a0c */ /* 0x000fc80003f05070 */
[----:B------:R-:W-:-:S13]  /*0220*/  ISETP.NE.AND.EX P0, PT, RZ, c[0x0][0x56c], PT, P0 ;  /* 0x00015b00ff007a0c */ /* 0x000fda0003f05300 */
[----:B------:R-:W-:Y:S05]  /*0230*/  @!P0 BRA `(.L_x_649) ;  /* 0x0000002000008947 */ /* 0x000fea0003800000 */
[----:B------:R1:W5:Y:S01]  /*0240*/  LDG.E R0, [R2.64] ;  /* 0x0000000602007981 */ /* 0x000362000c1e1900 */
[----:B------:R-:W-:Y:S05]  /*0250*/  BRA `(.L_x_650) ;  /* 0x0000009000007947 */ /* 0x000fea0003800000 */
.L_x_649:
        /* <DEDUP_REMOVED lines=8> */
.L_x_651:
[----:B------:R-:W-:-:S04]  /*02e0*/  MOV R0, c[0x0][0x54c] ;  /* 0x0001530000007a02 */ /* 0x000fc80000000f00 */
.L_x_650:
[----:B------:R-:W-:Y:S01]  /*02f0*/  USHF.L.U32 UR4, UR4, 0x7, URZ ;  /* 0x0000000704047899 */ /* 0x000fe2000800063f */
[----:B-----5:R-:W-:-:S05]  /*0300*/  IMAD R0, R0, c[0x0][0x548], RZ ;  /* 0x0001520000007a24 */ /* 0x020fca00078e02ff */
[----:B------:R-:W-:-:S04]  /*0310*/  MOV R12, UR4 ;  /* 0x00000004000c7c02 */ /* 0x000fc80008000f00 */
[----:B------:R-:W-:-:S04]  /*0320*/  ISETP.GE.AND P0, PT, R12, R0, PT ;  /* 0x000000000c00720c */ /* 0x000fc80003f06270 */
[----:B------:R-:W-:-:S05]  /*0330*/  SEL R0, R5, 0xffffffff, !P0 ;  /* 0xffffffff05007807 */ /* 0x000fca0004000000 */
[----:B------:R2:W-:Y:S04]  /*0340*/  STL [R1+0x84], R0 ;  /* 0x0000840001007387 */ /* 0x0005e80000100800 */
.L_x_648:
[----:B------:R-:W3:Y:S02]  /*0350*/  LDL R25, [R1+0x84] ;  /* 0x0000840001197983 */ /* 0x000ee40000100800 */
[----:B---3--:R-:W-:-:S13]  /*0360*/  ISETP.GE.AND P0, PT, R25, RZ, PT ;  /* 0x000000ff1900720c */ /* 0x008fda0003f06270 */
[----:B------:R-:W-:Y:S05]  /*0370*/  @!P0 EXIT ;  /* 0x000000000000894d */ /* 0x000fea0003800000 */
[----:B------:R-:W-:Y:S01]  /*0380*/  ISETP.NE.U32.AND P0, PT, RZ, c[0x0][0x370], PT ;  /* 0x0000dc00ff007a0c */ /* 0x000fe20003f05070 */
[----:B--2---:R-:W-:Y:S01]  /*0390*/  IMAD.MOV.U32 R0, RZ, RZ, c[0x0][0x168] ;  /* 0x00005a00ff007624 */ /* 0x004fe200078e00ff */
[----:B------:R-:W-:Y:S01]  /*03a0*/  ISETP.NE.U32.AND P1, PT, RZ, c[0x0][0x360], PT ;  /* 0x0000d800ff007a0c */ /* 0x000fe20003f25070 */
[----:B------:R-:W-:Y:S01]  /*03b0*/  IMAD.MOV.U32 R146, RZ, RZ, RZ ;  /* 0x000000ffff927224 */ /* 0x000fe200078e00ff */
[----:B------:R-:W-:Y:S01]  /*03c0*/  ISETP.NE.AND.EX P2, PT, RZ, c[0x0][0x374], PT, P0 ;  /* 0x0000dd00ff007a0c */ /* 0x000fe20003f45300 */
[----:B------:R-:W-:Y:S01]  /*03d0*/  CS2R R148, SRZ ;  /* 0x0000000000947805 */ /* 0x000fe2000001ff00 */
        /* <DEDUP_REMOVED lines=11> */
[CC--:B------:R-:W-:Y:S01]  /*0490*/  @P0 IMAD.WIDE R8, R25.reuse, R19.reuse, c[0x0][0x360] ;  /* 0x0000d80019080625 */ /* 0x0c0fe200078e0213 */
[----:B------:R2:W5:Y:S03]  /*04a0*/  @P2 LDG.E R146, [R10.64] ;  /* 0x000000060a922981 */ /* 0x000566000c1e1900 */
[----:B-1----:R-:W-:Y:S01]  /*04b0*/  IMAD.WIDE R2, R25, R19, c[0x0][0x358] ;  /* 0x0000d60019027625 */ /* 0x002fe200078e0213 */
[----:B------:R-:W3:Y:S04]  /*04c0*/  @P0 LDG.E R0, [R8.64] ;  /* 0x0000000608000981 */ /* 0x000ee8000c1e1900 */
[----:B------:R2:W5:Y:S04]  /*04d0*/  @P1 LDG.E R149, [R6.64] ;  /* 0x0000000606951981 */ /* 0x000568000c1e1900 */
[----:B------:R2:W5:Y:S04]  /*04e0*/  @P6 LDG.E R148, [R4.64] ;  /* 0x0000000604946981 */ /* 0x000568000c1e1900 */
[----:B------:R2:W5:Y:S04]  /*04f0*/  @P3 LDG.E R13, [R2.64] ;  /* 0x00000006020d3981 */ /* 0x000568000c1e1900 */
[----:B------:R-:W1:Y:S01]  /*0500*/  S2R R23, SR_CTAID.Y ;  /* 0x0000000000177919 */ /* 0x000e620000002600 */
[----:B------:R-:W-:-:S02]  /*0510*/  IMAD.MOV.U32 R14, RZ, RZ, c[0x0][0x1d0] ;  /* 0x00007400ff0e7624 */ /* 0x000fc400078e00ff */
[----:B------:R-:W-:Y:S01]  /*0520*/  IMAD.MOV.U32 R96, RZ, RZ, c[0x0][0x228] ;  /* 0x00008a00ff607624 */ /* 0x000fe200078e00ff */
[----:B-1----:R-:W-:Y:S01]  /*0530*/  SHF.R.S32.HI R169, RZ, 0x1f, R23 ;  /* 0x0000001fffa97819 */ /* 0x002fe20000011417 */
[----:B---3--:R2:W-:Y:S01]  /*0540*/  STL [R1+0x80], R0 ;  /* 0x0000800001007387 */ /* 0x0085e20000100800 */
[----:B------:R-:W-:Y:S01]  /*0550*/  IMAD.MOV.U32 R8, RZ, RZ, R0 ;  /* 0x000000ffff087224 */ /* 0x000fe200078e0000 */
[----:B------:R-:W-:Y:S05]  /*0560*/  @P0 BRA `(.L_x_652) ;  /* 0x0000005000000947 */ /* 0x000fea0003800000 */
[----:B------:R-:W-:Y:S05]  /*0570*/  @!P1 BRA `(.L_x_652) ;  /* 0x0000004000009947 */ /* 0x000fea0003800000 */
[----:B--2---:R1:W2:Y:S04]  /*0580*/  LDG.E R0, [R6.64] ;  /* 0x0000000606007981 */ /* 0x0042a8000c1e1900 */
[----:B-1----:R-:W2:Y:S02]  /*0590*/  LDG.E R6, [R6.64+0x4] ;  /* 0x0000040606067981 */ /* 0x002ea4000c1e1900 */
[----:B--2---:R-:W-:-:S05]  /*05a0*/  IADD3 R8, -R0, R6, RZ ;  /* 0x0000000600087210 */ /* 0x004fca0007ffe1ff */
[----:B------:R1:W-:Y:S02]  /*05b0*/  STL [R1+0x80], R8 ;  /* 0x0000800801007387 */ /* 0x0003e40000100800 */
.L_x_652:
[----:B------:R-:W-:-:S04]  /*05c0*/  ISETP.NE.U32.AND P0, PT, RZ, c[0x0][0x368], PT ;  /* 0x0000da00ff007a0c */ /* 0x000fc80003f05070 */
[----:B------:R-:W-:-:S13]  /*05d0*/  ISETP.NE.AND.EX P0, PT, RZ, c[0x0][0x36c], PT, P0 ;  /* 0x0000db00ff007a0c */ /* 0x000fda0003f05300 */
[----:B------:R-:W-:Y:S05]  /*05e0*/  @!P0 BRA `(.L_x_653) ;  /* 0x0000003000008947 */ /* 0x000fea0003800000 */
[----:B--2---:R-:W-:-:S05]  /*05f0*/  IMAD.WIDE R4, R25, R19, c[0x0][0x368] ;  /* 0x0000da0019047625 */ /* 0x004fca00078e0213 */
[----:B------:R2:W5:Y:S01]  /*0600*/  LDG.E R14, [R4.64] ;  /* 0x00000006040e7981 */ /* 0x000562000c1e1900 */
[----:B------:R-:W-:Y:S05]  /*0610*/  BRA `(.L_x_654) ;  /* 0x0000004000007947 */ /* 0x000fea0003800000 */
.L_x_653:
[----:B------:R-:W-:Y:S05]  /*0620*/  @!P6 BRA `(.L_x_654) ;  /* 0x000000300000e947 */ /* 0x000fea0003800000 */
[----:B--2---:R2:W3:Y:S04]  /*0630*/  LDG.E R0, [R4.64] ;  /* 0x0000000604007981 */ /* 0x0044e8000c1e1900 */
[----:B--2---:R-:W3:Y:S02]  /*0640*/  LDG.E R4, [R4.64+0x4] ;  /* 0x0000040604047981 */ /* 0x004ee4000c1e1900 */
[----:B---3--:R-:W-:Y:S02]  /*0650*/  IADD3 R14, -R0, R4, RZ ;  /* 0x00000004000e7210 */ /* 0x008fe40007ffe1ff */
.L_x_654:
[----:B--2---:R2:W3:Y:S04]  /*0660*/  @P3 LDG.E R4, [R2.64] ;  /* 0x0000000602043981 */ /* 0x0044e8000c1e1900 */
[----:B------:R2:W3:Y:S01]  /*0670*/  @P3 LDG.E R0, [R2.64+0x4] ;  /* 0x0000040602003981 */ /* 0x0004e2000c1e1900 */
[----:B------:R-:W-:Y:S01]  /*0680*/  ISETP.NE.U32.AND P0, PT, RZ, c[0x0][0x378], PT ;  /* 0x0000de00ff007a0c */ /* 0x000fe20003f05070 */
[----:B-----5:R-:W-:-:S03]  /*0690*/  IMAD.MOV.U32 R147, RZ, RZ, R14 ;  /* 0x000000ffff937224 */ /* 0x020fc600078e000e */
[----:B------:R-:W-:Y:S01]  /*06a0*/  ISETP.NE.AND.EX P0, PT, RZ, c[0x0][0x37c], PT, P0 ;  /* 0x0000df00ff007a0c */ /* 0x000fe20003f05300 */
[----:B------:R-:W-:-:S05]  /*06b0*/  IMAD.MOV.U32 R5, RZ, RZ, c[0x0][0x2c4] ;  /* 0x0000b100ff057624 */ /* 0x000fca00078e00ff */
[----:B------:R-:W-:Y:S01]  /*06c0*/  ISETP.NE.AND P1, PT, R5, 0x1, PT ;  /* 0x000000010500780c */ /* 0x000fe20003f25270 */
[----:B------:R-:W-:-:S06]  /*06d0*/  IMAD.IADD R5, R14, 0x1, -R146 ;  /* 0x000000010e057824 */ /* 0x000fcc00078e0a92 */
[----:B--2---:R-:W-:-:S05]  /*06e0*/  @P0 IMAD.WIDE R2, R25, R19, c[0x0][0x378] ;  /* 0x0000de0019020625 */ /* 0x004fca00078e0213 */
[----:B------:R2:W5:Y:S02]  /*06f0*/  @P0 LDG.E R147, [R2.64] ;  /* 0x0000000602930981 */ /* 0x000564000c1e1900 */
[----:B--2---:R-:W-:-:S05]  /*0700*/  IMAD.MOV.U32 R2, RZ, RZ, R12 ;  /* 0x000000ffff027224 */ /* 0x004fca00078e000c */
[----:B------:R2:W-:Y:S01]  /*0710*/  STL [R1], R2 ;  /* 0x0000000201007387 */ /* 0x0005e20000100800 */
[----:B---3--:R-:W-:Y:S01]  /*0720*/  @P3 IMAD.IADD R96, R0, 0x1, -R4 ;  /* 0x0000000100603824 */ /* 0x008fe200078e0a04 */
[----:B------:R-:W-:-:S03]  /*0730*/  @P1 IADD3 R0, R2, 0x7f, RZ ;  /* 0x0000007f02001810 */ /* 0x000fc60007ffe0ff */
[----:B------:R-:W-:Y:S02]  /*0740*/  IMAD.IADD R3, R5, 0x1, R96 ;  /* 0x0000000105037824 */ /* 0x000fe400078e0260 */
[----:B--2---:R-:W-:Y:S01]  /*0750*/  @P1 IMAD.HI.U32 R2, R0, c[0x0][0x2c8], RZ ;  /* 0x0000b20000021a27 */ /* 0x004fe200078e00ff */
[----:B------:R-:W-:Y:S02]  /*0760*/  IADD3 R0, R12, 0x7f, RZ ;  /* 0x0000007f0c007810 */ /* 0x000fe40007ffe0ff */
[C---:B------:R-:W-:Y:S01]  /*0770*/  IADD3 R156, R3.reuse, 0x40, -R8 ;  /* 0x00000040039c7810 */ /* 0x040fe20007ffe808 */
[----:B------:R2:W-:Y:S01]  /*0780*/  STL [R1+0x60], R3 ;  /* 0x0000600301007387 */ /* 0x0005e20000100800 */
[----:B------:R-:W-:Y:S02]  /*0790*/  @P1 SHF.R.U32.HI R0, RZ, c[0x0][0x2cc], R2 ;  /* 0x0000b300ff001a19 */ /* 0x000fe40000011602 */
[----:B------:R-:W-:-:S03]  /*07a0*/  IADD3 R2, R3, 0x3f, RZ ;  /* 0x0000003f03027810 */ /* 0x000fc60007ffe0ff */
[----:B------:R-:W-:-:S05]  /*07b0*/  IMAD.IADD R0, R156, 0x1, R0 ;  /* 0x000000019c007824 */ /* 0x000fca00078e0200 */
[----:B------:R-:W-:-:S04]  /*07c0*/  SHF.R.S32.HI R4, RZ, 0x1f, R0 ;  /* 0x0000001fff047819 */ /* 0x000fc80000011400 */
[----:B------:R-:W-:-:S04]  /*07d0*/  LEA.HI R0, R4, R0, RZ, 0x6 ;  /* 0x0000000004007211 */ /* 0x000fc800078f30ff */
[----:B------:R-:W-:Y:S02]  /*07e0*/  SHF.R.S32.HI R0, RZ, 0x6, R0 ;  /* 0x00000006ff007819 */ /* 0x000fe40000011400 */
[----:B--2---:R-:W-:-:S04]  /*07f0*/  SHF.R.S32.HI R3, RZ, 0x1f, R2 ;  /* 0x0000001fff037819 */ /* 0x004fc80000011402 */
[----:B------:R-:W-:-:S04]  /*0800*/  LEA.HI R2, R3, R2, RZ, 0x6 ;  /* 0x0000000203027211 */ /* 0x000fc800078f30ff */
[----:B------:R-:W-:-:S04]  /*0810*/  SHF.R.S32.HI R155, RZ, 0x6, R2 ;  /* 0x00000006ff9b7819 */ /* 0x000fc80000011402 */
[----:B------:R-:W-:Y:S01]  /*0820*/  IMNMX R2, R155, R0, PT ;  /* 0x000000009b027217 */ /* 0x000fe20003800200 */
[----:B------:R-:W-:-:S04]  /*0830*/  IMAD.MOV R0, RZ, RZ, -R5 ;  /* 0x000000ffff007224 */ /* 0x000fc800078e0a05 */
[----:B------:R-:W-:Y:S01]  /*0840*/  IMAD R3, R2, 0x40, -R5 ;  /* 0x0000004002037824 */ /* 0x000fe200078e0a05 */
        /* <DEDUP_REMOVED lines=11> */
[----:B------:R-:W-:Y:S01]  /*0900*/  SHF.R.S32.HI R18, RZ, 0x1f, R165 ;  /* 0x0000001fff127819 */ /* 0x000fe200000114a5 */
[----:B------:R-:W-:Y:S01]  /*0910*/  IMAD R5, R169, c[0x0][0x240], RZ ;  /* 0x00009000a9057a24 */ /* 0x000fe200078e02ff */
[----:B------:R-:W-:Y:S01]  /*0920*/  SHF.R.S32.HI R0, RZ, 0x1f, R13 ;  /* 0x0000001fff007819 */ /* 0x000fe2000001140d */
[----:B------:R-:W-:Y:S01]  /*0930*/  IMAD.MOV.U32 R20, RZ, RZ, c[0x0][0x238] ;  /* 0x00008e00ff147624 */ /* 0x000fe200078e00ff */
[----:B------:R-:W-:Y:S01]  /*0940*/  LEA.HI R17, R18, R165, RZ, 0x2 ;  /* 0x000000a512117211 */ /* 0x000fe200078f10ff */
[----:B------:R-:W-:Y:S01]  /*0950*/  IMAD.MOV.U32 R154, RZ, RZ, 0x6 ;  /* 0x00000006ff9a7424 */ /* 0x000fe200078e00ff */
[----:B------:R-:W-:Y:S01]  /*0960*/  SHF.R.S32.HI R16, RZ, 0x1f, R25 ;  /* 0x0000001fff107819 */ /* 0x000fe20000011419 */
[C---:B------:R-:W-:Y:S01]  /*0970*/  IMAD.SHL.U32 R162, R20.reuse, 0x40, RZ ;  /* 0x0000004014a27824 */ /* 0x040fe200078e00ff */
[----:B------:R-:W-:Y:S01]  /*0980*/  LOP3.LUT R2, R17, 0x1ffffffc, RZ, 0xc0, !PT ;  /* 0x1ffffffc11027812 */ /* 0x000fe200078ec0ff */
[----:B------:R-:W-:Y:S01]  /*0990*/  IMAD.MOV.U32 R157, RZ, RZ, 0x5 ;  /* 0x00000005ff9d7424 */ /* 0x000fe200078e00ff */
[----:B------:R-:W-:Y:S01]  /*09a0*/  SHF.R.S32.HI R15, RZ, 0x2, R17 ;  /* 0x00000002ff0f7819 */ /* 0x000fe20000011411 */
[----:B------:R-:W-:Y:S01]  /*09b0*/  IMAD.SHL.U32 R163, R20, 0x20, RZ ;  /* 0x0000002014a37824 */ /* 0x000fe200078e00ff */
[----:B------:R-:W-:Y:S01]  /*09c0*/  IADD3 R78, R4, -0x1, RZ ;  /* 0xffffffff044e7810 */ /* 0x000fe20007ffe0ff */
[----:B------:R-:W-:Y:S01]  /*09d0*/  IMAD.IADD R2, R165, 0x1, -R2 ;  /* 0x00000001a5027824 */ /* 0x000fe200078e0a02 */
[C---:B------:R-:W-:Y:S01]  /*09e0*/  IADD3 R139, P0, R15.reuse, R13, RZ ;  /* 0x0000000d0f8b7210 */ /* 0x040fe20007f1e0ff */
[----:B------:R-:W-:Y:S01]  /*09f0*/  IMAD.IADD R138, R96, 0x1, -R15 ;  /* 0x00000001608a7824 */ /* 0x000fe200078e0a0f */
[----:B------:R-:W-:Y:S01]  /*0a00*/  SEL R42, R16, RZ, !P3 ;  /* 0x000000ff102a7207 */ /* 0x000fe20005800000 */
[----:B------:R-:W-:Y:S01]  /*0a10*/  IMAD.SHL.U32 R12, R2, 0x8, RZ ;  /* 0x00000008020c7824 */ /* 0x000fe200078e00ff */
[----:B------:R-:W-:Y:S01]  /*0a20*/  LEA.HI.X.SX32 R145, R15, R0, 0x1, P0 ;  /* 0x000000000f917211 */ /* 0x000fe200000f0eff */
[----:B------:R-:W-:Y:S01]  /*0a30*/  IMAD R11, R78, -0x40, R138 ;  /* 0xffffffc04e0b7824 */ /* 0x000fe200078e028a */
[----:B------:R-:W-:-:S02]  /*0a40*/  SEL R98, R25, RZ, !P3 ;  /* 0x000000ff19627207 */ /* 0x000fc40005800000 */
[----:B------:R-:W-:Y:S01]  /*0a50*/  SHF.R.S32.HI R13, RZ, 0x1f, R12 ;  /* 0x0000001fff0d7819 */ /* 0x000fe2000001140c */
[----:B------:R-:W-:Y:S01]  /*0a60*/  IMAD R0, R145, c[0x0][0x238], RZ ;  /* 0x00008e0091007a24 */ /* 0x000fe200078e02ff */
[----:B------:R-:W-:Y:S02]  /*0a70*/  LEA.HI R4, R18, R165, RZ, 0x5 ;  /* 0x000000a512047211 */ /* 0x000fe400078f28ff */
[----:B------:R-:W-:Y:S01]  /*0a80*/  LEA.HI R10, R17, R15, RZ, 0x1 ;  /* 0x0000000f110a7211 */ /* 0x000fe200078f08ff */
[C---:B------:R-:W-:Y:S01]  /*0a90*/  IMAD R0, R139.reuse, c[0x0][0x23c], R0 ;  /* 0x00008f008b007a24 */ /* 0x040fe200078e0200 */
[----:B------:R-:W-:Y:S01]  /*0aa0*/  SHF.L.U64.HI R158, R20, R154, c[0x0][0x23c] ;  /* 0x00008f00149e7619 */ /* 0x000fe2000001029a */
[----:B------:R-:W-:Y:S01]  /*0ab0*/  IMAD.WIDE.U32 R2, R139, c[0x0][0x238], R12 ;  /* 0x00008e008b027a25 */ /* 0x000fe200078e000c */
[----:B------:R-:W-:Y:S02]  /*0ac0*/  ISETP.GE.AND P1, PT, R11, 0x1, PT ;  /* 0x000000010b00780c */ /* 0x000fe40003f26270 */
[----:B------:R-:W-:Y:S01]  /*0ad0*/  SHF.R.S32.HI R9, RZ, 0x1f, R78 ;  /* 0x0000001fff097819 */ /* 0x000fe2000001144e */
[----:B------:R-:W-:Y:S01]  /*0ae0*/  IMAD.IADD R3, R3, 0x1, R0 ;  /* 0x0000000103037824 */ /* 0x000fe200078e0200 */
[----:B------:R-:W-:Y:S01]  /*0af0*/  ISETP.GE.AND P5, PT, R12, c[0x0][0x1d4], PT ;  /* 0x000075000c007a0c */ /* 0x000fe20003fa6270 */
[C---:B------:R-:W-:Y:S01]  /*0b00*/  IMAD R0, R23.reuse, c[0x0][0x244], R5 ;  /* 0x0000910017007a24 */ /* 0x040fe200078e0205 */
[----:B------:R-:W-:Y:S01]  /*0b10*/  LEA.HI R5, R18, R165, RZ, 0x3 ;  /* 0x000000a512057211 */ /* 0x000fe200078f18ff */
[----:B------:R-:W-:Y:S01]  /*0b20*/  IMAD.WIDE.U32 R2, R23, c[0x0][0x240], R2 ;  /* 0x0000900017027a25 */ /* 0x000fe200078e0002 */
[----:B------:R-:W-:-:S02]  /*0b30*/  SHF.L.U64.HI R157, R20, R157, c[0x0][0x23c] ;  /* 0x00008f00149d7619 */ /* 0x000fc4000001029d */
[----:B------:R-:W-:Y:S01]  /*0b40*/  SHF.R.S32.HI R5, RZ, 0x3, R5 ;  /* 0x00000003ff057819 */ /* 0x000fe20000011405 */
[----:B------:R-:W-:Y:S02]  /*0b50*/  IMAD.IADD R3, R3, 0x1, R0 ;  /* 0x0000000103037824 */ /* 0x000fe400078e0200 */
[----:B------:R-:W-:Y:S02]  /*0b60*/  IMAD R0, R42, c[0x0][0x248], RZ ;  /* 0x000092002a007a24 */ /* 0x000fe400078e02ff */
[----:B------:R-:W-:Y:S01]  /*0b70*/  IMAD.SHL.U32 R6, R5, 0x40, RZ ;  /* 0x0000004005067824 */ /* 0x000fe200078e00ff */
[----:B------:R-:W-:Y:S01]  /*0b80*/  LOP3.LUT R5, R10, 0x7fffffe, RZ, 0xc0, !PT ;  /* 0x07fffffe0a057812 */ /* 0x000fe200078ec0ff */
[C---:B------:R-:W-:Y:S02]  /*0b90*/  IMAD R7, R98.reuse, c[0x0][0x24c], R0 ;  /* 0x0000930062077a24 */ /* 0x040fe400078e0200 */
[----:B------:R-:W-:Y:S01]  /*0ba0*/  IMAD.WIDE.U32 R116, R98, c[0x0][0x248], R2 ;  /* 0x0000920062747a25 */ /* 0x000fe200078e0002 */
[----:B------:R-:W-:-:S03]  /*0bb0*/  LOP3.LUT R3, R6, 0xc0, RZ, 0xc0, !PT ;  /* 0x000000c006037812 */ /* 0x000fc600078ec0ff */
[----:B------:R-:W-:Y:S02]  /*0bc0*/  IMAD.SHL.U32 R4, R4, 0x8, RZ ;  /* 0x0000000804047824 */ /* 0x000fe400078e00ff */
[----:B-1----:R-:W-:Y:S02]  /*0bd0*/  IMAD R8, R158, R78, RZ ;  /* 0x0000004e9e087224 */ /* 0x002fe400078e02ff */
[----:B------:R-:W-:Y:S01]  /*0be0*/  IMAD.IADD R105, R117, 0x1, R7 ;  /* 0x0000000175697824 */ /* 0x000fe200078e0207 */
[----:B------:R-:W-:Y:S01]  /*0bf0*/  LOP3.LUT R0, R4, 0xffffff00, RZ, 0xc0, !PT ;  /* 0xffffff0004007812 */ /* 0x000fe200078ec0ff */
[----:B------:R-:W-:Y:S01]  /*0c00*/  IMAD.MOV.U32 R104, RZ, RZ, R116 ;  /* 0x000000ffff687224 */ /* 0x000fe200078e0074 */
[----:B------:R-:W-:Y:S01]  /*0c10*/  IADD3 R7, R12, 0x40, RZ ;  /* 0x000000400c077810 */ /* 0x000fe20007ffe0ff */
[----:B------:R-:W-:Y:S02]  /*0c20*/  IMAD.IADD R2, R15, 0x1, -R5 ;  /* 0x000000010f027824 */ /* 0x000fe400078e0a05 */
[-C--:B------:R-:W-:Y:S01]  /*0c30*/  IMAD R6, R9, R162.reuse, R8 ;  /* 0x000000a209067224 */ /* 0x080fe200078e0208 */
[----:B------:R-:W-:Y:S01]  /*0c40*/  LOP3.LUT R9, R3, 0x18, R12, 0xf8, !PT ;  /* 0x0000001803097812 */ /* 0x000fe200078ef80c */
[----:B------:R-:W-:Y:S01]  /*0c50*/  IMAD.WIDE.U32 R4, R78, R162, R104 ;  /* 0x000000a24e047225 */ /* 0x000fe200078e0068 */
[----:B------:R-:W-:-:S02]  /*0c60*/  SHF.R.U32.HI R3, RZ, 0x3, R3 ;  /* 0x00000003ff037819 */ /* 0x000fc40000011603 */
[----:B------:R-:W-:Y:S01]  /*0c70*/  IADD3 R8, R12, 0x20, RZ ;  /* 0x000000200c087810 */ /* 0x000fe20007ffe0ff */
[----:B------:R-:W-:Y:S01]  /*0c80*/  IMAD R10, R2, 0x20, R0 ;  /* 0x00000020020a7824 */ /* 0x000fe200078e0200 */
[----:B------:R-:W-:Y:S01]  /*0c90*/  @P1 LEA R2, P0, R4, c[0x0][0x220], 0x1 ;  /* 0x0000880004021a11 */ /* 0x000fe200078008ff */
[----:B------:R-:W-:Y:S01]  /*0ca0*/  IMAD.IADD R0, R5, 0x1, R6 ;  /* 0x0000000105007824 */ /* 0x000fe200078e0206 */
[----:B------:R-:W-:Y:S02]  /*0cb0*/  LOP3.LUT R5, R9, R3, RZ, 0x3c, !PT ;  /* 0x0000000309057212 */ /* 0x000fe400078e3cff */
[----:B------:R-:W-:Y:S02]  /*0cc0*/  ISETP.GE.AND P4, PT, R8, c[0x0][0x1d4], PT ;  /* 0x0000750008007a0c */ /* 0x000fe40003f86270 */
[----:B------:R-:W-:Y:S01]  /*0cd0*/  ISETP.GE.AND P3, PT, R7, c[0x0][0x1d4], PT ;  /* 0x0000750007007a0c */ /* 0x000fe20003f66270 */
[----:B------:R-:W-:Y:S01]  /*0ce0*/  IMAD.IADD R5, R10, 0x1, R5 ;  /* 0x000000010a057824 */ /* 0x000fe200078e0205 */
[----:B------:R-:W-:-:S02]  /*0cf0*/  @P1 LEA.HI.X R3, R4, c[0x0][0x224], R0, 0x1, P0 ;  /* 0x0000890004031a11 */ /* 0x000fc400000f0c00 */
[----:B------:R-:W-:Y:S01]  /*0d00*/  ISETP.GT.AND P0, PT, R11, 0x20, PT ;  /* 0x000000200b00780c */ /* 0x000fe20003f04270 */
[----:B------:R-:W-:-:S05]  /*0d10*/  IMAD.SHL.U32 R85, R5, 0x2, RZ ;  /* 0x0000000205557824 */ /* 0x000fca00078e00ff */
[----:B------:R-:W-:Y:S01]  /*0d20*/  @!PT LDS RZ, [RZ] ;  /* 0x00000000fffff984 */ /* 0x000fe20000000800 */
[----:B------:R-:W-:Y:S01]  /*0d30*/  @!PT LDS RZ, [RZ] ;  /* 0x00000000fffff984 */ /* 0x000fe20000000800 */
[----:B------:R-:W-:Y:S01]  /*0d40*/  @!PT LDS RZ, [RZ] ;  /* 0x00000000fffff984 */ /* 0x000fe20000000800 */
[----:B------:R1:W-:Y:S04]  /*0d50*/  @P1 LDGSTS.E.BYPASS.LTC128B.128 [R85+0x3100], [R2.64], !P5 ;  /* 0x0310000002551fae */ /* 0x0003e8000e901d46 */
[----:B------:R1:W-:Y:S04]  /*0d60*/  @P1 LDGSTS.E.BYPASS.LTC128B.128 [R85+0x4100], [R2.64+0x40], !P4 ;  /* 0x0410004002551fae */ /* 0x0003e8000e101d46 */
[----:B------:R1:W-:Y:S01]  /*0d70*/  @P1 LDGSTS.E.BYPASS.LTC128B.128 [R85+0x5100], [R2.64+0x80], !P3 ;  /* 0x0510008002551fae */ /* 0x0003e2000d901d46 */
[----:B------:R-:W-:-:S05]  /*0d80*/  @P0 IADD3 R5, P1, R163, R4, RZ ;  /* 0x00000004a3050210 */ /* 0x000fca0007f3e0ff */
[----:B------:R-:W-:Y:S01]  /*0d90*/  @P0 IMAD.X R0, R157, 0x1, R0, P1 ;  /* 0x000000019d000824 */ /* 0x000fe200008e0600 */
[----:B------:R-:W-:-:S04]  /*0da0*/  @P0 LEA R4, P1, R5, c[0x0][0x220], 0x1 ;  /* 0x0000880005040a11 */ /* 0x000fc800078208ff */
[----:B------:R-:W-:Y:S02]  /*0db0*/  @P0 LEA.HI.X R5, R5, c[0x0][0x224], R0, 0x1, P1 ;  /* 0x0000890005050a11 */ /* 0x000fe400008f0c00 */
[----:B------:R-:W-:Y:S02]  /*0dc0*/  ISETP.NE.U32.AND P1, PT, RZ, c[0x0][0x340], PT ;  /* 0x0000d000ff007a0c */ /* 0x000fe40003f25070 */
[----:B------:R-:W-:Y:S01]  /*0dd0*/  LEA.HI R34, R165, R165, RZ, 0x1 ;  /* 0x000000a5a5227211 */ /* 0x000fe200078f08ff */
[----:B------:R-:W-:Y:S01]  /*0de0*/  IMAD.MOV.U32 R164, RZ, RZ, c[0x0][0x27c] ;  /* 0x00009f00ffa47624 */ /* 0x000fe200078e00ff */
[----:B------:R-:W-:Y:S01]  /*0df0*/  ISETP.NE.AND.EX P1, PT, RZ, c[0x0][0x344], PT, P1 ;  /* 0x0000d100ff007a0c */ /* 0x000fe20003f25310 */
[----:B------:R2:W-:Y:S01]  /*0e00*/  @P0 LDGSTS.E.BYPASS.LTC128B.128 [R85+0x3900], [R4.64], !P5 ;  /* 0x0390000004550fae */ /* 0x0005e2000e901d46 */
[----:B------:R-:W-:-:S11]  /*0e10*/  SHF.R.S32.HI R92, RZ, 0x1, R34 ;  /* 0x00000001ff5c7819 */ /* 0x000fd60000011422 */
[----:B-1----:R-:W-:Y:S01]  /*0e20*/  @P1 IMAD.WIDE R2, R25, R19, c[0x0][0x340] ;  /* 0x0000d00019021625 */ /* 0x002fe200078e0213 */
[----:B------:R-:W-:Y:S01]  /*0e30*/  LEA.HI R10, R18, R165, RZ, 0x4 ;  /* 0x000000a5120a7211 */ /* 0x000fe200078f20ff */
[----:B------:R2:W-:Y:S04]  /*0e40*/  @P0 LDGSTS.E.BYPASS.LTC128B.128 [R85+0x4900], [R4.64+0x40], !P4 ;  /* 0x0490004004550fae */ /* 0x0005e8000e101d46 */
[----:B------:R-:W-:Y:S01]  /*0e50*/  IMAD.SHL.U32 R10, R10, 0x10, RZ ;  /* 0x000000100a0a7824 */ /* 0x000fe200078e00ff */
[----:B------:R2:W-:Y:S01]  /*0e60*/  @P0 LDGSTS.E.BYPASS.LTC128B.128 [R85+0x5900], [R4.64+0x80], !P3 ;  /* 0x0590008004550fae */ /* 0x0005e2000d901d46 */
[----:B------:R-:W-:-:S03]  /*0e70*/  ISETP.GE.AND P0, PT, R164, 0x1, PT ;  /* 0x00000001a400780c */ /* 0x000fc60003f06270 */
[----:B------:R-:W-:Y:S01]  /*0e80*/  LOP3.LUT R10, R10, 0xffffff00, RZ, 0xc0, !PT ;  /* 0xffffff000a0a7812 */ /* 0x000fe200078ec0ff */
[----:B------:R-:W-:Y:S01]  /*0e90*/  IMAD R18, R169, c[0x0][0x260], RZ ;  /* 0x00009800a9127a24 */ /* 0x000fe200078e02ff */
[----:B------:R-:W0:Y:S04]  /*0ea0*/  LDGDEPBAR ;  /* 0x00000000000079af */ /* 0x000e280000000000 */
[----:B------:R1:W3:Y:S01]  /*0eb0*/  @P1 LDG.E R8, [R2.64] ;  /* 0x0000000602081981 */ /* 0x0002e2000c1e1900 */
[----:B------:R-:W-:Y:S01]  /*0ec0*/  IMAD.IADD R19, R148, 0x1, R14 ;  /* 0x0000000194137824 */ /* 0x000fe200078e020e */
[----:B------:R-:W-:Y:S01]  /*0ed0*/  LOP3.LUT R34, R34, 0xfffffffe, RZ, 0xc0, !PT ;  /* 0xfffffffe22227812 */ /* 0x000fe200078ec0ff */
[----:B------:R-:W-:Y:S01]  /*0ee0*/  IMAD R18, R23, c[0x0][0x264], R18 ;  /* 0x0000990017127a24 */ /* 0x000fe200078e0212 */
[----:B------:R-:W-:Y:S01]  /*0ef0*/  SHF.R.S32.HI R0, RZ, 0x1f, R17 ;  /* 0x0000001fff007819 */ /* 0x000fe20000011411 */
[----:B------:R-:W-:Y:S01]  /*0f00*/  IMAD R17, R169, c[0x0][0x210], RZ ;  /* 0x00008400a9117a24 */ /* 0x000fe200078e02ff */
[----:B------:R-:W-:Y:S01]  /*0f10*/  SHF.R.S32.HI R38, RZ, 0x1f, R19 ;  /* 0x0000001fff267819 */ /* 0x000fe20000011413 */
[----:B------:R-:W-:Y:S01]  /*0f20*/  IMAD.IADD R34, R165, 0x1, -R34 ;  /* 0x00000001a5227824 */ /* 0x000fe200078e0a22 */
[----:B------:R-:W-:Y:S01]  /*0f30*/  LEA.HI R6, R92, R92, RZ, 0x1 ;  /* 0x0000005c5c067211 */ /* 0x000fe200078f08ff */
[----:B------:R-:W-:Y:S01]  /*0f40*/  IMAD R17, R23, c[0x0][0x214], R17 ;  /* 0x0000850017117a24 */ /* 0x000fe200078e0211 */
[----:B------:R-:W-:Y:S01]  /*0f50*/  LEA.HI R7, R0, R15, RZ, 0x2 ;  /* 0x0000000f00077211 */ /* 0x000fe200078f10ff */
[----:B------:R-:W-:Y:S01]  /*0f60*/  IMAD R9, R38, c[0x0][0x1e0], RZ ;  /* 0x0000780026097a24 */ /* 0x000fe200078e02ff */
[----:B------:R-:W-:Y:S01]  /*0f70*/  LOP3.LUT R6, R6, 0x7fffffe, RZ, 0xc0, !PT ;  /* 0x07fffffe06067812 */ /* 0x000fe200078ec0ff */
[----:B------:R-:W-:Y:S01]  /*0f80*/  IMAD.SHL.U32 R26, R34, 0x8, RZ ;  /* 0x00000008221a7824 */ /* 0x000fe200078e00ff */
[----:B------:R-:W-:Y:S01]  /*0f90*/  SHF.R.S32.HI R46, RZ, 0x1f, R92 ;  /* 0x0000001fff2e7819 */ /* 0x000fe2000001145c */
[----:B------:R-:W-:Y:S01]  /*0fa0*/  IMAD R0, R19, c[0x0][0x1e4], R9 ;  /* 0x0000790013007a24 */ /* 0x000fe200078e0209 */
[----:B------:R-:W-:Y:S01]  /*0fb0*/  LOP3.LUT R9, R7, 0xfffffffc, RZ, 0xc0, !PT ;  /* 0xfffffffc07097812 */ /* 0x000fe200078ec0ff */
[----:B------:R-:W-:Y:S01]  /*0fc0*/  IMAD.IADD R6, R92, 0x1, -R6 ;  /* 0x000000015c067824 */ /* 0x000fe200078e0a06 */
[----:B------:R-:W-:Y:S01]  /*0fd0*/  ISETP.GE.AND P0, PT, R26, c[0x0][0x27c], PT ;  /* 0x00009f001a007a0c */ /* 0x000fe20003f06270 */
[----:B------:R-:W-:Y:S01]  /*0fe0*/  IMAD.SHL.U32 R34, R34, 0x4, RZ ;  /* 0x0000000422227824 */ /* 0x000fe200078e00ff */
[----:B------:R-:W-:Y:S01]  /*0ff0*/  SHF.R.S32.HI R27, RZ, 0x1f, R26 ;  /* 0x0000001fff1b7819 */ /* 0x000fe2000001141a */
[----:B------:R-:W-:Y:S01]  /*1000*/  IMAD.IADD R21, R15, 0x1, -R9 ;  /* 0x000000010f157824 */ /* 0x000fe200078e0a09 */
[----:B------:R-:W-:Y:S01]  /*1010*/  ULDC.U8 UR4, c[0x0][0x298] ;  /* 0x0000a60000047ab9 */ /* 0x000fe20000000000 */
[----:B------:R-:W-:Y:S01]  /*1020*/  IMAD R15, R6, 0x20, R10 ;  /* 0x00000020060f7824 */ /* 0x000fe200078e020a */
[C---:B------:R-:W-:Y:S01]  /*1030*/  IADD3 R37, R34.reuse, 0x10, RZ ;  /* 0x0000001022257810 */ /* 0x040fe20007ffe0ff */
[----:B-1----:R-:W-:Y:S01]  /*1040*/  IMAD.WIDE.U32 R2, R19, c[0x0][0x1e0], RZ ;  /* 0x0000780013027a25 */ /* 0x002fe200078e00ff */
[----:B------:R-:W-:-:S02]  /*1050*/  IADD3 R36, R34, 0x20, RZ ;  /* 0x0000002022247810 */ /* 0x000fc40007ffe0ff */
[----:B------:R-:W-:Y:S01]  /*1060*/  SHF.R.S32.HI R35, RZ, 0x1f, R34 ;  /* 0x0000001fff237819 */ /* 0x000fe20000011422 */
[----:B------:R-:W-:Y:S01]  /*1070*/  IMAD.IADD R7, R3, 0x1, R0 ;  /* 0x0000000103077824 */ /* 0x000fe200078e0200 */
[----:B------:R-:W-:Y:S01]  /*1080*/  SEL R0, RZ, c[0x0][0x27c], !P0 ;  /* 0x00009f00ff007a07 */ /* 0x000fe20004000000 */
[----:B------:R-:W-:Y:S01]  /*1090*/  IMAD.SHL.U32 R10, R164, 0x2, RZ ;  /* 0x00000002a40a7824 */ /* 0x000fe200078e00ff */
[C---:B------:R-:W-:Y:S01]  /*10a0*/  IADD3 R95, R26.reuse, 0x30, RZ ;  /* 0x000000301a5f7810 */ /* 0x040fe20007ffe0ff */
[----:B------:R-:W-:Y:S01]  /*10b0*/  IMAD.MOV.U32 R6, RZ, RZ, R2 ;  /* 0x000000ffff067224 */ /* 0x000fe200078e0002 */
[C---:B------:R-:W-:Y:S01]  /*10c0*/  IADD3 R94, R26.reuse, 0x40, RZ ;  /* 0x000000401a5e7810 */ /* 0x040fe20007ffe0ff */
[----:B------:R-:W-:Y:S01]  /*10d0*/  IMAD.IADD R0, R26, 0x1, R0 ;  /* 0x000000011a007824 */ /* 0x000fe200078e0200 */
[----:B------:R-:W-:Y:S01]  /*10e0*/  IADD3 R20, -R10, c[0x0][0x1d4], RZ ;  /* 0x000075000a147a10 */ /* 0x000fe20007ffe1ff */
[----:B--2---:R-:W-:Y:S01]  /*10f0*/  IMAD.WIDE.U32 R4, R23, c[0x0][0x1e8], R6 ;  /* 0x00007a0017047a25 */ /* 0x004fe200078e0006 */
[----:B------:R-:W-:-:S02]  /*1100*/  IADD3 R93, R26, 0x50, RZ ;  /* 0x000000501a5d7810 */ /* 0x000fc40007ffe0ff */
[----:B------:R-:W-:Y:S01]  /*1110*/  SHF.R.S32.HI R6, RZ, 0x1f, R0 ;  /* 0x0000001fff067819 */ /* 0x000fe20000011400 */
[----:B------:R-:W-:Y:S02]  /*1120*/  IMAD R9, R169, c[0x0][0x1e8], RZ ;  /* 0x00007a00a9097a24 */ /* 0x000fe400078e02ff */
[----:B------:R-:W-:Y:S01]  /*1130*/  IMAD R14, R46, c[0x0][0x280], RZ ;  /* 0x0000a0002e0e7a24 */ /* 0x000fe200078e02ff */
[-C--:B------:R-:W-:Y:S01]  /*1140*/  LEA.HI R41, R6, R0.reuse, RZ, 0x3 ;  /* 0x0000000006297211 */ /* 0x080fe200078f18ff */
[----:B------:R-:W-:Y:S01]  /*1150*/  IMAD.IADD R29, R34, 0x1, R37 ;  /* 0x00000001221d7824 */ /* 0x000fe200078e0225 */
[----:B------:R-:W-:Y:S01]  /*1160*/  LEA.HI R40, R6, R0, RZ, 0x5 ;  /* 0x0000000006287211 */ /* 0x000fe200078f28ff */
[----:B------:R-:W-:Y:S01]  /*1170*/  IMAD.IADD R28, R34, 0x1, R36 ;  /* 0x00000001221c7824 */ /* 0x000fe200078e0224 */
[----:B------:R-:W-:Y:S01]  /*1180*/  LOP3.LUT R119, R41, 0xfffffff8, RZ, 0xc0, !PT ;  /* 0xfffffff829777812 */ /* 0x000fe200078ec0ff */
[----:B------:R-:W-:Y:S02]  /*1190*/  IMAD R9, R23, c[0x0][0x1ec], R9 ;  /* 0x00007b0017097a24 */ /* 0x000fe400078e0209 */
[----:B------:R-:W-:Y:S01]  /*11a0*/  IMAD R14, R92, c[0x0][0x284], R14 ;  /* 0x0000a1005c0e7a24 */ /* 0x000fe200078e020e */
[----:B------:R-:W-:Y:S01]  /*11b0*/  SHF.R.S32.HI R133, RZ, 0x1f, R119 ;  /* 0x0000001fff857819 */ /* 0x000fe20000011477 */
[----:B------:R-:W-:-:S02]  /*11c0*/  IMAD R0, R46, c[0x0][0x290], RZ ;  /* 0x0000a4002e007a24 */ /* 0x000fc400078e02ff */
[----:B------:R-:W-:Y:S02]  /*11d0*/  IMAD.IADD R5, R5, 0x1, R9 ;  /* 0x0000000105057824 */ /* 0x000fe400078e0209 */
[----:B------:R-:W-:Y:S02]  /*11e0*/  IMAD R0, R92, c[0x0][0x294], R0 ;  /* 0x0000a5005c007a24 */ /* 0x000fe400078e0200 */
[----:B------:R-:W-:-:S04]  /*11f0*/  IMAD.WIDE.U32 R12, R23, c[0x0][0x260], R12 ;  /* 0x00009800170c7a25 */ /* 0x000fc800078e000c */
[----:B------:R-:W-:-:S04]  /*1200*/  IMAD.WIDE.U32 R150, R92, c[0x0][0x1e0], RZ ;  /* 0x000078005c967a25 */ /* 0x000fc800078e00ff */
[----:B------:R-:W-:Y:S02]  /*1210*/  IMAD.MOV.U32 R160, RZ, RZ, c[0x0][0x1e0] ;  /* 0x00007800ffa07624 */ /* 0x000fe400078e00ff */
[----:B------:R-:W-:Y:S02]  /*1220*/  IMAD.MOV.U32 R161, RZ, RZ, c[0x0][0x280] ;  /* 0x0000a000ffa17624 */ /* 0x000fe400078e00ff */
[----:B------:R-:W-:Y:S01]  /*1230*/  IMAD.MOV.U32 R159, RZ, RZ, c[0x0][0x290] ;  /* 0x0000a400ff9f7624 */ /* 0x000fe200078e00ff */
[CC--:B------:R-:W-:Y:S01]  /*1240*/  SHF.L.U64.HI R152, R160.reuse, R154.reuse, c[0x0][0x1e4] ;  /* 0x00007900a0987619 */ /* 0x0c0fe2000001029a */
[----:B------:R-:W-:Y:S01]  /*1250*/  IMAD.SHL.U32 R160, R160, 0x40, RZ ;  /* 0x00000040a0a07824 */ /* 0x000fe200078e00ff */
[CC--:B------:R-:W-:Y:S01]  /*1260*/  SHF.L.U64.HI R153, R161.reuse, R154.reuse, c[0x0][0x284] ;  /* 0x0000a100a1997619 */ /* 0x0c0fe2000001029a */
[----:B------:R-:W-:Y:S01]  /*1270*/  IMAD.SHL.U32 R161, R161, 0x40, RZ ;  /* 0x00000040a1a17824 */ /* 0x000fe200078e00ff */
[C---:B------:R-:W-:Y:S01]  /*1280*/  SHF.L.U64.HI R154, R159.reuse, R154, c[0x0][0x294] ;  /* 0x0000a5009f9a7619 */ /* 0x040fe2000001029a */
[----:B------:R-:W-:Y:S01]  /*1290*/  IMAD.SHL.U32 R159, R159, 0x40, RZ ;  /* 0x000000409f9f7824 */ /* 0x000fe200078e00ff */
[----:B------:R-:W-:Y:S01]  /*12a0*/  BAR.SYNC.DEFER_BLOCKING 0x0 ;  /* 0x0000000000007b1d */ /* 0x000fe20000010000 */
[--C-:B---3--:R-:W-:Y:S01]  /*12b0*/  @P1 SHF.R.S32.HI R3, RZ, 0x1f, R8.reuse ;  /* 0x0000001fff031819 */ /* 0x108fe20000011408 */
[----:B------:R-:W-:Y:S01]  /*12c0*/  @P1 IMAD.MOV.U32 R2, RZ, RZ, R8 ;  /* 0x000000ffff021224 */ /* 0x000fe200078e0008 */
[----:B------:R-:W-:Y:S01]  /*12d0*/  SEL R8, R10, R20, !P0 ;  /* 0x000000140a087207 */ /* 0x000fe20004000000 */
[----:B------:R-:W-:Y:S01]  /*12e0*/  @!P1 IMAD.MOV.U32 R2, RZ, RZ, R25 ;  /* 0x000000ffff029224 */ /* 0x000fe200078e0019 */
[----:B------:R-:W-:Y:S01]  /*12f0*/  ISETP.GE.AND P0, PT, R28, c[0x0][0x27c], PT ;  /* 0x00009f001c007a0c */ /* 0x000fe20003f06270 */
[----:B------:R-:W-:Y:S01]  /*1300*/  @!P1 IMAD.MOV.U32 R3, RZ, RZ, R16 ;  /* 0x000000ffff039224 */ /* 0x000fe200078e0010 */
[----:B------:R-:W-:-:S02]  /*1310*/  SHF.R.S32.HI R7, RZ, 0x1f, R8 ;  /* 0x0000001fff077819 */ /* 0x000fc40000011408 */
[----:B------:R-:W-:Y:S02]  /*1320*/  SEL R44, R2, RZ, !P6 ;  /* 0x000000ff022c7207 */ /* 0x000fe40007000000 */
[----:B------:R-:W-:Y:S01]  /*1330*/  SEL R43, R3, RZ, !P6 ;  /* 0x000000ff032b7207 */ /* 0x000fe20007000000 */
[----:B------:R-:W-:Y:S01]  /*1340*/  IMAD.WIDE.U32 R2, R92, c[0x0][0x280], R34 ;  /* 0x0000a0005c027a25 */ /* 0x000fe200078e0022 */
[----:B------:R-:W-:Y:S02]  /*1350*/  ISETP.GE.AND P1, PT, R29, c[0x0][0x27c], PT ;  /* 0x00009f001d007a0c */ /* 0x000fe40003f26270 */
[----:B------:R-:W-:Y:S01]  /*1360*/  LEA.HI R45, R7, R8, RZ, 0x4 ;  /* 0x00000008072d7211 */ /* 0x000fe200078f20ff */
[----:B------:R-:W-:Y:S01]  /*1370*/  IMAD.IADD R33, R3, 0x1, R14 ;  /* 0x0000000103217824 */ /* 0x000fe200078e020e */
[CC--:B------:R-:W-:Y:S01]  /*1380*/  SEL R16, R10.reuse, R20.reuse, !P1 ;  /* 0x000000140a107207 */ /* 0x0c0fe20004800000 */
[----:B------:R-:W-:Y:S01]  /*1390*/  IMAD.MOV.U32 R32, RZ, RZ, R2 ;  /* 0x000000ffff207224 */ /* 0x000fe200078e0002 */
[----:B------:R-:W-:Y:S01]  /*13a0*/  SEL R20, R10, R20, !P0 ;  /* 0x000000140a147207 */ /* 0x000fe20004000000 */
[----:B------:R-:W-:Y:S01]  /*13b0*/  IMAD.WIDE.U32 R6, R92, c[0x0][0x280], R26 ;  /* 0x0000a0005c067a25 */ /* 0x000fe200078e001a */
[----:B------:R-:W-:-:S02]  /*13c0*/  SEL R39, RZ, c[0x0][0x27c], !P1 ;  /* 0x00009f00ff277a07 */ /* 0x000fc40004800000 */
[----:B------:R-:W-:Y:S01]  /*13d0*/  IADD3 R144, P1, R19, R92, RZ ;  /* 0x0000005c13907210 */ /* 0x000fe20007f3e0ff */
[----:B------:R-:W-:Y:S01]  /*13e0*/  IMAD.WIDE.U32 R8, R92, c[0x0][0x290], R34 ;  /* 0x0000a4005c087a25 */ /* 0x000fe200078e0022 */
[----:B------:R-:W-:-:S03]  /*13f0*/  ISETP.NE.AND P6, PT, RZ, UR4, PT ;  /* 0x00000004ff007c0c */ /* 0x000fc6000bfc5270 */
[----:B------:R-:W-:-:S04]  /*1400*/  IMAD.WIDE.U32 R2, R92, c[0x0][0x290], R26 ;  /* 0x0000a4005c027a25 */ /* 0x000fc800078e001a */
[----:B------:R-:W-:-:S04]  /*1410*/  IMAD.WIDE.U32 R10, R23, c[0x0][0x210], R26 ;  /* 0x00008400170a7a25 */ /* 0x000fc800078e001a */
[----:B------:R-:W-:Y:S02]  /*1420*/  IMAD.IADD R25, R14, 0x1, R7 ;  /* 0x000000010e197824 */ /* 0x000fe400078e0207 */
[----:B------:R-:W-:Y:S02]  /*1430*/  IMAD.IADD R31, R9, 0x1, R0 ;  /* 0x00000001091f7824 */ /* 0x000fe400078e0200 */
[----:B------:R-:W-:Y:S02]  /*1440*/  IMAD.IADD R23, R0, 0x1, R3 ;  /* 0x0000000100177824 */ /* 0x000fe400078e0203 */
[----:B------:R-:W-:Y:S02]  /*1450*/  IMAD R7, R43, c[0x0][0x1f0], RZ ;  /* 0x00007c002b077a24 */ /* 0x000fe400078e02ff */
[----:B------:R-:W-:Y:S02]  /*1460*/  IMAD R0, R46, c[0x0][0x1e0], RZ ;  /* 0x000078002e007a24 */ /* 0x000fe400078e02ff */
[----:B------:R-:W-:Y:S01]  /*1470*/  IMAD.MOV.U32 R24, RZ, RZ, R6 ;  /* 0x000000ffff187224 */ /* 0x000fe200078e0006 */
[----:B------:R-:W-:Y:S01]  /*1480*/  SHF.R.S32.HI R6, RZ, 0x1f, R16 ;  /* 0x0000001fff067819 */ /* 0x000fe20000011410 */
[----:B------:R-:W-:Y:S01]  /*1490*/  IMAD.WIDE.U32 R88, R44, c[0x0][0x1f0], R4 ;  /* 0x00007c002c587a25 */ /* 0x000fe200078e0004 */
[----:B------:R-:W-:-:S02]  /*14a0*/  SHF.R.S32.HI R5, RZ, 0x1f, R20 ;  /* 0x0000001fff057819 */ /* 0x000fc40000011414 */
[----:B------:R-:W-:Y:S01]  /*14b0*/  LEA.HI R16, R6, R16, RZ, 0x4 ;  /* 0x0000001006107211 */ /* 0x000fe200078f20ff */
[----:B------:R-:W-:Y:S01]  /*14c0*/  IMAD.MOV.U32 R30, RZ, RZ, R8 ;  /* 0x000000ffff1e7224 */ /* 0x000fe200078e0008 */
[----:B------:R-:W-:Y:S01]  /*14d0*/  SEL R6, RZ, c[0x0][0x27c], !P0 ;  /* 0x00009f00ff067a07 */ /* 0x000fe20004000000 */
[----:B------:R-:W-:Y:S01]  /*14e0*/  IMAD R4, R44, c[0x0][0x1f4], R7 ;  /* 0x00007d002c047a24 */ /* 0x000fe200078e0207 */
[----:B------:R-:W-:Y:S01]  /*14f0*/  LEA.HI R20, R5, R20, RZ, 0x4 ;  /* 0x0000001405147211 */ /* 0x000fe200078f20ff */
[----:B------:R-:W-:Y:S02]  /*1500*/  IMAD R8, R92, c[0x0][0x1e4], R0 ;  /* 0x000079005c087a24 */ /* 0x000fe400078e0200 */
[----:B------:R-:W-:Y:S02]  /*1510*/  IMAD R0, R42, c[0x0][0x268], RZ ;  /* 0x00009a002a007a24 */ /* 0x000fe400078e02ff */
[----:B------:R-:W-:Y:S02]  /*1520*/  IMAD.MOV.U32 R22, RZ, RZ, R2 ;  /* 0x000000ffff167224 */ /* 0x000fe400078e0002 */
[----:B------:R-:W-:-:S02]  /*1530*/  IMAD.IADD R90, R89, 0x1, R4 ;  /* 0x00000001595a7824 */ /* 0x000fc400078e0204 */
[----:B------:R-:W-:Y:S02]  /*1540*/  IMAD.IADD R3, R13, 0x1, R18 ;  /* 0x000000010d037824 */ /* 0x000fe400078e0212 */
[----:B------:R-:W-:Y:S02]  /*1550*/  IMAD.MOV.U32 R2, RZ, RZ, R12 ;  /* 0x000000ffff027224 */ /* 0x000fe400078e000c */
[----:B------:R-:W-:Y:S01]  /*1560*/  IMAD.IADD R4, R39, 0x1, R29 ;  /* 0x0000000127047824 */ /* 0x000fe200078e021d */
[----:B------:R-:W-:Y:S01]  /*1570*/  IADD3 R39, R34, 0x8, RZ ;  /* 0x0000000822277810 */ /* 0x000fe20007ffe0ff */
[C---:B------:R-:W-:Y:S02]  /*1580*/  IMAD R101, R98.reuse, c[0x0][0x26c], R0 ;  /* 0x00009b0062657a24 */ /* 0x040fe400078e0200 */
[----:B------:R-:W-:Y:S01]  /*1590*/  IMAD.SHL.U32 R0, R21, 0x40, RZ ;  /* 0x0000004015007824 */ /* 0x000fe200078e00ff */
[----:B------:R-:W-:Y:S01]  /*15a0*/  SHF.R.S32.HI R5, RZ, 0x1f, R4 ;  /* 0x0000001fff057819 */ /* 0x000fe20000011404 */
[----:B------:R-:W-:-:S03]  /*15b0*/  IMAD.WIDE.U32 R98, R98, c[0x0][0x268], R2 ;  /* 0x00009a0062627a25 */ /* 0x000fc600078e0002 */
[----:B------:R-:W-:Y:S01]  /*15c0*/  LOP3.LUT R0, R0, 0xc0, RZ, 0xc0, !PT ;  /* 0x000000c000007812 */ /* 0x000fe200078ec0ff */
[----:B------:R-:W-:Y:S01]  /*15d0*/  IMAD.IADD R3, R6, 0x1, R28 ;  /* 0x0000000106037824 */ /* 0x000fe200078e021c */
[-C--:B------:R-:W-:Y:S01]  /*15e0*/  LEA.HI R12, R5, R4.reuse, RZ, 0x3 ;  /* 0x00000004050c7211 */ /* 0x080fe200078f18ff */
[----:B------:R-:W-:Y:S01]  /*15f0*/  IMAD.IADD R137, R151, 0x1, R8 ;  /* 0x0000000197897824 */ /* 0x000fe200078e0208 */
[----:B------:R-:W-:Y:S01]  /*1600*/  LEA.HI R7, R5, R4, RZ, 0x5 ;  /* 0x0000000405077211 */ /* 0x000fe200078f28ff */
[----:B------:R-:W-:Y:S01]  /*1610*/  IMAD.SHL.U32 R5, R40, 0x40, RZ ;  /* 0x0000004028057824 */ /* 0x000fe200078e00ff */
[----:B------:R-:W-:Y:S01]  /*1620*/  SHF.R.S32.HI R4, RZ, 0x1f, R3 ;  /* 0x0000001fff047819 */ /* 0x000fe20000011403 */
[----:B------:R-:W-:Y:S01]  /*1630*/  IMAD.X R143, R38, 0x1, R46, P1 ;  /* 0x00000001268f7824 */ /* 0x000fe200008e062e */
[----:B------:R-:W-:Y:S01]  /*1640*/  SHF.R.U32.HI R2, RZ, 0x3, R0 ;  /* 0x00000003ff027819 */ /* 0x000fe20000011600 */
[----:B------:R-:W-:Y:S01]  /*1650*/  IMAD.IADD R11, R11, 0x1, R17 ;  /* 0x000000010b0b7824 */ /* 0x000fe200078e0211 */
[----:B------:R-:W-:Y:S01]  /*1660*/  LOP3.LUT R6, R0, 0x18, R41, 0xf8, !PT ;  /* 0x0000001800067812 */ /* 0x000fe200078ef829 */
[----:B-----5:R-:W-:Y:S01]  /*1670*/  IMAD.WIDE.U32 R112, R147, c[0x0][0x280], R32 ;  /* 0x0000a00093707a25 */ /* 0x020fe200078e0020 */
[----:B------:R-:W-:-:S02]  /*1680*/  LEA.HI R9, R4, R3, RZ, 0x3 ;  /* 0x0000000304097211 */ /* 0x000fc400078f18ff */
[----:B------:R-:W-:Y:S01]  /*1690*/  LEA.HI R8, R4, R3, RZ, 0x5 ;  /* 0x0000000304087211 */ /* 0x000fe200078f28ff */
[----:B------:R-:W-:Y:S01]  /*16a0*/  IMAD.SHL.U32 R4, R7, 0x40, RZ ;  /* 0x0000004007047824 */ /* 0x000fe200078e00ff */
[----:B------:R-:W-:Y:S01]  /*16b0*/  LOP3.LUT R13, R5, 0x7ffff800, RZ, 0xc0, !PT ;  /* 0x7ffff800050d7812 */ /* 0x000fe200078ec0ff */
[----:B------:R-:W-:Y:S01]  /*16c0*/  IMAD.WIDE.U32 R114, R44, c[0x0][0x218], R10 ;  /* 0x000086002c727a25 */ /* 0x000fe200078e000a */
[----:B------:R-:W-:Y:S02]  /*16d0*/  LOP3.LUT R6, R6, R2, RZ, 0x3c, !PT ;  /* 0x0000000206067212 */ /* 0x000fe400078e3cff */
[----:B------:R-:W-:Y:S01]  /*16e0*/  LOP3.LUT R5, R0, 0x18, R12, 0xf8, !PT ;  /* 0x0000001800057812 */ /* 0x000fe200078ef80c */
[C---:B------:R-:W-:Y:S01]  /*16f0*/  IMAD.WIDE.U32 R110, R147.reuse, c[0x0][0x280], R24 ;  /* 0x0000a000936e7a25 */ /* 0x040fe200078e0018 */
[----:B------:R-:W-:Y:S02]  /*1700*/  SHF.R.S32.HI R3, RZ, 0x4, R45 ;  /* 0x00000004ff037819 */ /* 0x000fe4000001142d */
[----:B------:R-:W-:Y:S01]  /*1710*/  IADD3 R130, R6, R13, R15 ;  /* 0x0000000d06827210 */ /* 0x000fe20007ffe00f */
[----:B------:R-:W-:Y:S01]  /*1720*/  IMAD.WIDE.U32 R108, R147, c[0x0][0x290], R30 ;  /* 0x0000a400936c7a25 */ /* 0x000fe200078e001e */
[----:B------:R-:W-:-:S02]  /*1730*/  LOP3.LUT R7, R4, 0x7ffff800, RZ, 0xc0, !PT ;  /* 0x7ffff80004077812 */ /* 0x000fc400078ec0ff */
[-C--:B------:R-:W-:Y:S01]  /*1740*/  LOP3.LUT R6, R5, R2.reuse, RZ, 0x3c, !PT ;  /* 0x0000000205067212 */ /* 0x080fe200078e3cff */
[----:B------:R-:W-:Y:S01]  /*1750*/  IMAD.SHL.U32 R4, R8, 0x40, RZ ;  /* 0x0000004008047824 */ /* 0x000fe200078e00ff */
[----:B------:R-:W-:Y:S01]  /*1760*/  LEA.HI.SX32 R3, R41, R3, 0x1d ;  /* 0x0000000329037211 */ /* 0x000fe200078feaff */
[----:B------:R-:W-:Y:S01]  /*1770*/  IMAD.WIDE.U32 R106, R147, c[0x0][0x290], R22 ;  /* 0x0000a400936a7a25 */ /* 0x000fe200078e0016 */
[----:B------:R-:W-:Y:S02]  /*1780*/  LOP3.LUT R5, R0, 0x18, R9, 0xf8, !PT ;  /* 0x0000001800057812 */ /* 0x000fe400078ef809 */
[----:B------:R-:W-:Y:S01]  /*1790*/  IADD3 R129, R6, R7, R15 ;  /* 0x0000000706817210 */ /* 0x000fe20007ffe00f */
[----:B------:R-:W-:Y:S01]  /*17a0*/  IMAD.SHL.U32 R100, R3, 0x8, RZ ;  /* 0x0000000803647824 */ /* 0x000fe200078e00ff */
[----:B------:R-:W-:Y:S01]  /*17b0*/  SHF.R.S32.HI R7, RZ, 0x1f, R3 ;  /* 0x0000001fff077819 */ /* 0x000fe20000011403 */
[----:B------:R-:W-:Y:S01]  /*17c0*/  IMAD.IADD R101, R99, 0x1, R101 ;  /* 0x0000000163657824 */ /* 0x000fe200078e0265 */
[----:B------:R-:W-:Y:S01]  /*17d0*/  LOP3.LUT R6, R4, 0x7ffff800, RZ, 0xc0, !PT ;  /* 0x7ffff80004067812 */ /* 0x000fe200078ec0ff */
[----:B------:R-:W-:Y:S01]  /*17e0*/  IMAD.SHL.U32 R130, R130, 0x2, RZ ;  /* 0x0000000282827824 */ /* 0x000fe200078e00ff */
[----:B------:R-:W-:Y:S01]  /*17f0*/  LOP3.LUT R4, R5, R2, RZ, 0x3c, !PT ;  /* 0x0000000205047212 */ /* 0x000fe200078e3cff */
[----:B------:R-:W-:Y:S01]  /*1800*/  IMAD.SHL.U32 R129, R129, 0x2, RZ ;  /* 0x0000000281817824 */ /* 0x000fe200078e00ff */
[----:B------:R-:W-:-:S02]  /*1810*/  SHF.R.S32.HI R5, RZ, 0x4, R16 ;  /* 0x00000004ff057819 */ /* 0x000fc40000011410 */
[----:B------:R-:W-:Y:S02]  /*1820*/  LEA.HI R7, R7, R3, RZ, 0x2 ;  /* 0x0000000307077211 */ /* 0x000fe400078f10ff */
[----:B------:R-:W-:Y:S02]  /*1830*/  SHF.R.S32.HI R3, RZ, 0x4, R20 ;  /* 0x00000004ff037819 */ /* 0x000fe40000011414 */
[----:B------:R-:W-:Y:S01]  /*1840*/  IADD3 R128, R4, R6, R15 ;  /* 0x0000000604807210 */ /* 0x000fe20007ffe00f */
[----:B------:R-:W-:Y:S01]  /*1850*/  IMAD.SHL.U32 R6, R7, 0x200, RZ ;  /* 0x0000020007067824 */ /* 0x000fe200078e00ff */
[----:B------:R-:W-:Y:S02]  /*1860*/  LEA.HI.SX32 R4, R12, R5, 0x1d ;  /* 0x000000050c047211 */ /* 0x000fe400078feaff */
[----:B------:R-:W-:Y:S01]  /*1870*/  LOP3.LUT R5, R0, 0x18, R100, 0xf8, !PT ;  /* 0x0000001800057812 */ /* 0x000fe200078ef864 */
[----:B------:R-:W-:Y:S01]  /*1880*/  IMAD.SHL.U32 R128, R128, 0x2, RZ ;  /* 0x0000000280807824 */ /* 0x000fe200078e00ff */
[----:B------:R-:W-:Y:S01]  /*1890*/  LEA.HI.SX32 R3, R9, R3, 0x1d ;  /* 0x0000000309037211 */ /* 0x000fe200078feaff */
[----:B------:R-:W-:Y:S01]  /*18a0*/  IMAD.SHL.U32 R97, R4, 0x8, RZ ;  /* 0x0000000804617824 */ /* 0x000fe200078e00ff */
[----:B------:R-:W-:-:S02]  /*18b0*/  LOP3.LUT R8, R5, R2, RZ, 0x3c, !PT ;  /* 0x0000000205087212 */ /* 0x000fc400078e3cff */
[----:B------:R-:W-:Y:S01]  /*18c0*/  SHF.R.S32.HI R7, RZ, 0x1f, R4 ;  /* 0x0000001fff077819 */ /* 0x000fe20000011404 */
[----:B------:R-:W-:Y:S01]  /*18d0*/  IMAD.SHL.U32 R102, R3, 0x8, RZ ;  /* 0x0000000803667824 */ /* 0x000fe200078e00ff */
[----:B------:R-:W-:Y:S02]  /*18e0*/  SHF.R.S32.HI R5, RZ, 0x1f, R3 ;  /* 0x0000001fff057819 */ /* 0x000fe40000011403 */
[----:B------:R-:W-:Y:S02]  /*18f0*/  LOP3.LUT R6, R6, 0x7ffff800, RZ, 0xc0, !PT ;  /* 0x7ffff80006067812 */ /* 0x000fe400078ec0ff */
[----:B------:R-:W-:Y:S02]  /*1900*/  LEA.HI R7, R7, R4, RZ, 0x2 ;  /* 0x0000000407077211 */ /* 0x000fe400078f10ff */
[----:B------:R-:W-:Y:S02]  /*1910*/  LEA.HI R5, R5, R3, RZ, 0x2 ;  /* 0x0000000305057211 */ /* 0x000fe400078f10ff */
[----:B------:R-:W-:Y:S01]  /*1920*/  LOP3.LUT R3, R0, 0x18, R97, 0xf8, !PT ;  /* 0x0000001800037812 */ /* 0x000fe200078ef861 */
[----:B------:R-:W-:Y:S01]  /*1930*/  IMAD.SHL.U32 R4, R7, 0x200, RZ ;  /* 0x0000020007047824 */ /* 0x000fe200078e00ff */
[----:B------:R-:W-:-:S02]  /*1940*/  IADD3 R13, R8, R6, R15 ;  /* 0x00000006080d7210 */ /* 0x000fc40007ffe00f */
[C---:B------:R-:W-:Y:S02]  /*1950*/  LOP3.LUT R8, R0.reuse, 0x8, R26, 0xf8, !PT ;  /* 0x0000000800087812 */ /* 0x040fe400078ef81a */
[-C--:B------:R-:W-:Y:S01]  /*1960*/  LOP3.LUT R6, R3, R2.reuse, RZ, 0x3c, !PT ;  /* 0x0000000203067212 */ /* 0x080fe200078e3cff */
[----:B------:R-:W-:Y:S01]  /*1970*/  IMAD.SHL.U32 R3, R5, 0x200, RZ ;  /* 0x0000020005037824 */ /* 0x000fe200078e00ff */
[----:B------:R-:W-:Y:S01]  /*1980*/  LOP3.LUT R0, R0, 0x18, R102, 0xf8, !PT ;  /* 0x0000001800007812 */ /* 0x000fe200078ef866 */
[----:B------:R-:W-:Y:S01]  /*1990*/  IMAD.SHL.U32 R122, R13, 0x2, RZ ;  /* 0x000000020d7a7824 */ /* 0x000fe200078e00ff */
[-C--:B------:R-:W-:Y:S02]  /*19a0*/  LOP3.LUT R5, R8, R2.reuse, RZ, 0x3c, !PT ;  /* 0x0000000208057212 */ /* 0x080fe400078e3cff */
[----:B------:R-:W-:Y:S02]  /*19b0*/  LOP3.LUT R4, R4, 0x7ffff800, RZ, 0xc0, !PT ;  /* 0x7ffff80004047812 */ /* 0x000fe400078ec0ff */
[----:B------:R-:W-:Y:S01]  /*19c0*/  LOP3.LUT R2, R0, R2, RZ, 0x3c, !PT ;  /* 0x0000000200027212 */ /* 0x000fe200078e3cff */
[----:B------:R-:W-:Y:S01]  /*19d0*/  IMAD R0, R43, c[0x0][0x218], RZ ;  /* 0x000086002b007a24 */ /* 0x000fe200078e02ff */
[----:B------:R-:W-:Y:S01]  /*19e0*/  LOP3.LUT R3, R3, 0x7ffff800, RZ, 0xc0, !PT ;  /* 0x7ffff80003037812 */ /* 0x000fe200078ec0ff */
[----:B------:R-:W-:Y:S01]  /*19f0*/  IMAD.IADD R5, R15, 0x1, R5 ;  /* 0x000000010f057824 */ /* 0x000fe200078e0205 */
[----:B------:R-:W-:-:S02]  /*1a00*/  IADD3 R142, P1, P0, R88, R150, R26 ;  /* 0x00000096588e7210 */ /* 0x000fc4000783e01a */
[--C-:B------:R-:W-:Y:S02]  /*1a10*/  IADD3 R4, R6, R4, R15.reuse ;  /* 0x0000000406047210 */ /* 0x100fe40007ffe00f */
[----:B------:R-:W-:Y:S01]  /*1a20*/  IADD3 R15, R2, R3, R15 ;  /* 0x00000003020f7210 */ /* 0x000fe20007ffe00f */
[----:B------:R-:W-:Y:S01]  /*1a30*/  IMAD R3, R44, c[0x0][0x21c], R0 ;  /* 0x000087002c037a24 */ /* 0x000fe200078e0200 */
[----:B------:R-:W-:Y:S01]  /*1a40*/  IADD3.X R141, R90, R137, R27, P1, P0 ;  /* 0x000000895a8d7210 */ /* 0x000fe20000fe041b */
[----:B------:R-:W-:Y:S01]  /*1a50*/  IMAD.SHL.U32 R121, R4, 0x2, RZ ;  /* 0x0000000204797824 */ /* 0x000fe200078e00ff */
[----:B------:R-:W-:Y:S01]  /*1a60*/  SHF.R.S32.HI R0, RZ, 0x1f, R147 ;  /* 0x0000001fff007819 */ /* 0x000fe20000011493 */
[----:B------:R-:W-:Y:S01]  /*1a70*/  IMAD.IADD R131, R115, 0x1, R3 ;  /* 0x0000000173837824 */ /* 0x000fe200078e0203 */
[----:B------:R-:W-:Y:S01]  /*1a80*/  LOP3.LUT P0, RZ, R21, 0x2, RZ, 0xc0, !PT ;  /* 0x0000000215ff7812 */ /* 0x000fe2000780c0ff */
[----:B------:R-:W-:Y:S01]  /*1a90*/  IMAD.SHL.U32 R120, R15, 0x2, RZ ;  /* 0x000000020f787824 */ /* 0x000fe200078e00ff */
[----:B------:R-:W-:Y:S01]  /*1aa0*/  LEA R86, R5, 0x100, 0x1 ;  /* 0x0000010005567811 */ /* 0x000fe200078e08ff */
[----:B------:R-:W-:Y:S01]  /*1ab0*/  IMAD R2, R0, c[0x0][0x280], RZ ;  /* 0x0000a00000027a24 */ /* 0x000fe200078e02ff */
[----:B------:R-:W-:Y:S01]  /*1ac0*/  LOP3.LUT R118, R12, 0xfffffff8, RZ, 0xc0, !PT ;  /* 0xfffffff80c767812 */ /* 0x000fe200078ec0ff */
[----:B------:R-:W-:Y:S01]  /*1ad0*/  IMAD R0, R0, c[0x0][0x290], RZ ;  /* 0x0000a40000007a24 */ /* 0x000fe200078e02ff */
[----:B------:R-:W-:Y:S01]  /*1ae0*/  LOP3.LUT R103, R9, 0xfffffff8, RZ, 0xc0, !PT ;  /* 0xfffffff809677812 */ /* 0x000fe200078ec0ff */
[C---:B------:R-:W-:Y:S01]  /*1af0*/  IMAD R2, R147.reuse, c[0x0][0x284], R2 ;  /* 0x0000a10093027a24 */ /* 0x040fe200078e0202 */
[----:B------:R-:W-:Y:S01]  /*1b00*/  IADD3 R87, R86, 0x20, RZ ;  /* 0x0000002056577810 */ /* 0x000fe20007ffe0ff */
[----:B------:R-:W-:Y:S01]  /*1b10*/  IMAD R0, R147, c[0x0][0x294], R0 ;  /* 0x0000a50093007a24 */ /* 0x000fe200078e0200 */
[C---:B------:R-:W-:Y:S01]  /*1b20*/  IADD3 R40, R34.reuse, 0x28, RZ ;  /* 0x0000002822287810 */ /* 0x040fe20007ffe0ff */
[----:B------:R-:W-:Y:S01]  /*1b30*/  IMAD.IADD R136, R113, 0x1, R2 ;  /* 0x0000000171887824 */ /* 0x000fe200078e0202 */
[----:B------:R-:W-:Y:S01]  /*1b40*/  IADD3 R38, R34, 0x18, RZ ;  /* 0x0000001822267810 */ /* 0x000fe20007ffe0ff */
[----:B------:R-:W-:Y:S01]  /*1b50*/  IMAD.IADD R134, R2, 0x1, R111 ;  /* 0x0000000102867824 */ /* 0x000fe200078e026f */
[----:B------:R-:W-:Y:S01]  /*1b60*/  SHF.R.S32.HI R125, RZ, 0x1f, R100 ;  /* 0x0000001fff7d7819 */ /* 0x000fe20000011464 */
[----:B------:R-:W-:Y:S01]  /*1b70*/  IMAD.IADD R135, R109, 0x1, R0 ;  /* 0x000000016d877824 */ /* 0x000fe200078e0200 */
[----:B------:R-:W-:Y:S01]  /*1b80*/  SHF.R.S32.HI R127, RZ, 0x1f, R118 ;  /* 0x0000001fff7f7819 */ /* 0x000fe20000011476 */
[----:B------:R-:W-:Y:S01]  /*1b90*/  IMAD.IADD R132, R0, 0x1, R107 ;  /* 0x0000000100847824 */ /* 0x000fe200078e026b */
[----:B------:R-:W-:-:S02]  /*1ba0*/  SHF.R.S32.HI R126, RZ, 0x1f, R103 ;  /* 0x0000001fff7e7819 */ /* 0x000fc40000011467 */
[----:B------:R-:W-:Y:S02]  /*1bb0*/  @P0 IADD3 R87, R86, -0x20, RZ ;  /* 0xffffffe056570810 */ /* 0x000fe40007ffe0ff */
[----:B------:R-:W-:Y:S02]  /*1bc0*/  SHF.R.S32.HI R124, RZ, 0x1f, R97 ;  /* 0x0000001fff7c7819 */ /* 0x000fe40000011461 */
[----:B------:R-:W-:Y:S02]  /*1bd0*/  SHF.R.S32.HI R123, RZ, 0x1f, R102 ;  /* 0x0000001fff7b7819 */ /* 0x000fe40000011466 */
.L_x_680:
        /* <DEDUP_REMOVED lines=8> */
[----:B------:R-:W-:Y:S04]  /*1c60*/  IMAD.IADD R16, R11, 0x1, R2 ;  /* 0x000000010b107824 */ /* 0x000fe800078e0202 */
[----:B------:R-:W-:Y:S01]  /*1c70*/  IMAD.X R2, R16, 0x1, R141, P0 ;  /* 0x0000000110027824 */ /* 0x000fe200000e068d */
[C---:B------:R-:W-:Y:S04]  /*1c80*/  LEA R60, P0, R0.reuse, c[0x0][0x1c8], 0x1 ;  /* 0x00007200003c7a11 */ /* 0x040fe800078008ff */
        /* <DEDUP_REMOVED lines=67> */
.L_x_660:
[----:B------:R-:W-:Y:S05]  /*20c0*/  BSYNC B0 ;  /* 0x0000000000007941 */ /* 0x000fea0003800000 */
.L_x_659:
        /* <DEDUP_REMOVED lines=89> */
.L_x_663:
[----:B------:R-:W-:Y:S05]  /*2660*/  BSYNC B0 ;  /* 0x0000000000007941 */ /* 0x000fea0003800000 */
.L_x_662:
        /* <DEDUP_REMOVED lines=54> */
.L_x_665:
[----:B------:R-:W-:Y:S05]  /*29d0*/  BSYNC B0 ;  /* 0x0000000000007941 */ /* 0x000fea0003800000 */
.L_x_664:
        /* <DEDUP_REMOVED lines=54> */
.L_x_667:
[----:B------:R-:W-:Y:S05]  /*2d40*/  BSYNC B0 ;  /* 0x0000000000007941 */ /* 0x000fea0003800000 */
.L_x_666:
        /* <DEDUP_REMOVED lines=54> */
.L_x_669:
[----:B------:R-:W-:Y:S05]  /*30b0*/  BSYNC B0 ;  /* 0x0000000000007941 */ /* 0x000fea0003800000 */
.L_x_668:
        /* <DEDUP_REMOVED lines=54> */
.L_x_671:
[----:B------:R-:W-:Y:S05]  /*3420*/  BSYNC B0 ;  /* 0x0000000000007941 */ /* 0x000fea0003800000 */
.L_x_670:
        /* <DEDUP_REMOVED lines=54> */
.L_x_658:
        /* <DEDUP_REMOVED lines=44> */
.L_x_673:
[----:B------:R-:W-:Y:S05]  /*3a50*/  BSYNC B0 ;  /* 0x0000000000007941 */ /* 0x000fea0003800000 */
.L_x_672:
        /* <DEDUP_REMOVED lines=133> */
[----:B------:R-:W-:Y:S02]  /*42b0*/  @!P0 FFMA.FTZ R53, R9, R52, -R53 ;  /* 0x0000003409358223 */ /* 0x000fe40000010835 */
        /* <DEDUP_REMOVED lines=14> */
.L_x_675:
[----:B------:R-:W-:Y:S05]  /*43a0*/  BSYNC B0 ;  /* 0x0000000000007941 */ /* 0x000fea0003800000 */
.L_x_674:
        /* <DEDUP_REMOVED lines=34> */
[----:B------:R-:W-:Y:S01]  /*45d0*/  @!P0 SHF.R.U64 R11, R14, 0x10, R15 ;  /* 0x000000100e0b8819 */ /* 0x000fe2000000120f */
[-C--:B------:R-:W-:Y:S01]  /*45e0*/  @!P0 FFMA.FTZ R0, R5, R6.reuse, R0 ;  /* 0x0000000605008223 */ /* 0x080fe20000010000 */
[----:B------:R-:W-:Y:S01]  /*45f0*/  @!P0 HADD2.F32 R25, -RZ, R25.H0_H0 ;  /* 0x20000019ff198230 */ /* 0x000fe20000004100 */
[----:B------:R-:W-:Y:S01]  /*4600*/  @!P0 IMAD.MOV.U32 R5, RZ, RZ, R49 ;  /* 0x000000ffff058224 */ /* 0x000fe200078e0031 */
[----:B------:R-:W-:Y:S01]  /*4610*/  @!P0 HADD2.F32 R44, -RZ, R68.H0_H0 ;  /* 0x20000044ff2c8230 */ /* 0x000fe20000004100 */
[----:B------:R-:W-:Y:S01]  /*4620*/  @!P0 FFMA.FTZ R58, R2, R6, -R10 ;  /* 0x00000006023a8223 */ /* 0x000fe2000001080a */
[----:B------:R-:W-:Y:S01]  /*4630*/  @!P0 HADD2.F32 R11, -RZ, R11.H0_H0 ;  /* 0x2000000bff0b8230 */ /* 0x000fe20000004100 */
        /* <DEDUP_REMOVED lines=32> */
[----:B------:R-:W-:Y:S01]  /*4840*/  @!P0 F2FP.PACK_AB R12, R55, R56 ;  /* 0x00000038370c823e */ /* 0x000fe200000000ff */
[C---:B------:R-:W-:Y:S01]  /*4850*/  @!P0 FFMA.FTZ R54, R6.reuse, R44, -R9 ;  /* 0x0000002c06368223 */ /* 0x040fe20000010809 */
[----:B------:R-:W-:Y:S01]  /*4860*/  @!P0 MOV R9, R50 ;  /* 0x0000003200098202 */ /* 0x000fe20000000f00 */
[----:B------:R-:W-:Y:S01]  /*4870*/  @!P0 FMUL.FTZ R10, R45, R8 ;  /* 0x000000082d0a8220 */ /* 0x000fe20000410000 */
[----:B------:R-:W-:Y:S01]  /*4880*/  @!P0 HADD2.F32 R5, -RZ, R5.H1_H1 ;  /* 0x30000005ff058230 */ /* 0x000fe20000004100 */
[----:B------:R-:W-:Y:S01]  /*4890*/  @!P0 FMUL.FTZ R7, R6, R7 ;  /* 0x0000000706078220 */ /* 0x000fe20000410000 */
[----:B------:R-:W-:Y:S01]  /*48a0*/  @!P0 MOV R17, R12 ;  /* 0x0000000c00118202 */ /* 0x000fe20000000f00 */
[----:B------:R-:W-:Y:S01]  /*48b0*/  @!P0 IMAD.MOV.U32 R6, RZ, RZ, R18 ;  /* 0x000000ffff068224 */ /* 0x000fe200078e0012 */
[----:B------:R-:W-:Y:S01]  /*48c0*/  @!P0 F2FP.PACK_AB R3, R4, R3 ;  /* 0x000000030403823e */ /* 0x000fe200000000ff */
[C---:B------:R-:W-:Y:S01]  /*48d0*/  @!P0 FMUL.FTZ R8, R5.reuse, R8 ;  /* 0x0000000805088220 */ /* 0x040fe20000410000 */
[----:B------:R-:W-:Y:S01]  /*48e0*/  @!P0 HADD2.F32 R30, -RZ, R9.H0_H0 ;  /* 0x20000009ff1e8230 */ /* 0x000fe20000004100 */
[----:B------:R-:W-:Y:S01]  /*48f0*/  @!P0 FFMA.FTZ R53, R5, R46, -R10 ;  /* 0x0000002e05358223 */ /* 0x000fe2000001080a */
[----:B------:R-:W-:Y:S01]  /*4900*/  @!P0 HADD2.F32 R5, -RZ, R31.H1_H1 ;  /* 0x3000001fff058230 */ /* 0x000fe20000004100 */
[----:B------:R-:W-:Y:S01]  /*4910*/  @!P0 IMAD.MOV.U32 R49, RZ, RZ, R3 ;  /* 0x000000ffff318224 */ /* 0x000fe200078e0003 */
[----:B------:R-:W-:Y:S02]  /*4920*/  @!P0 HADD2.F32 R41, -RZ, R9.H1_H1 ;  /* 0x30000009ff298230 */ /* 0x000fe40000004100 */
[--C-:B------:R-:W-:Y:S02]  /*4930*/  @!P0 HADD2.F32 R10, -RZ, R6.reuse.H0_H0 ;  /* 0x20000006ff0a8230 */ /* 0x100fe40000004100 */
[----:B------:R-:W-:Y:S01]  /*4940*/  @!P0 HADD2.F32 R9, -RZ, R6.H1_H1 ;  /* 0x30000006ff098230 */ /* 0x000fe20000004100 */
[----:B------:R-:W-:Y:S01]  /*4950*/  @!P0 FMUL.FTZ R6, R30, R5 ;  /* 0x000000051e068220 */ /* 0x000fe20000410000 */
[----:B------:R-:W-:Y:S01]  /*4960*/  @!P0 HADD2.F32 R31, -RZ, R68.H1_H1 ;  /* 0x30000044ff1f8230 */ /* 0x000fe20000004100 */
        /* <DEDUP_REMOVED lines=21> */
.L_x_677:
[----:B------:R-:W-:Y:S05]  /*4ac0*/  BSYNC B0 ;  /* 0x0000000000007941 */ /* 0x000fea0003800000 */
.L_x_676:
[----:B------:R-:W-:-:S13]  /*4ad0*/  ISETP.GE.AND P0, PT, R28, c[0x0][0x1d4], PT ;  /* 0x000075001c007a0c */ /* 0x000fda0003f06270 */
[----:B------:R-:W-:-:S05]  /*4ae0*/  @P0 BRA `(.L_x_661) ;  /* 0x0000086000000947 */ /* 0x000fca0003800000 */
[----:B------:R-:W2:Y:S01]  /*4af0*/  LDS.128 R44, [R120+0x3100] ;  /* 0x00310000782c7984 */ /* 0x000ea20000000c00 */
[----:B------:R-:W-:Y:S04]  /*4b00*/  IADD3 R0, P1, P0, R88, R80, R103 ;  /* 0x0000005058007210 */ /* 0x000fe8000783e067 */
[----:B------:R-:W-:Y:S02]  /*4b10*/  IADD3.X R2, R90, R79, R126, P1, P0 ;  /* 0x0000004f5a027210 */ /* 0x000fe40000fe047e */
[C---:B------:R-:W-:Y:S01]  /*4b20*/  LEA R52, P0, R0.reuse, c[0x0][0x1c8], 0x1 ;  /* 0x0000720000347a11 */ /* 0x040fe200078008ff */
[----:B------:R-:W3:Y:S03]  /*4b30*/  LDS.128 R12, [R128+0x3100] ;  /* 0x00310000800c7984 */ /* 0x000ee60000000c00 */
[----:B------:R-:W-:Y:S02]  /*4b40*/  LEA.HI.X R53, R0, c[0x0][0x1cc], R2, 0x1, P0 ;  /* 0x0000730000357a11 */ /* 0x000fe400000f0c02 */
[----:B------:R-:W-:-:S13]  /*4b50*/  ISETP.GE.AND P0, PT, R28, c[0x0][0x27c], PT ;  /* 0x00009f001c007a0c */ /* 0x000fda0003f06270 */
[----:B------:R-:W-:Y:S01]  /*4b60*/  @!P0 HADD2.F32 R3, -RZ, R32.H0_H0 ;  /* 0x20000020ff038230 */ /* 0x000fe20000004100 */
[--C-:B------:R-:W-:Y:S01]  /*4b70*/  @!P0 SHF.R.U32.HI R4, RZ, 0x10, R21.reuse ;  /* 0x00000010ff048819 */ /* 0x100fe20000011615 */
[--C-:B-1----:R-:W-:Y:S01]  /*4b80*/  @!P0 HADD2.F32 R18, -RZ, R69.reuse.H1_H1 ;  /* 0x30000045ff128230 */ /* 0x102fe20000004100 */
        /* <DEDUP_REMOVED lines=8> */
[----:B------:R-:W-:Y:S01]  /*4c10*/  @!P0 SHF.R.U64 R20, R64, 0x10, R65 ;  /* 0x0000001040148819 */ /* 0x000fe20000001241 */
[----:B------:R-:W-:Y:S01]  /*4c20*/  @!P0 HADD2.F32 R24, -RZ, R8.H0_H0 ;  /* 0x20000008ff188230 */ /* 0x000fe20000004100 */
[--C-:B------:R-:W-:Y:S01]  /*4c30*/  @!P0 SHF.R.U32.HI R43, RZ, 0x10, R67.reuse ;  /* 0x00000010ff2b8819 */ /* 0x100fe20000011643 */
[----:B--2---:R-:W-:Y:S01]  /*4c40*/  @!P0 IMAD.MOV.U32 R48, RZ, RZ, R46 ;  /* 0x000000ffff308224 */ /* 0x004fe200078e002e */
[----:B------:R-:W-:Y:S01]  /*4c50*/  @!P0 MOV R5, R45 ;  /* 0x0000002d00058202 */ /* 0x000fe20000000f00 */
[----:B------:R-:W-:Y:S01]  /*4c60*/  @!P0 HADD2.F32 R20, -RZ, R20.H0_H0 ;  /* 0x20000014ff148230 */ /* 0x000fe20000004100 */
[----:B------:R-:W-:Y:S01]  /*4c70*/  @!P0 MOV R10, R44 ;  /* 0x0000002c000a8202 */ /* 0x000fe20000000f00 */
[----:B------:R-:W-:Y:S01]  /*4c80*/  @!P0 HADD2.F32 R41, -RZ, R70.H1_H1 ;  /* 0x30000046ff298230 */ /* 0x000fe20000004100 */
[----:B------:R-:W-:Y:S01]  /*4c90*/  @!P0 MOV R31, R47 ;  /* 0x0000002f001f8202 */ /* 0x000fe20000000f00 */
[--C-:B------:R-:W-:Y:S01]  /*4ca0*/  @!P0 HADD2.F32 R21, -RZ, R5.reuse.H0_H0 ;  /* 0x20000005ff158230 */ /* 0x100fe20000004100 */
[----:B------:R-:W-:Y:S01]  /*4cb0*/  @!P0 SHF.R.U64 R66, R66, 0x10, R67 ;  /* 0x0000001042428819 */ /* 0x000fe20000001243 */
[----:B------:R-:W-:Y:S01]  /*4cc0*/  @!P0 HADD2.F32 R23, -RZ, R5.H1_H1 ;  /* 0x30000005ff178230 */ /* 0x000fe20000004100 */
[----:B---3--:R-:W-:Y:S01]  /*4cd0*/  @!P0 MOV R2, R13 ;  /* 0x0000000d00028202 */ /* 0x008fe20000000f00 */
[----:B------:R-:W-:Y:S01]  /*4ce0*/  @!P0 HADD2.F32 R25, -RZ, R48.H0_H0 ;  /* 0x20000030ff198230 */ /* 0x000fe20000004100 */
[-C--:B------:R-:W-:Y:S01]  /*4cf0*/  @!P0 FMUL.FTZ R6, R21, R3.reuse ;  /* 0x0000000315068220 */ /* 0x080fe20000410000 */
[----:B------:R-:W-:Y:S01]  /*4d00*/  @!P0 HADD2.F32 R42, -RZ, R31.H1_H1 ;  /* 0x3000001fff2a8230 */ /* 0x000fe20000004100 */
[----:B------:R-:W-:Y:S01]  /*4d10*/  @!P0 FMUL.FTZ R8, R23, R4 ;  /* 0x0000000417088220 */ /* 0x000fe20000410000 */
[--C-:B------:R-:W-:Y:S02]  /*4d20*/  @!P0 HADD2.F32 R0, -RZ, R2.reuse.H0_H0 ;  /* 0x20000002ff008230 */ /* 0x100fe40000004100 */
[----:B------:R-:W-:Y:S02]  /*4d30*/  @!P0 HADD2.F32 R2, -RZ, R2.H1_H1 ;  /* 0x30000002ff028230 */ /* 0x000fe40000004100 */
[----:B------:R-:W-:Y:S01]  /*4d40*/  @!P0 HADD2.F32 R43, -RZ, R43.H0_H0 ;  /* 0x2000002bff2b8230 */ /* 0x000fe20000004100 */
[C---:B------:R-:W-:Y:S01]  /*4d50*/  @!P0 FFMA.FTZ R58, R0.reuse, R22, -R6 ;  /* 0x00000016003a8223 */ /* 0x040fe20000010806 */
[----:B------:R-:W-:Y:S01]  /*4d60*/  @!P0 MOV R6, R12 ;  /* 0x0000000c00068202 */ /* 0x000fe20000000f00 */
[----:B------:R-:W-:Y:S01]  /*4d70*/  @!P0 FMUL.FTZ R3, R0, R3 ;  /* 0x0000000300038220 */ /* 0x000fe20000410000 */
[----:B------:R-:W-:Y:S01]  /*4d80*/  @!P0 HADD2.F32 R0, -RZ, R32.H1_H1 ;  /* 0x30000020ff008230 */ /* 0x000fe20000004100 */
[C---:B------:R-:W-:Y:S01]  /*4d90*/  @!P0 FMUL.FTZ R4, R2.reuse, R4 ;  /* 0x0000000402048220 */ /* 0x040fe20000410000 */
[----:B------:R-:W-:Y:S01]  /*4da0*/  @!P0 HADD2.F32 R17, -RZ, R10.H0_H0 ;  /* 0x2000000aff118230 */ /* 0x000fe20000004100 */
[----:B------:R-:W-:Y:S01]  /*4db0*/  @!P0 FFMA.FTZ R57, R2, R24, -R8 ;  /* 0x0000001802398223 */ /* 0x000fe20000010808 */
[--C-:B------:R-:W-:Y:S01]  /*4dc0*/  @!P0 HADD2.F32 R5, -RZ, R6.reuse.H0_H0 ;  /* 0x20000006ff058230 */ /* 0x100fe20000004100 */
[----:B------:R-:W-:Y:S01]  /*4dd0*/  @!P0 MOV R8, R14 ;  /* 0x0000000e00088202 */ /* 0x000fe20000000f00 */
[----:B------:R-:W-:Y:S01]  /*4de0*/  @!P0 HADD2.F32 R6, -RZ, R6.H1_H1 ;  /* 0x30000006ff068230 */ /* 0x000fe20000004100 */
[-C--:B------:R-:W-:Y:S01]  /*4df0*/  @!P0 FMUL.FTZ R16, R17, R0.reuse ;  /* 0x0000000011108220 */ /* 0x080fe20000410000 */
[----:B------:R-:W-:Y:S01]  /*4e00*/  @!P0 HADD2.F32 R2, -RZ, R7.H0_H0 ;  /* 0x20000007ff028230 */ /* 0x000fe20000004100 */
[C---:B------:R-:W-:Y:S01]  /*4e10*/  @!P0 FMUL.FTZ R0, R5.reuse, R0 ;  /* 0x0000000005008220 */ /* 0x040fe20000410000 */
[----:B------:R-:W-:Y:S01]  /*4e20*/  @!P0 HADD2.F32 R19, -RZ, R10.H1_H1 ;  /* 0x3000000aff138230 */ /* 0x000fe20000004100 */
[-C--:B------:R-:W-:Y:S01]  /*4e30*/  @!P0 FFMA.FTZ R56, R5, R18.reuse, -R16 ;  /* 0x0000001205388223 */ /* 0x080fe20000010810 */
[----:B------:R-:W-:Y:S01]  /*4e40*/  @!P0 HADD2.F32 R5, -RZ, R33.H0_H0 ;  /* 0x20000021ff058230 */ /* 0x000fe20000004100 */
[----:B------:R-:W-:Y:S01]  /*4e50*/  @!P0 FFMA.FTZ R0, R17, R18, R0 ;  /* 0x0000001211008223 */ /* 0x000fe20000010000 */
[----:B------:R-:W-:Y:S01]  /*4e60*/  @!P0 HADD2.F32 R7, -RZ, R8.H0_H0 ;  /* 0x20000008ff078230 */ /* 0x000fe20000004100 */
[-C--:B------:R-:W-:Y:S01]  /*4e70*/  @!P0 FMUL.FTZ R16, R19, R2.reuse ;  /* 0x0000000213108220 */ /* 0x080fe20000410000 */
[----:B------:R-:W-:Y:S01]  /*4e80*/  @!P0 HADD2.F32 R32, -RZ, R66.H0_H0 ;  /* 0x20000042ff208230 */ /* 0x000fe20000004100 */
[----:B------:R-:W-:Y:S02]  /*4e90*/  @!P0 FMUL.FTZ R10, R25, R5 ;  /* 0x00000005190a8220 */ /* 0x000fe40000410000 */
[C---:B------:R-:W-:Y:S02]  /*4ea0*/  @!P0 FMUL.FTZ R2, R6.reuse, R2 ;  /* 0x0000000206028220 */ /* 0x040fe40000410000 */
[----:B------:R-:W-:Y:S01]  /*4eb0*/  @!P0 FFMA.FTZ R55, R6, R20, -R16 ;  /* 0x0000001406378223 */ /* 0x000fe20000010810 */
[----:B------:R-:W-:Y:S01]  /*4ec0*/  @!P0 MOV R6, R15 ;  /* 0x0000000f00068202 */ /* 0x000fe20000000f00 */
[C---:B------:R-:W-:Y:S01]  /*4ed0*/  @!P0 FMUL.FTZ R5, R7.reuse, R5 ;  /* 0x0000000507058220 */ /* 0x040fe20000410000 */
[----:B------:R-:W-:Y:S01]  /*4ee0*/  @!P0 HADD2.F32 R16, -RZ, R9.H0_H0 ;  /* 0x20000009ff108230 */ /* 0x000fe20000004100 */
[----:B------:R-:W-:Y:S01]  /*4ef0*/  @!P0 FFMA.FTZ R54, R7, R30, -R10 ;  /* 0x0000001e07368223 */ /* 0x000fe2000001080a */
[----:B------:R-:W-:Y:S01]  /*4f00*/  @!P0 HADD2.F32 R7, -RZ, R33.H1_H1 ;  /* 0x30000021ff078230 */ /* 0x000fe20000004100 */
[----:B------:R-:W-:Y:S01]  /*4f10*/  @!P0 FFMA.FTZ R2, R19, R20, R2 ;  /* 0x0000001413028223 */ /* 0x000fe20000010002 */
[----:B------:R-:W-:Y:S01]  /*4f20*/  @!P0 HADD2.F32 R33, -RZ, R31.H0_H0 ;  /* 0x2000001fff218230 */ /* 0x000fe20000004100 */
[----:B------:R-:W-:Y:S01]  /*4f30*/  @!P0 FFMA.FTZ R3, R21, R22, R3 ;  /* 0x0000001615038223 */ /* 0x000fe20000010003 */
[----:B------:R-:W-:Y:S01]  /*4f40*/  @!P0 HADD2.F32 R31, -RZ, R48.H1_H1 ;  /* 0x30000030ff1f8230 */ /* 0x000fe20000004100 */
[----:B------:R-:W-:Y:S01]  /*4f50*/  @!P0 FMUL.FTZ R48, R42, R16 ;  /* 0x000000102a308220 */ /* 0x000fe20000410000 */
[----:B------:R-:W-:Y:S01]  /*4f60*/  @!P0 F2FP.PACK_AB R0, R2, R0 ;  /* 0x000000000200823e */ /* 0x000fe200000000ff */
[----:B------:R-:W-:Y:S01]  /*4f70*/  @!P0 FMUL.FTZ R49, R33, R7 ;  /* 0x0000000721318220 */ /* 0x000fe20000410000 */
[----:B------:R-:W-:Y:S01]  /*4f80*/  @!P0 HADD2.F32 R10, -RZ, R8.H1_H1 ;  /* 0x30000008ff0a8230 */ /* 0x000fe20000004100 */
[----:B------:R-:W-:Y:S01]  /*4f90*/  @!P0 FMUL.FTZ R50, R31, R11 ;  /* 0x0000000b1f328220 */ /* 0x000fe20000410000 */
[--C-:B------:R-:W-:Y:S01]  /*4fa0*/  @!P0 HADD2.F32 R9, -RZ, R6.reuse.H0_H0 ;  /* 0x20000006ff098230 */ /* 0x100fe20000004100 */
[----:B------:R-:W-:Y:S01]  /*4fb0*/  @!P0 FFMA.FTZ R4, R23, R24, R4 ;  /* 0x0000001817048223 */ /* 0x000fe20000010004 */
[----:B------:R-:W-:Y:S01]  /*4fc0*/  @!P0 HADD2.F32 R8, -RZ, R6.H1_H1 ;  /* 0x30000006ff088230 */ /* 0x000fe20000004100 */
[----:B------:R-:W-:Y:S02]  /*4fd0*/  @!P0 FFMA.FTZ R50, R10, R32, -R50 ;  /* 0x000000200a328223 */ /* 0x000fe40000010832 */
[----:B------:R-:W-:Y:S01]  /*4fe0*/  @!P0 FFMA.FTZ R49, R9, R41, -R49 ;  /* 0x0000002909318223 */ /* 0x000fe20000010831 */
[----:B------:R-:W-:Y:S01]  /*4ff0*/  @!P0 F2FP.PACK_AB R3, R4, R3 ;  /* 0x000000030403823e */ /* 0x000fe200000000ff */
[----:B------:R-:W-:Y:S01]  /*5000*/  @!P0 FFMA.FTZ R51, R8, R43, -R48 ;  /* 0x0000002b08338223 */ /* 0x000fe20000010830 */
[----:B------:R-:W-:Y:S01]  /*5010*/  @!P0 F2FP.PACK_AB R48, R57, R58 ;  /* 0x0000003a3930823e */ /* 0x000fe200000000ff */
[----:B------:R-:W-:Y:S01]  /*5020*/  @!P0 FMUL.FTZ R6, R10, R11 ;  /* 0x0000000b0a068220 */ /* 0x000fe20000410000 */
[----:B------:R-:W-:Y:S01]  /*5030*/  @!P0 F2FP.PACK_AB R11, R55, R56 ;  /* 0x00000038370b823e */ /* 0x000fe200000000ff */
[----:B------:R-:W-:Y:S01]  /*5040*/  @!P0 FMUL.FTZ R7, R9, R7 ;  /* 0x0000000709078220 */ /* 0x000fe20000410000 */
[----:B------:R-:W-:Y:S01]  /*5050*/  @!P0 F2FP.PACK_AB R10, R51, R49 ;  /* 0x00000031330a823e */ /* 0x000fe200000000ff */
[----:B------:R-:W-:Y:S01]  /*5060*/  @!P0 FFMA.FTZ R5, R25, R30, R5 ;  /* 0x0000001e19058223 */ /* 0x000fe20000010005 */
[----:B------:R-:W-:Y:S01]  /*5070*/  @!P0 F2FP.PACK_AB R9, R50, R54 ;  /* 0x000000363209823e */ /* 0x000fe200000000ff */
[----:B------:R-:W-:Y:S01]  /*5080*/  @!P0 FMUL.FTZ R8, R8, R16 ;  /* 0x0000001008088220 */ /* 0x000fe20000410000 */
[----:B------:R-:W-:Y:S01]  /*5090*/  @!P0 MOV R13, R48 ;  /* 0x00000030000d8202 */ /* 0x000fe20000000f00 */
[----:B------:R-:W-:Y:S01]  /*50a0*/  @!P0 FFMA.FTZ R6, R31, R32, R6 ;  /* 0x000000201f068223 */ /* 0x000fe20000010006 */
[----:B------:R-:W-:Y:S01]  /*50b0*/  @!P0 MOV R14, R9 ;  /* 0x00000009000e8202 */ /* 0x000fe20000000f00 */
[----:B------:R-:W-:Y:S01]  /*50c0*/  @!P0 FFMA.FTZ R7, R33, R41, R7 ;  /* 0x0000002921078223 */ /* 0x000fe20000010007 */
[----:B------:R-:W-:Y:S01]  /*50d0*/  @!P0 MOV R15, R10 ;  /* 0x0000000a000f8202 */ /* 0x000fe20000000f00 */
[----:B------:R-:W-:Y:S01]  /*50e0*/  @!P0 IMAD.MOV.U32 R12, RZ, RZ, R11 ;  /* 0x000000ffff0c8224 */ /* 0x000fe200078e000b */
[----:B------:R-:W-:Y:S01]  /*50f0*/  @!P0 F2FP.PACK_AB R5, R6, R5 ;  /* 0x000000050605823e */ /* 0x000fe200000000ff */
[----:B------:R-:W-:Y:S01]  /*5100*/  @!P0 FFMA.FTZ R8, R42, R43, R8 ;  /* 0x0000002b2a088223 */ /* 0x000fe20000010008 */
[----:B------:R-:W-:Y:S01]  /*5110*/  @!P0 MOV R45, R3 ;  /* 0x00000003002d8202 */ /* 0x000fe20000000f00 */
[----:B------:R-:W-:Y:S01]  /*5120*/  @!P0 IMAD.MOV.U32 R44, RZ, RZ, R0 ;  /* 0x000000ffff2c8224 */ /* 0x000fe200078e0000 */
[----:B------:R1:W-:Y:S01]  /*5130*/  STG.E.128 [R52.64], R12 ;  /* 0x0000000c34007986 */ /* 0x0003e2000c101d06 */
[----:B------:R-:W-:Y:S02]  /*5140*/  @!P0 MOV R46, R5 ;  /* 0x00000005002e8202 */ /* 0x000fe40000000f00 */
[----:B------:R-:W-:Y:S04]  /*5150*/  @!P0 F2FP.PACK_AB R7, R8, R7 ;  /* 0x000000070807823e */ /* 0x000fe800000000ff */
[----:B------:R-:W-:Y:S02]  /*5160*/  @!P0 MOV R47, R7 ;  /* 0x00000007002f8202 */ /* 0x000fe40000000f00 */
[----:B------:R-:W-:-:S13]  /*5170*/  ISETP.GE.AND P0, PT, R102, c[0x0][0x1d4], PT ;  /* 0x0000750066007a0c */ /* 0x000fda0003f06270 */
[----:B------:R-:W-:-:S05]  /*5180*/  @P0 BRA `(.L_x_661) ;  /* 0x000001c000000947 */ /* 0x000fca0003800000 */
[----:B------:R-:W-:Y:S04]  /*5190*/  IADD3 R0, P1, P0, R88, R80, R102 ;  /* 0x0000005058007210 */ /* 0x000fe8000783e066 */
[----:B------:R-:W-:Y:S02]  /*51a0*/  IADD3.X R3, R90, R79, R123, P1, P0 ;  /* 0x0000004f5a037210 */ /* 0x000fe40000fe047b */
[C---:B------:R-:W-:Y:S04]  /*51b0*/  LEA R2, P0, R0.reuse, c[0x0][0x1c8], 0x1 ;  /* 0x0000720000027a11 */ /* 0x040fe800078008ff */
[----:B------:R-:W-:Y:S05]  /*51c0*/  LEA.HI.X R3, R0, c[0x0][0x1cc], R3, 0x1, P0 ;  /* 0x0000730000037a11 */ /* 0x000fea00000f0c03 */
[----:B------:R2:W-:Y:S01]  /*51d0*/  STG.E.128 [R2.64], R44 ;  /* 0x0000002c02007986 */ /* 0x0005e2000c101d06 */
[----:B------:R-:W-:-:S05]  /*51e0*/  BRA `(.L_x_661) ;  /* 0x0000016000007947 */ /* 0x000fca0003800000 */
.L_x_657:
[----:B------:R-:W-:Y:S05]  /*51f0*/  IMAD R0, R78, -0x40, R96 ;  /* 0xffffffc04e007824 */ /* 0x000fea00078e0260 */
[----:B------:R-:W-:Y:S04]  /*5200*/  IMNMX R0, R0, 0x40, PT ;  /* 0x0000004000007817 */ /* 0x000fe80003800200 */
[----:B------:R-:W-:-:S13]  /*5210*/  ISETP.GE.AND P0, PT, R92, R0, PT ;  /* 0x000000005c00720c */ /* 0x000fda0003f06270 */
[----:B------:R-:W-:-:S05]  /*5220*/  @P0 BRA `(.L_x_661) ;  /* 0x0000012000000947 */ /* 0x000fca0003800000 */
[----:B------:R-:W-:-:S13]  /*5230*/  ISETP.GE.AND P0, PT, R26, c[0x0][0x1d4], PT ;  /* 0x000075001a007a0c */ /* 0x000fda0003f06270 */
[----:B------:R-:W1:Y:S04]  /*5240*/  @!P0 LDS.128 R4, [R86+0x3000] ;  /* 0x0030000056048984 */ /* 0x000e680000000c00 */
[----:B-1----:R-:W-:Y:S01]  /*5250*/  @!P0 STG.E.128 [R60.64], R4 ;  /* 0x000000043c008986 */ /* 0x002fe2000c101d06 */
[----:B------:R-:W-:-:S13]  /*5260*/  ISETP.GE.AND P0, PT, R29, c[0x0][0x1d4], PT ;  /* 0x000075001d007a0c */ /* 0x000fda0003f06270 */
[----:B------:R-:W1:Y:S04]  /*5270*/  @!P0 LDS.128 R4, [R87+0x3000] ;  /* 0x0030000057048984 */ /* 0x000e680000000c00 */
[----:B-1----:R-:W-:Y:S01]  /*5280*/  @!P0 STG.E.128 [R60.64+0x20], R4 ;  /* 0x000020043c008986 */ /* 0x002fe2000c101d06 */
        /* <DEDUP_REMOVED lines=11> */
[----:B-1----:R1:W-:Y:S02]  /*5340*/  @!P0 STG.E.128 [R60.64+0xa0], R4 ;  /* 0x0000a0043c008986 */ /* 0x0023e4000c101d06 */
.L_x_661:
[----:B------:R-:W-:Y:S05]  /*5350*/  BSYNC B1 ;  /* 0x0000000000017941 */ /* 0x000fea0003800000 */
.L_x_656:
[C---:B-1----:R-:W-:Y:S01]  /*5360*/  IMAD.SHL.U32 R10, R78.reuse, 0x40, RZ ;  /* 0x000000404e0a7824 */ /* 0x042fe200078e00ff */
[----:B------:R-:W-:Y:S01]  /*5370*/  SHF.L.U64.HI R9, R78, 0x6, R91 ;  /* 0x000000064e097819 */ /* 0x000fe2000001025b */
[----:B------:R-:W-:Y:S02]  /*5380*/  BSSY B0, `(.L_x_678) ;  /* 0x0000044000007945 */ /* 0x000fe40003800000 */
[----:B--2--5:R-:W-:Y:S01]  /*5390*/  IMAD.IADD R3, R138, 0x1, -R10 ;  /* 0x000000018a037824 */ /* 0x024fe200078e0a0a */
[----:B------:R-:W-:Y:S04]  /*53a0*/  IADD3 R0, P0, R10, R139, RZ ;  /* 0x0000008b0a007210 */ /* 0x000fe80007f1e0ff */
[----:B------:R-:W-:Y:S02]  /*53b0*/  IADD3.X R2, R9, R145, RZ, P0, !PT ;  /* 0x0000009109027210 */ /* 0x000fe400007fe4ff */
[----:B------:R-:W-:-:S13]  /*53c0*/  ISETP.GE.AND P0, PT, R3, 0x21, PT ;  /* 0x000000210300780c */ /* 0x000fda0003f06270 */
[----:B------:R-:W-:Y:S02]  /*53d0*/  @P0 IADD3 R8, P1, R0, 0x20, RZ ;  /* 0x0000002000080810 */ /* 0x000fe40007f3e0ff */
[----:B------:R-:W-:Y:S03]  /*53e0*/  @P0 MOV R7, R101 ;  /* 0x0000006500070202 */ /* 0x000fe60000000f00 */
[----:B------:R-:W-:Y:S01]  /*53f0*/  @P0 IMAD.X R6, RZ, RZ, R2, P1 ;  /* 0x000000ffff060224 */ /* 0x000fe200008e0602 */
[----:B------:R-:W-:-:S13]  /*5400*/  ISETP.GE.AND P1, PT, R3, 0x1, PT ;  /* 0x000000010300780c */ /* 0x000fda0003f26270 */
[----:B------:R-:W-:Y:S01]  /*5410*/  @P1 MOV R3, R101 ;  /* 0x0000006500031202 */ /* 0x000fe20000000f00 */
[----:B------:R-:W-:Y:S02]  /*5420*/  @P1 IMAD R4, R2, c[0x0][0x258], RZ ;  /* 0x0000960002041a24 */ /* 0x000fe400078e02ff */
[----:B------:R-:W-:Y:S04]  /*5430*/  @P1 IMAD.MOV.U32 R2, RZ, RZ, R98 ;  /* 0x000000ffff021224 */ /* 0x000fe800078e0062 */
[C---:B------:R-:W-:Y:S04]  /*5440*/  @P1 IMAD.WIDE.U32 R2, R0.reuse, c[0x0][0x258], R2 ;  /* 0x0000960000021a25 */ /* 0x040fe800078e0002 */
[----:B------:R-:W-:Y:S01]  /*5450*/  @P1 IMAD R0, R0, c[0x0][0x25c], R4 ;  /* 0x0000970000001a24 */ /* 0x000fe200078e0204 */
[C---:B------:R-:W-:Y:S03]  /*5460*/  @P1 LEA R4, P2, R2.reuse, c[0x0][0x250], 0x1 ;  /* 0x0000940002041a11 */ /* 0x040fe600078408ff */
[----:B------:R-:W-:Y:S05]  /*5470*/  @P1 IMAD.IADD R0, R3, 0x1, R0 ;  /* 0x0000000103001824 */ /* 0x000fea00078e0200 */
        /* <DEDUP_REMOVED lines=28> */
[----:B------:R-:W-:Y:S04]  /*5640*/  IMAD.WIDE.U32 R4, R0, c[0x0][0x208], R4 ;  /* 0x0000820000047a25 */ /* 0x000fe800078e0004 */
[----:B------:R-:W-:Y:S04]  /*5650*/  IMAD R2, R2, c[0x0][0x208], RZ ;  /* 0x0000820002027a24 */ /* 0x000fe800078e02ff */
[----:B------:R-:W-:Y:S01]  /*5660*/  IMAD R0, R0, c[0x0][0x20c], R2 ;  /* 0x0000830000007a24 */ /* 0x000fe200078e0202 */
[C---:B------:R-:W-:Y:S03]  /*5670*/  LEA R2, P0, R4.reuse, c[0x0][0x1f8], 0x1 ;  /* 0x00007e0004027a11 */ /* 0x040fe600078008ff */
[----:B------:R-:W-:Y:S05]  /*5680*/  IMAD.IADD R0, R5, 0x1, R0 ;  /* 0x0000000105007824 */ /* 0x000fea00078e0200 */
[----:B------:R-:W-:Y:S02]  /*5690*/  LEA.HI.X R3, R4, c[0x0][0x1fc], R0, 0x1, P0 ;  /* 0x00007f0004037a11 */ /* 0x000fe400000f0c00 */
[----:B------:R-:W-:-:S13]  /*56a0*/  ISETP.GE.AND P0, PT, R26, c[0x0][0x1d4], PT ;  /* 0x000075001a007a0c */ /* 0x000fda0003f06270 */
[----:B------:R-:W1:Y:S04]  /*56b0*/  @!P0 LDS.128 R4, [R86] ;  /* 0x0000000056048984 */ /* 0x000e680000000c00 */
[----:B-1----:R-:W-:Y:S01]  /*56c0*/  @!P0 STG.E.128 [R2.64], R4 ;  /* 0x0000000402008986 */ /* 0x002fe2000c101d06 */
[----:B------:R-:W-:-:S13]  /*56d0*/  ISETP.GE.AND P0, PT, R29, c[0x0][0x1d4], PT ;  /* 0x000075001d007a0c */ /* 0x000fda0003f06270 */
[----:B------:R-:W1:Y:S04]  /*56e0*/  @!P0 LDS.128 R4, [R87] ;  /* 0x0000000057048984 */ /* 0x000e680000000c00 */
        /* <DEDUP_REMOVED lines=13> */
.L_x_679:
[----:B-1----:R-:W-:Y:S05]  /*57c0*/  BSYNC B0 ;  /* 0x0000000000007941 */ /* 0x002fea0003800000 */
.L_x_678:
        /* <DEDUP_REMOVED lines=25> */
.L_x_655:
[----:B------:R-:W2:Y:S01]  /*5960*/  LDL R189, [R1] ;  /* 0x0000000001bd7983 */ /* 0x000ea20000100800 */
[----:B------:R-:W-:-:S05]  /*5970*/  IMAD.MOV.U32 R29, RZ, RZ, c[0x0][0x2c4] ;  /* 0x0000b100ff1d7624 */ /* 0x000fca00078e00ff */
[----:B------:R-:W-:Y:S01]  /*5980*/  ISETP.NE.AND P2, PT, R29, 0x1, PT ;  /* 0x000000011d00780c */ /* 0x000fe20003f45270 */
[----:B------:R-:W-:Y:S01]  /*5990*/  CS2R R94, SRZ ;  /* 0x00000000005e7805 */ /* 0x000fe2000001ff00 */
[----:B------:R-:W-:Y:S01]  /*59a0*/  IADD3 R6, R148, R146, RZ ;  /* 0x0000009294067210 */ /* 0x000fe20007ffe0ff */
[----:B------:R-:W-:Y:S01]  /*59b0*/  IMAD.MOV.U32 R11, RZ, RZ, RZ ;  /* 0x000000ffff0b7224 */ /* 0x000fe200078e00ff */
[----:B------:R-:W-:Y:S01]  /*59c0*/  PLOP3.LUT P4, PT, PT, PT, PT, 0x80, 0x0 ;  /* 0x000000000000781c */ /* 0x000fe20003f8f070 */
[----:B------:R-:W-:Y:S01]  /*59d0*/  IMAD.MOV.U32 R92, RZ, RZ, RZ ;  /* 0x000000ffff5c7224 */ /* 0x000fe200078e00ff */
[----:B------:R-:W-:Y:S01]  /*59e0*/  CS2R R98, SRZ ;  /* 0x0000000000627805 */ /* 0x000fe2000001ff00 */
[----:B------:R-:W-:Y:S01]  /*59f0*/  CS2R R96, SRZ ;  /* 0x0000000000607805 */ /* 0x000fe2000001ff00 */
[----:B------:R-:W-:Y:S01]  /*5a00*/  MOV R12, RZ ;  /* 0x000000ff000c7202 */ /* 0x000fe20000000f00 */
[----:B------:R-:W-:Y:S01]  /*5a10*/  IMAD.MOV.U32 R90, RZ, RZ, RZ ;  /* 0x000000ffff5a7224 */ /* 0x000fe200078e00ff */
[----:B------:R-:W-:Y:S01]  /*5a20*/  CS2R R88, SRZ ;  /* 0x0000000000587805 */ /* 0x000fe2000001ff00 */
[----:B------:R-:W-:Y:S01]  /*5a30*/  CS2R R86, SRZ ;  /* 0x0000000000567805 */ /* 0x000fe2000001ff00 */
[----:B-1----:R-:W-:Y:S01]  /*5a40*/  CS2R R84, SRZ ;  /* 0x0000000000547805 */ /* 0x002fe2000001ff00 */
        /* <DEDUP_REMOVED lines=22> */
[----:B------:R-:W-:Y:S01]  /*5bb0*/  IMAD.MOV.U32 R28, RZ, RZ, RZ ;  /* 0x000000ffff1c7224 */ /* 0x000fe200078e00ff */
[----:B------:R-:W-:Y:S01]  /*5bc0*/  MOV R160, RZ ;  /* 0x000000ff00a07202 */ /* 0x000fe20000000f00 */
[----:B------:R-:W-:Y:S01]  /*5bd0*/  CS2R R30, SRZ ;  /* 0x00000000001e7805 */ /* 0x000fe2000001ff00 */
[----:B------:R-:W-:Y:S01]  /*5be0*/  IMAD.MOV.U32 R152, RZ, RZ, RZ ;  /* 0x000000ffff987224 */ /* 0x000fe200078e00ff */
[----:B------:R-:W-:Y:S01]  /*5bf0*/  MOV R158, RZ ;  /* 0x000000ff009e7202 */ /* 0x000fe20000000f00 */
[----:B------:R-:W-:Y:S01]  /*5c00*/  CS2R R32, SRZ ;  /* 0x0000000000207805 */ /* 0x000fe2000001ff00 */
        /* <DEDUP_REMOVED lines=30> */
[----:B--2---:R-:W-:-:S05]  /*5df0*/  IADD3 R0, R189, 0x7f, RZ ;  /* 0x0000007fbd007810 */ /* 0x004fca0007ffe0ff */
[----:B------:R-:W-:-:S05]  /*5e00*/  @P2 IMAD.HI.U32 R2, R0, c[0x0][0x2c8], RZ ;  /* 0x0000b20000022a27 */ /* 0x000fca00078e00ff */
[----:B------:R-:W-:-:S05]  /*5e10*/  @P2 SHF.R.U32.HI R0, RZ, c[0x0][0x2cc], R2 ;  /* 0x0000b300ff002a19 */ /* 0x000fca0000011602 */
[----:B------:R-:W-:-:S05]  /*5e20*/  IMAD.IADD R0, R156, 0x1, R0 ;  /* 0x000000019c007824 */ /* 0x000fca00078e0200 */
[----:B------:R-:W-:-:S04]  /*5e30*/  SHF.R.S32.HI R2, RZ, 0x1f, R0 ;  /* 0x0000001fff027819 */ /* 0x000fc80000011400 */
[----:B------:R-:W-:-:S04]  /*5e40*/  LEA.HI R0, R2, R0, RZ, 0x6 ;  /* 0x0000000002007211 */ /* 0x000fc800078f30ff */
[----:B------:R-:W-:-:S04]  /*5e50*/  SHF.R.S32.HI R0, RZ, 0x6, R0 ;  /* 0x00000006ff007819 */ /* 0x000fc80000011400 */
[----:B------:R-:W-:-:S04]  /*5e60*/  IMNMX R204, R155, R0, PT ;  /* 0x000000009bcc7217 */ /* 0x000fc80003800200 */
[----:B------:R-:W-:Y:S01]  /*5e70*/  ISETP.GE.AND P0, PT, R204, 0x1, PT ;  /* 0x00000001cc00780c */ /* 0x000fe20003f06270 */
[----:B------:R-:W-:Y:S01]  /*5e80*/  CS2R R154, SRZ ;  /* 0x00000000009a7805 */ /* 0x000fe2000001ff00 */
[----:B------:R-:W-:-:S11]  /*5e90*/  IMAD.MOV.U32 R156, RZ, RZ, RZ ;  /* 0x000000ffff9c7224 */ /* 0x000fd600078e00ff */
[----:B------:R-:W-:Y:S05]  /*5ea0*/  @!P0 BRA `(.L_x_681) ;  /* 0x0001549000008947 */ /* 0x000fea0003800000 */
[----:B------:R-:W2:Y:S01]  /*5eb0*/  LDL R48, [R1+0x84] ;  /* 0x0000840001307983 */ /* 0x000ea20000100800 */
[----:B------:R-:W-:-:S03]  /*5ec0*/  ISETP.NE.U32.AND P0, PT, RZ, c[0x0][0x340], PT ;  /* 0x0000d000ff007a0c */ /* 0x000fc60003f05070 */
[----:B------:R-:W3:Y:S01]  /*5ed0*/  LDL R157, [R1+0x80] ;  /* 0x00008000019d7983 */ /* 0x000ee20000100800 */
[----:B------:R-:W-:-:S13]  /*5ee0*/  ISETP.NE.AND.EX P1, PT, RZ, c[0x0][0x344], PT, P0 ;  /* 0x0000d100ff007a0c */ /* 0x000fda0003f25300 */
[----:B------:R-:W-:Y:S01]  /*5ef0*/  @P1 IMAD.MOV.U32 R2, RZ, RZ, 0x4 ;  /* 0x00000004ff021424 */ /* 0x000fe200078e00ff */
[----:B------:R-:W-:Y:S01]  /*5f00*/  SHF.R.S32.HI R16, RZ, 0x1f, R165 ;  /* 0x0000001fff107819 */ /* 0x000fe200000114a5 */
[----:B------:R-:W1:Y:S01]  /*5f10*/  S2R R49, SR_CTAID.Y ;  /* 0x0000000000317919 */ /* 0x000e620000002600 */
[----:B------:R-:W-:Y:S02]  /*5f20*/  SHF.R.S32.HI R0, RZ, 0x1f, R149 ;  /* 0x0000001fff007819 */ /* 0x000fe40000011495 */
[CC--:B------:R-:W-:Y:S02]  /*5f30*/  LEA.HI R115, R16.reuse, R165.reuse, RZ, 0x3 ;  /* 0x000000a510737211 */ /* 0x0c0fe400078f18ff */
[----:B------:R-:W-:Y:S01]  /*5f40*/  LEA.HI R10, R16, R165, RZ, 0x2 ;  /* 0x000000a5100a7211 */ /* 0x000fe200078f10ff */
[----:B------:R-:W-:Y:S01]  /*5f50*/  IMAD R0, R0, c[0x0][0x178], RZ ;  /* 0x00005e0000007a24 */ /* 0x000fe200078e02ff */
[----:B------:R-:W-:-:S03]  /*5f60*/  SHF.R.S32.HI R113, RZ, 0x3, R115 ;  /* 0x00000003ff717819 */ /* 0x000fc60000011473 */
[----:B------:R-:W-:Y:S02]  /*5f70*/  IMAD R4, R149, c[0x0][0x17c], R0 ;  /* 0x00005f0095047a24 */ /* 0x000fe400078e0200 */
[----:B------:R-:W-:Y:S01]  /*5f80*/  IMAD.SHL.U32 R0, R113, 0x40, RZ ;  /* 0x0000004071007824 */ /* 0x000fe200078e00ff */
[----:B------:R-:W-:-:S04]  /*5f90*/  SHF.R.S32.HI R92, RZ, 0x2, R10 ;  /* 0x00000002ff5c7819 */ /* 0x000fc8000001140a */
[----:B------:R-:W-:Y:S01]  /*5fa0*/  LOP3.LUT R0, R0, 0xc0, RZ, 0xc0, !PT ;  /* 0x000000c000007812 */ /* 0x000fe200078ec0ff */
[----:B------:R-:W-:Y:S02]  /*5fb0*/  IMAD R5, R169, c[0x0][0x1b8], RZ ;  /* 0x00006e00a9057a24 */ /* 0x000fe400078e02ff */
[----:B--2---:R-:W-:-:S05]  /*5fc0*/  @P1 IMAD.WIDE R2, R48, R2, c[0x0][0x340] ;  /* 0x0000d00030021625 */ /* 0x004fca00078e0202 */
[----:B------:R2:W4:Y:S01]  /*5fd0*/  @P1 LDG.E R21, [R2.64] ;  /* 0x0000000602151981 */ /* 0x000522000c1e1900 */
[----:B------:R-:W-:Y:S01]  /*5fe0*/  SHF.R.S32.HI R17, RZ, 0x1f, R48 ;  /* 0x0000001fff117819 */ /* 0x000fe20000011430 */
[----:B---3--:R-:W-:Y:S01]  /*5ff0*/  IMAD R44, R157, c[0x0][0x2c4], RZ ;  /* 0x0000b1009d2c7a24 */ /* 0x008fe200078e02ff */
[----:B------:R-:W-:Y:S01]  /*6000*/  LEA.HI R151, R16, R165, RZ, 0x5 ;  /* 0x000000a510977211 */ /* 0x000fe200078f28ff */
[----:B------:R-:W-:Y:S03]  /*6010*/  BSSY B0, `(.L_x_682) ;  /* 0x0000084000007945 */ /* 0x000fe60003800000 */
[----:B------:R-:W-:Y:S02]  /*6020*/  SHF.R.S32.HI R150, RZ, 0x5, R151 ;  /* 0x00000005ff967819 */ /* 0x000fe40000011497 */
[----:B--2---:R-:W-:-:S05]  /*6030*/  LOP3.LUT R2, R10, 0xfffffffc, RZ, 0xc0, !PT ;  /* 0xfffffffc0a027812 */ /* 0x004fca00078ec0ff */
[----:B------:R-:W-:Y:S02]  /*6040*/  IMAD.IADD R146, R165, 0x1, -R2 ;  /* 0x00000001a5927824 */ /* 0x000fe400078e0a02 */
[----:B------:R-:W-:-:S04]  /*6050*/  IMAD.WIDE.U32 R2, R149, c[0x0][0x178], RZ ;  /* 0x00005e0095027a25 */ /* 0x000fc800078e00ff */
[C---:B------:R-:W-:Y:S01]  /*6060*/  IMAD.SHL.U32 R12, R146.reuse, 0x8, RZ ;  /* 0x00000008920c7824 */ /* 0x040fe200078e00ff */
[----:B------:R-:W-:Y:S01]  /*6070*/  IADD3 R3, R3, R4, RZ ;  /* 0x0000000403037210 */ /* 0x000fe20007ffe0ff */
[----:B------:R-:W-:-:S03]  /*6080*/  IMAD R11, R146, 0x20, R92 ;  /* 0x00000020920b7824 */ /* 0x000fc600078e025c */
[----:B------:R-:W-:Y:S01]  /*6090*/  LOP3.LUT R4, R0, 0x18, R12, 0xf8, !PT ;  /* 0x0000001800047812 */ /* 0x000fe200078ef80c */
[----:B-1----:R-:W-:Y:S01]  /*60a0*/  IMAD.WIDE.U32 R2, R49, c[0x0][0x1b8], R2 ;  /* 0x00006e0031027a25 */ /* 0x002fe200078e0002 */
[----:B------:R-:W-:Y:S02]  /*60b0*/  SHF.R.U32.HI R0, RZ, 0x3, R0 ;  /* 0x00000003ff007819 */ /* 0x000fe40000011600 */
[----:B------:R-:W-:Y:S01]  /*60c0*/  IADD3 R8, R12, 0x40, RZ ;  /* 0x000000400c087810 */ /* 0x000fe20007ffe0ff */
[----:B------:R-:W-:Y:S01]  /*60d0*/  IMAD.IADD R11, R189, 0x1, R11 ;  /* 0x00000001bd0b7824 */ /* 0x000fe200078e020b */
[----:B------:R-:W-:Y:S01]  /*60e0*/  LOP3.LUT R20, R4, R0, RZ, 0x3c, !PT ;  /* 0x0000000004147212 */ /* 0x000fe200078e3cff */
[----:B------:R-:W-:Y:S01]  /*60f0*/  IMAD R4, R49, c[0x0][0x1bc], R5 ;  /* 0x00006f0031047a24 */ /* 0x000fe200078e0205 */
[----:B------:R-:W-:Y:S02]  /*6100*/  SHF.R.S32.HI R5, RZ, 0x1f, R6 ;  /* 0x0000001fff057819 */ /* 0x000fe40000011406 */
[C---:B------:R-:W-:Y:S01]  /*6110*/  IADD3 R0, P0, R92.reuse, R6, RZ ;  /* 0x000000065c007210 */ /* 0x040fe20007f1e0ff */
[----:B------:R-:W-:Y:S01]  /*6120*/  IMAD.IADD R3, R3, 0x1, R4 ;  /* 0x0000000103037824 */ /* 0x000fe200078e0204 */
[----:B------:R-:W-:Y:S01]  /*6130*/  MOV R7, R11 ;  /* 0x0000000b00077202 */ /* 0x000fe20000000f00 */
[----:B------:R-:W-:Y:S01]  /*6140*/  @P2 IMAD.HI.U32 R6, R11, c[0x0][0x2c8], RZ ;  /* 0x0000b2000b062a27 */ /* 0x000fe200078e00ff */
[----:B------:R-:W-:-:S02]  /*6150*/  LEA.HI.X.SX32 R4, R92, R5, 0x1, P0 ;  /* 0x000000055c047211 */ /* 0x000fc400000f0eff */
[----:B------:R-:W-:Y:S02]  /*6160*/  ISETP.NE.U32.AND P0, PT, RZ, c[0x0][0x348], PT ;  /* 0x0000d200ff007a0c */ /* 0x000fe40003f05070 */
        /* <DEDUP_REMOVED lines=12> */
[----:B------:R-:W-:Y:S01]  /*6230*/  ISETP.GE.AND P3, PT, R8, c[0x0][0x1d4], PT ;  /* 0x0000750008007a0c */ /* 0x000fe20003f66270 */
[----:B------:R-:W-:Y:S01]  /*6240*/  IMAD.WIDE.U32 R8, R0, c[0x0][0x208], R12 ;  /* 0x0000820000087a25 */ /* 0x000fe200078e000c */
[----:B------:R-:W-:Y:S02]  /*6250*/  SEL R0, R48, RZ, !P0 ;  /* 0x000000ff30007207 */ /* 0x000fe40004000000 */
[----:B------:R-:W-:Y:S01]  /*6260*/  LOP3.LUT R4, R4, 0x7fffffe, RZ, 0xc0, !PT ;  /* 0x07fffffe04047812 */ /* 0x000fe200078ec0ff */
[----:B------:R-:W-:Y:S01]  /*6270*/  IMAD.IADD R105, R165, 0x1, -R5 ;  /* 0x00000001a5697824 */ /* 0x000fe200078e0a05 */
[----:B------:R-:W-:Y:S01]  /*6280*/  IADD3 R10, -R7, RZ, RZ ;  /* 0x000000ff070a7210 */ /* 0x000fe20007ffe1ff */
[----:B------:R-:W-:Y:S01]  /*6290*/  IMAD R5, R6, c[0x0][0x1c0], RZ ;  /* 0x0000700006057a24 */ /* 0x000fe200078e02ff */
[----:B------:R-:W-:Y:S01]  /*62a0*/  IADD3 R9, R9, R19, RZ ;  /* 0x0000001309097210 */ /* 0x000fe20007ffe0ff */
[----:B------:R-:W-:Y:S01]  /*62b0*/  IMAD.IADD R4, R92, 0x1, -R4 ;  /* 0x000000015c047824 */ /* 0x000fe200078e0a04 */
[----:B------:R-:W-:Y:S01]  /*62c0*/  LEA.HI R110, R105, R105, RZ, 0x1 ;  /* 0x00000069696e7211 */ /* 0x000fe200078f08ff */
[C---:B------:R-:W-:Y:S01]  /*62d0*/  IMAD R5, R0.reuse, c[0x0][0x1c4], R5 ;  /* 0x0000710000057a24 */ /* 0x040fe200078e0205 */
[----:B------:R-:W-:Y:S01]  /*62e0*/  ISETP.NE.U32.AND P0, PT, RZ, c[0x0][0x350], PT ;  /* 0x0000d400ff007a0c */ /* 0x000fe20003f05070 */
[----:B------:R-:W-:Y:S01]  /*62f0*/  IMAD.WIDE.U32 R2, R0, c[0x0][0x1c0], R2 ;  /* 0x0000700000027a25 */ /* 0x000fe200078e0002 */
[----:B------:R-:W-:-:S02]  /*6300*/  SHF.R.S32.HI R0, RZ, 0x1f, R7 ;  /* 0x0000001fff007819 */ /* 0x000fc40000011407 */
[----:B------:R-:W-:Y:S01]  /*6310*/  SHF.R.S32.HI R16, RZ, 0x1, R110 ;  /* 0x00000001ff107819 */ /* 0x000fe2000001146e */
[----:B------:R-:W-:Y:S01]  /*6320*/  IMAD R4, R150, 0x8, R4 ;  /* 0x0000000896047824 */ /* 0x000fe200078e0204 */
[----:B------:R-:W-:Y:S01]  /*6330*/  SHF.R.S32.HI R6, RZ, 0x1f, R110 ;  /* 0x0000001fff067819 */ /* 0x000fe2000001146e */
[----:B------:R-:W-:Y:S01]  /*6340*/  IMAD R0, R0, c[0x0][0x1b0], RZ ;  /* 0x00006c0000007a24 */ /* 0x000fe200078e02ff */
[----:B------:R-:W-:Y:S01]  /*6350*/  P2R R117, PR, RZ, 0x8 ;  /* 0x00000008ff757803 */ /* 0x000fe20000000000 */
[----:B------:R-:W-:Y:S01]  /*6360*/  IMAD R10, R10, c[0x0][0x2c4], R11 ;  /* 0x0000b1000a0a7a24 */ /* 0x000fe200078e020b */
[----:B------:R-:W-:Y:S01]  /*6370*/  ISETP.GE.AND P5, PT, R12, c[0x0][0x1d4], PT ;  /* 0x000075000c007a0c */ /* 0x000fe20003fa6270 */
[----:B------:R-:W-:Y:S01]  /*6380*/  IMAD.U32 R226, R4, 0x20, R20 ;  /* 0x0000002004e27824 */ /* 0x000fe200078e0014 */
[----:B------:R-:W-:Y:S01]  /*6390*/  LEA.HI R4, R6, R16, RZ, 0x2 ;  /* 0x0000001006047211 */ /* 0x000fe200078f10ff */
[----:B------:R-:W-:Y:S01]  /*63a0*/  IMAD R6, R7, c[0x0][0x1b4], R0 ;  /* 0x00006d0007067a24 */ /* 0x000fe200078e0200 */
[----:B------:R-:W-:Y:S01]  /*63b0*/  SHF.R.S32.HI R0, RZ, 0x1f, R10 ;  /* 0x0000001fff007819 */ /* 0x000fe2000001140a */
[----:B------:R-:W-:Y:S01]  /*63c0*/  IMAD.IADD R3, R3, 0x1, R5 ;  /* 0x0000000103037824 */ /* 0x000fe200078e0205 */
[----:B------:R-:W-:Y:S01]  /*63d0*/  LOP3.LUT R4, R4, 0xfffffffc, RZ, 0xc0, !PT ;  /* 0xfffffffc04047812 */ /* 0x000fe200078ec0ff */
[----:B------:R-:W-:Y:S01]  /*63e0*/  IMAD.IADD R5, R15, 0x1, R18 ;  /* 0x000000010f057824 */ /* 0x000fe200078e0212 */
[----:B------:R1:W-:Y:S01]  /*63f0*/  STL [R1+0x78], R117 ;  /* 0x0000787501007387 */ /* 0x0003e20000100800 */
[----:B------:R-:W-:-:S04]  /*6400*/  IMAD.WIDE.U32 R2, R7, c[0x0][0x1b0], R2 ;  /* 0x00006c0007027a25 */ /* 0x000fc800078e0002 */
[----:B------:R-:W-:Y:S02]  /*6410*/  IMAD R0, R0, c[0x0][0x1a8], RZ ;  /* 0x00006a0000007a24 */ /* 0x000fe400078e02ff */
[----:B------:R-:W-:Y:S02]  /*6420*/  IMAD.IADD R112, R16, 0x1, -R4 ;  /* 0x0000000110707824 */ /* 0x000fe400078e0a04 */
[----:B------:R-:W-:Y:S02]  /*6430*/  IMAD.MOV.U32 R4, RZ, RZ, R14 ;  /* 0x000000ffff047224 */ /* 0x000fe400078e000e */
[----:B------:R-:W-:Y:S02]  /*6440*/  IMAD.IADD R3, R3, 0x1, R6 ;  /* 0x0000000103037824 */ /* 0x000fe400078e0206 */
[----:B------:R-:W-:Y:S02]  /*6450*/  IMAD R14, R10, c[0x0][0x1ac], R0 ;  /* 0x00006b000a0e7a24 */ /* 0x000fe400078e0200 */
[----:B------:R-:W-:-:S02]  /*6460*/  IMAD R6, R169, c[0x0][0x1e8], RZ ;  /* 0x00007a00a9067a24 */ /* 0x000fc400078e02ff */
[----:B------:R-:W-:Y:S02]  /*6470*/  IMAD R0, R169, c[0x0][0x210], RZ ;  /* 0x00008400a9007a24 */ /* 0x000fe400078e02ff */
[----:B------:R-:W-:-:S04]  /*6480*/  IMAD.WIDE.U32 R10, R10, c[0x0][0x1a8], R2 ;  /* 0x00006a000a0a7a25 */ /* 0x000fc800078e0002 */
[C---:B------:R-:W-:Y:S02]  /*6490*/  IMAD R6, R49.reuse, c[0x0][0x1ec], R6 ;  /* 0x00007b0031067a24 */ /* 0x040fe400078e0206 */
[C---:B------:R-:W-:Y:S02]  /*64a0*/  IMAD R0, R49.reuse, c[0x0][0x214], R0 ;  /* 0x0000850031007a24 */ /* 0x040fe400078e0200 */
[----:B------:R-:W-:-:S04]  /*64b0*/  IMAD.WIDE.U32 R4, R49, c[0x0][0x1e8], R4 ;  /* 0x00007a0031047a25 */ /* 0x000fc800078e0004 */
[----:B------:R-:W-:-:S04]  /*64c0*/  IMAD.WIDE.U32 R8, R49, c[0x0][0x210], R8 ;  /* 0x0000840031087a25 */ /* 0x000fc800078e0008 */
[----:B------:R-:W-:Y:S01]  /*64d0*/  IMAD.IADD R7, R6, 0x1, R5 ;  /* 0x0000000106077824 */ /* 0x000fe200078e0205 */
[----:B------:R-:W-:Y:S01]  /*64e0*/  IADD3 R5, R0, R9, RZ ;  /* 0x0000000900057210 */ /* 0x000fe20007ffe0ff */
[----:B------:R-:W-:Y:S01]  /*64f0*/  IMAD.IADD R9, R11, 0x1, R14 ;  /* 0x000000010b097824 */ /* 0x000fe200078e020e */
[----:B------:R-:W-:Y:S01]  /*6500*/  IADD3 R14, R189, R92, RZ ;  /* 0x0000005cbd0e7210 */ /* 0x000fe20007ffe0ff */
[----:B------:R-:W-:Y:S02]  /*6510*/  IMAD.MOV.U32 R6, RZ, RZ, R4 ;  /* 0x000000ffff067224 */ /* 0x000fe400078e0004 */
[----:B------:R-:W-:Y:S01]  /*6520*/  IMAD.MOV.U32 R4, RZ, RZ, R8 ;  /* 0x000000ffff047224 */ /* 0x000fe200078e0008 */
[----:B------:R-:W-:Y:S01]  /*6530*/  ISETP.GE.AND P4, PT, R14, R44, PT ;  /* 0x0000002c0e00720c */ /* 0x000fe20003f86270 */
[----:B------:R-:W-:-:S05]  /*6540*/  IMAD.SHL.U32 R11, R146, 0x8, RZ ;  /* 0x00000008920b7824 */ /* 0x000fca00078e00ff */
[----:B------:R-:W-:Y:S02]  /*6550*/  ISETP.GE.AND P3, PT, R11, c[0x0][0x198], PT ;  /* 0x000066000b007a0c */ /* 0x000fe40003f66270 */
[----:B----4-:R-:W-:Y:S01]  /*6560*/  @P1 SHF.R.S32.HI R3, RZ, 0x1f, R21 ;  /* 0x0000001fff031819 */ /* 0x010fe20000011415 */
[----:B------:R-:W-:Y:S01]  /*6570*/  @!P1 IMAD.MOV.U32 R3, RZ, RZ, R17 ;  /* 0x000000ffff039224 */ /* 0x000fe200078e0011 */
[----:B------:R-:W-:Y:S01]  /*6580*/  @P1 MOV R2, R21 ;  /* 0x0000001500021202 */ /* 0x000fe20000000f00 */
[----:B------:R-:W-:Y:S01]  /*6590*/  @!P1 IMAD.MOV.U32 R2, RZ, RZ, R48 ;  /* 0x000000ffff029224 */ /* 0x000fe200078e0030 */
[----:B------:R-:W-:Y:S02]  /*65a0*/  ISETP.NE.AND.EX P1, PT, RZ, c[0x0][0x354], PT, P0 ;  /* 0x0000d500ff007a0c */ /* 0x000fe40003f25300 */
[----:B------:R-:W-:Y:S02]  /*65b0*/  LEA R16, P0, R10, c[0x0][0x160], 0x1 ;  /* 0x000058000a107a11 */ /* 0x000fe400078008ff */
[----:B------:R-:W-:-:S02]  /*65c0*/  SEL R0, R3, RZ, !P1 ;  /* 0x000000ff03007207 */ /* 0x000fc40004800000 */
[----:B------:R-:W-:Y:S02]  /*65d0*/  SEL R2, R2, RZ, !P1 ;  /* 0x000000ff02027207 */ /* 0x000fe40004800000 */
[----:B------:R-:W-:Y:S01]  /*65e0*/  LEA.HI.X R15, R10, c[0x0][0x164], R9, 0x1, P0 ;  /* 0x000059000a0f7a11 */ /* 0x000fe200000f0c09 */
[----:B------:R-:W-:Y:S01]  /*65f0*/  IMAD R3, R0, c[0x0][0x1f0], RZ ;  /* 0x00007c0000037a24 */ /* 0x000fe200078e02ff */
[----:B------:R-:W-:Y:S01]  /*6600*/  IADD3 R10, R12, 0x20, RZ ;  /* 0x000000200c0a7810 */ /* 0x000fe20007ffe0ff */
[----:B------:R-:W-:Y:S01]  /*6610*/  IMAD R0, R0, c[0x0][0x218], RZ ;  /* 0x0000860000007a24 */ /* 0x000fe200078e02ff */
[----:B------:R-:W-:Y:S01]  /*6620*/  LOP3.LUT P0, RZ, R112, 0x2, RZ, 0xc0, !PT ;  /* 0x0000000270ff7812 */ /* 0x000fe2000780c0ff */
[----:B------:R-:W-:Y:S01]  /*6630*/  IMAD R9, R2, c[0x0][0x1f4], R3 ;  /* 0x00007d0002097a24 */ /* 0x000fe200078e0203 */
[----:B------:R-:W-:Y:S01]  /*6640*/  ISETP.GE.AND P6, PT, R10, c[0x0][0x1d4], PT ;  /* 0x000075000a007a0c */ /* 0x000fe20003fc6270 */
[C---:B------:R-:W-:Y:S01]  /*6650*/  IMAD R8, R2.reuse, c[0x0][0x21c], R0 ;  /* 0x0000870002087a24 */ /* 0x040fe200078e0200 */
[----:B------:R-:W-:Y:S01]  /*6660*/  IADD3 R0, R11, 0x40, RZ ;  /* 0x000000400b007810 */ /* 0x000fe20007ffe0ff */
[----:B------:R-:W-:Y:S01]  /*6670*/  IMAD.WIDE.U32 R18, R2, c[0x0][0x1f0], R6 ;  /* 0x00007c0002127a25 */ /* 0x000fe200078e0006 */
[----:B------:R-:W-:-:S02]  /*6680*/  ISETP.GE.AND P1, PT, R10, c[0x0][0x198], PT ;  /* 0x000066000a007a0c */ /* 0x000fc40003f26270 */
[----:B------:R-:W-:Y:S01]  /*6690*/  ISETP.GE.AND P2, PT, R0, c[0x0][0x198], PT ;  /* 0x0000660000007a0c */ /* 0x000fe20003f46270 */
[----:B------:R-:W-:Y:S01]  /*66a0*/  IMAD.WIDE.U32 R120, R2, c[0x0][0x218], R4 ;  /* 0x0000860002787a25 */ /* 0x000fe200078e0004 */
[----:B------:R-:W-:Y:S01]  /*66b0*/  IADD3 R21, R19, R9, RZ ;  /* 0x0000000913157210 */ /* 0x000fe20007ffe0ff */
[----:B------:R1:W-:Y:S02]  /*66c0*/  STL.64 [R1+0x50], R18 ;  /* 0x0000501201007387 */ /* 0x0003e40000100a00 */
[----:B------:R-:W-:Y:S02]  /*66d0*/  IMAD.IADD R119, R121, 0x1, R8 ;  /* 0x0000000179777824 */ /* 0x000fe400078e0208 */
[----:B------:R1:W-:Y:S01]  /*66e0*/  STL.64 [R1+0x70], R120 ;  /* 0x0000707801007387 */ /* 0x0003e20000100a00 */
[----:B------:R-:W-:-:S03]  /*66f0*/  IMAD.MOV.U32 R3, RZ, RZ, 0x10 ;  /* 0x00000010ff037424 */ /* 0x000fc600078e00ff */
[----:B------:R1:W-:Y:S02]  /*6700*/  STL [R1+0x64], R119 ;  /* 0x0000647701007387 */ /* 0x0003e40000100800 */
[----:B------:R-:W-:Y:S02]  /*6710*/  SEL R3, R3, 0xfffffff0, !P0 ;  /* 0xfffffff003037807 */ /* 0x000fe40004000000 */
[----:B------:R1:W-:Y:S04]  /*6720*/  STL [R1+0x5c], R21 ;  /* 0x00005c1501007387 */ /* 0x0003e80000100800 */
[----:B------:R1:W2:Y:S04]  /*6730*/  SHFL.IDX PT, R4, R16, RZ, 0x1c1f ;  /* 0x001c1fff10047589 */ /* 0x0002a800000e0000 */
        /* <DEDUP_REMOVED lines=17> */
.L_x_683:
[----:B------:R-:W-:Y:S05]  /*6850*/  BSYNC B0 ;  /* 0x0000000000007941 */ /* 0x000fea0003800000 */
.L_x_682:
[----:B--2---:R-:W-:Y:S01]  /*6860*/  IADD3 R0, R14, 0x20, RZ ;  /* 0x000000200e007810 */ /* 0x004fe20007ffe0ff */
[----:B---3--:R2:W3:Y:S01]  /*6870*/  SHFL.IDX PT, R5, R15, 0x1, 0x1c1f ;  /* 0x003c1f000f057f89 */ /* 0x0084e200000e0000 */
[----:B------:R-:W-:Y:S02]  /*6880*/  BSSY B0, `(.L_x_684) ;  /* 0x0000014000007945 */ /* 0x000fe40003800000 */
[----:B------:R-:W-:Y:S01]  /*6890*/  ISETP.GE.AND P0, PT, R0, R44, PT ;  /* 0x0000002c0000720c */ /* 0x000fe20003f06270 */
[----:B------:R2:W4:-:S12]  /*68a0*/  SHFL.IDX PT, R4, R16, 0x1, 0x1c1f ;  /* 0x003c1f0010047f89 */ /* 0x00051800000e0000 */
[----:B------:R-:W-:Y:S05]  /*68b0*/  @P0 BRA `(.L_x_685) ;  /* 0x0000010000000947 */ /* 0x000fea0003800000 */
[C---:B------:R-:W-:Y:S02]  /*68c0*/  IADD3 R0, R11.reuse, 0x40, RZ ;  /* 0x000000400b007810 */ /* 0x040fe40007ffe0ff */
        /* <DEDUP_REMOVED lines=15> */
.L_x_685:
[----:B------:R-:W-:Y:S05]  /*69c0*/  BSYNC B0 ;  /* 0x0000000000007941 */ /* 0x000fea0003800000 */
.L_x_684:
[----:B---3--:R-:W-:Y:S01]  /*69d0*/  IADD3 R0, R14, 0x40, RZ ;  /* 0x000000400e007810 */ /* 0x008fe20007ffe0ff */
[----:B------:R3:W1:Y:S01]  /*69e0*/  SHFL.IDX PT, R5, R15, 0x2, 0x1c1f ;  /* 0x005c1f000f057f89 */ /* 0x00066200000e0000 */
[----:B------:R-:W-:Y:S02]  /*69f0*/  BSSY B0, `(.L_x_686) ;  /* 0x0000014000007945 */ /* 0x000fe40003800000 */
[----:B------:R-:W-:Y:S01]  /*6a00*/  ISETP.GE.AND P0, PT, R0, R44, PT ;  /* 0x0000002c0000720c */ /* 0x000fe20003f06270 */
[----:B----4-:R3:W4:-:S12]  /*6a10*/  SHFL.IDX PT, R4, R16, 0x2, 0x1c1f ;  /* 0x005c1f0010047f89 */ /* 0x01071800000e0000 */
        /* <DEDUP_REMOVED lines=17> */
.L_x_687:
[----:B------:R-:W-:Y:S05]  /*6b30*/  BSYNC B0 ;  /* 0x0000000000007941 */ /* 0x000fea0003800000 */
.L_x_686:
[----:B--2---:R-:W2:Y:S01]  /*6b40*/  LDL R190, [R1+0x60] ;  /* 0x0000600001be7983 */ /* 0x004ea20000100800 */
[----:B------:R-:W-:-:S02]  /*6b50*/  IMAD.MOV.U32 R154, RZ, RZ, R20 ;  /* 0x000000ffff9a7224 */ /* 0x000fc400078e0014 */
[----:B------:R-:W-:Y:S01]  /*6b60*/  IMAD.MOV.U32 R155, RZ, RZ, R21 ;  /* 0x000000ffff9b7224 */ /* 0x000fe200078e0015 */
[----:B-1--4-:R-:W1:Y:S01]  /*6b70*/  SHFL.IDX PT, R4, R16, 0x3, 0x1c1f ;  /* 0x007c1f0010047f89 */ /* 0x012e6200000e0000 */
[----:B------:R-:W-:-:S03]  /*6b80*/  IADD3 R0, R14, 0x60, RZ ;  /* 0x000000600e007810 */ /* 0x000fc60007ffe0ff */
[----:B------:R-:W4:Y:S01]  /*6b90*/  SHFL.IDX PT, R5, R15, 0x3, 0x1c1f ;  /* 0x007c1f000f057f89 */ /* 0x000f2200000e0000 */
[----:B------:R-:W-:-:S13]  /*6ba0*/  ISETP.GE.AND P0, PT, R0, R44, PT ;  /* 0x0000002c0000720c */ /* 0x000fda0003f06270 */
[----:B------:R-:W-:Y:S01]  /*6bb0*/  @!P0 IMAD.SHL.U32 R8, R226, 0x2, RZ ;  /* 0x00000002e2088824 */ /* 0x000fe200078e00ff */
[----:B-1----:R-:W-:-:S04]  /*6bc0*/  @!P0 LEA R6, P4, R11, R4, 0x1 ;  /* 0x000000040b068211 */ /* 0x002fc800078808ff */
[C---:B----4-:R-:W-:Y:S02]  /*6bd0*/  @!P0 LEA.HI.X R7, R11.reuse, R5, R13, 0x1, P4 ;  /* 0x000000050b078211 */ /* 0x050fe400020f0c0d */
[----:B------:R-:W-:-:S03]  /*6be0*/  @!P0 IADD3 R0, R11, 0x40, RZ ;  /* 0x000000400b008810 */ /* 0x000fc60007ffe0ff */
[----:B------:R-:W-:Y:S01]  /*6bf0*/  @!PT LDS RZ, [RZ] ;  /* 0x00000000fffff984 */ /* 0x000fe20000000800 */
[----:B------:R1:W-:Y:S01]  /*6c00*/  @!P0 LDGSTS.E.BYPASS.LTC128B.128 [R8+0x7900], [R6.64], !P3 ;  /* 0x0790000006088fae */ /* 0x0003e2000d901d46 */
[----:B------:R-:W-:Y:S02]  /*6c10*/  @!P0 SHF.R.S32.HI R2, RZ, 0x1f, R0 ;  /* 0x0000001fff028819 */ /* 0x000fe40000011400 */
[----:B------:R-:W-:Y:S02]  /*6c20*/  IADD3 R145, R204, -0x1, RZ ;  /* 0xffffffffcc917810 */ /* 0x000fe40007ffe0ff */
[----:B------:R-:W-:Y:S01]  /*6c30*/  @!P0 LEA.HI R0, R2, R0, RZ, 0x3 ;  /* 0x0000000002008211 */ /* 0x000fe200078f18ff */
[----:B------:R-:W-:Y:S02]  /*6c40*/  IMAD.MOV.U32 R9, RZ, RZ, c[0x0][0x1e0] ;  /* 0x00007800ff097624 */ /* 0x000fe400078e00ff */
[----:B------:R-:W-:Y:S01]  /*6c50*/  IMAD.MOV.U32 R116, RZ, RZ, 0x6 ;  /* 0x00000006ff747424 */ /* 0x000fe200078e00ff */
[----:B------:R-:W-:Y:S02]  /*6c60*/  @!P0 LOP3.LUT R0, R0, 0xfffffff8, RZ, 0xc0, !PT ;  /* 0xfffffff800008812 */ /* 0x000fe400078ec0ff */
[----:B-1----:R-:W-:-:S04]  /*6c70*/  @!P0 SHF.R.S32.HI R6, RZ, 0x1f, R10 ;  /* 0x0000001fff068819 */ /* 0x002fc8000001140a */
[----:B------:R-:W-:-:S04]  /*6c80*/  @!P0 LEA.HI R6, R6, R10, RZ, 0x3 ;  /* 0x0000000a06068211 */ /* 0x000fc800078f18ff */
[----:B------:R-:W-:-:S05]  /*6c90*/  @!P0 LOP3.LUT R6, R6, 0xfffffff8, RZ, 0xc0, !PT ;  /* 0xfffffff806068812 */ /* 0x000fca00078ec0ff */
[----:B------:R-:W-:Y:S01]  /*6ca0*/  @!P0 IMAD.WIDE R6, R6, 0x2, R4 ;  /* 0x0000000206068825 */ /* 0x000fe200078e0204 */
[----:B------:R-:W-:-:S03]  /*6cb0*/  SHF.L.U64.HI R152, R9, R116, c[0x0][0x1e4] ;  /* 0x0000790009987619 */ /* 0x000fc60000010274 */
[----:B------:R-:W-:Y:S01]  /*6cc0*/  @!P0 IMAD.WIDE R4, R0, 0x2, R4 ;  /* 0x0000000200048825 */ /* 0x000fe200078e0204 */
[----:B------:R1:W-:Y:S01]  /*6cd0*/  @!P0 LDGSTS.E.BYPASS.LTC128B.128 [R8+0x9900], [R6.64], !P1 ;  /* 0x0990000006088fae */ /* 0x0003e2000c901d46 */
[----:B------:R-:W-:Y:S02]  /*6ce0*/  SHF.R.S32.HI R111, RZ, 0x1f, R145 ;  /* 0x0000001fff6f7819 */ /* 0x000fe40000011491 */
[----:B------:R-:W-:Y:S01]  /*6cf0*/  IMAD.SHL.U32 R153, R9, 0x40, RZ ;  /* 0x0000004009997824 */ /* 0x000fe200078e00ff */
[----:B------:R4:W-:Y:S01]  /*6d00*/  @!P0 LDGSTS.E.BYPASS.LTC128B.128 [R8+0xb900], [R4.64], !P2 ;  /* 0x0b90000004088fae */ /* 0x0009e2000d101d46 */
[----:B------:R-:W-:Y:S02]  /*6d10*/  IMAD R0, R152, R145, RZ ;  /* 0x0000009198007224 */ /* 0x000fe400078e02ff */
[----:B------:R-:W-:Y:S01]  /*6d20*/  IMAD.MOV.U32 R154, RZ, RZ, R18 ;  /* 0x000000ffff9a7224 */ /* 0x000fe200078e0012 */
[----:B------:R-:W0:Y:S01]  /*6d30*/  LDGDEPBAR ;  /* 0x00000000000079af */ /* 0x000e220000000000 */
[----:B------:R-:W-:-:S02]  /*6d40*/  IMAD R0, R111, R153, R0 ;  /* 0x000000996f007224 */ /* 0x000fc400078e0200 */
[----:B------:R-:W-:Y:S01]  /*6d50*/  IMAD.SHL.U32 R156, R9, 0x20, RZ ;  /* 0x00000020099c7824 */ /* 0x000fe200078e00ff */
[----:B------:R-:W-:Y:S01]  /*6d60*/  BAR.SYNC.DEFER_BLOCKING 0x0 ;  /* 0x0000000000007b1d */ /* 0x000fe20000010000 */
[----:B------:R-:W-:Y:S01]  /*6d70*/  ISETP.NE.AND P3, PT, R117, RZ, PT ;  /* 0x000000ff7500720c */ /* 0x000fe20003f65270 */
[----:B----4-:R-:W-:-:S04]  /*6d80*/  IMAD.WIDE.U32 R4, R145, R153, R154 ;  /* 0x0000009991047225 */ /* 0x010fc800078e009a */
[----:B------:R-:W-:Y:S01]  /*6d90*/  IMAD.IADD R0, R5, 0x1, R0 ;  /* 0x0000000105007824 */ /* 0x000fe200078e0200 */
[----:B------:R4:W-:Y:S01]  /*6da0*/  STL.64 [R1+0x58], R154 ;  /* 0x0000589a01007387 */ /* 0x0009e20000100a00 */
[----:B------:R-:W-:Y:S02]  /*6db0*/  SEL R114, RZ, 0x1, P5 ;  /* 0x00000001ff727807 */ /* 0x000fe40002800000 */
[----:B------:R-:W-:Y:S01]  /*6dc0*/  ISETP.NE.AND P4, PT, R29, 0x1, PT ;  /* 0x000000011d00780c */ /* 0x000fe20003f85270 */
[----:B--2---:R-:W-:-:S04]  /*6dd0*/  IMAD.IADD R2, R190, 0x1, -R92 ;  /* 0x00000001be027824 */ /* 0x004fc800078e0a5c */
[----:B------:R-:W-:-:S05]  /*6de0*/  IMAD R2, R145, -0x40, R2 ;  /* 0xffffffc091027824 */ /* 0x000fca00078e0202 */
[C---:B------:R-:W-:Y:S02]  /*6df0*/  ISETP.GE.AND P1, PT, R2.reuse, 0x1, PT ;  /* 0x000000010200780c */ /* 0x040fe40003f26270 */
[----:B------:R-:W-:Y:S01]  /*6e00*/  ISETP.GE.AND P0, PT, R2, 0x21, PT ;  /* 0x000000210200780c */ /* 0x000fe20003f06270 */
[----:B------:R-:W-:-:S05]  /*6e10*/  IMAD.MOV.U32 R2, RZ, RZ, 0x5 ;  /* 0x00000005ff027424 */ /* 0x000fca00078e00ff */
[----:B------:R-:W-:-:S05]  /*6e20*/  SHF.L.U64.HI R158, R9, R2, c[0x0][0x1e4] ;  /* 0x00007900099e7619 */ /* 0x000fca0000010202 */
[----:B-1----:R-:W-:-:S04]  /*6e30*/  @P1 LEA R6, P2, R4, c[0x0][0x1c8], 0x1 ;  /* 0x0000720004061a11 */ /* 0x002fc800078408ff */
[----:B------:R-:W-:Y:S02]  /*6e40*/  @P1 LEA.HI.X R7, R4, c[0x0][0x1cc], R0, 0x1, P2 ;  /* 0x0000730004071a11 */ /* 0x000fe400010f0c00 */
[----:B------:R-:W-:Y:S01]  /*6e50*/  @P0 IADD3 R5, P2, R156, R4, RZ ;  /* 0x000000049c050210 */ /* 0x000fe20007f5e0ff */
[----:B------:R-:W-:-:S04]  /*6e60*/  @P1 IMAD.SHL.U32 R2, R226, 0x2, RZ ;  /* 0x00000002e2021824 */ /* 0x000fc800078e00ff */
[----:B------:R-:W-:Y:S01]  /*6e70*/  @P0 IMAD.X R0, R158, 0x1, R0, P2 ;  /* 0x000000019e000824 */ /* 0x000fe200010e0600 */
[C---:B------:R-:W-:Y:S01]  /*6e80*/  @P0 LEA R4, P2, R5.reuse, c[0x0][0x1c8], 0x1 ;  /* 0x0000720005040a11 */ /* 0x040fe200078408ff */
[----:B------:R-:W-:Y:S01]  /*6e90*/  @!PT LDS RZ, [RZ] ;  /* 0x00000000fffff984 */ /* 0x000fe20000000800 */
[----:B------:R-:W-:Y:S01]  /*6ea0*/  @!PT LDS RZ, [RZ] ;  /* 0x00000000fffff984 */ /* 0x000fe20000000800 */
[----:B------:R-:W-:Y:S01]  /*6eb0*/  @!PT LDS RZ, [RZ] ;  /* 0x00000000fffff984 */ /* 0x000fe20000000800 */
[----:B------:R4:W-:Y:S03]  /*6ec0*/  @P1 LDGSTS.E.BYPASS.LTC128B.128 [R2+0x3100], [R6.64], !P5 ;  /* 0x0310000006021fae */ /* 0x0009e6000e901d46 */
[----:B------:R-:W-:Y:S01]  /*6ed0*/  @P0 LEA.HI.X R5, R5, c[0x0][0x1cc], R0, 0x1, P2 ;  /* 0x0000730005050a11 */ /* 0x000fe200010f0c00 */
[----:B------:R-:W-:Y:S01]  /*6ee0*/  @P0 IMAD.SHL.U32 R0, R226, 0x2, RZ ;  /* 0x00000002e2000824 */ /* 0x000fe200078e00ff */
[----:B------:R4:W-:Y:S04]  /*6ef0*/  STL [R1+0x88], R158 ;  /* 0x0000889e01007387 */ /* 0x0009e80000100800 */
[----:B------:R4:W-:Y:S04]  /*6f00*/  @P1 LDGSTS.E.BYPASS.LTC128B.128 [R2+0x4100], [R6.64+0x40], !P6 ;  /* 0x0410004006021fae */ /* 0x0009e8000f101d46 */
[----:B------:R4:W-:Y:S04]  /*6f10*/  @P1 LDGSTS.E.BYPASS.LTC128B.128 [R2+0x5100], [R6.64+0x80], !P3 ;  /* 0x0510008006021fae */ /* 0x0009e8000d901d46 */
[----:B------:R1:W-:Y:S04]  /*6f20*/  @P0 LDGSTS.E.BYPASS.LTC128B.128 [R0+0x3900], [R4.64], !P5 ;  /* 0x0390000004000fae */ /* 0x0003e8000e901d46 */
[----:B------:R1:W-:Y:S04]  /*6f30*/  @P0 LDGSTS.E.BYPASS.LTC128B.128 [R0+0x4900], [R4.64+0x40], !P6 ;  /* 0x0490004004000fae */ /* 0x0003e8000f101d46 */
[----:B------:R1:W-:Y:S01]  /*6f40*/  @P0 LDGSTS.E.BYPASS.LTC128B.128 [R0+0x5900], [R4.64+0x80], !P3 ;  /* 0x0590008004000fae */ /* 0x0003e2000d901d46 */
[----:B------:R-:W-:-:S03]  /*6f50*/  ISETP.LT.AND P0, PT, RZ, c[0x0][0x27c], PT ;  /* 0x00009f00ff007a0c */ /* 0x000fc60003f01270 */
[----:B------:R-:W0:Y:S01]  /*6f60*/  LDGDEPBAR ;  /* 0x00000000000079af */ /* 0x000e220000000000 */
[----:B-1----:R-:W-:-:S04]  /*6f70*/  SHF.R.S32.HI R0, RZ, 0x1f, R165 ;  /* 0x0000001fff007819 */ /* 0x002fc800000114a5 */
[----:B------:R-:W-:-:S04]  /*6f80*/  LEA.HI R0, R0, R165, RZ, 0x4 ;  /* 0x000000a500007211 */ /* 0x000fc800078f20ff */
[----:B------:R-:W-:Y:S01]  /*6f90*/  SHF.R.S32.HI R93, RZ, 0x4, R0 ;  /* 0x00000004ff5d7819 */ /* 0x000fe20000011400 */
[----:B------:R-:W-:Y:S05]  /*6fa0*/  @P0 BRA `(.L_x_688) ;  /* 0x0000002000000947 */ /* 0x000fea0003800000 */
[----:B----4-:R-:W-:-:S04]  /*6fb0*/  DEPBAR.LE SB0, 0x1 ;  /* 0x000080400000791a */ /* 0x010fc80000000000 */
[----:B------:R-:W-:Y:S05]  /*6fc0*/  BRA `(.L_x_689) ;  /* 0x000070c000007947 */ /* 0x000fea0003800000 */
.L_x_688:
[----:B----4-:R-:W-:Y:S01]  /*6fd0*/  ULDC.U8 UR4, c[0x0][0x298] ;  /* 0x0000a60000047ab9 */ /* 0x010fe20000000000 */
        /* <DEDUP_REMOVED lines=10> */
[----:B------:R-:W-:Y:S01]  /*7080*/  IMAD R0, R147, c[0x0][0x294], R0 ;  /* 0x0000a50093007a24 */ /* 0x000fe200078e0200 */
        /* <DEDUP_REMOVED lines=12> */
[----:B------:R-:W-:Y:S01]  /*7150*/  IMAD.SHL.U32 R18, R48, 0x4, RZ ;  /* 0x0000000430127824 */ /* 0x000fe200078e00ff */
        /* <DEDUP_REMOVED lines=9> */
[----:B------:R-:W-:Y:S01]  /*71f0*/  IMAD R9, R2, c[0x0][0x280], RZ ;  /* 0x0000a00002097a24 */ /* 0x000fe200078e02ff */
        /* <DEDUP_REMOVED lines=19> */
[----:B------:R1:W4:Y:S04]  /*7330*/  SHFL.IDX PT, R4, R31, RZ, 0x1e1f ;  /* 0x001e1fff1f047589 */ /* 0x00032800000e0000 */
[----:B------:R1:W3:Y:S04]  /*7340*/  SHFL.IDX PT, R7, R25, RZ, 0x1e1f ;  /* 0x001e1fff19077589 */ /* 0x0002e800000e0000 */
[----:B------:R1:W1:Y:S02]  /*7350*/  SHFL.IDX PT, R5, R19, RZ, 0x1e1f ;  /* 0x001e1fff13057589 */ /* 0x00026400000e0000 */
        /* <DEDUP_REMOVED lines=8> */
[----:B--23--:R-:W-:Y:S02]  /*73e0*/  @!P2 IMAD.WIDE R8, R18, 0x2, R6 ;  /* 0x000000021208a825 */ /* 0x00cfe400078e0206 */
[----:B------:R-:W-:Y:S02]  /*73f0*/  @!P0 SHF.R.S32.HI R0, RZ, 0x1f, R11 ;  /* 0x0000001fff008819 */ /* 0x000fe4000001140b */
[----:B------:R-:W-:Y:S01]  /*7400*/  @!P1 LEA.HI R2, R2, R10, RZ, 0x2 ;  /* 0x0000000a02029211 */ /* 0x000fe200078f10ff */
[----:B------:R2:W5:Y:S01]  /*7410*/  @!P2 LD.E.64 R22, [R8.64] ;  /* 0x000000060816a980 */ /* 0x000562000c101b00 */
[----:B------:R-:W-:Y:S01]  /*7420*/  @!P0 LEA.HI R0, R0, R11, RZ, 0x2 ;  /* 0x0000000b00008211 */ /* 0x000fe200078f10ff */
[----:B------:R-:W-:Y:S01]  /*7430*/  CS2R R20, SRZ ;  /* 0x0000000000147805 */ /* 0x000fe2000001ff00 */
[----:B-1--4-:R-:W-:Y:S01]  /*7440*/  @!P2 IMAD.WIDE R10, R18, 0x2, R4 ;  /* 0x00000002120aa825 */ /* 0x012fe200078e0204 */
[----:B------:R-:W-:Y:S01]  /*7450*/  CS2R R28, SRZ ;  /* 0x00000000001c7805 */ /* 0x000fe2000001ff00 */
[----:B------:R-:W-:Y:S01]  /*7460*/  @!P0 LOP3.LUT R0, R0, 0xfffffffc, RZ, 0xc0, !PT ;  /* 0xfffffffc00008812 */ /* 0x000fe200078ec0ff */
[----:B------:R-:W-:Y:S01]  /*7470*/  CS2R R26, SRZ ;  /* 0x00000000001a7805 */ /* 0x000fe2000001ff00 */
[----:B------:R-:W-:Y:S01]  /*7480*/  CS2R R34, SRZ ;  /* 0x0000000000227805 */ /* 0x000fe2000001ff00 */
[----:B------:R1:W5:Y:S01]  /*7490*/  @!P2 LD.E.64 R20, [R10.64] ;  /* 0x000000060a14a980 */ /* 0x000362000c101b00 */
[----:B------:R-:W-:Y:S01]  /*74a0*/  CS2R R32, SRZ ;  /* 0x0000000000207805 */ /* 0x000fe2000001ff00 */
[----:B--2---:R-:W-:-:S05]  /*74b0*/  @!P1 LOP3.LUT R8, R2, 0xfffffffc, RZ, 0xc0, !PT ;  /* 0xfffffffc02089812 */ /* 0x004fca00078ec0ff */
[----:B------:R-:W-:-:S04]  /*74c0*/  @!P1 IMAD.WIDE R12, R8, 0x2, R6 ;  /* 0x00000002080c9825 */ /* 0x000fc800078e0206 */
[----:B------:R-:W-:Y:S01]  /*74d0*/  @!P1 IMAD.WIDE R8, R8, 0x2, R4 ;  /* 0x0000000208089825 */ /* 0x000fe200078e0204 */
[----:B------:R2:W5:Y:S03]  /*74e0*/  @!P1 LD.E.64 R26, [R12.64] ;  /* 0x000000060c1a9980 */ /* 0x000566000c101b00 */
[----:B-1----:R-:W-:Y:S01]  /*74f0*/  @!P0 IMAD.WIDE R10, R0, 0x2, R6 ;  /* 0x00000002000a8825 */ /* 0x002fe200078e0206 */
[----:B------:R1:W5:Y:S04]  /*7500*/  @!P1 LD.E.64 R28, [R8.64] ;  /* 0x00000006081c9980 */ /* 0x000368000c101b00 */
[----:B------:R3:W5:Y:S01]  /*7510*/  @!P0 LD.E.64 R34, [R10.64] ;  /* 0x000000060a228980 */ /* 0x000762000c101b00 */
[----:B--2---:R-:W-:Y:S01]  /*7520*/  IADD3 R12, R18, 0x20, RZ ;  /* 0x00000020120c7810 */ /* 0x004fe20007ffe0ff */
[----:B-1----:R-:W-:-:S03]  /*7530*/  @!P0 IMAD.WIDE R8, R0, 0x2, R4 ;  /* 0x0000000200088825 */ /* 0x002fc600078e0204 */
[----:B------:R-:W-:Y:S02]  /*7540*/  ISETP.GE.AND P1, PT, R12, c[0x0][0x27c], PT ;  /* 0x00009f000c007a0c */ /* 0x000fe40003f26270 */
[C---:B---3--:R-:W-:Y:S01]  /*7550*/  IADD3 R10, R18.reuse, 0x18, RZ ;  /* 0x00000018120a7810 */ /* 0x048fe20007ffe0ff */
[----:B------:R1:W5:Y:S01]  /*7560*/  @!P0 LD.E.64 R32, [R8.64] ;  /* 0x0000000608208980 */ /* 0x000362000c101b00 */
[----:B------:R-:W-:Y:S02]  /*7570*/  IADD3 R11, R18, 0x28, RZ ;  /* 0x00000028120b7810 */ /* 0x000fe40007ffe0ff */
[----:B------:R-:W-:Y:S02]  /*7580*/  ISETP.GE.AND P2, PT, R10, c[0x0][0x27c], PT ;  /* 0x00009f000a007a0c */ /* 0x000fe40003f46270 */
[----:B------:R-:W-:-:S05]  /*7590*/  ISETP.GE.AND P0, PT, R11, c[0x0][0x27c], PT ;  /* 0x00009f000b007a0c */ /* 0x000fca0003f06270 */
[----:B------:R-:W-:-:S04]  /*75a0*/  @!P1 SHF.R.S32.HI R2, RZ, 0x1f, R12 ;  /* 0x0000001fff029819 */ /* 0x000fc8000001140c */
[----:B------:R-:W-:-:S04]  /*75b0*/  @!P1 LEA.HI R12, R2, R12, RZ, 0x2 ;  /* 0x0000000c020c9211 */ /* 0x000fc800078f10ff */
[----:B------:R-:W-:Y:S02]  /*75c0*/  @!P0 SHF.R.S32.HI R0, RZ, 0x1f, R11 ;  /* 0x0000001fff008819 */ /* 0x000fe4000001140b */
[----:B-1----:R-:W-:Y:S02]  /*75d0*/  @!P2 SHF.R.S32.HI R8, RZ, 0x1f, R10 ;  /* 0x0000001fff08a819 */ /* 0x002fe4000001140a */
[----:B------:R-:W-:Y:S02]  /*75e0*/  @!P0 LEA.HI R2, R0, R11, RZ, 0x2 ;  /* 0x0000000b00028211 */ /* 0x000fe400078f10ff */
[----:B------:R-:W-:Y:S02]  /*75f0*/  @!P2 LEA.HI R8, R8, R10, RZ, 0x2 ;  /* 0x0000000a0808a211 */ /* 0x000fe400078f10ff */
[----:B------:R-:W-:Y:S02]  /*7600*/  @!P1 LOP3.LUT R12, R12, 0xfffffffc, RZ, 0xc0, !PT ;  /* 0xfffffffc0c0c9812 */ /* 0x000fe400078ec0ff */
[----:B------:R-:W-:-:S02]  /*7610*/  @!P2 LOP3.LUT R0, R8, 0xfffffffc, RZ, 0xc0, !PT ;  /* 0xfffffffc0800a812 */ /* 0x000fc400078ec0ff */
[----:B------:R-:W-:Y:S01]  /*7620*/  @!P0 LOP3.LUT R2, R2, 0xfffffffc, RZ, 0xc0, !PT ;  /* 0xfffffffc02028812 */ /* 0x000fe200078ec0ff */
[--C-:B------:R-:W-:Y:S01]  /*7630*/  @!P1 IMAD.WIDE R14, R12, 0x2, R6.reuse ;  /* 0x000000020c0e9825 */ /* 0x100fe200078e0206 */
[----:B------:R-:W-:Y:S01]  /*7640*/  CS2R R38, SRZ ;  /* 0x0000000000267805 */ /* 0x000fe2000001ff00 */
[----:B------:R-:W-:Y:S01]  /*7650*/  CS2R R36, SRZ ;  /* 0x0000000000247805 */ /* 0x000fe2000001ff00 */
[----:B------:R-:W-:Y:S01]  /*7660*/  CS2R R40, SRZ ;  /* 0x0000000000287805 */ /* 0x000fe2000001ff00 */
[--C-:B------:R-:W-:Y:S01]  /*7670*/  @!P2 IMAD.WIDE R16, R0, 0x2, R6.reuse ;  /* 0x000000020010a825 */ /* 0x100fe200078e0206 */
[----:B------:R-:W-:Y:S01]  /*7680*/  CS2R R46, SRZ ;  /* 0x00000000002e7805 */ /* 0x000fe2000001ff00 */
[----:B------:R-:W-:Y:S01]  /*7690*/  CS2R R42, SRZ ;  /* 0x00000000002a7805 */ /* 0x000fe2000001ff00 */
[----:B------:R-:W-:Y:S01]  /*76a0*/  CS2R R48, SRZ ;  /* 0x0000000000307805 */ /* 0x000fe2000001ff00 */
[----:B------:R-:W-:Y:S01]  /*76b0*/  @!P0 IMAD.WIDE R10, R2, 0x2, R6 ;  /* 0x00000002020a8825 */ /* 0x000fe200078e0206 */
[----:B------:R1:W5:Y:S03]  /*76c0*/  @!P2 LD.E.64 R38, [R16.64] ;  /* 0x000000061026a980 */ /* 0x000366000c101b00 */
[--C-:B------:R-:W-:Y:S01]  /*76d0*/  @!P2 IMAD.WIDE R8, R0, 0x2, R4.reuse ;  /* 0x000000020008a825 */ /* 0x100fe200078e0204 */
[----:B------:R1:W5:Y:S03]  /*76e0*/  @!P1 LD.E.64 R40, [R14.64] ;  /* 0x000000060e289980 */ /* 0x000366000c101b00 */
[--C-:B------:R-:W-:Y:S01]  /*76f0*/  @!P1 IMAD.WIDE R6, R12, 0x2, R4.reuse ;  /* 0x000000020c069825 */ /* 0x100fe200078e0204 */
[----:B------:R1:W5:Y:S03]  /*7700*/  @!P2 LD.E.64 R36, [R8.64] ;  /* 0x000000060824a980 */ /* 0x000366000c101b00 */
[----:B------:R-:W-:Y:S01]  /*7710*/  @!P0 IMAD.WIDE R4, R2, 0x2, R4 ;  /* 0x0000000202048825 */ /* 0x000fe200078e0204 */
[----:B------:R1:W5:Y:S04]  /*7720*/  @!P0 LD.E.64 R46, [R10.64] ;  /* 0x000000060a2e8980 */ /* 0x000368000c101b00 */
[----:B------:R1:W5:Y:S04]  /*7730*/  @!P1 LD.E.64 R42, [R6.64] ;  /* 0x00000006062a9980 */ /* 0x000368000c101b00 */
[----:B------:R1:W5:Y:S02]  /*7740*/  @!P0 LD.E.64 R48, [R4.64] ;  /* 0x0000000604308980 */ /* 0x000364000c101b00 */
.L_x_692:
[----:B------:R-:W-:Y:S05]  /*7750*/  BSYNC B0 ;  /* 0x0000000000007941 */ /* 0x000fea0003800000 */
.L_x_691:
[----:B------:R-:W-:Y:S01]  /*7760*/  IADD3 R2, R24, 0x40, RZ ;  /* 0x0000004018027810 */ /* 0x000fe20007ffe0ff */
[----:B-----5:R-:W-:Y:S01]  /*7770*/  IMAD.MOV.U32 R0, RZ, RZ, R46 ;  /* 0x000000ffff007224 */ /* 0x020fe200078e002e */
[----:B-1----:R-:W-:Y:S01]  /*7780*/  MOV R9, R28 ;  /* 0x0000001c00097202 */ /* 0x002fe20000000f00 */
[----:B----4-:R-:W-:Y:S01]  /*7790*/  IMAD.MOV.U32 R4, RZ, RZ, R40 ;  /* 0x000000ffff047224 */ /* 0x010fe200078e0028 */
        /* <DEDUP_REMOVED lines=18> */
[----:B---3--:R1:W3:Y:S01]  /*78c0*/  SHFL.IDX PT, R7, R25, 0x1, 0x1e1f ;  /* 0x003e1f0019077f89 */ /* 0x0082e200000e0000 */
        /* <DEDUP_REMOVED lines=21> */
[----:B------:R-:W4:Y:S01]  /*7a20*/  SHFL.IDX PT, R5, R19, 0x1, 0x1e1f ;  /* 0x003e1f0013057f89 */ /* 0x000f2200000e0000 */
[----:B------:R-:W-:Y:S01]  /*7a30*/  BSSY B0, `(.L_x_693) ;  /* 0x000004e000007945 */ /* 0x000fe20003800000 */
[----:B------:R-:W-:Y:S01]  /*7a40*/  PRMT R74, R9, 0x5410, R8 ;  /* 0x00005410094a7816 */ /* 0x000fe20000000008 */
[----:B------:R-:W-:Y:S01]  /*7a50*/  CS2R R66, SRZ ;  /* 0x0000000000427805 */ /* 0x000fe2000001ff00 */
[----:B------:R2:W3:Y:S01]  /*7a60*/  SHFL.IDX PT, R4, R31, 0x1, 0x1e1f ;  /* 0x003e1f001f047f89 */ /* 0x0004e200000e0000 */
[----:B-1----:R-:W-:Y:S01]  /*7a70*/  PRMT R25, R2, 0x5410, R0 ;  /* 0x0000541002197816 */ /* 0x002fe20000000000 */
        /* <DEDUP_REMOVED lines=9> */
[----:B--2---:R-:W-:Y:S01]  /*7b10*/  CS2R R30, SRZ ;  /* 0x00000000001e7805 */ /* 0x004fe2000001ff00 */
[----:B------:R-:W-:Y:S05]  /*7b20*/  @P0 BRA `(.L_x_694) ;  /* 0x000003e000000947 */ /* 0x000fea0003800000 */
[C---:B---34-:R-:W-:Y:S01]  /*7b30*/  IADD3 R10, R18.reuse, 0x8, RZ ;  /* 0x00000008120a7810 */ /* 0x058fe20007ffe0ff */
[----:B------:R-:W-:Y:S01]  /*7b40*/  CS2R R50, SRZ ;  /* 0x0000000000327805 */ /* 0x000fe2000001ff00 */
[----:B------:R-:W-:-:S02]  /*7b50*/  IADD3 R11, R18, 0x10, RZ ;  /* 0x00000010120b7810 */ /* 0x000fc40007ffe0ff */
[----:B------:R-:W-:Y:S02]  /*7b60*/  ISETP.GE.AND P1, PT, R10, c[0x0][0x27c], PT ;  /* 0x00009f000a007a0c */ /* 0x000fe40003f26270 */
[----:B------:R-:W-:Y:S02]  /*7b70*/  ISETP.GE.AND P0, PT, R11, c[0x0][0x27c], PT ;  /* 0x00009f000b007a0c */ /* 0x000fe40003f06270 */
[----:B------:R-:W-:Y:S01]  /*7b80*/  ISETP.GE.AND P2, PT, R18, c[0x0][0x27c], PT ;  /* 0x00009f0012007a0c */ /* 0x000fe20003f46270 */
[----:B------:R-:W-:-:S08]  /*7b90*/  CS2R R30, SRZ ;  /* 0x00000000001e7805 */ /* 0x000fd0000001ff00 */
[----:B------:R-:W-:Y:S02]  /*7ba0*/  @!P1 SHF.R.S32.HI R2, RZ, 0x1f, R10 ;  /* 0x0000001fff029819 */ /* 0x000fe4000001140a */
[----:B------:R-:W-:Y:S02]  /*7bb0*/  @!P0 SHF.R.S32.HI R0, RZ, 0x1f, R11 ;  /* 0x0000001fff008819 */ /* 0x000fe4000001140b */
[----:B------:R-:W-:Y:S01]  /*7bc0*/  @!P1 LEA.HI R10, R2, R10, RZ, 0x2 ;  /* 0x0000000a020a9211 */ /* 0x000fe200078f10ff */
[----:B------:R-:W-:Y:S01]  /*7bd0*/  @!P2 IMAD.WIDE R8, R18, 0x2, R6 ;  /* 0x000000021208a825 */ /* 0x000fe200078e0206 */
[----:B------:R-:W-:Y:S02]  /*7be0*/  @!P0 LEA.HI R2, R0, R11, RZ, 0x2 ;  /* 0x0000000b00028211 */ /* 0x000fe400078f10ff */
[----:B------:R-:W-:Y:S01]  /*7bf0*/  @!P1 LOP3.LUT R0, R10, 0xfffffffc, RZ, 0xc0, !PT ;  /* 0xfffffffc0a009812 */ /* 0x000fe200078ec0ff */
[----:B------:R-:W-:Y:S01]  /*7c00*/  @!P2 IMAD.WIDE R10, R18, 0x2, R4 ;  /* 0x00000002120aa825 */ /* 0x000fe200078e0204 */
[----:B------:R-:W-:Y:S01]  /*7c10*/  @!P0 LOP3.LUT R2, R2, 0xfffffffc, RZ, 0xc0, !PT ;  /* 0xfffffffc02028812 */ /* 0x000fe200078ec0ff */
[----:B------:R1:W5:Y:S01]  /*7c20*/  @!P2 LD.E.64 R50, [R8.64] ;  /* 0x000000060832a980 */ /* 0x000362000c101b00 */
[----:B------:R-:W-:Y:S01]  /*7c30*/  CS2R R54, SRZ ;  /* 0x0000000000367805 */ /* 0x000fe2000001ff00 */
[----:B------:R-:W-:Y:S01]  /*7c40*/  CS2R R58, SRZ ;  /* 0x00000000003a7805 */ /* 0x000fe2000001ff00 */
[----:B------:R-:W-:Y:S01]  /*7c50*/  CS2R R52, SRZ ;  /* 0x0000000000347805 */ /* 0x000fe2000001ff00 */
[----:B------:R2:W5:Y:S01]  /*7c60*/  @!P2 LD.E.64 R30, [R10.64] ;  /* 0x000000060a1ea980 */ /* 0x000562000c101b00 */
[----:B------:R-:W-:Y:S01]  /*7c70*/  @!P1 IMAD.WIDE R12, R0, 0x2, R6 ;  /* 0x00000002000c9825 */ /* 0x000fe200078e0206 */
[----:B------:R-:W-:-:S04]  /*7c80*/  CS2R R56, SRZ ;  /* 0x0000000000387805 */ /* 0x000fc8000001ff00 */
[----:B------:R3:W5:Y:S01]  /*7c90*/  @!P1 LD.E.64 R52, [R12.64] ;  /* 0x000000060c349980 */ /* 0x000762000c101b00 */
[----:B-1----:R-:W-:-:S04]  /*7ca0*/  @!P1 IMAD.WIDE R8, R0, 0x2, R4 ;  /* 0x0000000200089825 */ /* 0x002fc800078e0204 */
[----:B--2---:R-:W-:Y:S01]  /*7cb0*/  @!P0 IMAD.WIDE R10, R2, 0x2, R6 ;  /* 0x00000002020a8825 */ /* 0x004fe200078e0206 */
[----:B------:R1:W5:Y:S04]  /*7cc0*/  @!P1 LD.E.64 R54, [R8.64] ;  /* 0x0000000608369980 */ /* 0x000368000c101b00 */
[----:B------:R2:W5:Y:S01]  /*7cd0*/  @!P0 LD.E.64 R58, [R10.64] ;  /* 0x000000060a3a8980 */ /* 0x000562000c101b00 */
[----:B---3--:R-:W-:Y:S01]  /*7ce0*/  IADD3 R12, R18, 0x28, RZ ;  /* 0x00000028120c7810 */ /* 0x008fe20007ffe0ff */
[----:B-1----:R-:W-:Y:S01]  /*7cf0*/  @!P0 IMAD.WIDE R8, R2, 0x2, R4 ;  /* 0x0000000202088825 */ /* 0x002fe200078e0204 */
[----:B--2---:R-:W-:-:S04]  /*7d00*/  IADD3 R10, R18, 0x18, RZ ;  /* 0x00000018120a7810 */ /* 0x004fc80007ffe0ff */
[----:B------:R1:W5:Y:S01]  /*7d10*/  @!P0 LD.E.64 R56, [R8.64] ;  /* 0x0000000608388980 */ /* 0x000362000c101b00 */
[----:B------:R-:W-:Y:S02]  /*7d20*/  IADD3 R11, R18, 0x20, RZ ;  /* 0x00000020120b7810 */ /* 0x000fe40007ffe0ff */
[----:B------:R-:W-:Y:S02]  /*7d30*/  ISETP.GE.AND P2, PT, R10, c[0x0][0x27c], PT ;  /* 0x00009f000a007a0c */ /* 0x000fe40003f46270 */
[----:B------:R-:W-:Y:S02]  /*7d40*/  ISETP.GE.AND P1, PT, R11, c[0x0][0x27c], PT ;  /* 0x00009f000b007a0c */ /* 0x000fe40003f26270 */
[----:B------:R-:W-:-:S11]  /*7d50*/  ISETP.GE.AND P0, PT, R12, c[0x0][0x27c], PT ;  /* 0x00009f000c007a0c */ /* 0x000fd60003f06270 */
[----:B------:R-:W-:Y:S02]  /*7d60*/  @!P1 SHF.R.S32.HI R2, RZ, 0x1f, R11 ;  /* 0x0000001fff029819 */ /* 0x000fe4000001140b */
[----:B------:R-:W-:Y:S02]  /*7d70*/  @!P0 SHF.R.S32.HI R0, RZ, 0x1f, R12 ;  /* 0x0000001fff008819 */ /* 0x000fe4000001140c */
[----:B-1----:R-:W-:Y:S02]  /*7d80*/  @!P2 SHF.R.S32.HI R8, RZ, 0x1f, R10 ;  /* 0x0000001fff08a819 */ /* 0x002fe4000001140a */
        /* <DEDUP_REMOVED lines=24> */
.L_x_694:
[----:B---34-:R-:W-:Y:S05]  /*7f10*/  BSYNC B0 ;  /* 0x0000000000007941 */ /* 0x018fea0003800000 */
.L_x_693:
[----:B-----5:R-:W-:Y:S01]  /*7f20*/  IMAD.MOV.U32 R0, RZ, RZ, R72 ;  /* 0x000000ffff007224 */ /* 0x020fe200078e0048 */
[----:B-1----:R-:W-:Y:S01]  /*7f30*/  LEA.HI R7, R60, R60, RZ, 0x1 ;  /* 0x0000003c3c077211 */ /* 0x002fe200078f08ff */
        /* <DEDUP_REMOVED lines=111> */
.L_x_698:
[----:B------:R-:W-:Y:S05]  /*8630*/  BSYNC B0 ;  /* 0x0000000000007941 */ /* 0x000fea0003800000 */
.L_x_697:
        /* <DEDUP_REMOVED lines=46> */
.L_x_700:
[----:B------:R-:W-:Y:S05]  /*8920*/  BSYNC B0 ;  /* 0x0000000000007941 */ /* 0x000fea0003800000 */
.L_x_699:
        /* <DEDUP_REMOVED lines=46> */
.L_x_702:
[----:B------:R-:W-:Y:S05]  /*8c10*/  BSYNC B0 ;  /* 0x0000000000007941 */ /* 0x000fea0003800000 */
.L_x_701:
        /* <DEDUP_REMOVED lines=46> */
.L_x_704:
[----:B------:R-:W-:Y:S05]  /*8f00*/  BSYNC B0 ;  /* 0x0000000000007941 */ /* 0x000fea0003800000 */
.L_x_703:
        /* <DEDUP_REMOVED lines=46> */
.L_x_706:
[----:B------:R-:W-:Y:S05]  /*91f0*/  BSYNC B0 ;  /* 0x0000000000007941 */ /* 0x000fea0003800000 */
.L_x_705:
        /* <DEDUP_REMOVED lines=45> */
.L_x_696:
[----:B------:R-:W-:Y:S05]  /*94d0*/  BSYNC B1 ;  /* 0x0000000000017941 */ /* 0x000fea0003800000 */
.L_x_695:
        /* <DEDUP_REMOVED lines=48> */
.L_x_709:
[----:B------:R-:W-:Y:S05]  /*97e0*/  BSYNC B0 ;  /* 0x0000000000007941 */ /* 0x000fea0003800000 */
.L_x_708:
        /* <DEDUP_REMOVED lines=46> */
.L_x_711:
[----:B------:R-:W-:Y:S05]  /*9ad0*/  BSYNC B0 ;  /* 0x0000000000007941 */ /* 0x000fea0003800000 */
.L_x_710:
        /* <DEDUP_REMOVED lines=46> */
.L_x_713:
[----:B------:R-:W-:Y:S05]  /*9dc0*/  BSYNC B0 ;  /* 0x0000000000007941 */ /* 0x000fea0003800000 */
.L_x_712:
        /* <DEDUP_REMOVED lines=46> */
.L_x_715:
[----:B------:R-:W-:Y:S05]  /*a0b0*/  BSYNC B0 ;  /* 0x0000000000007941 */ /* 0x000fea0003800000 */
.L_x_714:
        /* <DEDUP_REMOVED lines=46> */
.L_x_717:
[----:B------:R-:W-:Y:S05]  /*a3a0*/  BSYNC B0 ;  /* 0x0000000000007941 */ /* 0x000fea0003800000 */
.L_x_716:
        /* <DEDUP_REMOVED lines=46> */
.L_x_690:
        /* <DEDUP_REMOVED lines=39> */
[----:B------:R-:W-:Y:S01]  /*a900*/  IADD3 R11, R61, 0x20, RZ ;  /* 0x000000203d0b7810 */ /* 0x000fe20007ffe0ff */
[----:B------:R-:W-:Y:S01]  /*a910*/  CS2R R20, SRZ ;  /* 0x0000000000147805 */ /* 0x000fe2000001ff00 */
[----:B------:R-:W-:-:S02]  /*a920*/  ISETP.GE.AND P1, PT, R10, c[0x0][0x27c], PT ;  /* 0x00009f000a007a0c */ /* 0x000fc40003f26270 */
        /* <DEDUP_REMOVED lines=9> */
[----:B------:R3:W5:Y:S01]  /*a9c0*/  @!P2 LD.E.128 R20, [R8.64] ;  /* 0x000000060814a980 */ /* 0x000762000c101d00 */
[----:B------:R-:W-:Y:S01]  /*a9d0*/  CS2R R18, SRZ ;  /* 0x0000000000127805 */ /* 0x000fe2000001ff00 */
[--C-:B------:R-:W-:Y:S01]  /*a9e0*/  @!P1 IMAD.WIDE R12, R2, 0x2, R4.reuse ;  /* 0x00000002020c9825 */ /* 0x100fe200078e0204 */
[----:B------:R-:W-:Y:S01]  /*a9f0*/  CS2R R16, SRZ ;  /* 0x0000000000107805 */ /* 0x000fe2000001ff00 */
[----:B------:R-:W-:Y:S01]  /*aa00*/  CS2R R38, SRZ ;  /* 0x0000000000267805 */ /* 0x000fe2000001ff00 */
[----:B------:R-:W-:Y:S01]  /*aa10*/  CS2R R36, SRZ ;  /* 0x0000000000247805 */ /* 0x000fe2000001ff00 */
[C---:B------:R-:W-:Y:S01]  /*aa20*/  @!P0 IMAD.WIDE R10, R0.reuse, 0x2, R4 ;  /* 0x00000002000a8825 */ /* 0x040fe200078e0204 */
[----:B------:R-:W-:Y:S01]  /*aa30*/  CS2R R42, SRZ ;  /* 0x00000000002a7805 */ /* 0x000fe2000001ff00 */
[----:B------:R-:W-:Y:S01]  /*aa40*/  CS2R R40, SRZ ;  /* 0x0000000000287805 */ /* 0x000fe2000001ff00 */
[----:B------:R-:W-:Y:S01]  /*aa50*/  CS2R R54, SRZ ;  /* 0x0000000000367805 */ /* 0x000fe2000001ff00 */
[--C-:B-12---:R-:W-:Y:S01]  /*aa60*/  @!P0 IMAD.WIDE R4, R0, 0x2, R6.reuse ;  /* 0x0000000200048825 */ /* 0x106fe200078e0206 */
[----:B------:R-:W-:Y:S01]  /*aa70*/  CS2R R52, SRZ ;  /* 0x0000000000347805 */ /* 0x000fe2000001ff00 */
[----:B------:R-:W-:Y:S01]  /*aa80*/  CS2R R58, SRZ ;  /* 0x00000000003a7805 */ /* 0x000fe2000001ff00 */
[----:B------:R-:W-:Y:S01]  /*aa90*/  CS2R R56, SRZ ;  /* 0x0000000000387805 */ /* 0x000fe2000001ff00 */
[----:B------:R1:W5:Y:S04]  /*aaa0*/  @!P1 LD.E.128 R36, [R12.64] ;  /* 0x000000060c249980 */ /* 0x000368000c101d00 */
[----:B------:R1:W5:Y:S04]  /*aab0*/  @!P0 LD.E.128 R52, [R10.64] ;  /* 0x000000060a348980 */ /* 0x000368000c101d00 */
[----:B------:R1:W5:Y:S01]  /*aac0*/  @!P0 LD.E.128 R56, [R4.64] ;  /* 0x0000000604388980 */ /* 0x000362000c101d00 */
[----:B---3--:R-:W-:-:S04]  /*aad0*/  @!P1 IMAD.WIDE R8, R2, 0x2, R6 ;  /* 0x0000000202089825 */ /* 0x008fc800078e0206 */
[----:B------:R-:W-:Y:S01]  /*aae0*/  @!P2 IMAD.WIDE R6, R61, 0x2, R6 ;  /* 0x000000023d06a825 */ /* 0x000fe200078e0206 */
[----:B------:R1:W5:Y:S04]  /*aaf0*/  @!P1 LD.E.128 R40, [R8.64] ;  /* 0x0000000608289980 */ /* 0x000368000c101d00 */
[----:B------:R1:W5:Y:S02]  /*ab00*/  @!P2 LD.E.128 R16, [R6.64] ;  /* 0x000000060610a980 */ /* 0x000364000c101d00 */
.L_x_719:
[----:B------:R-:W-:Y:S05]  /*ab10*/  BSYNC B0 ;  /* 0x0000000000007941 */ /* 0x000fea0003800000 */
.L_x_718:
[----:B------:R-:W-:Y:S01]  /*ab20*/  IADD3 R2, R24, 0x40, RZ ;  /* 0x0000004018027810 */ /* 0x000fe20007ffe0ff */
[----:B-----5:R-:W-:Y:S01]  /*ab30*/  IMAD.MOV.U32 R0, RZ, RZ, R54 ;  /* 0x000000ffff007224 */ /* 0x020fe200078e0036 */
[----:B-1----:R-:W1:Y:S01]  /*ab40*/  SHFL.IDX PT, R7, R14, 0x1, 0x1e1f ;  /* 0x003e1f000e077f89 */ /* 0x002e6200000e0000 */
        /* <DEDUP_REMOVED lines=36> */
[----:B------:R-:W3:Y:S01]  /*ad90*/  SHFL.IDX PT, R5, R15, 0x1, 0x1e1f ;  /* 0x003e1f000f057f89 */ /* 0x000ee200000e0000 */
        /* <DEDUP_REMOVED lines=10> */
[----:B--2---:R2:W1:Y:S01]  /*ae40*/  SHFL.IDX PT, R6, R26, 0x1, 0x1e1f ;  /* 0x003e1f001a067f89 */ /* 0x00446200000e0000 */
        /* <DEDUP_REMOVED lines=11> */
[----:B--2---:R-:W-:Y:S01]  /*af00*/  PRMT R26, R8, 0x5410, R0 ;  /* 0x00005410081a7816 */ /* 0x004fe20000000000 */
[----:B------:R-:W-:Y:S05]  /*af10*/  @P0 BRA `(.L_x_721) ;  /* 0x0000023000000947 */ /* 0x000fea0003800000 */
[C---:B-1-34-:R-:W-:Y:S01]  /*af20*/  IADD3 R10, R61.reuse, 0x10, RZ ;  /* 0x000000103d0a7810 */ /* 0x05afe20007ffe0ff */
        /* <DEDUP_REMOVED lines=23> */
[--C-:B------:R-:W-:Y:S01]  /*b0a0*/  @!P0 IMAD.WIDE R4, R0, 0x2, R6.reuse ;  /* 0x0000000200048825 */ /* 0x100fe200078e0206 */
[----:B------:R-:W-:Y:S01]  /*b0b0*/  CS2R R84, SRZ ;  /* 0x0000000000547805 */ /* 0x000fe2000001ff00 */
[----:B------:R-:W-:Y:S01]  /*b0c0*/  CS2R R82, SRZ ;  /* 0x0000000000527805 */ /* 0x000fe2000001ff00 */
[----:B------:R-:W-:Y:S01]  /*b0d0*/  CS2R R80, SRZ ;  /* 0x0000000000507805 */ /* 0x000fe2000001ff00 */
[----:B------:R2:W5:Y:S04]  /*b0e0*/  @!P1 LD.E.128 R72, [R12.64] ;  /* 0x000000060c489980 */ /* 0x000568000c101d00 */
[----:B------:R2:W5:Y:S04]  /*b0f0*/  @!P0 LD.E.128 R84, [R10.64] ;  /* 0x000000060a548980 */ /* 0x000568000c101d00 */
[----:B------:R2:W5:Y:S01]  /*b100*/  @!P0 LD.E.128 R80, [R4.64] ;  /* 0x0000000604508980 */ /* 0x000562000c101d00 */
[----:B-1----:R-:W-:-:S04]  /*b110*/  @!P1 IMAD.WIDE R8, R2, 0x2, R6 ;  /* 0x0000000202089825 */ /* 0x002fc800078e0206 */
[----:B------:R-:W-:Y:S01]  /*b120*/  @!P2 IMAD.WIDE R6, R61, 0x2, R6 ;  /* 0x000000023d06a825 */ /* 0x000fe200078e0206 */
[----:B------:R2:W5:Y:S04]  /*b130*/  @!P1 LD.E.128 R76, [R8.64] ;  /* 0x00000006084c9980 */ /* 0x000568000c101d00 */
[----:B------:R2:W5:Y:S02]  /*b140*/  @!P2 LD.E.128 R64, [R6.64] ;  /* 0x000000060640a980 */ /* 0x000564000c101d00 */
.L_x_721:
[----:B-1-34-:R-:W-:Y:S05]  /*b150*/  BSYNC B0 ;  /* 0x0000000000007941 */ /* 0x01afea0003800000 */
.L_x_720:
[----:B--2--5:R-:W-:Y:S01]  /*b160*/  IMAD.MOV.U32 R5, RZ, RZ, R87 ;  /* 0x000000ffff057224 */ /* 0x024fe200078e0057 */
        /* <DEDUP_REMOVED lines=113> */
[----:B------:R-:W-:Y:S01]  /*b880*/  FMUL.FTZ R5, R21, R2 ;  /* 0x0000000215057220 */ /* 0x000fe20000410000 */
        /* <DEDUP_REMOVED lines=46> */
.L_x_725:
[----:B------:R-:W-:Y:S05]  /*bb70*/  BSYNC B0 ;  /* 0x0000000000007941 */ /* 0x000fea0003800000 */
.L_x_724:
        /* <DEDUP_REMOVED lines=117> */
.L_x_727:
[----:B------:R-:W-:Y:S05]  /*c2d0*/  BSYNC B0 ;  /* 0x0000000000007941 */ /* 0x000fea0003800000 */
.L_x_726:
        /* <DEDUP_REMOVED lines=116> */
.L_x_723:
[----:B------:R-:W-:Y:S05]  /*ca20*/  BSYNC B1 ;  /* 0x0000000000017941 */ /* 0x000fea0003800000 */
.L_x_722:
        /* <DEDUP_REMOVED lines=70> */
[----:B------:R-:W-:Y:S01]  /*ce90*/  HADD2.F32 R6, -RZ, R9.H0_H0 ;  /* 0x20000009ff067230 */ /* 0x000fe20000004100 */
[----:B------:R-:W-:Y:S01]  /*cea0*/  FMUL.FTZ R5, R22, R2 ;  /* 0x0000000216057220 */ /* 0x000fe20000410000 */
[----:B------:R-:W-:Y:S01]  /*ceb0*/  HADD2.F32 R7, -RZ, R99.H1_H1 ;  /* 0x30000063ff077230 */ /* 0x000fe20000004100 */
        /* <DEDUP_REMOVED lines=43> */
.L_x_729:
[----:B------:R-:W-:Y:S05]  /*d170*/  BSYNC B0 ;  /* 0x0000000000007941 */ /* 0x000fea0003800000 */
.L_x_728:
        /* <DEDUP_REMOVED lines=120> */
.L_x_731:
[----:B------:R-:W-:Y:S05]  /*d900*/  BSYNC B0 ;  /* 0x0000000000007941 */ /* 0x000fea0003800000 */
.L_x_730:
        /* <DEDUP_REMOVED lines=119> */
.L_x_707:
[----:B------:R-:W-:Y:S05]  /*e080*/  BSYNC B2 ;  /* 0x0000000000027941 */ /* 0x000fea0003800000 */
.L_x_689:
[----:B------:R-:W-:Y:S01]  /*e090*/  LOP3.LUT R2, R115, 0xfffffff8, RZ, 0xc0, !PT ;  /* 0xfffffff873027812 */ /* 0x000fe200078ec0ff */
[----:B-1----:R-:W-:Y:S01]  /*e0a0*/  IMAD.SHL.U32 R5, R112, 0x40, RZ ;  /* 0x0000004070057824 */ /* 0x002fe200078e00ff */
[----:B------:R-:W-:Y:S01]  /*e0b0*/  LOP3.LUT R4, R110, 0x7fffffe, RZ, 0xc0, !PT ;  /* 0x07fffffe6e047812 */ /* 0x000fe200078ec0ff */
[----:B------:R-:W-:-:S04]  /*e0c0*/  DEPBAR.LE SB0, 0x0 ;  /* 0x000080000000791a */ /* 0x000fc80000000000 */
[----:B------:R-:W-:Y:S01]  /*e0d0*/  IMAD.IADD R2, R165, 0x1, -R2 ;  /* 0x00000001a5027824 */ /* 0x000fe200078e0a02 */
[----:B------:R-:W-:Y:S01]  /*e0e0*/  LEA.HI R6, R93, R93, RZ, 0x1 ;  /* 0x0000005d5d067211 */ /* 0x000fe200078f08ff */
[----:B------:R-:W-:Y:S01]  /*e0f0*/  IMAD.IADD R149, R105, 0x1, -R4 ;  /* 0x0000000169957824 */ /* 0x000fe200078e0a04 */
[----:B------:R-:W-:Y:S01]  /*e100*/  SHF.R.S32.HI R7, RZ, 0x1f, R105 ;  /* 0x0000001fff077819 */ /* 0x000fe20000011469 */
[----:B------:R-:W-:Y:S01]  /*e110*/  IMAD R144, R145, -0x40, R190 ;  /* 0xffffffc091907824 */ /* 0x000fe200078e02be */
[----:B------:R-:W-:Y:S01]  /*e120*/  LEA.HI R0, R2, R2, RZ, 0x1 ;  /* 0x0000000202007211 */ /* 0x000fe200078f08ff */
[----:B------:R-:W-:Y:S01]  /*e130*/  IMAD.SHL.U32 R226, R226, 0x2, RZ ;  /* 0x00000002e2e27824 */ /* 0x000fe200078e00ff */
[----:B------:R-:W-:Y:S02]  /*e140*/  LOP3.LUT R6, R6, 0xfffffffe, RZ, 0xc0, !PT ;  /* 0xfffffffe06067812 */ /* 0x000fe400078ec0ff */
[----:B------:R-:W-:Y:S02]  /*e150*/  SHF.R.S32.HI R12, RZ, 0x1, R0 ;  /* 0x00000001ff0c7819 */ /* 0x000fe40000011400 */
[----:B------:R-:W-:Y:S01]  /*e160*/  LOP3.LUT R4, R0, 0x3fffffe, RZ, 0xc0, !PT ;  /* 0x03fffffe00047812 */ /* 0x000fe200078ec0ff */
[----:B------:R-:W-:Y:S01]  /*e170*/  IMAD.IADD R8, R93, 0x1, -R6 ;  /* 0x000000015d087824 */ /* 0x000fe200078e0a06 */
[----:B------:R-:W-:Y:S01]  /*e180*/  LEA.HI R7, R7, R105, RZ, 0x3 ;  /* 0x0000006907077211 */ /* 0x000fe200078f18ff */
[----:B------:R-:W-:Y:S01]  /*e190*/  IMAD.SHL.U32 R0, R12, 0x40, RZ ;  /* 0x000000400c007824 */ /* 0x000fe200078e00ff */
[----:B------:R-:W-:Y:S01]  /*e1a0*/  BAR.SYNC.DEFER_BLOCKING 0x0 ;  /* 0x0000000000007b1d */ /* 0x000fe20000010000 */
[----:B------:R-:W-:Y:S01]  /*e1b0*/  IMAD.IADD R9, R2, 0x1, -R4 ;  /* 0x0000000102097824 */ /* 0x000fe200078e0a04 */
[----:B------:R-:W-:Y:S01]  /*e1c0*/  LOP3.LUT R2, R5, 0xc0, RZ, 0xc0, !PT ;  /* 0x000000c005027812 */ /* 0x000fe200078ec0ff */
[----:B------:R-:W-:Y:S01]  /*e1d0*/  IMAD.SHL.U32 R4, R7, 0x20, RZ ;  /* 0x0000002007047824 */ /* 0x000fe200078e00ff */
[----:B------:R-:W-:Y:S01]  /*e1e0*/  LOP3.LUT R0, R0, 0xc0, RZ, 0xc0, !PT ;  /* 0x000000c000007812 */ /* 0x000fe200078ec0ff */
[----:B------:R-:W-:Y:S01]  /*e1f0*/  IMAD.SHL.U32 R6, R113, 0x8, RZ ;  /* 0x0000000871067824 */ /* 0x000fe200078e00ff */
[----:B------:R-:W-:Y:S01]  /*e200*/  LOP3.LUT P1, RZ, R12, 0x2, RZ, 0xc0, !PT ;  /* 0x000000020cff7812 */ /* 0x000fe2000782c0ff */
[----:B------:R-:W-:Y:S01]  /*e210*/  IMAD.SHL.U32 R5, R8, 0x8, RZ ;  /* 0x0000000808057824 */ /* 0x000fe200078e00ff */
[----:B-----5:R-:W-:-:S02]  /*e220*/  LOP3.LUT R147, R4, 0xffffff00, RZ, 0xc0, !PT ;  /* 0xffffff0004937812 */ /* 0x020fc400078ec0ff */
[----:B------:R-:W-:Y:S02]  /*e230*/  LOP3.LUT R6, R0, 0x8, R6, 0xf8, !PT ;  /* 0x0000000800067812 */ /* 0x000fe400078ef806 */
[----:B------:R-:W-:Y:S02]  /*e240*/  LOP3.LUT R5, R2, 0x8, R5, 0xf8, !PT ;  /* 0x0000000802057812 */ /* 0x000fe400078ef805 */
[----:B------:R-:W-:Y:S01]  /*e250*/  SHF.R.U32.HI R4, RZ, 0x3, R2 ;  /* 0x00000003ff047819 */ /* 0x000fe20000011602 */
[----:B------:R-:W-:Y:S01]  /*e260*/  IMAD R2, R150, 0x200, R147 ;  /* 0x0000020096027824 */ /* 0x000fe200078e0293 */
[----:B------:R-:W-:Y:S02]  /*e270*/  SHF.R.U32.HI R0, RZ, 0x3, R0 ;  /* 0x00000003ff007819 */ /* 0x000fe40000011600 */
[----:B------:R-:W-:Y:S01]  /*e280*/  LOP3.LUT R148, R5, R4, RZ, 0x3c, !PT ;  /* 0x0000000405947212 */ /* 0x000fe200078e3cff */
[----:B------:R-:W-:Y:S01]  /*e290*/  IMAD R4, R8, 0x8, R9 ;  /* 0x0000000808047824 */ /* 0x000fe200078e0209 */
[----:B------:R-:W-:Y:S01]  /*e2a0*/  LOP3.LUT R0, R6, R0, RZ, 0x3c, !PT ;  /* 0x0000000006007212 */ /* 0x000fe200078e3cff */
[----:B------:R-:W-:-:S04]  /*e2b0*/  IMAD R2, R149, 0x20, R2 ;  /* 0x0000002095027824 */ /* 0x000fc800078e0202 */
[----:B------:R-:W-:Y:S02]  /*e2c0*/  IMAD.U32 R0, R4, 0x20, R0 ;  /* 0x0000002004007824 */ /* 0x000fe400078e0000 */
[----:B------:R-:W-:Y:S02]  /*e2d0*/  IMAD.IADD R2, R148, 0x1, R2 ;  /* 0x0000000194027824 */ /* 0x000fe400078e0202 */
[----:B------:R-:W-:Y:S02]  /*e2e0*/  IMAD.SHL.U32 R208, R0, 0x2, RZ ;  /* 0x0000000200d07824 */ /* 0x000fe400078e00ff */
[----:B------:R-:W-:Y:S02]  /*e2f0*/  IMAD R0, R111, c[0x0][0x208], RZ ;  /* 0x000082006f007a24 */ /* 0x000fe400078e02ff */
[C---:B------:R-:W-:Y:S01]  /*e300*/  IMAD.WIDE.U32 R4, R145.reuse, c[0x0][0x208], RZ ;  /* 0x0000820091047a25 */ /* 0x040fe200078e00ff */
[----:B------:R-:W-:Y:S01]  /*e310*/  IADD3 R213, R208, 0x3120, RZ ;  /* 0x00003120d0d57810 */ /* 0x000fe20007ffe0ff */
[----:B------:R-:W-:Y:S02]  /*e320*/  LDSM.16.M88.4 R40, [R208+0x3100] ;  /* 0x00310000d028783b */ /* 0x000fe40000000200 */
[----:B------:R-:W-:-:S02]  /*e330*/  IMAD R0, R145, c[0x0][0x20c], R0 ;  /* 0x0000830091007a24 */ /* 0x000fc400078e0200 */
[----:B------:R-:W-:Y:S01]  /*e340*/  IMAD.SHL.U32 R211, R2, 0x2, RZ ;  /* 0x0000000202d37824 */ /* 0x000fe200078e00ff */
[C---:B------:R-:W-:Y:S01]  /*e350*/  LEA R2, P0, R4.reuse, R120, 0x6 ;  /* 0x0000007804027211 */ /* 0x040fe200078030ff */
[----:B------:R-:W-:Y:S01]  /*e360*/  IMAD.IADD R6, R5, 0x1, R0 ;  /* 0x0000000105067824 */ /* 0x000fe200078e0200 */
[----:B------:R-:W-:Y:S01]  /*e370*/  SEL R5, RZ, 0x2, P6 ;  /* 0x00000002ff057807 */ /* 0x000fe20003000000 */
[----:B------:R-:W-:Y:S01]  /*e380*/  LDSM.16.M88.4 R36, [R208+0x3500] ;  /* 0x00350000d024783b */ /* 0x000fe20000000200 */
[----:B------:R-:W-:Y:S01]  /*e390*/  SEL R0, RZ, 0x4, P3 ;  /* 0x00000004ff007807 */ /* 0x000fe20001800000 */
[----:B------:R-:W-:Y:S01]  /*e3a0*/  IMAD R212, R3, 0x2, R211 ;  /* 0x0000000203d47824 */ /* 0x000fe200078e02d3 */
[----:B------:R-:W-:Y:S01]  /*e3b0*/  LEA.HI.X R6, R4, R119, R6, 0x6, P0 ;  /* 0x0000007704067211 */ /* 0x000fe200000f3406 */
[----:B------:R-:W1:Y:S01]  /*e3c0*/  LDSM.16.M88.4 R8, [R211+0x7100] ;  /* 0x00710000d308783b */ /* 0x000e620000000200 */
[----:B---3--:R-:W-:Y:S02]  /*e3d0*/  LEA R16, P0, R2, c[0x0][0x1f8], 0x1 ;  /* 0x00007e0002107a11 */ /* 0x008fe400078008ff */
[----:B------:R-:W-:Y:S01]  /*e3e0*/  IADD3 R24, R0, R5, R114 ;  /* 0x0000000500187210 */ /* 0x000fe20007ffe072 */
[----:B------:R-:W2:Y:S01]  /*e3f0*/  LDSM.16.M88.4 R32, [R208+0x3900] ;  /* 0x00390000d020783b */ /* 0x000ea20000000200 */
[----:B------:R-:W-:-:S02]  /*e400*/  IADD3 R0, R208, 0x3100, RZ ;  /* 0x00003100d0007810 */ /* 0x000fc40007ffe0ff */
[----:B------:R-:W-:Y:S01]  /*e410*/  LEA.HI.X R17, R2, c[0x0][0x1fc], R6, 0x1, P0 ;  /* 0x00007f0002117a11 */ /* 0x000fe200000f0c06 */
[----:B------:R-:W-:Y:S01]  /*e420*/  IMAD.MOV.U32 R2, RZ, RZ, c[0x0][0x208] ;  /* 0x00008200ff027624 */ /* 0x000fe200078e00ff */
[----:B------:R-:W-:Y:S01]  /*e430*/  @P1 IADD3 R213, R0, -0x20, RZ ;  /* 0xffffffe000d51810 */ /* 0x000fe20007ffe0ff */
[----:B------:R-:W-:Y:S01]  /*e440*/  IMAD.IADD R0, R144, 0x1, -R92 ;  /* 0x0000000190007824 */ /* 0x000fe200078e0a5c */
[----:B------:R-:W3:Y:S01]  /*e450*/  LDSM.16.M88.4 R28, [R208+0x3d00] ;  /* 0x003d0000d01c783b */ /* 0x000ee20000000200 */
[----:B------:R-:W-:Y:S02]  /*e460*/  LOP3.LUT P1, RZ, R24, 0x2, RZ, 0xc0, !PT ;  /* 0x0000000218ff7812 */ /* 0x000fe4000782c0ff */
[C---:B------:R-:W-:Y:S01]  /*e470*/  SHF.L.U64.HI R7, R2.reuse, R116, c[0x0][0x20c] ;  /* 0x0000830002077619 */ /* 0x040fe20000010274 */
[----:B------:R-:W4:Y:S01]  /*e480*/  LDSM.16.M88.4 R12, [R211+0x6100] ;  /* 0x00610000d30c783b */ /* 0x000f220000000200 */
[----:B------:R-:W-:Y:S01]  /*e490*/  IMAD.SHL.U32 R2, R2, 0x40, RZ ;  /* 0x0000004002027824 */ /* 0x000fe200078e00ff */
[----:B------:R-:W-:-:S02]  /*e4a0*/  ISETP.LT.OR P3, PT, R0, 0x1, P5 ;  /* 0x000000010000780c */ /* 0x000fc40002f61670 */
[----:B------:R-:W-:Y:S01]  /*e4b0*/  ISETP.LT.OR P2, PT, R0, 0x1, !P1 ;  /* 0x000000010000780c */ /* 0x000fe20004f41670 */
[----:B------:R-:W-:Y:S01]  /*e4c0*/  LDSM.16.M88.4 R44, [R213] ;  /* 0x00000000d52c783b */ /* 0x000fe20000000200 */
[----:B------:R-:W-:Y:S02]  /*e4d0*/  IADD3 R18, P0, R2, R16, RZ ;  /* 0x0000001002127210 */ /* 0x000fe40007f1e0ff */
[----:B------:R-:W-:Y:S01]  /*e4e0*/  ISETP.LT.OR P1, PT, R0, 0x21, !P1 ;  /* 0x000000210000780c */ /* 0x000fe20004f21670 */
[----:B------:R-:W3:Y:S01]  /*e4f0*/  LDSM.16.M88.4 R20, [R212+0x6100] ;  /* 0x00610000d414783b */ /* 0x000ee20000000200 */
[----:B------:R-:W-:Y:S01]  /*e500*/  LOP3.LUT R2, R151, 0xffffffe0, RZ, 0xc0, !PT ;  /* 0xffffffe097027812 */ /* 0x000fe200078ec0ff */
[----:B------:R-:W-:Y:S01]  /*e510*/  IMAD.X R19, R7, 0x1, R17, P0 ;  /* 0x0000000107137824 */ /* 0x000fe200000e0611 */
[----:B------:R-:W-:Y:S01]  /*e520*/  LOP3.LUT P0, RZ, R24, 0x4, RZ, 0xc0, !PT ;  /* 0x0000000418ff7812 */ /* 0x000fe2000780c0ff */
[----:B------:R-:W4:Y:S02]  /*e530*/  LDSM.16.M88.4 R4, [R212+0x7100] ;  /* 0x00710000d404783b */ /* 0x000f240000000200 */
[----:B------:R-:W-:-:S02]  /*e540*/  IMAD.IADD R2, R165, 0x1, -R2 ;  /* 0x00000001a5027824 */ /* 0x000fc400078e0a02 */
[----:B------:R-:W-:Y:S04]  /*e550*/  LDSM.16.M88.4 R56, [R213+0x400] ;  /* 0x00040000d538783b */ /* 0x000fe80000000200 */
[----:B------:R-:W4:Y:S04]  /*e560*/  LDSM.16.M88.4 R52, [R213+0x800] ;  /* 0x00080000d534783b */ /* 0x000f280000000200 */
[----:B------:R-:W4:Y:S01]  /*e570*/  LDSM.16.M88.4 R48, [R213+0xc00] ;  /* 0x000c0000d530783b */ /* 0x000f220000000200 */
[----:B-1----:R-:W-:Y:S03]  /*e580*/  HMMA.16816.F32 R84, R8, R40, RZ ;  /* 0x000000280854723c */ /* 0x002fe600000018ff */
[----:B------:R-:W-:Y:S01]  /*e590*/  @!PT LDS RZ, [RZ] ;  /* 0x00000000fffff984 */ /* 0x000fe20000000800 */
[----:B------:R-:W-:Y:S01]  /*e5a0*/  @!PT LDS RZ, [RZ] ;  /* 0x00000000fffff984 */ /* 0x000fe20000000800 */
[----:B------:R-:W-:Y:S01]  /*e5b0*/  @!PT LDS RZ, [RZ] ;  /* 0x00000000fffff984 */ /* 0x000fe20000000800 */
[----:B------:R1:W-:Y:S01]  /*e5c0*/  LDGSTS.E.BYPASS.LTC128B.128 [R226+0x100], [R16.64], !P3 ;  /* 0x0010000010e27fae */ /* 0x0003e2000d901d46 */
[----:B------:R-:W-:-:S03]  /*e5d0*/  ISETP.NE.AND P3, PT, R117, RZ, PT ;  /* 0x000000ff7500720c */ /* 0x000fc60003f65270 */
[----:B------:R1:W-:Y:S01]  /*e5e0*/  LDGSTS.E.BYPASS.LTC128B.128 [R226+0x1100], [R16.64+0x40], !P2 ;  /* 0x0110004010e27fae */ /* 0x0003e2000d101d46 */
[C---:B------:R-:W-:Y:S01]  /*e5f0*/  ISETP.LT.OR P2, PT, R0.reuse, 0x1, !P0 ;  /* 0x000000010000780c */ /* 0x040fe20004741670 */
[----:B------:R-:W-:Y:S01]  /*e600*/  HMMA.16816.F32 R88, R8, R36, RZ ;  /* 0x000000240858723c */ /* 0x000fe200000018ff */
[----:B------:R-:W-:-:S07]  /*e610*/  ISETP.LT.OR P0, PT, R0, 0x21, !P0 ;  /* 0x000000210000780c */ /* 0x000fce0004701670 */
[----:B--2---:R-:W-:Y:S04]  /*e620*/  HMMA.16816.F32 R80, R8, R32, RZ ;  /* 0x000000200850723c */ /* 0x004fe800000018ff */
[----:B------:R1:W-:Y:S01]  /*e630*/  LDGSTS.E.BYPASS.LTC128B.128 [R226+0x2100], [R16.64+0x80], !P2 ;  /* 0x0210008010e27fae */ /* 0x0003e2000d101d46 */
[----:B------:R-:W-:-:S03]  /*e640*/  ISETP.LT.OR P2, PT, R0, 0x21, P5 ;  /* 0x000000210000780c */ /* 0x000fc60002f41670 */
[C---:B---3--:R-:W-:Y:S08]  /*e650*/  HMMA.16816.F32 R76, R8.reuse, R28, RZ ;  /* 0x0000001c084c723c */ /* 0x048ff000000018ff */
        /* <DEDUP_REMOVED lines=9> */
[----:B------:R-:W0:Y:S06]  /*e6f0*/  LDGDEPBAR ;  /* 0x00000000000079af */ /* 0x000e2c0000000000 */
[----:B------:R-:W-:Y:S08]  /*e700*/  HMMA.16816.F32 R64, R8, R30, RZ ;  /* 0x0000001e0840723c */ /* 0x000ff000000018ff */
[C---:B----4-:R-:W-:Y:S01]  /*e710*/  HMMA.16816.F32 R8, R12.reuse, R42, RZ ;  /* 0x0000002a0c08723c */ /* 0x050fe200000018ff */
[----:B-1----:R-:W-:Y:S07]  /*e720*/  LDSM.16.M88.4 R16, [R212+0x8100] ;  /* 0x00810000d410783b */ /* 0x002fee0000000200 */
[C---:B------:R-:W-:Y:S08]  /*e730*/  HMMA.16816.F32 R104, R12.reuse, R40, RZ ;  /* 0x000000280c68723c */ /* 0x040ff000000018ff */
[C---:B------:R-:W-:Y:S08]  /*e740*/  HMMA.16816.F32 R100, R12.reuse, R36, RZ ;  /* 0x000000240c64723c */ /* 0x040ff000000018ff */
[C---:B------:R-:W-:Y:S08]  /*e750*/  HMMA.16816.F32 R108, R12.reuse, R38, RZ ;  /* 0x000000260c6c723c */ /* 0x040ff000000018ff */
[C---:B------:R-:W-:Y:S08]  /*e760*/  HMMA.16816.F32 R96, R12.reuse, R32, RZ ;  /* 0x000000200c60723c */ /* 0x040ff000000018ff */
[C---:B------:R-:W-:Y:S01]  /*e770*/  HMMA.16816.F32 R92, R12.reuse, R34, RZ ;  /* 0x000000220c5c723c */ /* 0x040fe200000018ff */
[----:B------:R-:W-:Y:S07]  /*e780*/  LDSM.16.M88.4 R32, [R208+0x4100] ;  /* 0x00410000d020783b */ /* 0x000fee0000000200 */
[C---:B------:R-:W-:Y:S08]  /*e790*/  HMMA.16816.F32 R40, R12.reuse, R28, RZ ;  /* 0x0000001c0c28723c */ /* 0x040ff000000018ff */
[----:B------:R-:W-:Y:S01]  /*e7a0*/  HMMA.16816.F32 R36, R12, R30, RZ ;  /* 0x0000001e0c24723c */ /* 0x000fe200000018ff */
[----:B------:R-:W1:Y:S07]  /*e7b0*/  LDSM.16.M88.4 R28, [R211+0x8100] ;  /* 0x00810000d31c783b */ /* 0x000e6e0000000200 */
[----:B------:R-:W-:Y:S08]  /*e7c0*/  HMMA.16816.F32 R8, R20, R46, R8 ;  /* 0x0000002e1408723c */ /* 0x000ff00000001808 */
[C---:B------:R-:W-:Y:S08]  /*e7d0*/  HMMA.16816.F32 R12, R4.reuse, R44, R84 ;  /* 0x0000002c040c723c */ /* 0x040ff00000001854 */
[----:B------:R-:W-:Y:S01]  /*e7e0*/  HMMA.16816.F32 R124, R4, R46, R60 ;  /* 0x0000002e047c723c */ /* 0x000fe2000000183c */
[----:B------:R-:W2:Y:S07]  /*e7f0*/  LDSM.16.M88.4 R60, [R213+0x1000] ;  /* 0x00100000d53c783b */ /* 0x000eae0000000200 */
[----:B------:R-:W-:Y:S08]  /*e800*/  HMMA.16816.F32 R44, R20, R44, R104 ;  /* 0x0000002c142c723c */ /* 0x000ff00000001868 */
[C---:B------:R-:W-:Y:S08]  /*e810*/  HMMA.16816.F32 R84, R4.reuse, R52, R80 ;  /* 0x000000340454723c */ /* 0x040ff00000001850 */
[C---:B------:R-:W-:Y:S08]  /*e820*/  HMMA.16816.F32 R116, R4.reuse, R56, R88 ;  /* 0x000000380474723c */ /* 0x040ff00000001858 */
[C---:B------:R-:W-:Y:S08]  /*e830*/  HMMA.16816.F32 R76, R4.reuse, R48, R76 ;  /* 0x00000030044c723c */ /* 0x040ff0000000184c */
[C---:B------:R-:W-:Y:S01]  /*e840*/  HMMA.16816.F32 R80, R4.reuse, R58, R72 ;  /* 0x0000003a0450723c */ /* 0x040fe20000001848 */
[----:B------:R-:W-:Y:S07]  /*e850*/  LDSM.16.M88.4 R72, [R208+0x4900] ;  /* 0x00490000d048783b */ /* 0x000fee0000000200 */
[C---:B------:R-:W-:Y:S01]  /*e860*/  HMMA.16816.F32 R120, R4.reuse, R54, R68 ;  /* 0x000000360478723c */ /* 0x040fe20000001844 */
[----:B------:R-:W-:Y:S07]  /*e870*/  LDSM.16.M88.4 R68, [R208+0x4d00] ;  /* 0x004d0000d044783b */ /* 0x000fee0000000200 */
[----:B------:R-:W-:Y:S01]  /*e880*/  HMMA.16816.F32 R112, R4, R50, R64 ;  /* 0x000000320470723c */ /* 0x000fe20000001840 */
[----:B------:R-:W-:Y:S07]  /*e890*/  LDSM.16.M88.4 R64, [R208+0x4500] ;  /* 0x00450000d040783b */ /* 0x000fee0000000200 */
[----:B-1----:R-:W-:Y:S01]  /*e8a0*/  HMMA.16816.F32 R4, R28, R34, R8 ;  /* 0x000000221c04723c */ /* 0x002fe20000001808 */
[----:B------:R-:W-:Y:S07]  /*e8b0*/  LDSM.16.M88.4 R8, [R211+0xa100] ;  /* 0x00a10000d308783b */ /* 0x000fee0000000200 */
[C---:B------:R-:W-:Y:S08]  /*e8c0*/  HMMA.16816.F32 R128, R20.reuse, R52, R96 ;  /* 0x000000341480723c */ /* 0x040ff00000001860 */
[----:B------:R-:W-:Y:S08]  /*e8d0*/  HMMA.16816.F32 R104, R20, R54, R92 ;  /* 0x000000361468723c */ /* 0x000ff0000000185c */
[----:B------:R-:W-:Y:S01]  /*e8e0*/  HMMA.16816.F32 R52, R24, R32, R12 ;  /* 0x000000201834723c */ /* 0x000fe2000000180c */
[----:B------:R-:W1:Y:S07]  /*e8f0*/  LDSM.16.M88.4 R12, [R212+0x9100] ;  /* 0x00910000d40c783b */ /* 0x000e6e0000000200 */
[----:B------:R-:W-:Y:S01]  /*e900*/  HMMA.16816.F32 R132, R20, R48, R40 ;  /* 0x000000301484723c */ /* 0x000fe20000001828 */
[----:B------:R-:W3:Y:S07]  /*e910*/  LDSM.16.M88.4 R40, [R208+0x5100] ;  /* 0x00510000d028783b */ /* 0x000eee0000000200 */
[----:B------:R-:W-:Y:S08]  /*e920*/  HMMA.16816.F32 R44, R28, R32, R44 ;  /* 0x000000201c2c723c */ /* 0x000ff0000000182c */
[C---:B------:R-:W-:Y:S08]  /*e930*/  HMMA.16816.F32 R88, R20.reuse, R56, R100 ;  /* 0x000000381458723c */ /* 0x040ff00000001864 */
[C---:B------:R-:W-:Y:S08]  /*e940*/  HMMA.16816.F32 R96, R20.reuse, R58, R108 ;  /* 0x0000003a1460723c */ /* 0x040ff0000000186c */
[----:B------:R-:W-:Y:S01]  /*e950*/  HMMA.16816.F32 R92, R20, R50, R36 ;  /* 0x00000032145c723c */ /* 0x000fe20000001824 */
[----:B------:R-:W-:Y:S07]  /*e960*/  LDSM.16.M88.4 R36, [R213+0x2000] ;  /* 0x00200000d524783b */ /* 0x000fee0000000200 */
[----:B--2---:R-:W-:Y:S01]  /*e970*/  HMMA.16816.F32 R20, R16, R62, R4 ;  /* 0x0000003e1014723c */ /* 0x004fe20000001804 */
[----:B------:R-:W2:Y:S07]  /*e980*/  LDSM.16.M88.4 R4, [R211+0xb100] ;  /* 0x00b10000d304783b */ /* 0x000eae0000000200 */
[----:B------:R-:W-:Y:S01]  /*e990*/  HMMA.16816.F32 R56, R24, R34, R124 ;  /* 0x000000221838723c */ /* 0x000fe2000000187c */
[----:B------:R-:W4:Y:S07]  /*e9a0*/  LDSM.16.M88.4 R32, [R212+0xa100] ;  /* 0x00a10000d420783b */ /* 0x000f2e0000000200 */
[-C--:B------:R-:W-:Y:S08]  /*e9b0*/  HMMA.16816.F32 R48, R16, R60.reuse, R44 ;  /* 0x0000003c1030723c */ /* 0x080ff0000000182c */
[----:B-1----:R-:W-:Y:S08]  /*e9c0*/  HMMA.16816.F32 R52, R12, R60, R52 ;  /* 0x0000003c0c34723c */ /* 0x002ff00000001834 */
[C---:B---3--:R-:W-:Y:S01]  /*e9d0*/  HMMA.16816.F32 R44, R8.reuse, R42, R20 ;  /* 0x0000002a082c723c */ /* 0x048fe20000001814 */
[----:B------:R-:W1:Y:S07]  /*e9e0*/  LDSM.16.M88.4 R20, [R212+0xb100] ;  /* 0x00b10000d414783b */ /* 0x000e6e0000000200 */
[----:B------:R-:W-:Y:S08]  /*e9f0*/  HMMA.16816.F32 R48, R8, R40, R48 ;  /* 0x000000280830723c */ /* 0x000ff00000001830 */
[C---:B------:R-:W-:Y:S08]  /*ea00*/  HMMA.16816.F32 R116, R24.reuse, R64, R116 ;  /* 0x000000401874723c */ /* 0x040ff00000001874 */
[C---:B------:R-:W-:Y:S08]  /*ea10*/  HMMA.16816.F32 R136, R24.reuse, R72, R84 ;  /* 0x000000481888723c */ /* 0x040ff00000001854 */
[C---:B------:R-:W-:Y:S08]  /*ea20*/  HMMA.16816.F32 R140, R24.reuse, R68, R76 ;  /* 0x00000044188c723c */ /* 0x040ff0000000184c */
[C---:B------:R-:W-:Y:S08]  /*ea30*/  HMMA.16816.F32 R100, R24.reuse, R66, R80 ;  /* 0x000000421864723c */ /* 0x040ff00000001850 */
[C---:B------:R-:W-:Y:S08]  /*ea40*/  HMMA.16816.F32 R120, R24.reuse, R74, R120 ;  /* 0x0000004a1878723c */ /* 0x040ff00000001878 */
[----:B------:R-:W-:Y:S01]  /*ea50*/  HMMA.16816.F32 R124, R24, R70, R112 ;  /* 0x00000046187c723c */ /* 0x000fe20000001870 */
[----:B------:R-:W3:Y:S07]  /*ea60*/  LDSM.16.M88.4 R24, [R213+0x1400] ;  /* 0x00140000d518783b */ /* 0x000eee0000000200 */
[----:B--2---:R-:W-:Y:S08]  /*ea70*/  HMMA.16816.F32 R52, R4, R40, R52 ;  /* 0x000000280434723c */ /* 0x004ff00000001834 */
[----:B------:R-:W-:Y:S08]  /*ea80*/  HMMA.16816.F32 R56, R12, R62, R56 ;  /* 0x0000003e0c38723c */ /* 0x000ff00000001838 */
[----:B----4-:R-:W-:Y:S01]  /*ea90*/  HMMA.16816.F32 R76, R32, R38, R44 ;  /* 0x00000026204c723c */ /* 0x010fe2000000182c */
[----:B------:R-:W-:Y:S07]  /*eaa0*/  LDSM.16.M88.4 R44, [R213+0x1800] ;  /* 0x00180000d52c783b */ /* 0x000fee0000000200 */
[C---:B------:R-:W-:Y:S08]  /*eab0*/  HMMA.16816.F32 R80, R28.reuse, R64, R88 ;  /* 0x000000401c50723c */ /* 0x040ff00000001858 */
[C---:B------:R-:W-:Y:S08]  /*eac0*/  HMMA.16816.F32 R112, R28.reuse, R68, R132 ;  /* 0x000000441c70723c */ /* 0x040ff00000001884 */
[----:B------:R-:W-:Y:S01]  /*ead0*/  HMMA.16816.F32 R108, R28, R70, R92 ;  /* 0x000000461c6c723c */ /* 0x000fe2000000185c */
[----:B------:R-:W-:-:S07]  /*eae0*/  FMUL.FTZ R0, R76, c[0x0][0x320] ;  /* 0x0000c8004c007a20 */ /* 0x000fce0000410000 */
[----:B------:R-:W-:Y:S08]  /*eaf0*/  HMMA.16816.F32 R68, R32, R36, R48 ;  /* 0x000000242044723c */ /* 0x000ff00000001830 */
[C---:B------:R-:W-:Y:S08]  /*eb00*/  HMMA.16816.F32 R84, R28.reuse, R66, R96 ;  /* 0x000000421c54723c */ /* 0x040ff00000001860 */
[C---:B------:R-:W-:Y:S01]  /*eb10*/  HMMA.16816.F32 R88, R28.reuse, R72, R128 ;  /* 0x000000481c58723c */ /* 0x040fe20000001880 */
[----:B------:R2:W-:Y:S07]  /*eb20*/  MUFU.TANH R130, R0 ;  /* 0x0000000000827308 */ /* 0x0005ee0000002400 */
[----:B------:R-:W-:Y:S01]  /*eb30*/  HMMA.16816.F32 R104, R28, R74, R104 ;  /* 0x0000004a1c68723c */ /* 0x000fe20000001868 */
[----:B------:R-:W4:Y:S07]  /*eb40*/  LDSM.16.M88.4 R28, [R208+0x5500] ;  /* 0x00550000d01c783b */ /* 0x000f2e0000000200 */
[----:B-1----:R-:W-:Y:S01]  /*eb50*/  HMMA.16816.F32 R64, R20, R36, R52 ;  /* 0x000000241440723c */ /* 0x002fe20000001834 */
[----:B--2---:R-:W-:-:S04]  /*eb60*/  FMUL.FTZ R0, R77, c[0x0][0x320] ;  /* 0x0000c8004d007a20 */ /* 0x004fc80000410000 */
[----:B------:R1:W-:Y:S03]  /*eb70*/  MUFU.TANH R129, R0 ;  /* 0x0000000000817308 */ /* 0x0003e60000002400 */
[----:B------:R-:W-:Y:S01]  /*eb80*/  HMMA.16816.F32 R48, R4, R42, R56 ;  /* 0x0000002a0430723c */ /* 0x000fe20000001838 */
[----:B------:R-:W-:Y:S07]  /*eb90*/  LDSM.16.M88.4 R40, [R213+0x1c00] ;  /* 0x001c0000d528783b */ /* 0x000fee0000000200 */
[----:B---3--:R-:W-:Y:S01]  /*eba0*/  HMMA.16816.F32 R56, R16, R24, R80 ;  /* 0x000000181038723c */ /* 0x008fe20000001850 */
[----:B-1----:R-:W-:-:S07]  /*ebb0*/  FMUL.FTZ R0, R69, c[0x0][0x320] ;  /* 0x0000c80045007a20 */ /* 0x002fce0000410000 */
[C---:B------:R-:W-:Y:S01]  /*ebc0*/  HMMA.16816.F32 R60, R12.reuse, R24, R116 ;  /* 0x000000180c3c723c */ /* 0x040fe20000001874 */
[----:B------:R1:W-:Y:S07]  /*ebd0*/  MUFU.TANH R128, R0 ;  /* 0x0000000000807308 */ /* 0x0003ee0000002400 */
[-C--:B------:R-:W-:Y:S08]  /*ebe0*/  HMMA.16816.F32 R100, R12, R26.reuse, R100 ;  /* 0x0000001a0c64723c */ /* 0x080ff00000001864 */
[----:B------:R-:W-:Y:S01]  /*ebf0*/  HMMA.16816.F32 R52, R16, R26, R84 ;  /* 0x0000001a1034723c */ /* 0x000fe20000001854 */
[----:B-1----:R-:W-:Y:S01]  /*ec00*/  FMUL.FTZ R0, R68, c[0x0][0x320] ;  /* 0x0000c80044007a20 */ /* 0x002fe20000410000 */
[----:B------:R-:W1:Y:S03]  /*ec10*/  LDSM.16.M88.4 R24, [R213+0x2400] ;  /* 0x00240000d518783b */ /* 0x000e660000000200 */
[----:B------:R2:W3:Y:S03]  /*ec20*/  MUFU.TANH R119, R0 ;  /* 0x0000000000777308 */ /* 0x0004e60000002400 */
[----:B------:R-:W-:Y:S08]  /*ec30*/  HMMA.16816.F32 R36, R20, R38, R48 ;  /* 0x000000261424723c */ /* 0x000ff00000001830 */
[----:B----4-:R-:W-:Y:S01]  /*ec40*/  HMMA.16816.F32 R48, R8, R28, R56 ;  /* 0x0000001c0830723c */ /* 0x010fe20000001838 */
[----:B--2---:R-:W-:-:S07]  /*ec50*/  FMUL.FTZ R0, R67, c[0x0][0x320] ;  /* 0x0000c80043007a20 */ /* 0x004fce0000410000 */
[----:B------:R-:W-:Y:S01]  /*ec60*/  HMMA.16816.F32 R92, R12, R46, R120 ;  /* 0x0000002e0c5c723c */ /* 0x000fe20000001878 */
[----:B------:R2:W-:Y:S07]  /*ec70*/  MUFU.TANH R131, R0 ;  /* 0x0000000000837308 */ /* 0x0005ee0000002400 */
[----:B------:R-:W-:Y:S08]  /*ec80*/  HMMA.16816.F32 R52, R8, R30, R52 ;  /* 0x0000001e0834723c */ /* 0x000ff00000001834 */
[----:B------:R-:W-:Y:S01]  /*ec90*/  HMMA.16816.F32 R84, R12, R44, R136 ;  /* 0x0000002c0c54723c */ /* 0x000fe20000001888 */
[----:B--2---:R-:W-:-:S04]  /*eca0*/  FMUL.FTZ R0, R71, c[0x0][0x320] ;  /* 0x0000c80047007a20 */ /* 0x004fc80000410000 */
[----:B------:R2:W-:Y:S03]  /*ecb0*/  MUFU.TANH R132, R0 ;  /* 0x0000000000847308 */ /* 0x0005e60000002400 */
[----:B-1----:R-:W-:Y:S08]  /*ecc0*/  HMMA.16816.F32 R72, R32, R24, R48 ;  /* 0x000000182048723c */ /* 0x002ff00000001830 */
[----:B------:R-:W-:Y:S01]  /*ecd0*/  HMMA.16816.F32 R48, R4, R28, R60 ;  /* 0x0000001c0430723c */ /* 0x000fe2000000183c */
[----:B--2---:R-:W-:-:S07]  /*ece0*/  FMUL.FTZ R0, R64, c[0x0][0x320] ;  /* 0x0000c80040007a20 */ /* 0x004fce0000410000 */
[C---:B------:R-:W-:Y:S01]  /*ecf0*/  HMMA.16816.F32 R96, R12.reuse, R40, R140 ;  /* 0x000000280c60723c */ /* 0x040fe2000000188c */
[----:B------:R1:W-:Y:S07]  /*ed00*/  MUFU.TANH R118, R0 ;  /* 0x0000000000767308 */ /* 0x0003ee0000002400 */
[----:B------:R-:W-:Y:S01]  /*ed10*/  HMMA.16816.F32 R80, R12, R42, R124 ;  /* 0x0000002a0c50723c */ /* 0x000fe2000000187c */
[----:B------:R-:W2:Y:S07]  /*ed20*/  LDSM.16.M88.4 R12, [R208+0x5900] ;  /* 0x00590000d00c783b */ /* 0x000eae0000000200 */
        /* <DEDUP_REMOVED lines=10> */
[----:B-1----:R-:W-:-:S04]  /*edd0*/  FMUL.FTZ R0, R36, c[0x0][0x320] ;  /* 0x0000c80024007a20 */ /* 0x002fc80000410000 */
[----:B------:R1:W-:Y:S03]  /*ede0*/  MUFU.TANH R117, R0 ;  /* 0x0000000000757308 */ /* 0x0003e60000002400 */
[----:B------:R-:W-:Y:S01]  /*edf0*/  HMMA.16816.F32 R48, R16, R42, R108 ;  /* 0x0000002a1030723c */ /* 0x000fe2000000186c */
[----:B------:R-:W-:Y:S07]  /*ee00*/  LDSM.16.M88.4 R40, [R213+0x2800] ;  /* 0x00280000d528783b */ /* 0x000fee0000000200 */
[----:B------:R-:W-:Y:S01]  /*ee10*/  HMMA.16816.F32 R28, R20, R26, R28 ;  /* 0x0000001a141c723c */ /* 0x000fe2000000181c */
[----:B-1----:R-:W-:-:S07]  /*ee20*/  FMUL.FTZ R0, R37, c[0x0][0x320] ;  /* 0x0000c80025007a20 */ /* 0x002fce0000410000 */
[----:B--2---:R-:W-:Y:S01]  /*ee30*/  HMMA.16816.F32 R16, R8, R12, R76 ;  /* 0x0000000c0810723c */ /* 0x004fe2000000184c */
[----:B------:R1:W-:Y:S02]  /*ee40*/  MUFU.TANH R116, R0 ;  /* 0x0000000000747308 */ /* 0x0003e40000002400 */
[----:B-1----:R-:W-:-:S06]  /*ee50*/  FMUL.FTZ R0, R38, c[0x0][0x320] ;  /* 0x0000c80026007a20 */ /* 0x002fcc0000410000 */
[----:B------:R1:W-:Y:S02]  /*ee60*/  MUFU.TANH R91, R0 ;  /* 0x00000000005b7308 */ /* 0x0003e40000002400 */
[----:B-1----:R-:W-:Y:S02]  /*ee70*/  FMUL.FTZ R0, R39, c[0x0][0x320] ;  /* 0x0000c80027007a20 */ /* 0x002fe40000410000 */
[----:B------:R-:W1:Y:S04]  /*ee80*/  LDSM.16.M88.4 R36, [R208+0x5d00] ;  /* 0x005d0000d024783b */ /* 0x000e680000000200 */
[----:B------:R2:W-:Y:S02]  /*ee90*/  MUFU.TANH R90, R0 ;  /* 0x00000000005a7308 */ /* 0x0005e40000002400 */
[----:B--2---:R-:W-:-:S06]  /*eea0*/  FMUL.FTZ R0, R65, c[0x0][0x320] ;  /* 0x0000c80041007a20 */ /* 0x004fcc0000410000 */
[----:B------:R2:W-:Y:S02]  /*eeb0*/  MUFU.TANH R88, R0 ;  /* 0x0000000000587308 */ /* 0x0005e40000002400 */
[----:B--2---:R-:W-:Y:S02]  /*eec0*/  FMUL.FTZ R0, R66, c[0x0][0x320] ;  /* 0x0000c80042007a20 */ /* 0x004fe40000410000 */
[C---:B------:R-:W-:Y:S04]  /*eed0*/  HMMA.16816.F32 R64, R4.reuse, R12, R84 ;  /* 0x0000000c0440723c */ /* 0x040fe80000001854 */
[----:B------:R2:W-:Y:S04]  /*eee0*/  MUFU.TANH R89, R0 ;  /* 0x0000000000597308 */ /* 0x0005e80000002400 */
[C---:B-1----:R-:W-:Y:S08]  /*eef0*/  HMMA.16816.F32 R96, R4.reuse, R36, R96 ;  /* 0x000000240460723c */ /* 0x042ff00000001860 */
[----:B------:R-:W-:Y:S01]  /*ef00*/  HMMA.16816.F32 R80, R4, R38, R80 ;  /* 0x000000260450723c */ /* 0x000fe20000001850 */
[----:B--2---:R-:W-:-:S04]  /*ef10*/  FMUL.FTZ R0, R70, c[0x0][0x320] ;  /* 0x0000c80046007a20 */ /* 0x004fc80000410000 */
[----:B------:R1:W-:Y:S03]  /*ef20*/  MUFU.TANH R104, R0 ;  /* 0x0000000000687308 */ /* 0x0003e60000002400 */
[-C--:B------:R-:W-:Y:S07]  /*ef30*/  HMMA.16816.F32 R68, R4, R14.reuse, R92 ;  /* 0x0000000e0444723c */ /* 0x080fee000000185c */
[----:B------:R-:W-:Y:S01]  /*ef40*/  SHF.R.S32.HI R4, RZ, 0x1f, R150 ;  /* 0x0000001fff047819 */ /* 0x000fe20000011496 */
[----:B------:R-:W-:Y:S01]  /*ef50*/  FMUL.FTZ R7, R28, c[0x0][0x320] ;  /* 0x0000c8001c077a20 */ /* 0x000fe20000410000 */
[----:B------:R-:W-:Y:S01]  /*ef60*/  SHF.R.S32.HI R5, RZ, 0x1f, R2 ;  /* 0x0000001fff057819 */ /* 0x000fe20000011402 */
[----:B------:R-:W-:Y:S02]  /*ef70*/  HMMA.16816.F32 R12, R8, R14, R56 ;  /* 0x0000000e080c723c */ /* 0x000fe40000001838 */
[----:B------:R-:W-:Y:S01]  /*ef80*/  MUFU.TANH R59, R7 ;  /* 0x00000007003b7308 */ /* 0x000fe20000002400 */
[----:B-1----:R-:W-:-:S05]  /*ef90*/  FMUL.FTZ R0, R72, c[0x0][0x320] ;  /* 0x0000c80048007a20 */ /* 0x002fca0000410000 */
[----:B------:R-:W-:Y:S02]  /*efa0*/  HMMA.16816.F32 R48, R8, R38, R48 ;  /* 0x000000260830723c */ /* 0x000fe40000001830 */
[----:B------:R1:W2:Y:S02]  /*efb0*/  MUFU.TANH R136, R0 ;  /* 0x0000000000887308 */ /* 0x0002a40000002400 */
[----:B-1----:R-:W-:-:S06]  /*efc0*/  FMUL.FTZ R0, R73, c[0x0][0x320] ;  /* 0x0000c80049007a20 */ /* 0x002fcc0000410000 */
[----:B------:R1:W4:Y:S02]  /*efd0*/  MUFU.TANH R137, R0 ;  /* 0x0000000000897308 */ /* 0x0003240000002400 */
[----:B-1----:R-:W-:-:S06]  /*efe0*/  FMUL.FTZ R0, R52, c[0x0][0x320] ;  /* 0x0000c80034007a20 */ /* 0x002fcc0000410000 */
[----:B------:R1:W1:Y:S02]  /*eff0*/  MUFU.TANH R138, R0 ;  /* 0x00000000008a7308 */ /* 0x0002640000002400 */
[----:B-1----:R-:W-:-:S06]  /*f000*/  FMUL.FTZ R0, R53, c[0x0][0x320] ;  /* 0x0000c80035007a20 */ /* 0x002fcc0000410000 */
[----:B------:R1:W-:Y:S02]  /*f010*/  MUFU.TANH R100, R0 ;  /* 0x0000000000647308 */ /* 0x0003e40000002400 */
[----:B-1----:R-:W-:-:S06]  /*f020*/  FMUL.FTZ R0, R75, c[0x0][0x320] ;  /* 0x0000c8004b007a20 */ /* 0x002fcc0000410000 */
[----:B------:R1:W-:Y:S02]  /*f030*/  MUFU.TANH R84, R0 ;  /* 0x0000000000547308 */ /* 0x0003e40000002400 */
[----:B-1----:R-:W-:-:S06]  /*f040*/  FMUL.FTZ R0, R44, c[0x0][0x320] ;  /* 0x0000c8002c007a20 */ /* 0x002fcc0000410000 */
[----:B------:R1:W1:Y:S02]  /*f050*/  MUFU.TANH R72, R0 ;  /* 0x0000000000487308 */ /* 0x0002640000002400 */
[----:B-1----:R-:W-:-:S06]  /*f060*/  FMUL.FTZ R0, R45, c[0x0][0x320] ;  /* 0x0000c8002d007a20 */ /* 0x002fcc0000410000 */
[----:B------:R1:W-:Y:S02]  /*f070*/  MUFU.TANH R106, R0 ;  /* 0x00000000006a7308 */ /* 0x0003e40000002400 */
[----:B-1----:R-:W-:-:S06]  /*f080*/  FMUL.FTZ R0, R46, c[0x0][0x320] ;  /* 0x0000c8002e007a20 */ /* 0x002fcc0000410000 */
[----:B------:R1:W-:Y:S02]  /*f090*/  MUFU.TANH R75, R0 ;  /* 0x00000000004b7308 */ /* 0x0003e40000002400 */
[----:B-1----:R-:W-:Y:S02]  /*f0a0*/  FMUL.FTZ R0, R47, c[0x0][0x320] ;  /* 0x0000c8002f007a20 */ /* 0x002fe40000410000 */
[----:B------:R-:W-:Y:S01]  /*f0b0*/  HMMA.16816.F32 R44, R8, R36, R60 ;  /* 0x00000024082c723c */ /* 0x000fe2000000183c */
[----:B------:R-:W1:Y:S03]  /*f0c0*/  LDSM.16.M88.4 R8, [R213+0x2c00] ;  /* 0x002c0000d508783b */ /* 0x000e660000000200 */
[----:B------:R2:W-:Y:S01]  /*f0d0*/  MUFU.TANH R73, R0 ;  /* 0x0000000000497308 */ /* 0x0005e20000002400 */
[----:B------:R-:W-:-:S04]  /*f0e0*/  DEPBAR.LE SB0, 0x0 ;  /* 0x000080000000791a */ /* 0x000fc80000000000 */
[----:B------:R-:W-:Y:S01]  /*f0f0*/  HMMA.16816.F32 R36, R32, R42, R12 ;  /* 0x0000002a2024723c */ /* 0x000fe2000000180c */
[----:B--2---:R-:W-:-:S04]  /*f100*/  FMUL.FTZ R0, R54, c[0x0][0x320] ;  /* 0x0000c80036007a20 */ /* 0x004fc80000410000 */
[----:B------:R2:W-:Y:S02]  /*f110*/  MUFU.TANH R77, R0 ;  /* 0x00000000004d7308 */ /* 0x0005e40000002400 */
[----:B--2---:R-:W-:Y:S01]  /*f120*/  LEA.HI R0, R4, R150, RZ, 0x2 ;  /* 0x0000009604007211 */ /* 0x004fe200078f10ff */
[----:B------:R-:W-:Y:S02]  /*f130*/  FMUL.FTZ R4, R55, c[0x0][0x320] ;  /* 0x0000c80037047a20 */ /* 0x000fe40000410000 */
[----:B------:R-:W-:Y:S01]  /*f140*/  HMMA.16816.F32 R52, R32, R40, R16 ;  /* 0x000000282034723c */ /* 0x000fe20000001810 */
[----:B------:R-:W-:Y:S02]  /*f150*/  LOP3.LUT R0, R0, 0xffffffc, RZ, 0xc0, !PT ;  /* 0x0ffffffc00007812 */ /* 0x000fe400078ec0ff */
[----:B------:R2:W-:Y:S03]  /*f160*/  MUFU.TANH R76, R4 ;  /* 0x00000004004c7308 */ /* 0x0005e60000002400 */
[----:B------:R-:W-:Y:S01]  /*f170*/  IMAD.IADD R6, R150, 0x1, -R0 ;  /* 0x0000000196067824 */ /* 0x000fe200078e0a00 */
[----:B------:R-:W-:Y:S01]  /*f180*/  LEA.HI R0, R146, R146, RZ, 0x1 ;  /* 0x0000009292007211 */ /* 0x000fe200078f08ff */
[----:B------:R-:W-:Y:S01]  /*f190*/  FMUL.FTZ R16, R29, c[0x0][0x320] ;  /* 0x0000c8001d107a20 */ /* 0x000fe20000410000 */
[-C--:B-1----:R-:W-:Y:S03]  /*f1a0*/  HMMA.16816.F32 R24, R20, R8.reuse, R96 ;  /* 0x000000081418723c */ /* 0x082fe60000001860 */
[----:B------:R-:W-:Y:S05]  /*f1b0*/  MUFU.TANH R107, R16 ;  /* 0x00000010006b7308 */ /* 0x000fea0000002400 */
[----:B------:R-:W-:Y:S01]  /*f1c0*/  HMMA.16816.F32 R44, R32, R8, R44 ;  /* 0x00000008202c723c */ /* 0x000fe2000000182c */
[----:B--2---:R-:W-:-:S04]  /*f1d0*/  LEA.HI R4, R5, R2, RZ, 0x2 ;  /* 0x0000000205047211 */ /* 0x004fc800078f10ff */
[C---:B------:R-:W-:Y:S02]  /*f1e0*/  LEA.HI.SX32 R5, R4.reuse, R189, 0x1e ;  /* 0x000000bd04057211 */ /* 0x040fe400078ff2ff */
[----:B------:R-:W-:Y:S01]  /*f1f0*/  LOP3.LUT R4, R4, 0x7ffffffc, RZ, 0xc0, !PT ;  /* 0x7ffffffc04047812 */ /* 0x000fe200078ec0ff */
[----:B------:R-:W-:Y:S02]  /*f200*/  HMMA.16816.F32 R32, R32, R10, R48 ;  /* 0x0000000a2020723c */ /* 0x000fe40000001830 */
        /* <DEDUP_REMOVED lines=9> */
[----:B------:R-:W-:Y:S02]  /*f2a0*/  IMAD.MOV.U32 R7, RZ, RZ, -0x40 ;  /* 0xffffffc0ff077424 */ /* 0x000fe400078e00ff */
[----:B------:R-:W-:-:S02]  /*f2b0*/  IMAD R159, R5, 0x8, R0 ;  /* 0x00000008059f7824 */ /* 0x000fc400078e0200 */
[----:B------:R-:W-:Y:S02]  /*f2c0*/  IMAD R7, R145, R7, 0x1 ;  /* 0x0000000191077424 */ /* 0x000fe400078e0207 */
[----:B------:R-:W-:Y:S01]  /*f2d0*/  @P4 IMAD.HI.U32 R5, R159, c[0x0][0x2c8], RZ ;  /* 0x0000b2009f054a27 */ /* 0x000fe200078e00ff */
[----:B------:R-:W-:Y:S03]  /*f2e0*/  STL [R1+0x6c], R159 ;  /* 0x00006c9f01007387 */ /* 0x000fe60000100800 */
[----:B------:R-:W-:Y:S01]  /*f2f0*/  IMAD.MOV.U32 R0, RZ, RZ, R159 ;  /* 0x000000ffff007224 */ /* 0x000fe200078e009f */
[----:B------:R-:W-:Y:S01]  /*f300*/  @P4 SHF.R.U32.HI R0, RZ, c[0x0][0x2cc], R5 ;  /* 0x0000b300ff004a19 */ /* 0x000fe20000011605 */
[----:B------:R-:W-:Y:S02]  /*f310*/  FMUL.FTZ R5, R74, c[0x0][0x320] ;  /* 0x0000c8004a057a20 */ /* 0x000fe40000410000 */
[----:B------:R-:W-:-:S02]  /*f320*/  IMAD.SHL.U32 R18, R2, 0x2, RZ ;  /* 0x0000000202127824 */ /* 0x000fc400078e00ff */
[----:B-1----:R-:W-:Y:S01]  /*f330*/  FMUL.FTZ R6, R31, c[0x0][0x320] ;  /* 0x0000c8001f067a20 */ /* 0x002fe20000410000 */
[----:B------:R-:W1:Y:S01]  /*f340*/  SHFL.IDX PT, R12, R0, RZ, 0x1c1f ;  /* 0x001c1fff000c7589 */ /* 0x000e6200000e0000 */
[----:B------:R2:W-:Y:S01]  /*f350*/  MUFU.TANH R62, R5 ;  /* 0x00000005003e7308 */ /* 0x0005e20000002400 */
[----:B------:R-:W-:Y:S01]  /*f360*/  IADD3 R2, -R18, R7, R190 ;  /* 0x0000000712027210 */ /* 0x000fe20007ffe1be */
[C---:B------:R-:W-:Y:S01]  /*f370*/  HMMA.16816.F32 R28, R20.reuse, R40, R64 ;  /* 0x00000028141c723c */ /* 0x040fe20000001840 */
[----:B------:R-:W1:Y:S01]  /*f380*/  SHFL.IDX PT, R13, R0, 0x1, 0x1c1f ;  /* 0x003c1f00000d7f89 */ /* 0x000e6200000e0000 */
[----:B------:R-:W-:Y:S02]  /*f390*/  FMUL.FTZ R34, R34, c[0x0][0x320] ;  /* 0x0000c80022227a20 */ /* 0x000fe40000410000 */
[----:B------:R-:W-:Y:S01]  /*f3a0*/  FMUL.FTZ R35, R35, c[0x0][0x320] ;  /* 0x0000c80023237a20 */ /* 0x000fe20000410000 */
[----:B------:R-:W1:Y:S01]  /*f3b0*/  SHFL.IDX PT, R15, R0, 0x2, 0x1c1f ;  /* 0x005c1f00000f7f89 */ /* 0x000e6200000e0000 */
[----:B------:R3:W-:Y:S02]  /*f3c0*/  MUFU.TANH R101, R6 ;  /* 0x0000000600657308 */ /* 0x0007e40000002400 */
[----:B------:R-:W-:Y:S01]  /*f3d0*/  HMMA.16816.F32 R40, R20, R42, R68 ;  /* 0x0000002a1428723c */ /* 0x000fe20000001844 */
[----:B------:R1:W4:Y:S04]  /*f3e0*/  SHFL.IDX PT, R14, R0, 0x3, 0x1c1f ;  /* 0x007c1f00000e7f89 */ /* 0x00032800000e0000 */
[----:B------:R4:W-:Y:S01]  /*f3f0*/  STL [R1+0x7c], R18 ;  /* 0x00007c1201007387 */ /* 0x0009e20000100800 */
[----:B--2---:R-:W-:-:S02]  /*f400*/  FMUL.FTZ R5, R52, c[0x0][0x320] ;  /* 0x0000c80034057a20 */ /* 0x004fc40000410000 */
[----:B------:R-:W-:Y:S02]  /*f410*/  HMMA.16816.F32 R20, R20, R10, R80 ;  /* 0x0000000a1414723c */ /* 0x000fe40000001850 */
[----:B------:R2:W-:Y:S01]  /*f420*/  MUFU.TANH R173, R5 ;  /* 0x0000000500ad7308 */ /* 0x0005e20000002400 */
[----:B---3--:R-:W-:-:S04]  /*f430*/  @P2 SHF.R.S32.HI R6, RZ, 0x1f, R204 ;  /* 0x0000001fff062819 */ /* 0x008fc800000114cc */
[----:B------:R-:W-:Y:S02]  /*f440*/  FMUL.FTZ R11, R27, c[0x0][0x320] ;  /* 0x0000c8001b0b7a20 */ /* 0x000fe40000410000 */
[----:B-1----:R-:W-:Y:S02]  /*f450*/  @P2 IMAD R0, R152, R204, RZ ;  /* 0x000000cc98002224 */ /* 0x002fe400078e02ff */
[----:B--2---:R-:W-:-:S04]  /*f460*/  @P2 IMAD.WIDE.U32 R4, R204, R153, R154 ;  /* 0x00000099cc042225 */ /* 0x004fc800078e009a */
[----:B------:R-:W-:Y:S01]  /*f470*/  @P2 IMAD R0, R6, R153, R0 ;  /* 0x0000009906002224 */ /* 0x000fe200078e0200 */
[----:B------:R-:W-:Y:S01]  /*f480*/  BAR.SYNC.DEFER_BLOCKING 0x0 ;  /* 0x0000000000007b1d */ /* 0x000fe20000010000 */
[C---:B------:R-:W-:Y:S01]  /*f490*/  @P2 LEA R16, P0, R4.reuse, c[0x0][0x1c8], 0x1 ;  /* 0x0000720004102a11 */ /* 0x040fe200078008ff */
[----:B------:R-:W-:Y:S02]  /*f4a0*/  FMUL.FTZ R6, R53, c[0x0][0x320] ;  /* 0x0000c80035067a20 */ /* 0x000fe40000410000 */
[----:B------:R-:W-:Y:S02]  /*f4b0*/  @P2 IMAD.IADD R0, R5, 0x1, R0 ;  /* 0x0000000105002824 */ /* 0x000fe400078e0200 */
[----:B------:R1:W-:Y:S03]  /*f4c0*/  MUFU.TANH R176, R6 ;  /* 0x0000000600b07308 */ /* 0x0003e60000002400 */
        /* <DEDUP_REMOVED lines=17> */
[----:B------:R-:W-:Y:S01]  /*f5e0*/  IMNMX R0, R6, R0, PT ;  /* 0x0000000006007217 */ /* 0x000fe20003800200 */
        /* <DEDUP_REMOVED lines=11> */
[----:B------:R-:W-:Y:S02]  /*f6a0*/  FSEL R53, R128, -INF , P1 ;  /* 0xff80000080357808 */ /* 0x000fe40000800000 */
        /* <DEDUP_REMOVED lines=12> */
[----:B------:R-:W-:Y:S02]  /*f770*/  ISETP.GT.AND P0, PT, R2, 0x1, PT ;  /* 0x000000010200780c */ /* 0x000fe40003f04270 */
[----:B------:R-:W-:Y:S02]  /*f780*/  FSEL R29, R118, -INF , P1 ;  /* 0xff800000761d7808 */ /* 0x000fe40000800000 */
[----:B------:R-:W-:Y:S02]  /*f790*/  FSEL R36, R88, -INF , P0 ;  /* 0xff80000058247808 */ /* 0x000fe40000000000 */
[C---:B------:R-:W-:Y:S02]  /*f7a0*/  ISETP.GT.AND P1, PT, R2.reuse, 0x8, PT ;  /* 0x000000080200780c */ /* 0x040fe40003f24270 */
[----:B------:R-:W-:Y:S01]  /*f7b0*/  ISETP.GT.AND P0, PT, R2, 0x9, PT ;  /* 0x000000090200780c */ /* 0x000fe20003f04270 */
[----:B--2---:R-:W-:Y:S01]  /*f7c0*/  FMUL.FTZ R6, R40, c[0x0][0x320] ;  /* 0x0000c80028067a20 */ /* 0x004fe20000410000 */
[----:B------:R-:W-:-:S02]  /*f7d0*/  FSEL R37, R117, -INF , P1 ;  /* 0xff80000075257808 */ /* 0x000fc40000800000 */
[----:B------:R-:W-:Y:S01]  /*f7e0*/  ISETP.GT.AND P1, PT, R2, 0x10, PT ;  /* 0x000000100200780c */ /* 0x000fe20003f24270 */
[----:B------:R2:W4:Y:S03]  /*f7f0*/  MUFU.TANH R12, R6 ;  /* 0x00000006000c7308 */ /* 0x0005260000002400 */
[----:B------:R-:W-:Y:S02]  /*f800*/  FSEL R58, R72, -INF , P1 ;  /* 0xff800000483a7808 */ /* 0x000fe40000800000 */
[----:B------:R-:W-:-:S04]  /*f810*/  ISETP.GT.AND P1, PT, R2, 0x18, PT ;  /* 0x000000180200780c */ /* 0x000fc80003f24270 */
[----:B------:R-:W-:Y:S02]  /*f820*/  FSEL R59, R59, -INF , P1 ;  /* 0xff8000003b3b7808 */ /* 0x000fe40000800000 */
[----:B------:R-:W-:-:S04]  /*f830*/  ISETP.GT.AND P1, PT, R2, 0x20, PT ;  /* 0x000000200200780c */ /* 0x000fc80003f24270 */
[----:B---3--:R-:W-:Y:S01]  /*f840*/  FSEL R179, R14, -INF , P1 ;  /* 0xff8000000eb37808 */ /* 0x008fe20000800000 */
[----:B--2---:R-:W-:Y:S01]  /*f850*/  FMUL.FTZ R6, R41, c[0x0][0x320] ;  /* 0x0000c80029067a20 */ /* 0x004fe20000410000 */
[----:B------:R-:W-:-:S03]  /*f860*/  ISETP.GT.AND P1, PT, R2, 0x28, PT ;  /* 0x000000280200780c */ /* 0x000fc60003f24270 */
[----:B------:R2:W-:Y:S01]  /*f870*/  MUFU.TANH R7, R6 ;  /* 0x0000000600077308 */ /* 0x0005e20000002400 */
[----:B----4-:R-:W-:Y:S02]  /*f880*/  FSEL R180, R12, -INF , P1 ;  /* 0xff8000000cb47808 */ /* 0x010fe40000800000 */
[----:B------:R-:W-:Y:S01]  /*f890*/  ISETP.GT.AND P1, PT, R2, 0x30, PT ;  /* 0x000000300200780c */ /* 0x000fe20003f24270 */
[----:B--2---:R-:W-:Y:S01]  /*f8a0*/  FMUL.FTZ R6, R24, c[0x0][0x320] ;  /* 0x0000c80018067a20 */ /* 0x004fe20000410000 */
[----:B------:R-:W-:Y:S02]  /*f8b0*/  FSEL R24, R116, -INF , P0 ;  /* 0xff80000074187808 */ /* 0x000fe40000000000 */
[----:B------:R-:W-:Y:S01]  /*f8c0*/  ISETP.GT.AND P0, PT, R2, 0x11, PT ;  /* 0x000000110200780c */ /* 0x000fe20003f04270 */
[----:B------:R2:W3:Y:S03]  /*f8d0*/  MUFU.TANH R9, R6 ;  /* 0x0000000600097308 */ /* 0x0004e60000002400 */
[----:B------:R-:W-:-:S02]  /*f8e0*/  FSEL R106, R106, -INF , P0 ;  /* 0xff8000006a6a7808 */ /* 0x000fc40000000000 */
[----:B------:R-:W-:-:S04]  /*f8f0*/  ISETP.GT.AND P0, PT, R2, 0x19, PT ;  /* 0x000000190200780c */ /* 0x000fc80003f04270 */
[----:B------:R-:W-:Y:S02]  /*f900*/  FSEL R107, R107, -INF , P0 ;  /* 0xff8000006b6b7808 */ /* 0x000fe40000000000 */
[----:B------:R-:W-:-:S04]  /*f910*/  ISETP.GT.AND P0, PT, R2, 0x21, PT ;  /* 0x000000210200780c */ /* 0x000fc80003f04270 */
[----:B------:R-:W-:Y:S01]  /*f920*/  FSEL R181, R13, -INF , P0 ;  /* 0xff8000000db57808 */ /* 0x000fe20000000000 */
[----:B--2---:R-:W-:Y:S01]  /*f930*/  FMUL.FTZ R6, R25, c[0x0][0x320] ;  /* 0x0000c80019067a20 */ /* 0x004fe20000410000 */
[C---:B------:R-:W-:Y:S02]  /*f940*/  ISETP.GT.AND P0, PT, R2.reuse, 0x29, PT ;  /* 0x000000290200780c */ /* 0x040fe40003f04270 */
[----:B---3--:R-:W-:Y:S01]  /*f950*/  FSEL R247, R9, -INF , P1 ;  /* 0xff80000009f77808 */ /* 0x008fe20000800000 */
[----:B------:R2:W3:Y:S01]  /*f960*/  MUFU.TANH R8, R6 ;  /* 0x0000000600087308 */ /* 0x0004e20000002400 */
[----:B------:R-:W-:Y:S01]  /*f970*/  FSEL R182, R7, -INF , P0 ;  /* 0xff80000007b67808 */ /* 0x000fe20000000000 */
[----:B------:R-:W-:Y:S01]  /*f980*/  FMUL.FTZ R7, R21, c[0x0][0x320] ;  /* 0x0000c80015077a20 */ /* 0x000fe20000410000 */
[----:B------:R-:W-:Y:S01]  /*f990*/  ISETP.GT.AND P0, PT, R2, 0x31, PT ;  /* 0x000000310200780c */ /* 0x000fe20003f04270 */
[----:B------:R-:W-:Y:S01]  /*f9a0*/  FMUL.FTZ R9, R26, c[0x0][0x320] ;  /* 0x0000c8001a097a20 */ /* 0x000fe20000410000 */
[----:B------:R-:W-:-:S03]  /*f9b0*/  ISETP.GT.AND P1, PT, R2, 0x38, PT ;  /* 0x000000380200780c */ /* 0x000fc60003f24270 */
[----:B------:R-:W4:Y:S01]  /*f9c0*/  MUFU.TANH R12, R7 ;  /* 0x00000007000c7308 */ /* 0x000f220000002400 */
[----:B--2---:R-:W-:Y:S01]  /*f9d0*/  FMUL.FTZ R6, R20, c[0x0][0x320] ;  /* 0x0000c80014067a20 */ /* 0x004fe20000410000 */
[----:B---3--:R-:W-:Y:S01]  /*f9e0*/  FSEL R250, R8, -INF , P0 ;  /* 0xff80000008fa7808 */ /* 0x008fe20000000000 */
[----:B------:R-:W-:Y:S01]  /*f9f0*/  FMUL.FTZ R8, R43, c[0x0][0x320] ;  /* 0x0000c8002b087a20 */ /* 0x000fe20000410000 */
[----:B------:R-:W-:-:S04]  /*fa00*/  ISETP.GT.AND P0, PT, R2, 0x39, PT ;  /* 0x000000390200780c */ /* 0x000fc80003f04270 */
[----:B------:R2:W3:Y:S01]  /*fa10*/  MUFU.TANH R14, R6 ;  /* 0x00000006000e7308 */ /* 0x0004e20000002400 */
[----:B----4-:R-:W-:Y:S01]  /*fa20*/  FSEL R236, R12, -INF , P0 ;  /* 0xff8000000cec7808 */ /* 0x010fe20000000000 */
[----:B------:R-:W-:Y:S01]  /*fa30*/  FMUL.FTZ R7, R30, c[0x0][0x320] ;  /* 0x0000c8001e077a20 */ /* 0x000fe20000410000 */
[----:B------:R-:W-:-:S05]  /*fa40*/  ISETP.GT.AND P0, PT, R0, 0x1, PT ;  /* 0x000000010000780c */ /* 0x000fca0003f04270 */
[----:B------:R-:W-:Y:S01]  /*fa50*/  MUFU.TANH R8, R8 ;  /* 0x0000000800087308 */ /* 0x000fe20000002400 */
[----:B------:R-:W-:Y:S02]  /*fa60*/  FSEL R20, R131, -INF , P0 ;  /* 0xff80000083147808 */ /* 0x000fe40000000000 */
[----:B------:R-:W-:Y:S02]  /*fa70*/  ISETP.GT.AND P0, PT, R0, 0x9, PT ;  /* 0x000000090000780c */ /* 0x000fe40003f04270 */
[----:B--2---:R-:W-:-:S03]  /*fa80*/  FMNMX.FTZ R6, R29, R36, !PT ;  /* 0x000000241d067209 */ /* 0x004fc60007810000 */
[----:B------:R2:W4:Y:S01]  /*fa90*/  MUFU.TANH R21, R7 ;  /* 0x0000000700157308 */ /* 0x0005220000002400 */
        /* <DEDUP_REMOVED lines=9> */
[----:B------:R-:W-:Y:S01]  /*fb30*/  FMNMX.FTZ R2, R106, R2, !PT ;  /* 0x000000026a027209 */ /* 0x000fe20007810000 */
[----:B--2---:R-:W-:Y:S01]  /*fb40*/  FMUL.FTZ R7, R42, c[0x0][0x320] ;  /* 0x0000c8002a077a20 */ /* 0x004fe20000410000 */
[----:B------:R-:W-:Y:S01]  /*fb50*/  FSEL R23, R91, -INF , P1 ;  /* 0xff8000005b177808 */ /* 0x000fe20000800000 */
[----:B------:R2:W3:Y:S01]  /*fb60*/  MUFU.TANH R13, R6 ;  /* 0x00000006000d7308 */ /* 0x0004e20000002400 */
[----:B------:R-:W-:Y:S02]  /*fb70*/  FMNMX.FTZ R2, R59, R2, !PT ;  /* 0x000000023b027209 */ /* 0x000fe40007810000 */
[----:B------:R-:W-:Y:S02]  /*fb80*/  ISETP.GT.AND P1, PT, R0, 0x10, PT ;  /* 0x000000100000780c */ /* 0x000fe40003f24270 */
[----:B------:R-:W-:-:S02]  /*fb90*/  FMNMX.FTZ R2, R107, R2, !PT ;  /* 0x000000026b027209 */ /* 0x000fc40007810000 */
[----:B------:R-:W-:Y:S01]  /*fba0*/  FSEL R28, R90, -INF , P0 ;  /* 0xff8000005a1c7808 */ /* 0x000fe20000000000 */
[----:B------:R-:W1:Y:S01]  /*fbb0*/  MUFU.TANH R10, R7 ;  /* 0x00000007000a7308 */ /* 0x000e620000002400 */
[----:B------:R-:W-:Y:S02]  /*fbc0*/  FMNMX.FTZ R2, R179, R2, !PT ;  /* 0x00000002b3027209 */ /* 0x000fe40007810000 */
[----:B------:R-:W-:Y:S02]  /*fbd0*/  ISETP.GT.AND P0, PT, R0, 0x11, PT ;  /* 0x000000110000780c */ /* 0x000fe40003f04270 */
[----:B------:R-:W-:Y:S02]  /*fbe0*/  FMNMX.FTZ R2, R181, R2, !PT ;  /* 0x00000002b5027209 */ /* 0x000fe40007810000 */
[----:B------:R-:W-:Y:S01]  /*fbf0*/  FSEL R43, R75, -INF , P1 ;  /* 0xff8000004b2b7808 */ /* 0x000fe20000800000 */
[----:B------:R-:W1:Y:S01]  /*fc00*/  MUFU.TANH R9, R11 ;  /* 0x0000000b00097308 */ /* 0x000e620000002400 */
[----:B------:R-:W-:-:S02]  /*fc10*/  FMNMX.FTZ R2, R180, R2, !PT ;  /* 0x00000002b4027209 */ /* 0x000fc40007810000 */
[----:B--2---:R-:W-:Y:S02]  /*fc20*/  FMNMX.FTZ R6, R19, R20, !PT ;  /* 0x0000001413067209 */ /* 0x004fe40007810000 */
[----:B------:R-:W-:Y:S02]  /*fc30*/  FMNMX.FTZ R2, R182, R2, !PT ;  /* 0x00000002b6027209 */ /* 0x000fe40007810000 */
[----:B------:R-:W-:Y:S01]  /*fc40*/  FMNMX.FTZ R6, R23, R6, !PT ;  /* 0x0000000617067209 */ /* 0x000fe20007810000 */
[----:B------:R2:W1:Y:S01]  /*fc50*/  MUFU.TANH R11, R18 ;  /* 0x00000012000b7308 */ /* 0x0004620000002400 */
[----:B------:R-:W-:Y:S02]  /*fc60*/  FMNMX.FTZ R2, R247, R2, !PT ;  /* 0x00000002f7027209 */ /* 0x000fe40007810000 */
[----:B------:R-:W-:Y:S02]  /*fc70*/  FMNMX.FTZ R6, R28, R6, !PT ;  /* 0x000000061c067209 */ /* 0x000fe40007810000 */
[----:B------:R-:W-:-:S02]  /*fc80*/  FMNMX.FTZ R2, R250, R2, !PT ;  /* 0x00000002fa027209 */ /* 0x000fc40007810000 */
[----:B------:R-:W-:Y:S02]  /*fc90*/  ISETP.GT.AND P1, PT, R0, 0x18, PT ;  /* 0x000000180000780c */ /* 0x000fe40003f24270 */
[----:B------:R-:W-:Y:S02]  /*fca0*/  FSEL R48, R73, -INF , P0 ;  /* 0xff80000049307808 */ /* 0x000fe40000000000 */
[----:B------:R-:W-:Y:S02]  /*fcb0*/  FMNMX.FTZ R6, R43, R6, !PT ;  /* 0x000000062b067209 */ /* 0x000fe40007810000 */
[----:B------:R-:W-:Y:S02]  /*fcc0*/  FMNMX.FTZ R2, R232, R2, !PT ;  /* 0x00000002e8027209 */ /* 0x000fe40007810000 */
[----:B------:R-:W-:Y:S01]  /*fcd0*/  ISETP.GT.AND P0, PT, R0, 0x19, PT ;  /* 0x000000190000780c */ /* 0x000fe20003f04270 */
[----:B--2---:R-:W-:Y:S01]  /*fce0*/  FMUL.FTZ R18, R47, c[0x0][0x320] ;  /* 0x0000c8002f127a20 */ /* 0x004fe20000410000 */
[----:B------:R-:W-:-:S02]  /*fcf0*/  FSEL R49, R61, -INF , P1 ;  /* 0xff8000003d317808 */ /* 0x000fc40000800000 */
[----:B------:R-:W-:Y:S02]  /*fd00*/  FMNMX.FTZ R6, R48, R6, !PT ;  /* 0x0000000630067209 */ /* 0x000fe40007810000 */
[----:B------:R-:W-:Y:S02]  /*fd10*/  FMNMX.FTZ R7, R236, R2, !PT ;  /* 0x00000002ec077209 */ /* 0x000fe40007810000 */
[C---:B------:R-:W-:Y:S02]  /*fd20*/  ISETP.GT.AND P1, PT, R0.reuse, 0x20, PT ;  /* 0x000000200000780c */ /* 0x040fe40003f24270 */
[----:B------:R-:W-:Y:S02]  /*fd30*/  FSEL R101, R101, -INF , P0 ;  /* 0xff80000065657808 */ /* 0x000fe40000000000 */
[----:B------:R-:W-:Y:S02]  /*fd40*/  FMNMX.FTZ R2, R49, R6, !PT ;  /* 0x0000000631027209 */ /* 0x000fe40007810000 */
[----:B------:R-:W-:Y:S01]  /*fd50*/  ISETP.GT.AND P0, PT, R0, 0x21, PT ;  /* 0x000000210000780c */ /* 0x000fe20003f04270 */
[----:B------:R-:W2:Y:S01]  /*fd60*/  SHFL.BFLY PT, R6, R7, 0x2, 0x1f ;  /* 0x0c401f0007067f89 */ /* 0x000ea200000e0000 */
[----:B----4-:R-:W-:-:S02]  /*fd70*/  FSEL R155, R21, -INF , P1 ;  /* 0xff800000159b7808 */ /* 0x010fc40000800000 */
[----:B------:R-:W-:Y:S02]  /*fd80*/  FMNMX.FTZ R2, R101, R2, !PT ;  /* 0x0000000265027209 */ /* 0x000fe40007810000 */
[----:B------:R-:W-:Y:S02]  /*fd90*/  ISETP.GT.AND P1, PT, R0, 0x28, PT ;  /* 0x000000280000780c */ /* 0x000fe40003f24270 */
[----:B---3--:R-:W-:Y:S01]  /*fda0*/  FSEL R172, R13, -INF , P0 ;  /* 0xff8000000dac7808 */ /* 0x008fe20000000000 */
[----:B------:R-:W-:Y:S01]  /*fdb0*/  FMUL.FTZ R13, R46, c[0x0][0x320] ;  /* 0x0000c8002e0d7a20 */ /* 0x000fe20000410000 */
[----:B------:R-:W-:Y:S02]  /*fdc0*/  FMNMX.FTZ R2, R155, R2, !PT ;  /* 0x000000029b027209 */ /* 0x000fe40007810000 */
[----:B------:R-:W-:Y:S02]  /*fdd0*/  ISETP.GT.AND P0, PT, R0, 0x29, PT ;  /* 0x000000290000780c */ /* 0x000fe40003f04270 */
[----:B-1----:R-:W-:Y:S01]  /*fde0*/  FSEL R174, R10, -INF , P1 ;  /* 0xff8000000aae7808 */ /* 0x002fe20000800000 */
[----:B------:R-:W-:Y:S01]  /*fdf0*/  MUFU.TANH R13, R13 ;  /* 0x0000000d000d7308 */ /* 0x000fe20000002400 */
[----:B------:R-:W-:-:S02]  /*fe00*/  FMNMX.FTZ R2, R172, R2, !PT ;  /* 0x00000002ac027209 */ /* 0x000fc40007810000 */
[----:B------:R-:W-:Y:S02]  /*fe10*/  ISETP.GT.AND P1, PT, R0, 0x30, PT ;  /* 0x000000300000780c */ /* 0x000fe40003f24270 */
[----:B------:R-:W-:Y:S01]  /*fe20*/  FSEL R175, R8, -INF , P0 ;  /* 0xff80000008af7808 */ /* 0x000fe20000000000 */
[----:B------:R-:W-:Y:S01]  /*fe30*/  FMUL.FTZ R8, R44, c[0x0][0x320] ;  /* 0x0000c8002c087a20 */ /* 0x000fe20000410000 */
[----:B------:R-:W-:Y:S01]  /*fe40*/  FMNMX.FTZ R2, R174, R2, !PT ;  /* 0x00000002ae027209 */ /* 0x000fe20007810000 */
[----:B------:R-:W1:Y:S01]  /*fe50*/  MUFU.TANH R10, R15 ;  /* 0x0000000f000a7308 */ /* 0x000e620000002400 */
[----:B------:R-:W-:Y:S02]  /*fe60*/  ISETP.GT.AND P0, PT, R0, 0x31, PT ;  /* 0x000000310000780c */ /* 0x000fe40003f04270 */
[----:B------:R-:W-:Y:S02]  /*fe70*/  FSEL R221, R12, -INF , P1 ;  /* 0xff8000000cdd7808 */ /* 0x000fe40000800000 */
[----:B------:R-:W-:-:S02]  /*fe80*/  FMNMX.FTZ R2, R175, R2, !PT ;  /* 0x00000002af027209 */ /* 0x000fc40007810000 */
[----:B------:R-:W-:Y:S01]  /*fe90*/  FSEL R224, R9, -INF , P0 ;  /* 0xff80000009e07808 */ /* 0x000fe20000000000 */
[----:B------:R-:W-:Y:S01]  /*fea0*/  MUFU.TANH R12, R8 ;  /* 0x00000008000c7308 */ /* 0x000fe20000002400 */
[C---:B------:R-:W-:Y:S02]  /*feb0*/  ISETP.GT.AND P1, PT, R0.reuse, 0x38, PT ;  /* 0x000000380000780c */ /* 0x040fe40003f24270 */
[----:B------:R-:W-:Y:S02]  /*fec0*/  ISETP.GT.AND P0, PT, R0, 0x39, PT ;  /* 0x000000390000780c */ /* 0x000fe40003f04270 */
[----:B------:R-:W-:Y:S01]  /*fed0*/  FMNMX.FTZ R0, R221, R2, !PT ;  /* 0x00000002dd007209 */ /* 0x000fe20007810000 */
[----:B------:R-:W-:Y:S01]  /*fee0*/  FMUL.FTZ R2, R45, c[0x0][0x320] ;  /* 0x0000c8002d027a20 */ /* 0x000fe20000410000 */
[----:B------:R-:W-:Y:S01]  /*fef0*/  FSEL R223, R11, -INF , P1 ;  /* 0xff8000000bdf7808 */ /* 0x000fe20000800000 */
[----:B------:R-:W-:Y:S01]  /*ff00*/  FMUL.FTZ R11, R39, c[0x0][0x320] ;  /* 0x0000c800270b7a20 */ /* 0x000fe20000410000 */
[----:B------:R-:W-:Y:S01]  /*ff10*/  FMNMX.FTZ R0, R224, R0, !PT ;  /* 0x00000000e0007209 */ /* 0x000fe20007810000 */
[----:B------:R3:W4:Y:S01]  /*ff20*/  MUFU.TANH R8, R2 ;  /* 0x0000000200087308 */ /* 0x0007220000002400 */
[----:B-1----:R-:W-:-:S02]  /*ff30*/  FSEL R227, R10, -INF , P0 ;  /* 0xff8000000ae37808 */ /* 0x002fc40000000000 */
[----:B------:R-:W-:Y:S02]  /*ff40*/  FMNMX.FTZ R0, R223, R0, !PT ;  /* 0x00000000df007209 */ /* 0x000fe40007810000 */
[----:B--2---:R-:W-:Y:S02]  /*ff50*/  FMNMX.FTZ R6, R7, R6, !PT ;  /* 0x0000000607067209 */ /* 0x004fe40007810000 */
[----:B------:R-:W-:Y:S01]  /*ff60*/  FMNMX.FTZ R0, R227, R0, !PT ;  /* 0x00000000e3007209 */ /* 0x000fe20007810000 */
[----:B------:R-:W-:Y:S01]  /*ff70*/  MUFU.TANH R14, R11 ;  /* 0x0000000b000e7308 */ /* 0x000fe20000002400 */
[C---:B------:R-:W-:Y:S01]  /*ff80*/  ISETP.GT.AND P1, PT, R4.reuse, 0x19, PT ;  /* 0x000000190400780c */ /* 0x040fe20003f24270 */
[----:B------:R-:W-:Y:S01]  /*ff90*/  SHFL.BFLY PT, R103, R6, 0x1, 0x1f ;  /* 0x0c201f0006677f89 */ /* 0x000fe200000e0000 */
[----:B------:R-:W-:Y:S02]  /*ffa0*/  ISETP.GT.AND P0, PT, R4, 0x20, PT ;  /* 0x000000200400780c */ /* 0x000fe40003f04270 */
[----:B------:R-:W-:Y:S01]  /*ffb0*/  FSEL R100, R100, -INF , P1 ;  /* 0xff80000064647808 */ /* 0x000fe20000800000 */
[----:B------:R-:W1:Y:S01]  /*ffc0*/  SHFL.BFLY PT, R7, R0, 0x2, 0x1f ;  /* 0x0c401f0000077f89 */ /* 0x000e6200000e0000 */
[----:B------:R-:W-:Y:S01]  /*ffd0*/  ISETP.GT.AND P1, PT, R4, 0x21, PT ;  /* 0x000000210400780c */ /* 0x000fe20003f24270 */
[----:B---3--:R-:W-:Y:S01]  /*ffe0*/  FMUL.FTZ R2, R32, c[0x0][0x320] ;  /* 0x0000c80020027a20 */ /* 0x008fe20000410000 */
[----:B------:R-:W-:Y:S01]  /*fff0*/  FSEL R173, R173, -INF , P0 ;  /* 0xff800000adad7808 */ /* 0x000fe20000000000 */
[----:B------:R-:W-:Y:S01]  /*10000*/  MUFU.TANH R11, R18 ;  /* 0x00000012000b7308 */ /* 0x000fe20000002400 */
[----:B------:R-:W-:-:S02]  /*10010*/  FSEL R176, R176, -INF , P1 ;  /* 0xff800000b0b07808 */ /* 0x000fc40000800000 */
[C---:B------:R-:W-:Y:S02]  /*10020*/  ISETP.GT.AND P1, PT, R4.reuse, 0x29, PT ;  /* 0x000000290400780c */ /* 0x040fe40003f24270 */
[----:B------:R-:W-:Y:S02]  /*10030*/  ISETP.GT.AND P0, PT, R4, 0x28, PT ;  /* 0x000000280400780c */ /* 0x000fe40003f04270 */
[----:B------:R-:W-:Y:S01]  /*10040*/  FSEL R178, R60, -INF , P1 ;  /* 0xff8000003cb27808 */ /* 0x000fe20000800000 */
[----:B------:R2:W3:Y:S01]  /*10050*/  MUFU.TANH R10, R2 ;  /* 0x00000002000a7308 */ /* 0x0004e20000002400 */
[----:B------:R-:W-:Y:S02]  /*10060*/  ISETP.GT.AND P1, PT, R4, 0x31, PT ;  /* 0x000000310400780c */ /* 0x000fe40003f24270 */
[----:B------:R-:W-:Y:S02]  /*10070*/  FSEL R177, R177, -INF , P0 ;  /* 0xff800000b1b17808 */ /* 0x000fe40000000000 */
[----:B----4-:R-:W-:-:S02]  /*10080*/  FSEL R228, R8, -INF , P1 ;  /* 0xff80000008e47808 */ /* 0x010fc40000800000 */
[C---:B------:R-:W-:Y:S02]  /*10090*/  ISETP.GT.AND P0, PT, R4.reuse, 0x30, PT ;  /* 0x000000300400780c */ /* 0x040fe40003f04270 */
[----:B------:R-:W-:Y:S02]  /*100a0*/  ISETP.GT.AND P1, PT, R4, 0x39, PT ;  /* 0x000000390400780c */ /* 0x000fe40003f24270 */
[----:B------:R-:W-:Y:S01]  /*100b0*/  FSEL R225, R12, -INF , P0 ;  /* 0xff8000000ce17808 */ /* 0x000fe20000000000 */
[----:B------:R-:W-:Y:S01]  /*100c0*/  FMUL.FTZ R12, R55, c[0x0][0x320] ;  /* 0x0000c800370c7a20 */ /* 0x000fe20000410000 */
[----:B-1----:R-:W-:Y:S02]  /*100d0*/  FMNMX.FTZ R8, R0, R7, !PT ;  /* 0x0000000700087209 */ /* 0x002fe40007810000 */
[----:B------:R-:W-:Y:S01]  /*100e0*/  ISETP.GT.AND P0, PT, R4, 0x38, PT ;  /* 0x000000380400780c */ /* 0x000fe20003f04270 */
[----:B--2---:R-:W-:Y:S01]  /*100f0*/  FMUL.FTZ R2, R33, c[0x0][0x320] ;  /* 0x0000c80021027a20 */ /* 0x004fe20000410000 */
[----:B------:R-:W-:Y:S01]  /*10100*/  FMNMX.FTZ R103, R6, R103, !PT ;  /* 0x0000006706677209 */ /* 0x000fe20007810000 */
[----:B------:R-:W-:Y:S01]  /*10110*/  FMUL.FTZ R4, R38, c[0x0][0x320] ;  /* 0x0000c80026047a20 */ /* 0x000fe20000410000 */
[----:B---3--:R-:W-:Y:S01]  /*10120*/  FSEL R229, R10, -INF , P0 ;  /* 0xff8000000ae57808 */ /* 0x008fe20000000000 */
[----:B------:R1:W2:Y:S01]  /*10130*/  MUFU.TANH R9, R2 ;  /* 0x0000000200097308 */ /* 0x0002a20000002400 */
[----:B------:R-:W-:Y:S01]  /*10140*/  ISETP.GT.AND P0, PT, R5, RZ, PT ;  /* 0x000000ff0500720c */ /* 0x000fe20003f04270 */
[----:B------:R-:W-:Y:S03]  /*10150*/  SHFL.BFLY PT, R102, R8, 0x1, 0x1f ;  /* 0x0c201f0008667f89 */ /* 0x000fe600000e0000 */
[----:B------:R-:W-:-:S02]  /*10160*/  FSEL R41, R104, -INF , P0 ;  /* 0xff80000068297808 */ /* 0x000fc40000000000 */
[----:B------:R-:W-:Y:S01]  /*10170*/  ISETP.GT.AND P0, PT, R5, 0x8, PT ;  /* 0x000000080500780c */ /* 0x000fe20003f04270 */
[----:B------:R-:W-:Y:S03]  /*10180*/  MUFU.TANH R22, R4 ;  /* 0x0000000400167308 */ /* 0x000fe60000002400 */
[----:B------:R-:W-:Y:S02]  /*10190*/  FSEL R42, R121, -INF , P0 ;  /* 0xff800000792a7808 */ /* 0x000fe40000000000 */
[----:B------:R-:W-:Y:S01]  /*101a0*/  ISETP.GT.AND P0, PT, R5, 0x10, PT ;  /* 0x000000100500780c */ /* 0x000fe20003f04270 */
[----:B-1----:R-:W-:Y:S01]  /*101b0*/  FMUL.FTZ R2, R54, c[0x0][0x320] ;  /* 0x0000c80036027a20 */ /* 0x002fe20000410000 */
[----:B--2---:R-:W-:Y:S01]  /*101c0*/  FSEL R231, R9, -INF , P1 ;  /* 0xff80000009e77808 */ /* 0x004fe20000800000 */
[----:B------:R1:W-:Y:S01]  /*101d0*/  MUFU.TANH R4, R12 ;  /* 0x0000000c00047308 */ /* 0x0003e20000002400 */
        /* <DEDUP_REMOVED lines=10> */
[----:B------:R-:W-:Y:S01]  /*10280*/  FSEL R98, R84, -INF , P1 ;  /* 0xff80000054627808 */ /* 0x000fe20000800000 */
[----:B-1----:R-:W-:Y:S01]  /*10290*/  FMUL.FTZ R12, R103, c[0x0][0x2d0] ;  /* 0x0000b400670c7a20 */ /* 0x002fe20000410000 */
[C---:B------:R-:W-:Y:S02]  /*102a0*/  ISETP.GT.AND P1, PT, R5.reuse, 0x19, PT ;  /* 0x000000190500780c */ /* 0x040fe40003f24270 */
[----:B------:R-:W-:Y:S02]  /*102b0*/  ISETP.GT.AND P0, PT, R5, 0x20, PT ;  /* 0x000000200500780c */ /* 0x000fe40003f04270 */
[----:B------:R-:W-:Y:S01]  /*102c0*/  FSEL R96, R76, -INF , P1 ;  /* 0xff8000004c607808 */ /* 0x000fe20000800000 */
[----:B------:R-:W1:Y:S01]  /*102d0*/  MUFU.TANH R9, R35 ;  /* 0x0000002300097308 */ /* 0x000e620000002400 */
[----:B--2---:R-:W-:-:S02]  /*102e0*/  FMNMX.FTZ R2, R52, R53, !PT ;  /* 0x0000003534027209 */ /* 0x004fc40007810000 */
[----:B------:R-:W-:Y:S02]  /*102f0*/  ISETP.GT.AND P1, PT, R5, 0x21, PT ;  /* 0x000000210500780c */ /* 0x000fe40003f24270 */
[----:B------:R-:W-:Y:S02]  /*10300*/  FMNMX.FTZ R0, R56, R2, !PT ;  /* 0x0000000238007209 */ /* 0x000fe40007810000 */
[----:B------:R-:W-:Y:S02]  /*10310*/  FMNMX.FTZ R2, R41, R40, !PT ;  /* 0x0000002829027209 */ /* 0x000fe40007810000 */
[----:B------:R-:W-:Y:S02]  /*10320*/  FMNMX.FTZ R0, R57, R0, !PT ;  /* 0x0000000039007209 */ /* 0x000fe40007810000 */
[----:B------:R-:W-:Y:S02]  /*10330*/  FMNMX.FTZ R2, R42, R2, !PT ;  /* 0x000000022a027209 */ /* 0x000fe40007810000 */
[----:B------:R-:W-:-:S02]  /*10340*/  FMNMX.FTZ R0, R136, R0, !PT ;  /* 0x0000000088007209 */ /* 0x000fc40007810000 */
        /* <DEDUP_REMOVED lines=8> */
[----:B---3--:R-:W-:Y:S02]  /*103d0*/  FSEL R154, R21, -INF , P0 ;  /* 0xff800000159a7808 */ /* 0x008fe40000000000 */
[----:B------:R-:W-:Y:S02]  /*103e0*/  FMNMX.FTZ R0, R176, R0, !PT ;  /* 0x00000000b0007209 */ /* 0x000fe40007810000 */
[----:B------:R-:W-:Y:S02]  /*103f0*/  FMNMX.FTZ R2, R96, R2, !PT ;  /* 0x0000000260027209 */ /* 0x000fe40007810000 */
[----:B------:R-:W-:-:S02]  /*10400*/  FMNMX.FTZ R0, R177, R0, !PT ;  /* 0x00000000b1007209 */ /* 0x000fc40007810000 */
[----:B------:R-:W-:Y:S02]  /*10410*/  ISETP.GT.AND P0, PT, R5, 0x28, PT ;  /* 0x000000280500780c */ /* 0x000fe40003f04270 */
[----:B------:R-:W-:Y:S02]  /*10420*/  FMNMX.FTZ R0, R178, R0, !PT ;  /* 0x00000000b2007209 */ /* 0x000fe40007810000 */
[----:B------:R-:W-:Y:S01]  /*10430*/  FSEL R153, R4, -INF , P1 ;  /* 0xff80000004997808 */ /* 0x000fe20000800000 */
[----:B------:R-:W-:Y:S01]  /*10440*/  IMAD R4, R149, 0x20, R147 ;  /* 0x0000002095047824 */ /* 0x000fe200078e0293 */
[----:B------:R-:W-:Y:S02]  /*10450*/  FMNMX.FTZ R0, R225, R0, !PT ;  /* 0x00000000e1007209 */ /* 0x000fe40007810000 */
[----:B------:R-:W-:Y:S02]  /*10460*/  FMNMX.FTZ R2, R154, R2, !PT ;  /* 0x000000029a027209 */ /* 0x000fe40007810000 */
[----:B------:R-:W-:-:S02]  /*10470*/  FMNMX.FTZ R0, R228, R0, !PT ;  /* 0x00000000e4007209 */ /* 0x000fc40007810000 */
[----:B------:R-:W-:Y:S02]  /*10480*/  ISETP.GT.AND P1, PT, R5, 0x29, PT ;  /* 0x000000290500780c */ /* 0x000fe40003f24270 */
[----:B------:R-:W-:Y:S02]  /*10490*/  FMNMX.FTZ R0, R229, R0, !PT ;  /* 0x00000000e5007209 */ /* 0x000fe40007810000 */
[----:B------:R-:W-:Y:S02]  /*104a0*/  FSEL R152, R22, -INF , P0 ;  /* 0xff80000016987808 */ /* 0x000fe40000000000 */
[----:B------:R-:W-:Y:S02]  /*104b0*/  FMNMX.FTZ R7, R231, R0, !PT ;  /* 0x00000000e7077209 */ /* 0x000fe40007810000 */
[----:B------:R-:W-:Y:S02]  /*104c0*/  FMNMX.FTZ R0, R153, R2, !PT ;  /* 0x0000000299007209 */ /* 0x000fe40007810000 */
[----:B------:R-:W-:Y:S01]  /*104d0*/  ISETP.GT.AND P0, PT, R5, 0x30, PT ;  /* 0x000000300500780c */ /* 0x000fe20003f04270 */
[----:B------:R-:W2:Y:S01]  /*104e0*/  SHFL.BFLY PT, R6, R7, 0x2, 0x1f ;  /* 0x0c401f0007067f89 */ /* 0x000ea200000e0000 */
[----:B------:R-:W-:-:S02]  /*104f0*/  FSEL R14, R14, -INF , P1 ;  /* 0xff8000000e0e7808 */ /* 0x000fc40000800000 */
[----:B------:R-:W-:Y:S02]  /*10500*/  FMNMX.FTZ R0, R152, R0, !PT ;  /* 0x0000000098007209 */ /* 0x000fe40007810000 */
[----:B------:R-:W-:Y:S02]  /*10510*/  ISETP.GT.AND P1, PT, R5, 0x31, PT ;  /* 0x000000310500780c */ /* 0x000fe40003f24270 */
[----:B------:R-:W-:Y:S02]  /*10520*/  FSEL R13, R13, -INF , P0 ;  /* 0xff8000000d0d7808 */ /* 0x000fe40000000000 */
[----:B------:R-:W-:Y:S02]  /*10530*/  FMNMX.FTZ R0, R14, R0, !PT ;  /* 0x000000000e007209 */ /* 0x000fe40007810000 */
[----:B------:R-:W-:Y:S02]  /*10540*/  FSETP.NEU.FTZ.AND P0, PT, R103, -INF , PT ;  /* 0xff8000006700780b */ /* 0x000fe40003f1d000 */
[----:B------:R-:W-:-:S02]  /*10550*/  FSEL R216, R11, -INF , P1 ;  /* 0xff8000000bd87808 */ /* 0x000fc40000800000 */
[----:B------:R-:W-:Y:S02]  /*10560*/  ISETP.GT.AND P1, PT, R5, 0x38, PT ;  /* 0x000000380500780c */ /* 0x000fe40003f24270 */
[----:B------:R-:W-:Y:S02]  /*10570*/  FMNMX.FTZ R2, R13, R0, !PT ;  /* 0x000000000d027209 */ /* 0x000fe40007810000 */
[----:B------:R-:W-:Y:S02]  /*10580*/  FSEL R12, R12, RZ, P0 ;  /* 0x000000ff0c0c7208 */ /* 0x000fe40000000000 */
[----:B------:R-:W-:Y:S02]  /*10590*/  ISETP.GT.AND P0, PT, R5, 0x39, PT ;  /* 0x000000390500780c */ /* 0x000fe40003f04270 */
[----:B----4-:R-:W-:Y:S01]  /*105a0*/  FSEL R218, R10, -INF , P1 ;  /* 0xff8000000ada7808 */ /* 0x010fe20000800000 */
[--C-:B------:R-:W-:Y:S01]  /*105b0*/  FFMA.FTZ R0, R29, c[0x0][0x2d0], -R12.reuse ;  /* 0x0000b4001d007a23 */ /* 0x100fe2000001080c */
[----:B------:R-:W-:Y:S01]  /*105c0*/  FMNMX.FTZ R2, R216, R2, !PT ;  /* 0x00000002d8027209 */ /* 0x000fe20007810000 */
[----:B------:R-:W-:Y:S01]  /*105d0*/  FFMA.FTZ R5, R36, c[0x0][0x2d0], -R12 ;  /* 0x0000b40024057a23 */ /* 0x000fe2000001080c */
[----:B-1----:R-:W-:Y:S01]  /*105e0*/  FSEL R222, R9, -INF , P0 ;  /* 0xff80000009de7808 */ /* 0x002fe20000000000 */
[----:B------:R1:W-:Y:S01]  /*105f0*/  MUFU.EX2 R187, R0 ;  /* 0x0000000000bb7308 */ /* 0x0003e20000000800 */
[----:B------:R-:W-:-:S02]  /*10600*/  FMNMX.FTZ R2, R218, R2, !PT ;  /* 0x00000002da027209 */ /* 0x000fc40007810000 */
[----:B--2---:R-:W-:Y:S02]  /*10610*/  FMNMX.FTZ R7, R7, R6, !PT ;  /* 0x0000000607077209 */ /* 0x004fe40007810000 */
        /* <DEDUP_REMOVED lines=10> */
[----:B------:R-:W-:-:S04]  /*106c0*/  IMAD.SHL.U32 R209, R0, 0x2, RZ ;  /* 0x0000000200d17824 */ /* 0x000fc800078e00ff */
[----:B------:R-:W-:Y:S01]  /*106d0*/  IMAD R210, R3, 0x2, R209 ;  /* 0x0000000203d27824 */ /* 0x000fe200078e02d1 */
[----:B---3--:R-:W-:Y:S02]  /*106e0*/  @P2 LEA.HI.X R5, R156, R17, R158, 0x1, P0 ;  /* 0x000000119c052211 */ /* 0x008fe400000f0c9e */
[----:B------:R3:W3:Y:S01]  /*106f0*/  MUFU.EX2 R184, R8 ;  /* 0x0000000800b87308 */ /* 0x0006e20000000800 */
[C---:B------:R-:W-:Y:S02]  /*10700*/  FSETP.NEU.FTZ.AND P0, PT, R102.reuse, -INF , PT ;  /* 0xff8000006600780b */ /* 0x040fe40003f1d000 */
        /* <DEDUP_REMOVED lines=21> */
[----:B------:R-:W-:Y:S01]  /*10860*/  F2FP.PACK_AB R6, R184, R185 ;  /* 0x000000b9b806723e */ /* 0x000fe200000000ff */
        /* <DEDUP_REMOVED lines=39> */
[----:B------:R-:W-:Y:S07]  /*10ae0*/  HMMA.16816.F32 R64, R4, R38, RZ ;  /* 0x000000260440723c */ /* 0x000fee00000018ff */
[----:B------:R-:W-:-:S02]  /*10af0*/  FFMA.FTZ R4, R58, c[0x0][0x2d0], -R12 ;  /* 0x0000b4003a047a23 */ /* 0x000fc4000001080c */
[----:B-1----:R-:W-:Y:S02]  /*10b00*/  FFMA.FTZ R8, R15, c[0x0][0x2d0], -R3 ;  /* 0x0000b4000f087a23 */ /* 0x002fe40000010803 */
[----:B------:R1:W-:Y:S01]  /*10b10*/  MUFU.EX2 R239, R4 ;  /* 0x0000000400ef7308 */ /* 0x0003e20000000800 */
[----:B------:R-:W-:-:S07]  /*10b20*/  IMAD.MOV.U32 R15, RZ, RZ, R157 ;  /* 0x000000ffff0f7224 */ /* 0x000fce00078e009d */
[----:B------:R2:W3:Y:S01]  /*10b30*/  MUFU.EX2 R245, R8 ;  /* 0x0000000800f57308 */ /* 0x0004e20000000800 */
[----:B-1----:R-:W-:-:S07]  /*10b40*/  FFMA.FTZ R4, R106, c[0x0][0x2d0], -R12 ;  /* 0x0000b4006a047a23 */ /* 0x002fce000001080c */
[----:B------:R1:W-:Y:S01]  /*10b50*/  MUFU.EX2 R244, R4 ;  /* 0x0000000400f47308 */ /* 0x0003e20000000800 */
[----:B--2---:R-:W-:Y:S02]  /*10b60*/  F2FP.PACK_AB R8, R241, R246 ;  /* 0x000000f6f108723e */ /* 0x004fe400000000ff */
[----:B---3--:R-:W-:-:S07]  /*10b70*/  F2FP.PACK_AB R11, R245, R240 ;  /* 0x000000f0f50b723e */ /* 0x008fce00000000ff */
        /* <DEDUP_REMOVED lines=9> */
[----:B------:R1:W3:Y:S06]  /*10c10*/  MUFU.EX2 R242, R4 ;  /* 0x0000000400f27308 */ /* 0x0002ec0000000800 */
[C---:B------:R-:W-:Y:S08]  /*10c20*/  HMMA.16816.F32 R56, R8.reuse, R20, RZ ;  /* 0x000000140838723c */ /* 0x040ff000000018ff */
[----:B------:R-:W-:Y:S01]  /*10c30*/  HMMA.16816.F32 R128, R8, R22, RZ ;  /* 0x000000160880723c */ /* 0x000fe200000018ff */
[----:B------:R-:W-:Y:S01]  /*10c40*/  LDSM.16.MT88.4 R20, [R210+0x500] ;  /* 0x00050000d214783b */ /* 0x000fe20000004200 */
[----:B-1----:R-:W-:Y:S01]  /*10c50*/  FFMA.FTZ R4, R43, c[0x0][0x2d0], -R2 ;  /* 0x0000b4002b047a23 */ /* 0x002fe20000010802 */
[----:B---3--:R-:W-:-:S02]  /*10c60*/  F2FP.PACK_AB R6, R242, R243 ;  /* 0x000000f3f206723e */ /* 0x008fc400000000ff */
[----:B------:R-:W-:Y:S01]  /*10c70*/  LDSM.16.MT88.4 R40, [R210+0x2500] ;  /* 0x00250000d228783b */ /* 0x000fe20000004200 */
[----:B------:R1:W-:Y:S02]  /*10c80*/  MUFU.EX2 R230, R4 ;  /* 0x0000000400e67308 */ /* 0x0003e40000000800 */
[C---:B------:R-:W-:Y:S08]  /*10c90*/  HMMA.16816.F32 R52, R8.reuse, R28, RZ ;  /* 0x0000001c0834723c */ /* 0x040ff000000018ff */
[----:B------:R-:W-:Y:S01]  /*10ca0*/  HMMA.16816.F32 R144, R8, R30, RZ ;  /* 0x0000001e0890723c */ /* 0x000fe200000018ff */
[----:B------:R-:W3:Y:S01]  /*10cb0*/  LDSM.16.MT88.4 R28, [R210+0x1500] ;  /* 0x00150000d21c783b */ /* 0x000ee20000004200 */
[----:B-1----:R-:W-:-:S06]  /*10cc0*/  FFMA.FTZ R4, R48, c[0x0][0x2d0], -R2 ;  /* 0x0000b40030047a23 */ /* 0x002fcc0000010802 */
[C---:B------:R-:W-:Y:S01]  /*10cd0*/  HMMA.16816.F32 R156, R8.reuse, R34, RZ ;  /* 0x00000022089c723c */ /* 0x040fe200000018ff */
[----:B------:R1:W4:Y:S07]  /*10ce0*/  MUFU.EX2 R235, R4 ;  /* 0x0000000400eb7308 */ /* 0x00032e0000000800 */
[C---:B------:R-:W-:Y:S08]  /*10cf0*/  HMMA.16816.F32 R44, R8.reuse, R36, RZ ;  /* 0x00000024082c723c */ /* 0x040ff000000018ff */
[----:B------:R-:W-:Y:S01]  /*10d00*/  HMMA.16816.F32 R160, R8, R38, RZ ;  /* 0x0000002608a0723c */ /* 0x000fe200000018ff */
[----:B------:R-:W-:Y:S01]  /*10d10*/  LDSM.16.MT88.4 R36, [R210+0x2900] ;  /* 0x00290000d224783b */ /* 0x000fe20000004200 */
[----:B-1----:R-:W-:Y:S01]  /*10d20*/  FFMA.FTZ R4, R49, c[0x0][0x2d0], -R2 ;  /* 0x0000b40031047a23 */ /* 0x002fe20000010802 */
[----:B----4-:R-:W-:-:S03]  /*10d30*/  F2FP.PACK_AB R5, R235, R230 ;  /* 0x000000e6eb05723e */ /* 0x010fc600000000ff */
[----:B------:R1:W-:Y:S02]  /*10d40*/  MUFU.EX2 R234, R4 ;  /* 0x0000000400ea7308 */ /* 0x0003e40000000800 */
[----:B------:R-:W-:Y:S01]  /*10d50*/  HMMA.16816.F32 R48, R8, R32, RZ ;  /* 0x000000200830723c */ /* 0x000fe200000018ff */
[----:B------:R-:W4:Y:S06]  /*10d60*/  LDSM.16.MT88.4 R32, [R209+0x2500] ;  /* 0x00250000d120783b */ /* 0x000f2c0000004200 */
[----:B------:R-:W-:Y:S02]  /*10d70*/  FFMA.FTZ R8, R138, c[0x0][0x2d0], -R0 ;  /* 0x0000b4008a087a23 */ /* 0x000fe40000010800 */
[----:B------:R-:W-:-:S02]  /*10d80*/  IMAD.MOV.U32 R9, RZ, RZ, R187 ;  /* 0x000000ffff097224 */ /* 0x000fc400078e00bb */
[----:B------:R2:W-:Y:S01]  /*10d90*/  MUFU.EX2 R217, R8 ;  /* 0x0000000800d97308 */ /* 0x0005e20000000800 */
[----:B------:R-:W-:Y:S02]  /*10da0*/  IMAD.MOV.U32 R11, RZ, RZ, R186 ;  /* 0x000000ffff0b7224 */ /* 0x000fe400078e00ba */
[----:B------:R-:W-:Y:S02]  /*10db0*/  IMAD.MOV.U32 R10, RZ, RZ, R185 ;  /* 0x000000ffff0a7224 */ /* 0x000fe400078e00b9 */
[----:B-1----:R-:W-:-:S04]  /*10dc0*/  FFMA.FTZ R4, R101, c[0x0][0x2d0], -R2 ;  /* 0x0000b40065047a23 */ /* 0x002fc80000010802 */
[----:B------:R1:W1:Y:S01]  /*10dd0*/  MUFU.EX2 R233, R4 ;  /* 0x0000000400e97308 */ /* 0x0002620000000800 */
[----:B--2---:R-:W-:-:S07]  /*10de0*/  FFMA.FTZ R8, R100, c[0x0][0x2d0], -R0 ;  /* 0x0000b40064087a23 */ /* 0x004fce0000010800 */
[----:B------:R2:W-:Y:S01]  /*10df0*/  MUFU.EX2 R215, R8 ;  /* 0x0000000800d77308 */ /* 0x0005e20000000800 */
[----:B-1----:R-:W-:Y:S01]  /*10e00*/  FFMA.FTZ R4, R136, c[0x0][0x2d0], -R0 ;  /* 0x0000b40088047a23 */ /* 0x002fe20000010800 */
[----:B------:R-:W-:-:S06]  /*10e10*/  F2FP.PACK_AB R7, R233, R234 ;  /* 0x000000eae907723e */ /* 0x000fcc00000000ff */
[----:B------:R1:W-:Y:S01]  /*10e20*/  MUFU.EX2 R220, R4 ;  /* 0x0000000400dc7308 */ /* 0x0003e20000000800 */
[----:B--2---:R-:W-:-:S07]  /*10e30*/  FFMA.FTZ R8, R99, c[0x0][0x2d0], -R3 ;  /* 0x0000b40063087a23 */ /* 0x004fce0000010803 */
[----:B------:R2:W-:Y:S01]  /*10e40*/  MUFU.EX2 R207, R8 ;  /* 0x0000000800cf7308 */ /* 0x0005e20000000800 */
[----:B-1----:R-:W-:-:S07]  /*10e50*/  FFMA.FTZ R4, R137, c[0x0][0x2d0], -R0 ;  /* 0x0000b40089047a23 */ /* 0x002fce0000010800 */
[----:B------:R1:W1:Y:S01]  /*10e60*/  MUFU.EX2 R219, R4 ;  /* 0x0000000400db7308 */ /* 0x0002620000000800 */
[----:B--2---:R-:W-:-:S07]  /*10e70*/  FFMA.FTZ R8, R98, c[0x0][0x2d0], -R3 ;  /* 0x0000b40062087a23 */ /* 0x004fce0000010803 */
[----:B------:R2:W2:Y:S01]  /*10e80*/  MUFU.EX2 R214, R8 ;  /* 0x0000000800d67308 */ /* 0x0004a20000000800 */
[----:B-1----:R-:W-:-:S07]  /*10e90*/  F2FP.PACK_AB R4, R244, R239 ;  /* 0x000000eff404723e */ /* 0x002fce00000000ff */
[----:B------:R-:W-:Y:S01]  /*10ea0*/  HMMA.16816.F32 R168, R4, R24, R124 ;  /* 0x0000001804a8723c */ /* 0x000fe2000000187c */
[----:B--2---:R-:W-:-:S04]  /*10eb0*/  FFMA.FTZ R8, R97, c[0x0][0x2d0], -R3 ;  /* 0x0000b40061087a23 */ /* 0x004fc80000010803 */
[----:B------:R1:W-:Y:S03]  /*10ec0*/  MUFU.EX2 R206, R8 ;  /* 0x0000000800ce7308 */ /* 0x0003e60000000800 */
[C---:B---3--:R-:W-:Y:S08]  /*10ed0*/  HMMA.16816.F32 R124, R4.reuse, R28, R112 ;  /* 0x0000001c047c723c */ /* 0x048ff00000001870 */
[----:B------:R-:W-:Y:S01]  /*10ee0*/  HMMA.16816.F32 R164, R4, R20, R120 ;  /* 0x0000001404a4723c */ /* 0x000fe20000001878 */
[----:B-1----:R-:W-:-:S07]  /*10ef0*/  FFMA.FTZ R8, R96, c[0x0][0x2d0], -R3 ;  /* 0x0000b40060087a23 */ /* 0x002fce0000010803 */
[C---:B----4-:R-:W-:Y:S01]  /*10f00*/  HMMA.16816.F32 R112, R4.reuse, R32, R108 ;  /* 0x000000200470723c */ /* 0x050fe2000000186c */
[----:B------:R1:W2:Y:S07]  /*10f10*/  MUFU.EX2 R205, R8 ;  /* 0x0000000800cd7308 */ /* 0x0002ae0000000800 */
        /* <DEDUP_REMOVED lines=13> */
[----:B------:R-:W-:Y:S07]  /*10ff0*/  HMMA.16816.F32 R84, R4, R42, R64 ;  /* 0x0000002a0454723c */ /* 0x000fee0000001840 */
[----:B------:R-:W-:-:S02]  /*11000*/  F2FP.PACK_AB R4, R219, R220 ;  /* 0x000000dcdb04723e */ /* 0x000fc400000000ff */
[----:B------:R-:W-:Y:S02]  /*11010*/  F2FP.PACK_AB R6, R215, R217 ;  /* 0x000000d9d706723e */ /* 0x000fe400000000ff */
[----:B------:R-:W-:Y:S02]  /*11020*/  F2FP.PACK_AB R5, R214, R207 ;  /* 0x000000cfd605723e */ /* 0x000fe400000000ff */
[----:B--2---:R-:W-:Y:S01]  /*11030*/  F2FP.PACK_AB R7, R205, R206 ;  /* 0x000000cecd07723e */ /* 0x004fe200000000ff */
[----:B-1----:R-:W-:-:S04]  /*11040*/  FFMA.FTZ R8, R182, c[0x0][0x2d0], -R12 ;  /* 0x0000b400b6087a23 */ /* 0x002fc8000001080c */
[----:B------:R1:W-:Y:S02]  /*11050*/  MUFU.EX2 R200, R8 ;  /* 0x0000000800c87308 */ /* 0x0003e40000000800 */
[C---:B------:R-:W-:Y:S08]  /*11060*/  HMMA.16816.F32 R76, R4.reuse, R20, R60 ;  /* 0x00000014044c723c */ /* 0x040ff0000000183c */
[----:B------:R-:W-:Y:S01]  /*11070*/  HMMA.16816.F32 R60, R4, R26, R140 ;  /* 0x0000001a043c723c */ /* 0x000fe2000000188c */
[----:B-1----:R-:W-:-:S07]  /*11080*/  FFMA.FTZ R8, R155, c[0x0][0x2d0], -R2 ;  /* 0x0000b4009b087a23 */ /* 0x002fce0000010802 */
[C---:B------:R-:W-:Y:S01]  /*11090*/  HMMA.16816.F32 R80, R4.reuse, R24, R68 ;  /* 0x000000180450723c */ /* 0x040fe20000001844 */
[----:B------:R-:W-:Y:S01]  /*110a0*/  IMAD.MOV.U32 R140, RZ, RZ, R184 ;  /* 0x000000ffff8c7224 */ /* 0x000fe200078e00b8 */
[----:B------:R-:W1:Y:S01]  /*110b0*/  LDSM.16.MT88.4 R24, [R209+0x900] ;  /* 0x00090000d118783b */ /* 0x000e620000004200 */
[----:B------:R2:W-:Y:S01]  /*110c0*/  MUFU.EX2 R187, R8 ;  /* 0x0000000800bb7308 */ /* 0x0005e20000000800 */
[----:B------:R-:W-:Y:S02]  /*110d0*/  IMAD.MOV.U32 R143, RZ, RZ, R190 ;  /* 0x000000ffff8f7224 */ /* 0x000fe400078e00be */
[----:B------:R-:W-:Y:S02]  /*110e0*/  IMAD.MOV.U32 R142, RZ, RZ, R189 ;  /* 0x000000ffff8e7224 */ /* 0x000fe400078e00bd */
[----:B------:R-:W-:Y:S01]  /*110f0*/  HMMA.16816.F32 R72, R4, R16, R56 ;  /* 0x000000100448723c */ /* 0x000fe20000001838 */
[----:B------:R-:W-:-:S07]  /*11100*/  IMAD.MOV.U32 R141, RZ, RZ, R188 ;  /* 0x000000ffff8d7224 */ /* 0x000fce00078e00bc */
[----:B------:R-:W-:Y:S01]  /*11110*/  HMMA.16816.F32 R68, R4, R28, R52 ;  /* 0x0000001c0444723c */ /* 0x000fe20000001834 */
[----:B--2---:R-:W-:-:S04]  /*11120*/  FFMA.FTZ R8, R172, c[0x0][0x2d0], -R2 ;  /* 0x0000b400ac087a23 */ /* 0x004fc80000010802 */
[----:B------:R2:W4:Y:S03]  /*11130*/  MUFU.EX2 R186, R8 ;  /* 0x0000000800ba7308 */ /* 0x0005260000000800 */
[C---:B------:R-:W-:Y:S08]  /*11140*/  HMMA.16816.F32 R64, R4.reuse, R32, R48 ;  /* 0x000000200440723c */ /* 0x040ff00000001830 */
[----:B------:R-:W-:Y:S01]  /*11150*/  HMMA.16816.F32 R196, R4, R40, R44 ;  /* 0x0000002804c4723c */ /* 0x000fe2000000182c */
[----:B--2---:R-:W-:-:S07]  /*11160*/  FFMA.FTZ R8, R174, c[0x0][0x2d0], -R2 ;  /* 0x0000b400ae087a23 */ /* 0x004fce0000010802 */
[C---:B------:R-:W-:Y:S01]  /*11170*/  HMMA.16816.F32 R52, R4.reuse, R22, R132 ;  /* 0x000000160434723c */ /* 0x040fe20000001884 */
[----:B------:R-:W-:Y:S01]  /*11180*/  LDSM.16.MT88.4 R20, [R209+0x1900] ;  /* 0x00190000d114783b */ /* 0x000fe20000004200 */
[----:B------:R2:W-:Y:S05]  /*11190*/  MUFU.EX2 R184, R8 ;  /* 0x0000000800b87308 */ /* 0x0005ea0000000800 */
[----:B------:R-:W-:Y:S01]  /*111a0*/  IMAD.MOV.U32 R135, RZ, RZ, R183 ;  /* 0x000000ffff877224 */ /* 0x000fe200078e00b7 */
[C---:B------:R-:W-:Y:S01]  /*111b0*/  HMMA.16816.F32 R48, R4.reuse, R18, R128 ;  /* 0x000000120430723c */ /* 0x040fe20000001880 */
[----:B------:R-:W1:Y:S07]  /*111c0*/  LDSM.16.MT88.4 R16, [R210+0x900] ;  /* 0x00090000d210783b */ /* 0x000e6e0000004200 */
[----:B------:R-:W-:Y:S01]  /*111d0*/  HMMA.16816.F32 R44, R4, R30, R144 ;  /* 0x0000001e042c723c */ /* 0x000fe20000001890 */
[----:B------:R-:W1:Y:S01]  /*111e0*/  LDSM.16.MT88.4 R28, [R210+0x1900] ;  /* 0x00190000d21c783b */ /* 0x000e620000004200 */
[----:B--2---:R-:W-:-:S04]  /*111f0*/  FFMA.FTZ R8, R175, c[0x0][0x2d0], -R2 ;  /* 0x0000b400af087a23 */ /* 0x004fc80000010802 */
[----:B------:R2:W2:Y:S02]  /*11200*/  MUFU.EX2 R185, R8 ;  /* 0x0000000800b97308 */ /* 0x0004a40000000800 */
[C---:B------:R-:W-:Y:S01]  /*11210*/  HMMA.16816.F32 R56, R4.reuse, R34, R156 ;  /* 0x000000220438723c */ /* 0x040fe2000000189c */
[----:B------:R-:W1:Y:S04]  /*11220*/  LDSM.16.MT88.4 R32, [R209+0x2900] ;  /* 0x00290000d120783b */ /* 0x000e680000004200 */
[----:B------:R-:W1:Y:S03]  /*11230*/  LDSM.16.MT88.4 R156, [R209+0x1d00] ;  /* 0x001d0000d19c783b */ /* 0x000e660000004200 */
[----:B------:R-:W-:Y:S01]  /*11240*/  HMMA.16816.F32 R40, R4, R42, R160 ;  /* 0x0000002a0428723c */ /* 0x000fe200000018a0 */
[----:B--2---:R-:W-:-:S06]  /*11250*/  FFMA.FTZ R8, R173, c[0x0][0x2d0], -R0 ;  /* 0x0000b400ad087a23 */ /* 0x004fcc0000010800 */
[----:B---3--:R-:W-:Y:S01]  /*11260*/  F2FP.PACK_AB R4, R202, R203 ;  /* 0x000000cbca04723e */ /* 0x008fe200000000ff */
[----:B------:R-:W-:Y:S01]  /*11270*/  LDSM.16.MT88.4 R172, [R210+0x1d00] ;  /* 0x001d0000d2ac783b */ /* 0x000fe20000004200 */
[----:B----4-:R-:W-:Y:S01]  /*11280*/  F2FP.PACK_AB R5, R186, R187 ;  /* 0x000000bbba05723e */ /* 0x010fe200000000ff */
[----:B------:R2:W-:Y:S01]  /*11290*/  MUFU.EX2 R179, R8 ;  /* 0x0000000800b37308 */ /* 0x0005e20000000800 */
[----:B------:R-:W-:Y:S02]  /*112a0*/  F2FP.PACK_AB R6, R200, R201 ;  /* 0x000000c9c806723e */ /* 0x000fe400000000ff */
[----:B------:R-:W-:-:S07]  /*112b0*/  F2FP.PACK_AB R7, R185, R184 ;  /* 0x000000b8b907723e */ /* 0x000fce00000000ff */
[----:B-1----:R-:W-:Y:S01]  /*112c0*/  HMMA.16816.F32 R116, R4, R24, R168 ;  /* 0x000000180474723c */ /* 0x002fe200000018a8 */
[----:B--2---:R-:W-:-:S07]  /*112d0*/  FFMA.FTZ R8, R176, c[0x0][0x2d0], -R0 ;  /* 0x0000b400b0087a23 */ /* 0x004fce0000010800 */
[C---:B------:R-:W-:Y:S01]  /*112e0*/  HMMA.16816.F32 R192, R4.reuse, R36, R108 ;  /* 0x0000002404c0723c */ /* 0x040fe2000000186c */
[----:B------:R1:W2:Y:S07]  /*112f0*/  MUFU.EX2 R176, R8 ;  /* 0x0000000800b07308 */ /* 0x0002ae0000000800 */
        /* <DEDUP_REMOVED lines=18> */
[----:B------:R1:W4:Y:S06]  /*11420*/  MUFU.EX2 R106, R8 ;  /* 0x00000008006a7308 */ /* 0x00032c0000000800 */
[----:B--2---:R-:W-:Y:S02]  /*11430*/  F2FP.PACK_AB R4, R176, R179 ;  /* 0x000000b3b004723e */ /* 0x004fe400000000ff */
[----:B---3--:R-:W-:Y:S01]  /*11440*/  F2FP.PACK_AB R6, R178, R177 ;  /* 0x000000b1b206723e */ /* 0x008fe200000000ff */
[----:B-1----:R-:W-:Y:S01]  /*11450*/  FFMA.FTZ R8, R152, c[0x0][0x2d0], -R3 ;  /* 0x0000b40098087a23 */ /* 0x002fe20000010803 */
[----:B----4-:R-:W-:-:S03]  /*11460*/  F2FP.PACK_AB R5, R106, R107 ;  /* 0x0000006b6a05723e */ /* 0x010fc600000000ff */
[----:B------:R1:W-:Y:S02]  /*11470*/  MUFU.EX2 R101, R8 ;  /* 0x0000000800657308 */ /* 0x0003e40000000800 */
[----:B-1----:R-:W-:-:S06]  /*11480*/  FFMA.FTZ R8, R14, c[0x0][0x2d0], -R3 ;  /* 0x0000b4000e087a23 */ /* 0x002fcc0000010803 */
        /* <DEDUP_REMOVED lines=12> */
[----:B------:R-:W-:Y:S01]  /*11550*/  IMAD.MOV.U32 R55, RZ, RZ, R135 ;  /* 0x000000ffff377224 */ /* 0x000fe200078e0087 */
[----:B------:R-:W-:Y:S03]  /*11560*/  LDSM.16.MT88.4 R140, [R210+0xd00] ;  /* 0x000d0000d28c783b */ /* 0x000fe60000004200 */
        /* <DEDUP_REMOVED lines=30> */
[----:B------:R4:W2:Y:S01]  /*11750*/  MUFU.EX2 R21, R2 ;  /* 0x0000000200157308 */ /* 0x0008a20000000800 */
[----:B-1----:R-:W-:Y:S02]  /*11760*/  FADD.FTZ R8, R238, R237 ;  /* 0x000000edee087221 */ /* 0x002fe40000010000 */
[----:B----4-:R-:W-:Y:S01]  /*11770*/  FFMA.FTZ R2, R225, c[0x0][0x2d0], -R0 ;  /* 0x0000b400e1027a23 */ /* 0x010fe20000010800 */
[----:B--2---:R-:W-:-:S04]  /*11780*/  F2FP.PACK_AB R95, R21, R20 ;  /* 0x00000014155f723e */ /* 0x004fc800000000ff */
[----:B------:R1:W-:Y:S03]  /*11790*/  MUFU.EX2 R19, R2 ;  /* 0x0000000200137308 */ /* 0x0003e60000000800 */
[C---:B------:R-:W-:Y:S08]  /*117a0*/  HMMA.16816.F32 R152, R92.reuse, R158, R96 ;  /* 0x0000009e5c98723c */ /* 0x040ff00000001860 */
[----:B------:R-:W-:Y:S01]  /*117b0*/  HMMA.16816.F32 R76, R92, R82, R88 ;  /* 0x000000525c4c723c */ /* 0x000fe20000001858 */
        /* <DEDUP_REMOVED lines=124> */
[----:B------:R-:W5:Y:S04]  /*11f80*/  LDL R53, [R1+0x6c] ;  /* 0x00006c0001357983 */ /* 0x000f680000100800 */
[----:B------:R-:W5:Y:S01]  /*11f90*/  LDL.64 R28, [R1+0x60] ;  /* 0x00006000011c7983 */ /* 0x000f620000100a00 */
[----:B------:R-:W-:Y:S01]  /*11fa0*/  IMAD.MOV.U32 R101, RZ, RZ, R104 ;  /* 0x000000ffff657224 */ /* 0x000fe200078e0068 */
[----:B------:R-:W-:Y:S01]  /*11fb0*/  MOV R107, R102 ;  /* 0x00000066006b7202 */ /* 0x000fe20000000f00 */
[----:B------:R-:W-:Y:S01]  /*11fc0*/  IMAD.MOV.U32 R100, RZ, RZ, R105 ;  /* 0x000000ffff647224 */ /* 0x000fe200078e0069 */
[----:B------:R-:W-:Y:S01]  /*11fd0*/  MOV R225, R204 ;  /* 0x000000cc00e17202 */ /* 0x000fe20000000f00 */
[----:B------:R-:W-:Y:S01]  /*11fe0*/  IMAD.MOV.U32 R106, RZ, RZ, R103 ;  /* 0x000000ffff6a7224 */ /* 0x000fe200078e0067 */
[----:B--2---:R-:W-:-:S05]  /*11ff0*/  IADD3 RZ, P0, R30, 0x40, RZ ;  /* 0x000000401eff7810 */ /* 0x004fca0007f1e0ff */
[----:B-1-3--:R-:W-:Y:S01]  /*12000*/  IMAD.X R3, RZ, RZ, R55, P0 ;  /* 0x000000ffff037224 */ /* 0x00afe200000e0637 */
[C---:B----4-:R-:W-:Y:S02]  /*12010*/  IADD3 R2, P2, R32.reuse, 0x40, RZ ;  /* 0x0000004020027810 */ /* 0x050fe40007f5e0ff */
[----:B------:R-:W-:Y:S02]  /*12020*/  IADD3 R0, P1, R32, 0x20, RZ ;  /* 0x0000002020007810 */ /* 0x000fe40007f3e0ff */
[----:B------:R1:W-:Y:S04]  /*12030*/  STL [R1+0x44], R3 ;  /* 0x0000440301007387 */ /* 0x0003e80000100800 */
[----:B------:R2:W-:Y:S04]  /*12040*/  STL [R1+0x40], R2 ;  /* 0x0000400201007387 */ /* 0x0005e80000100800 */
[----:B------:R5:W-:Y:S01]  /*12050*/  STL [R1+0x38], R0 ;  /* 0x0000380001007387 */ /* 0x000be20000100800 */
[----:B-1----:R-:W-:-:S02]  /*12060*/  IADD3 R3, P0, R30, 0x20, RZ ;  /* 0x000000201e037810 */ /* 0x002fc40007f1e0ff */
[----:B--2---:R-:W-:-:S03]  /*12070*/  IADD3 R2, R30, 0x40, RZ ;  /* 0x000000401e027810 */ /* 0x004fc60007ffe0ff */
[----:B------:R1:W-:Y:S01]  /*12080*/  STL [R1+0x2c], R3 ;  /* 0x00002c0301007387 */ /* 0x0003e20000100800 */
[----:B-----5:R-:W-:-:S03]  /*12090*/  @P4 IMAD.HI.U32 R0, R53, c[0x0][0x2c8], RZ ;  /* 0x0000b20035004a27 */ /* 0x020fc600078e00ff */
[----:B------:R2:W-:Y:S04]  /*120a0*/  STL [R1+0x30], R2 ;  /* 0x0000300201007387 */ /* 0x0005e80000100800 */
[----:B------:R3:W-:Y:S01]  /*120b0*/  @P4 STL [R1+0x68], R0 ;  /* 0x0000680001004387 */ /* 0x0007e20000100800 */
[----:B-1----:R-:W-:Y:S01]  /*120c0*/  IADD3.X R3, RZ, R29, RZ, P2, !PT ;  /* 0x0000001dff037210 */ /* 0x002fe200017fe4ff */
[----:B--2---:R-:W-:Y:S01]  /*120d0*/  IMAD.X R2, RZ, RZ, R29, P1 ;  /* 0x000000ffff027224 */ /* 0x004fe200008e061d */
[----:B---3--:R-:W-:-:S03]  /*120e0*/  IADD3.X R0, RZ, R55, RZ, P0, !PT ;  /* 0x00000037ff007210 */ /* 0x008fc600007fe4ff */
[----:B------:R1:W-:Y:S04]  /*120f0*/  STL [R1+0x3c], R3 ;  /* 0x00003c0301007387 */ /* 0x0003e80000100800 */
[----:B------:R1:W-:Y:S04]  /*12100*/  STL [R1+0x28], R0 ;  /* 0x0000280001007387 */ /* 0x0003e80000100800 */
[----:B------:R1:W-:Y:S02]  /*12110*/  STL [R1+0x34], R2 ;  /* 0x0000340201007387 */ /* 0x0003e40000100800 */
.L_x_733:
[----:B-1----:R-:W2:Y:S01]  /*12120*/  LDL R0, [R1+0x78] ;  /* 0x0000780001007983 */ /* 0x002ea20000100800 */
[----:B------:R-:W-:Y:S04]  /*12130*/  DEPBAR.LE SB0, 0x0 ;  /* 0x000080000000791a */ /* 0x000fe80000000000 */
[----:B------:R-:W3:Y:S01]  /*12140*/  LDL R47, [R1+0x38] ;  /* 0x00003800012f7983 */ /* 0x000ee20000100800 */
[C---:B------:R-:W-:Y:S01]  /*12150*/  ISETP.GE.AND P0, PT, R225.reuse, RZ, PT ;  /* 0x000000ffe100720c */ /* 0x040fe20003f06270 */
[----:B------:R-:W-:Y:S01]  /*12160*/  IMAD.MOV.U32 R46, RZ, RZ, c[0x0][0x20c] ;  /* 0x00008300ff2e7624 */ /* 0x000fe200078e00ff */
[----:B------:R-:W-:Y:S01]  /*12170*/  MOV R45, c[0x0][0x208] ;  /* 0x00008200002d7a02 */ /* 0x000fe20000000f00 */
[----:B------:R-:W4:Y:S01]  /*12180*/  LDL.64 R42, [R1+0x70] ;  /* 0x00007000012a7983 */ /* 0x000f220000100a00 */
[C---:B------:R-:W-:Y:S02]  /*12190*/  ISETP.GE.AND P3, PT, R225.reuse, 0x1, PT ;  /* 0x00000001e100780c */ /* 0x040fe40003f66270 */
[----:B------:R-:W-:Y:S03]  /*121a0*/  MOV R238, c[0x0][0x2c4] ;  /* 0x0000b10000ee7a02 */ /* 0x000fe60000000f00 */
[----:B------:R-:W5:Y:S04]  /*121b0*/  LDL R55, [R1+0x34] ;  /* 0x0000340001377983 */ /* 0x000f680000100800 */
[----:B------:R-:W5:Y:S01]  /*121c0*/  LDL.64 R40, [R1+0x60] ;  /* 0x0000600001287983 */ /* 0x000f620000100a00 */
[C---:B------:R-:W-:Y:S04]  /*121d0*/  @P0 IMAD.WIDE.U32 R28, R225.reuse, c[0x0][0x208], RZ ;  /* 0x00008200e11c0a25 */ /* 0x040fe800078e00ff */
[----:B------:R-:W-:Y:S01]  /*121e0*/  @P0 IMAD.SHL.U32 R2, R28, 0x40, RZ ;  /* 0x000000401c020824 */ /* 0x000fe200078e00ff */
[----:B------:R-:W5:Y:S04]  /*121f0*/  LDL R58, [R1+0x40] ;  /* 0x00004000013a7983 */ /* 0x000f680000100800 */
[----:B------:R-:W5:Y:S04]  /*12200*/  LDL R54, [R1+0x3c] ;  /* 0x00003c0001367983 */ /* 0x000f680000100800 */
[----:B------:R-:W-:Y:S08]  /*12210*/  BAR.SYNC.DEFER_BLOCKING 0x0 ;  /* 0x0000000000007b1d */ /* 0x000ff00000010000 */
[----:B------:R-:W-:Y:S08]  /*12220*/  LDSM.16.M88.4 R64, [R211+0x6100] ;  /* 0x00610000d340783b */ /* 0x000ff00000000200 */
[----:B------:R-:W1:Y:S08]  /*12230*/  LDSM.16.M88.4 R16, [R208+0x3100] ;  /* 0x00310000d010783b */ /* 0x000e700000000200 */
[----:B------:R-:W1:Y:S08]  /*12240*/  LDSM.16.M88.4 R60, [R211+0x7100] ;  /* 0x00710000d33c783b */ /* 0x000e700000000200 */
[----:B------:R-:W1:Y:S08]  /*12250*/  LDSM.16.M88.4 R32, [R208+0x3500] ;  /* 0x00350000d020783b */ /* 0x000e700000000200 */
[----:B------:R-:W5:Y:S06]  /*12260*/  LDL.64 R236, [R1+0x50] ;  /* 0x0000500001ec7983 */ /* 0x000f6c0000100a00 */
[----:B------:R-:W2:Y:S08]  /*12270*/  LDSM.16.M88.4 R48, [R208+0x3900] ;  /* 0x00390000d030783b */ /* 0x000eb00000000200 */
[----:B------:R-:W5:Y:S01]  /*12280*/  LDL.64 R234, [R1+0x58] ;  /* 0x0000580001ea7983 */ /* 0x000f620000100a00 */
        /* <DEDUP_REMOVED lines=11> */
[----:B------:R-:W1:Y:S08]  /*12340*/  LDSM.16.M88.4 R192, [R223] ;  /* 0x00000000dfc0783b */ /* 0x000e700000000200 */
[----:B------:R-:W1:Y:S08]  /*12350*/  LDSM.16.M88.4 R196, [R222] ;  /* 0x00000000dec4783b */ /* 0x000e700000000200 */
[----:B------:R-:W5:Y:S04]  /*12360*/  LDL R232, [R1+0x2c] ;  /* 0x00002c0001e87983 */ /* 0x000f680000100800 */
[----:B------:R-:W5:Y:S04]  /*12370*/  LDL R233, [R1+0x68] ;  /* 0x0000680001e97983 */ /* 0x000f680000100800 */
[----:B------:R-:W5:Y:S04]  /*12380*/  LDL R231, [R1+0x28] ;  /* 0x0000280001e77983 */ /* 0x000f680000100800 */
[----:B------:R-:W5:Y:S04]  /*12390*/  LDL R252, [R1+0x30] ;  /* 0x0000300001fc7983 */ /* 0x000f680000100800 */
[----:B------:R-:W5:Y:S01]  /*123a0*/  LDL R251, [R1+0x44] ;  /* 0x0000440001fb7983 */ /* 0x000f620000100800 */
[----:B--2---:R-:W-:Y:S02]  /*123b0*/  ISETP.NE.AND P4, PT, R0, RZ, PT ;  /* 0x000000ff0000720c */ /* 0x004fe40003f85270 */
[----:B------:R-:W-:Y:S02]  /*123c0*/  @P0 SHF.R.S32.HI R0, RZ, 0x1f, R225 ;  /* 0x0000001fff000819 */ /* 0x000fe400000114e1 */
[----:B---3--:R-:W-:Y:S03]  /*123d0*/  @P0 IADD3 R36, P1, R2, R47, RZ ;  /* 0x0000002f02240210 */ /* 0x008fe60007f3e0ff */
[----:B------:R-:W-:Y:S01]  /*123e0*/  @P0 IMAD R0, R0, c[0x0][0x208], RZ ;  /* 0x0000820000000a24 */ /* 0x000fe200078e02ff */
[----:B----4-:R-:W-:Y:S03]  /*123f0*/  @P0 IADD3 R3, P2, R2, R42, RZ ;  /* 0x0000002a02030210 */ /* 0x010fe60007f5e0ff */
[----:B------:R-:W-:Y:S05]  /*12400*/  @P0 IMAD R0, R225, c[0x0][0x20c], R0 ;  /* 0x00008300e1000a24 */ /* 0x000fea00078e0200 */
[----:B------:R-:W-:Y:S04]  /*12410*/  @P0 IADD3 R0, R29, R0, RZ ;  /* 0x000000001d000210 */ /* 0x000fe80007ffe0ff */
[----:B------:R-:W-:Y:S02]  /*12420*/  @P0 SHF.L.U64.HI R0, R28, 0x6, R0 ;  /* 0x000000061c000819 */ /* 0x000fe40000010200 */
[-C--:B------:R-:W-:Y:S02]  /*12430*/  HMMA.16816.F32 R28, R60, R34.reuse, RZ ;  /* 0x000000223c1c723c */ /* 0x080fe400000018ff */
[C---:B-----5:R-:W-:Y:S01]  /*12440*/  @P0 IADD3.X R37, R0.reuse, R41, RZ, P2, !PT ;  /* 0x0000002900250210 */ /* 0x060fe200017fe4ff */
[----:B------:R-:W-:Y:S01]  /*12450*/  @P0 IMAD.X R38, R0, 0x1, R55, P1 ;  /* 0x0000000100260824 */ /* 0x000fe200008e0637 */
[C---:B------:R-:W-:Y:S02]  /*12460*/  @P0 LEA R52, P2, R3.reuse, c[0x0][0x1f8], 0x1 ;  /* 0x00007e0003340a11 */ /* 0x040fe400078408ff */
[C---:B------:R-:W-:Y:S02]  /*12470*/  @P0 LEA R56, P1, R36.reuse, c[0x0][0x1f8], 0x1 ;  /* 0x00007e0024380a11 */ /* 0x040fe400078208ff */
[C---:B------:R-:W-:Y:S04]  /*12480*/  HMMA.16816.F32 R32, R64.reuse, R34, RZ ;  /* 0x000000224020723c */ /* 0x040fe800000018ff */
[----:B------:R-:W-:Y:S02]  /*12490*/  @P0 LEA.HI.X R53, R3, c[0x0][0x1fc], R37, 0x1, P2 ;  /* 0x00007f0003350a11 */ /* 0x000fe400010f0c25 */
[----:B------:R-:W-:Y:S02]  /*124a0*/  @P0 LEA.HI.X R57, R36, c[0x0][0x1fc], R38, 0x1, P1 ;  /* 0x00007f0024390a11 */ /* 0x000fe400008f0c26 */
[-C--:B------:R-:W-:Y:S01]  /*124b0*/  HMMA.16816.F32 R36, R64, R48.reuse, RZ ;  /* 0x000000304024723c */ /* 0x080fe200000018ff */
[C---:B------:R-:W-:Y:S01]  /*124c0*/  @P0 LEA R3, P1, R45.reuse, R2, 0x5 ;  /* 0x000000022d030211 */ /* 0x040fe200078228ff */
[----:B------:R-:W-:Y:S01]  /*124d0*/  @!PT LDS RZ, [RZ] ;  /* 0x00000000fffff984 */ /* 0x000fe20000000800 */
[----:B------:R-:W-:Y:S01]  /*124e0*/  @!PT LDS RZ, [RZ] ;  /* 0x00000000fffff984 */ /* 0x000fe20000000800 */
[----:B------:R-:W-:Y:S01]  /*124f0*/  @!PT LDS RZ, [RZ] ;  /* 0x00000000fffff984 */ /* 0x000fe20000000800 */
[----:B------:R1:W-:Y:S02]  /*12500*/  @P0 LDGSTS.E.BYPASS.LTC128B.128 [R226+0x100], [R52.64], !P5 ;  /* 0x0010000034e20fae */ /* 0x0003e4000e901d46 */
[----:B------:R-:W-:Y:S02]  /*12510*/  @P0 IADD3 R44, P2, R2, R58, RZ ;  /* 0x0000003a022c0210 */ /* 0x000fe40007f5e0ff */
[----:B------:R-:W-:Y:S02]  /*12520*/  @P0 LEA.HI.X R2, R45, R0, R46, 0x5, P1 ;  /* 0x000000002d020211 */ /* 0x000fe400008f2c2e */
[----:B------:R-:W-:Y:S02]  /*12530*/  @P0 IADD3 R45, P1, R3, R42, RZ ;  /* 0x0000002a032d0210 */ /* 0x000fe40007f3e0ff */
[----:B------:R2:W-:Y:S02]  /*12540*/  @P0 LDGSTS.E.BYPASS.LTC128B.128 [R226+0x1100], [R56.64], !P6 ;  /* 0x0110000038e20fae */ /* 0x0005e4000f101d46 */
[----:B------:R-:W-:Y:S01]  /*12550*/  @P0 IADD3.X R0, R0, R54, RZ, P2, !PT ;  /* 0x0000003600000210 */ /* 0x000fe200017fe4ff */
[----:B------:R-:W-:Y:S01]  /*12560*/  @P0 IMAD.X R46, R2, 0x1, R41, P1 ;  /* 0x00000001022e0824 */ /* 0x000fe200008e0629 */
[C---:B------:R-:W-:Y:S01]  /*12570*/  @P0 LEA R104, P2, R44.reuse, c[0x0][0x1f8], 0x1 ;  /* 0x00007e002c680a11 */ /* 0x040fe200078408ff */
[C---:B------:R-:W-:Y:S02]  /*12580*/  HMMA.16816.F32 R40, R60.reuse, R48, RZ ;  /* 0x000000303c28723c */ /* 0x040fe400000018ff */
[C---:B------:R-:W-:Y:S02]  /*12590*/  @P0 LEA R200, P1, R45.reuse, c[0x0][0x1f8], 0x1 ;  /* 0x00007e002dc80a11 */ /* 0x040fe400078208ff */
[----:B------:R-:W-:Y:S02]  /*125a0*/  @P0 LEA.HI.X R105, R44, c[0x0][0x1fc], R0, 0x1, P2 ;  /* 0x00007f002c690a11 */ /* 0x000fe400010f0c00 */
[----:B------:R-:W-:Y:S02]  /*125b0*/  @P0 LEA.HI.X R201, R45, c[0x0][0x1fc], R46, 0x1, P1 ;  /* 0x00007f002dc90a11 */ /* 0x000fe400008f0c2e */
[C---:B------:R-:W-:Y:S01]  /*125c0*/  @P0 IADD3 R0, P2, R3.reuse, R47, RZ ;  /* 0x0000002f03000210 */ /* 0x040fe20007f5e0ff */
[----:B------:R3:W-:Y:S01]  /*125d0*/  @P0 LDGSTS.E.BYPASS.LTC128B.128 [R226+0x2100], [R104.64], !P4 ;  /* 0x0210000068e20fae */ /* 0x0007e2000e101d46 */
[-C--:B------:R-:W-:Y:S02]  /*125e0*/  HMMA.16816.F32 R44, R60, R50.reuse, RZ ;  /* 0x000000323c2c723c */ /* 0x080fe400000018ff */
[----:B------:R-:W-:Y:S02]  /*125f0*/  @P0 IADD3 R3, P1, R3, R58, RZ ;  /* 0x0000003a03030210 */ /* 0x000fe40007f3e0ff */
[----:B------:R-:W-:Y:S02]  /*12600*/  @P0 IADD3.X R55, R2, R55, RZ, P2, !PT ;  /* 0x0000003702370210 */ /* 0x000fe400017fe4ff */
[----:B------:R-:W-:Y:S01]  /*12610*/  @P0 LEA R102, P2, R0, c[0x0][0x1f8], 0x1 ;  /* 0x00007e0000660a11 */ /* 0x000fe200078408ff */
[----:B------:R4:W-:Y:S01]  /*12620*/  @P0 LDGSTS.E.BYPASS.LTC128B.128 [R226+0x900], [R200.64], !P5 ;  /* 0x00900000c8e20fae */ /* 0x0009e2000e901d46 */
[C---:B------:R-:W-:Y:S04]  /*12630*/  HMMA.16816.F32 R48, R64.reuse, R50, RZ ;  /* 0x000000324030723c */ /* 0x040fe800000018ff */
[----:B------:R-:W-:Y:S01]  /*12640*/  @P0 IMAD.X R54, R2, 0x1, R54, P1 ;  /* 0x0000000102360824 */ /* 0x000fe200008e0636 */
[C---:B------:R-:W-:Y:S02]  /*12650*/  @P0 LEA R2, P1, R3.reuse, c[0x0][0x1f8], 0x1 ;  /* 0x00007e0003020a11 */ /* 0x040fe400078208ff */
[----:B------:R-:W-:Y:S02]  /*12660*/  @P0 LEA.HI.X R103, R0, c[0x0][0x1fc], R55, 0x1, P2 ;  /* 0x00007f0000670a11 */ /* 0x000fe400010f0c37 */
[----:B------:R-:W-:Y:S02]  /*12670*/  @P0 LEA.HI.X R3, R3, c[0x0][0x1fc], R54, 0x1, P1 ;  /* 0x00007f0003030a11 */ /* 0x000fe400008f0c36 */
[-C--:B-1----:R-:W-:Y:S01]  /*12680*/  HMMA.16816.F32 R52, R64, R108.reuse, RZ ;  /* 0x0000006c4034723c */ /* 0x082fe200000018ff */
[----:B------:R1:W-:Y:S01]  /*12690*/  @P0 LDGSTS.E.BYPASS.LTC128B.128 [R226+0x1900], [R102.64], !P6 ;  /* 0x0190000066e20fae */ /* 0x0003e2000f101d46 */
[----:B------:R-:W-:Y:S01]  /*126a0*/  ISETP.NE.AND P2, PT, R238, 0x1, PT ;  /* 0x00000001ee00780c */ /* 0x000fe20003f45270 */
[----:B------:R-:W-:Y:S05]  /*126b0*/  IMAD.MOV.U32 R238, RZ, RZ, c[0x0][0x1e0] ;  /* 0x00007800ffee7624 */ /* 0x000fea00078e00ff */
[C---:B--2---:R-:W-:Y:S01]  /*126c0*/  HMMA.16816.F32 R56, R60.reuse, R108, RZ ;  /* 0x0000006c3c38723c */ /* 0x044fe200000018ff */
[----:B------:R2:W-:Y:S03]  /*126d0*/  @P0 LDGSTS.E.BYPASS.LTC128B.128 [R226+0x2900], [R2.64], !P4 ;  /* 0x0290000002e20fae */ /* 0x0005e6000e101d46 */
[----:B------:R-:W-:Y:S04]  /*126e0*/  SHF.L.U32 R238, R238, 0x5, RZ ;  /* 0x00000005eeee7819 */ /* 0x000fe800000006ff */
        /* <DEDUP_REMOVED lines=121> */
[----:B------:R2:W-:Y:S10]  /*12e80*/  MUFU.TANH R109, R13 ;  /* 0x0000000d006d7308 */ /* 0x0005f40000002400 */
[----:B------:R3:W-:Y:S01]  /*12e90*/  MUFU.TANH R111, R18 ;  /* 0x00000012006f7308 */ /* 0x0007e20000002400 */
[-C--:B-----5:R-:W-:Y:S01]  /*12ea0*/  HMMA.16816.F32 R20, R176, R4.reuse, R20 ;  /* 0x00000004b014723c */ /* 0x0a0fe20000001814 */
[----:B-1----:R-:W1:Y:S08]  /*12eb0*/  LDSM.16.M88.4 R8, [R215] ;  /* 0x00000000d708783b */ /* 0x002e700000000200 */
[----:B------:R5:W1:Y:S01]  /*12ec0*/  MUFU.TANH R110, R12 ;  /* 0x0000000c006e7308 */ /* 0x000a620000002400 */
[C---:B------:R-:W-:Y:S01]  /*12ed0*/  HMMA.16816.F32 R24, R180.reuse, R4, R24 ;  /* 0x00000004b418723c */ /* 0x040fe20000001818 */
[----:B--2---:R-:W2:Y:S08]  /*12ee0*/  LDL R13, [R1+0x7c] ;  /* 0x00007c00010d7983 */ /* 0x004eb00000100800 */
[----:B------:R-:W1:Y:S01]  /*12ef0*/  MUFU.TANH R108, R14 ;  /* 0x0000000e006c7308 */ /* 0x000e620000002400 */
[-C--:B------:R-:W-:Y:S02]  /*12f00*/  HMMA.16816.F32 R28, R180, R6.reuse, R28 ;  /* 0x00000006b41c723c */ /* 0x080fe4000000181c */
[----:B---3--:R-:W-:Y:S02]  /*12f10*/  IMAD.MOV.U32 R18, RZ, RZ, 0x5 ;  /* 0x00000005ff127424 */ /* 0x008fe400078e00ff */
[----:B------:R-:W-:Y:S04]  /*12f20*/  FMUL.FTZ R21, R21, c[0x0][0x320] ;  /* 0x0000c80015157a20 */ /* 0x000fe80000410000 */
[C---:B------:R-:W-:Y:S01]  /*12f30*/  HMMA.16816.F32 R32, R176.reuse, R6, R32 ;  /* 0x00000006b020723c */ /* 0x040fe20000001820 */
[----:B------:R-:W3:Y:S03]  /*12f40*/  MUFU.TANH R184, R15 ;  /* 0x0000000f00b87308 */ /* 0x000ee60000002400 */
[----:B------:R-:W-:Y:S01]  /*12f50*/  FMUL.FTZ R20, R20, c[0x0][0x320] ;  /* 0x0000c80014147a20 */ /* 0x000fe20000410000 */
[----:B-----5:R-:W-:Y:S01]  /*12f60*/  MOV R12, c[0x0][0x1e0] ;  /* 0x00007800000c7a02 */ /* 0x020fe20000000f00 */
[----:B------:R-:W-:Y:S02]  /*12f70*/  FMUL.FTZ R22, R22, c[0x0][0x320] ;  /* 0x0000c80016167a20 */ /* 0x000fe40000410000 */
[----:B------:R-:W-:Y:S01]  /*12f80*/  @P3 IMAD.WIDE.U32 R6, R204, c[0x0][0x1e0], RZ ;  /* 0x00007800cc063a25 */ /* 0x000fe200078e00ff */
[----:B------:R-:W-:Y:S02]  /*12f90*/  SHF.L.U64.HI R12, R12, R18, c[0x0][0x1e4] ;  /* 0x000079000c0c7619 */ /* 0x000fe40000010212 */
[----:B------:R-:W5:Y:S01]  /*12fa0*/  MUFU.TANH R199, R16 ;  /* 0x0000001000c77308 */ /* 0x000f620000002400 */
[----:B------:R-:W-:Y:S01]  /*12fb0*/  @P3 IMAD.IADD R0, R7, 0x1, R0 ;  /* 0x0000000107003824 */ /* 0x000fe200078e0200 */
[C---:B------:R-:W-:Y:S01]  /*12fc0*/  @P3 SHF.L.U32 R3, R6.reuse, 0x6, RZ ;  /* 0x0000000606033819 */ /* 0x040fe200000006ff */
[----:B------:R-:W2:Y:S01]  /*12fd0*/  LDL R7, [R1+0x80] ;  /* 0x0000800001077983 */ /* 0x000ea20000100800 */
[----:B------:R-:W-:Y:S01]  /*12fe0*/  FMUL.FTZ R23, R23, c[0x0][0x320] ;  /* 0x0000c80017177a20 */ /* 0x000fe20000410000 */
[-C--:B-1----:R-:W-:Y:S03]  /*12ff0*/  HMMA.16816.F32 R36, R176, R8.reuse, R36 ;  /* 0x00000008b024723c */ /* 0x082fe60000001824 */
[----:B------:R-:W-:Y:S01]  /*13000*/  @P3 SHF.L.U64.HI R2, R6, 0x6, R0 ;  /* 0x0000000606023819 */ /* 0x000fe20000010200 */
[----:B------:R-:W-:Y:S01]  /*13010*/  FMUL.FTZ R30, R30, c[0x0][0x320] ;  /* 0x0000c8001e1e7a20 */ /* 0x000fe20000410000 */
[----:B------:R-:W1:Y:S01]  /*13020*/  MUFU.TANH R198, R17 ;  /* 0x0000001100c67308 */ /* 0x000e620000002400 */
[----:B------:R1:W2:Y:S01]  /*13030*/  LDL R0, [R1+0x6c] ;  /* 0x00006c0001007983 */ /* 0x0002a20000100800 */
[----:B------:R-:W-:Y:S01]  /*13040*/  @P3 IADD3 R4, P0, R3, R236, RZ ;  /* 0x000000ec03043210 */ /* 0x000fe20007f1e0ff */
[C---:B------:R-:W-:Y:S02]  /*13050*/  HMMA.16816.F32 R40, R180.reuse, R8, R40 ;  /* 0x00000008b428723c */ /* 0x040fe40000001828 */
[----:B------:R-:W3:Y:S02]  /*13060*/  LDL R8, [R1+0x60] ;  /* 0x0000600001087983 */ /* 0x000ee40000100800 */
[----:B------:R-:W-:Y:S02]  /*13070*/  FMUL.FTZ R34, R34, c[0x0][0x320] ;  /* 0x0000c80022227a20 */ /* 0x000fe40000410000 */
[----:B------:R-:W-:Y:S01]  /*13080*/  FMUL.FTZ R32, R32, c[0x0][0x320] ;  /* 0x0000c80020207a20 */ /* 0x000fe20000410000 */
[----:B------:R-:W-:Y:S01]  /*13090*/  MUFU.TANH R195, R30 ;  /* 0x0000001e00c37308 */ /* 0x000fe20000002400 */
[----:B------:R-:W-:Y:S01]  /*130a0*/  FMUL.FTZ R35, R35, c[0x0][0x320] ;  /* 0x0000c80023237a20 */ /* 0x000fe20000410000 */
[-C--:B------:R-:W-:Y:S03]  /*130b0*/  HMMA.16816.F32 R44, R180, R10.reuse, R44 ;  /* 0x0000000ab42c723c */ /* 0x080fe6000000182c */
[----:B------:R-:W-:Y:S02]  /*130c0*/  FMUL.FTZ R33, R33, c[0x0][0x320] ;  /* 0x0000c80021217a20 */ /* 0x000fe40000410000 */
[----:B------:R-:W-:Y:S01]  /*130d0*/  @P3 IMAD.X R6, R2, 0x1, R235, P0 ;  /* 0x0000000102063824 */ /* 0x000fe200000e06eb */
[----:B------:R-:W-:Y:S01]  /*130e0*/  @P3 IADD3 R5, P0, R3, R232, RZ ;  /* 0x000000e803053210 */ /* 0x000fe20007f1e0ff */
[----:B------:R-:W-:Y:S01]  /*130f0*/  FMUL.FTZ R36, R36, c[0x0][0x320] ;  /* 0x0000c80024247a20 */ /* 0x000fe20000410000 */
[----:B------:R-:W1:Y:S01]  /*13100*/  MUFU.TANH R17, R19 ;  /* 0x0000001300117308 */ /* 0x000e620000002400 */
[----:B------:R-:W-:Y:S01]  /*13110*/  FMUL.FTZ R31, R31, c[0x0][0x320] ;  /* 0x0000c8001f1f7a20 */ /* 0x000fe20000410000 */
[C---:B------:R-:W-:Y:S04]  /*13120*/  HMMA.16816.F32 R48, R176.reuse, R10, R48 ;  /* 0x0000000ab030723c */ /* 0x040fe80000001830 */
[----:B------:R-:W-:Y:S02]  /*13130*/  FMUL.FTZ R39, R39, c[0x0][0x320] ;  /* 0x0000c80027277a20 */ /* 0x000fe40000410000 */
[----:B------:R-:W-:Y:S02]  /*13140*/  FMUL.FTZ R28, R28, c[0x0][0x320] ;  /* 0x0000c8001c1c7a20 */ /* 0x000fe40000410000 */
[----:B------:R1:W-:Y:S01]  /*13150*/  MUFU.TANH R187, R34 ;  /* 0x0000002200bb7308 */ /* 0x0003e20000002400 */
[----:B------:R-:W-:Y:S03]  /*13160*/  FMUL.FTZ R40, R40, c[0x0][0x320] ;  /* 0x0000c80028287a20 */ /* 0x000fe60000410000 */
[----:B------:R-:W-:Y:S02]  /*13170*/  FMUL.FTZ R29, R29, c[0x0][0x320] ;  /* 0x0000c8001d1d7a20 */ /* 0x000fe40000410000 */
[----:B------:R-:W-:Y:S02]  /*13180*/  FMUL.FTZ R37, R37, c[0x0][0x320] ;  /* 0x0000c80025257a20 */ /* 0x000fe40000410000 */
[----:B------:R-:W-:Y:S02]  /*13190*/  FMUL.FTZ R38, R38, c[0x0][0x320] ;  /* 0x0000c80026267a20 */ /* 0x000fe40000410000 */
        /* <DEDUP_REMOVED lines=19> */
[----:B------:R1:W-:Y:S10]  /*132d0*/  MUFU.TANH R188, R35 ;  /* 0x0000002300bc7308 */ /* 0x0003f40000002400 */
[----:B------:R-:W2:Y:S10]  /*132e0*/  MUFU.TANH R103, R20 ;  /* 0x0000001400677308 */ /* 0x000eb40000002400 */
[----:B------:R4:W-:Y:S01]  /*132f0*/  MUFU.TANH R186, R33 ;  /* 0x0000002100ba7308 */ /* 0x0009e20000002400 */
[----:B-1----:R-:W-:Y:S02]  /*13300*/  @P3 LEA.HI.X R35, R4, c[0x0][0x1cc], R6, 0x1, P1 ;  /* 0x0000730004233a11 */ /* 0x002fe400008f0c06 */
[----:B------:R-:W-:Y:S02]  /*13310*/  @P3 LEA R32, P1, R5, c[0x0][0x1c8], 0x1 ;  /* 0x0000720005203a11 */ /* 0x000fe400078208ff */
[C---:B------:R-:W-:Y:S05]  /*13320*/  @P3 IADD3.X R6, R2.reuse, R231, RZ, P0, !PT ;  /* 0x000000e702063210 */ /* 0x040fea00007fe4ff */
[----:B------:R-:W-:Y:S01]  /*13330*/  MUFU.TANH R189, R25 ;  /* 0x0000001900bd7308 */ /* 0x000fe20000002400 */
[----:B------:R-:W-:Y:S09]  /*13340*/  @P3 IADD3 R4, P0, R3, R252, RZ ;  /* 0x000000fc03043210 */ /* 0x000ff20007f1e0ff */
[----:B------:R1:W-:Y:S01]  /*13350*/  MUFU.TANH R196, R31 ;  /* 0x0000001f00c47308 */ /* 0x0003e20000002400 */
[----:B----4-:R-:W-:Y:S02]  /*13360*/  @P3 LEA.HI.X R33, R5, c[0x0][0x1cc], R6, 0x1, P1 ;  /* 0x0000730005213a11 */ /* 0x010fe400008f0c06 */
[----:B------:R-:W-:Y:S02]  /*13370*/  @P3 IADD3.X R5, R2, R251, RZ, P0, !PT ;  /* 0x000000fb02053210 */ /* 0x000fe400007fe4ff */
[----:B------:R-:W-:Y:S05]  /*13380*/  @P3 IADD3 R9, P0, R238, R3, RZ ;  /* 0x00000003ee093210 */ /* 0x000fea0007f1e0ff */
[----:B------:R-:W4:Y:S01]  /*13390*/  MUFU.TANH R105, R22 ;  /* 0x0000001600697308 */ /* 0x000f220000002400 */
[----:B------:R-:W-:Y:S01]  /*133a0*/  @P3 LEA R30, P1, R4, c[0x0][0x1c8], 0x1 ;  /* 0x00007200041e3a11 */ /* 0x000fe200078208ff */
[----:B------:R-:W-:Y:S08]  /*133b0*/  @P3 IMAD.X R12, R12, 0x1, R2, P0 ;  /* 0x000000010c0c3824 */ /* 0x000ff000000e0602 */
[----:B------:R4:W-:Y:S01]  /*133c0*/  MUFU.TANH R193, R28 ;  /* 0x0000001c00c17308 */ /* 0x0009e20000002400 */
[----:B-1----:R-:W-:Y:S02]  /*133d0*/  @P3 LEA.HI.X R31, R4, c[0x0][0x1cc], R5, 0x1, P1 ;  /* 0x00007300041f3a11 */ /* 0x002fe400008f0c05 */
[----:B------:R-:W-:Y:S07]  /*133e0*/  @P3 IADD3 R3, P1, R9, R236, RZ ;  /* 0x000000ec09033210 */ /* 0x000fee0007f3e0ff */
[----:B------:R-:W-:Y:S10]  /*133f0*/  MUFU.TANH R191, R27 ;  /* 0x0000001b00bf7308 */ /* 0x000ff40000002400 */
[----:B------:R1:W-:Y:S01]  /*13400*/  MUFU.TANH R194, R29 ;  /* 0x0000001d00c27308 */ /* 0x0003e20000002400 */
[----:B----4-:R-:W-:Y:S09]  /*13410*/  @P3 LEA R28, P0, R3, c[0x0][0x1c8], 0x1 ;  /* 0x00007200031c3a11 */ /* 0x010ff200078008ff */
        /* <DEDUP_REMOVED lines=9> */
[----:B------:R1:W-:Y:S10]  /*134b0*/  MUFU.TANH R202, R38 ;  /* 0x0000002600ca7308 */ /* 0x0003f40000002400 */
[----:B------:R-:W1:Y:S10]  /*134c0*/  MUFU.TANH R48, R48 ;  /* 0x0000003000307308 */ /* 0x000e740000002400 */
[----:B------:R-:W-:Y:S10]  /*134d0*/  MUFU.TANH R49, R49 ;  /* 0x0000003100317308 */ /* 0x000ff40000002400 */
[----:B------:R-:W-:Y:S10]  /*134e0*/  MUFU.TANH R42, R42 ;  /* 0x0000002a002a7308 */ /* 0x000ff40000002400 */
[----:B------:R-:W-:Y:S10]  /*134f0*/  MUFU.TANH R43, R43 ;  /* 0x0000002b002b7308 */ /* 0x000ff40000002400 */
[----:B------:R-:W-:Y:S01]  /*13500*/  MUFU.TANH R50, R50 ;  /* 0x0000003200327308 */ /* 0x000fe20000002400 */
[----:B--2---:R-:W-:Y:S01]  /*13510*/  @P2 SHF.R.U32.HI R0, RZ, c[0x0][0x2cc], R233 ;  /* 0x0000b300ff002a19 */ /* 0x004fe200000116e9 */
[----:B------:R-:W-:Y:S04]  /*13520*/  IMAD.MOV.U32 R233, RZ, RZ, -0x40 ;  /* 0xffffffc0ffe97424 */ /* 0x000fe800078e00ff */
[----:B------:R-:W-:Y:S01]  /*13530*/  IMAD R6, R225, R233, 0x1 ;  /* 0x00000001e1067424 */ /* 0x000fe200078e02e9 */
[----:B------:R-:W2:Y:S03]  /*13540*/  SHFL.IDX PT, R15, R0, RZ, 0x1c1f ;  /* 0x001c1fff000f7589 */ /* 0x000ea600000e0000 */
[----:B------:R-:W-:Y:S01]  /*13550*/  MUFU.TANH R51, R51 ;  /* 0x0000003300337308 */ /* 0x000fe20000002400 */
[----:B---3--:R-:W-:Y:S02]  /*13560*/  IADD3 R2, R8, R6, -R13 ;  /* 0x0000000608027210 */ /* 0x008fe40007ffe80d */
[C---:B------:R-:W-:Y:S02]  /*13570*/  @P3 IADD3.X R8, R12.reuse, R235, RZ, P1, !PT ;  /* 0x000000eb0c083210 */ /* 0x040fe40000ffe4ff */
[----:B------:R-:W3:Y:S02]  /*13580*/  SHFL.IDX PT, R16, R0, 0x1, 0x1c1f ;  /* 0x003c1f0000107f89 */ /* 0x000ee400000e0000 */
[----:B-1----:R-:W-:Y:S02]  /*13590*/  @P3 LEA.HI.X R29, R3, c[0x0][0x1cc], R8, 0x1, P0 ;  /* 0x00007300031d3a11 */ /* 0x002fe400000f0c08 */
[----:B------:R-:W-:Y:S01]  /*135a0*/  @P3 IADD3 R10, P0, R9, R232, RZ ;  /* 0x000000e8090a3210 */ /* 0x000fe20007f1e0ff */
[----:B------:R-:W-:Y:S03]  /*135b0*/  MUFU.TANH R46, R46 ;  /* 0x0000002e002e7308 */ /* 0x000fe60000002400 */
[----:B------:R-:W1:Y:S01]  /*135c0*/  SHFL.IDX PT, R14, R0, 0x2, 0x1c1f ;  /* 0x005c1f00000e7f89 */ /* 0x000e6200000e0000 */
[----:B------:R-:W-:Y:S06]  /*135d0*/  @P3 IMAD.X R36, R12, 0x1, R231, P0 ;  /* 0x000000010c243824 */ /* 0x000fec00000e06e7 */
[----:B------:R-:W-:Y:S01]  /*135e0*/  MUFU.TANH R47, R47 ;  /* 0x0000002f002f7308 */ /* 0x000fe20000002400 */
[----:B------:R1:W2:Y:S02]  /*135f0*/  SHFL.IDX PT, R13, R0, 0x3, 0x1c1f ;  /* 0x007c1f00000d7f89 */ /* 0x0002a400000e0000 */
[----:B-1----:R-:W-:Y:S06]  /*13600*/  IMAD.IADD R0, R2, 0x1, -R7 ;  /* 0x0000000102007824 */ /* 0x002fec00078e0a07 */
[----:B------:R-:W1:Y:S01]  /*13610*/  LDSM.16.M88.4 R4, [R214] ;  /* 0x00000000d604783b */ /* 0x000e620000000200 */
[----:B------:R-:W-:Y:S04]  /*13620*/  DEPBAR.LE SB0, 0x0 ;  /* 0x000080000000791a */ /* 0x000fe80000000000 */
[C---:B--2---:R-:W-:Y:S01]  /*13630*/  IADD3 R8, R0.reuse, R15, RZ ;  /* 0x0000000f00087210 */ /* 0x044fe20007ffe0ff */
[C---:B---3--:R-:W-:Y:S01]  /*13640*/  IMAD.IADD R3, R0.reuse, 0x1, R16 ;  /* 0x0000000100037824 */ /* 0x048fe200078e0210 */
[----:B------:R-:W-:Y:S01]  /*13650*/  IADD3 R2, R0, R14, RZ ;  /* 0x0000000e00027210 */ /* 0x000fe20007ffe0ff */
[----:B------:R-:W-:Y:S01]  /*13660*/  BAR.SYNC.DEFER_BLOCKING 0x0 ;  /* 0x0000000000007b1d */ /* 0x000fe20000010000 */
[C---:B------:R-:W-:Y:S02]  /*13670*/  ISETP.GT.AND P1, PT, R8.reuse, RZ, PT ;  /* 0x000000ff0800720c */ /* 0x040fe40003f24270 */
[----:B------:R-:W-:Y:S02]  /*13680*/  ISETP.GT.AND P0, PT, R8, 0x1, PT ;  /* 0x000000010800780c */ /* 0x000fe40003f04270 */
[----:B------:R-:W-:Y:S02]  /*13690*/  FSEL R11, R230, -INF , P1 ;  /* 0xff800000e60b7808 */ /* 0x000fe40000800000 */
[----:B------:R-:W-:Y:S02]  /*136a0*/  ISETP.GT.AND P1, PT, R3, RZ, PT ;  /* 0x000000ff0300720c */ /* 0x000fe40003f24270 */
[----:B------:R-:W-:Y:S02]  /*136b0*/  FSEL R14, R229, -INF , P0 ;  /* 0xff800000e50e7808 */ /* 0x000fe40000000000 */
[----:B------:R-:W-:Y:S02]  /*136c0*/  FSEL R19, R227, -INF , P1 ;  /* 0xff800000e3137808 */ /* 0x000fe40000800000 */
[----:B------:R-:W-:Y:S02]  /*136d0*/  ISETP.GT.AND P1, PT, R2, RZ, PT ;  /* 0x000000ff0200720c */ /* 0x000fe40003f24270 */
[----:B------:R-:W-:Y:S02]  /*136e0*/  IADD3 R0, R0, R13, RZ ;  /* 0x0000000d00007210 */ /* 0x000fe40007ffe0ff */
[----:B------:R-:W-:Y:S02]  /*136f0*/  ISETP.GT.AND P0, PT, R3, 0x1, PT ;  /* 0x000000010300780c */ /* 0x000fe40003f04270 */
[----:B------:R-:W-:Y:S02]  /*13700*/  FSEL R21, R207, -INF , P1 ;  /* 0xff800000cf157808 */ /* 0x000fe40000800000 */
[----:B------:R-:W-:Y:S02]  /*13710*/  FSEL R18, R228, -INF , P0 ;  /* 0xff800000e4127808 */ /* 0x000fe40000000000 */
[----:B------:R-:W-:Y:S01]  /*13720*/  ISETP.GT.AND P0, PT, R2, 0x1, PT ;  /* 0x000000010200780c */ /* 0x000fe20003f04270 */
[----:B------:R-:W-:Y:S01]  /*13730*/  @!PT LDS RZ, [RZ] ;  /* 0x00000000fffff984 */ /* 0x000fe20000000800 */
[----:B------:R-:W-:Y:S01]  /*13740*/  @!PT LDS RZ, [RZ] ;  /* 0x00000000fffff984 */ /* 0x000fe20000000800 */
[----:B------:R-:W-:Y:S01]  /*13750*/  @!PT LDS RZ, [RZ] ;  /* 0x00000000fffff984 */ /* 0x000fe20000000800 */
[----:B------:R2:W-:Y:S01]  /*13760*/  @P3 LDGSTS.E.BYPASS.LTC128B.128 [R226+0x3100], [R34.64], !P5 ;  /* 0x0310000022e23fae */ /* 0x0005e2000e901d46 */
[----:B------:R-:W-:Y:S02]  /*13770*/  ISETP.GT.AND P1, PT, R0, RZ, PT ;  /* 0x000000ff0000720c */ /* 0x000fe40003f24270 */
[----:B------:R-:W-:Y:S02]  /*13780*/  FSEL R20, R206, -INF , P0 ;  /* 0xff800000ce147808 */ /* 0x000fe40000000000 */
[----:B------:R-:W-:Y:S02]  /*13790*/  ISETP.GT.AND P0, PT, R0, 0x1, PT ;  /* 0x000000010000780c */ /* 0x000fe40003f04270 */
[----:B------:R-:W-:Y:S01]  /*137a0*/  FSEL R25, R205, -INF , P1 ;  /* 0xff800000cd197808 */ /* 0x000fe20000800000 */
[-C--:B-1----:R-:W-:Y:S01]  /*137b0*/  HMMA.16816.F32 R52, R176, R4.reuse, R52 ;  /* 0x00000004b034723c */ /* 0x082fe20000001834 */
[----:B------:R1:W-:Y:S04]  /*137c0*/  @P3 LDGSTS.E.BYPASS.LTC128B.128 [R226+0x4100], [R32.64], !P6 ;  /* 0x0410000020e23fae */ /* 0x0003e8000f101d46 */
[----:B------:R-:W-:Y:S02]  /*137d0*/  ISETP.GT.AND P1, PT, R2, 0x8, PT ;  /* 0x000000080200780c */ /* 0x000fe40003f24270 */
[----:B------:R-:W-:Y:S01]  /*137e0*/  FSEL R27, R201, -INF , P0 ;  /* 0xff800000c91b7808 */ /* 0x000fe20000000000 */
[C---:B------:R-:W-:Y:S01]  /*137f0*/  HMMA.16816.F32 R56, R180.reuse, R4, R56 ;  /* 0x00000004b438723c */ /* 0x040fe20000001838 */
[----:B------:R3:W-:Y:S03]  /*13800*/  @P3 LDGSTS.E.BYPASS.LTC128B.128 [R226+0x5100], [R30.64], !P4 ;  /* 0x051000001ee23fae */ /* 0x0007e6000e101d46 */
[----:B------:R-:W-:Y:S02]  /*13810*/  FSEL R22, R110, -INF , P1 ;  /* 0xff8000006e167808 */ /* 0x000fe40000800000 */
[----:B------:R-:W-:Y:S02]  /*13820*/  ISETP.GT.AND P0, PT, R2, 0x9, PT ;  /* 0x000000090200780c */ /* 0x000fe40003f04270 */
[----:B------:R-:W-:Y:S01]  /*13830*/  ISETP.GT.AND P1, PT, R0, 0x8, PT ;  /* 0x000000080000780c */ /* 0x000fe20003f24270 */
[-C--:B------:R-:W-:Y:S01]  /*13840*/  HMMA.16816.F32 R60, R180, R6.reuse, R60 ;  /* 0x00000006b43c723c */ /* 0x080fe2000000183c */
[----:B------:R1:W-:Y:S02]  /*13850*/  @P3 LDGSTS.E.BYPASS.LTC128B.128 [R226+0x3900], [R28.64], !P5 ;  /* 0x039000001ce23fae */ /* 0x0003e4000e901d46 */
[----:B----4-:R-:W-:Y:S02]  /*13860*/  FSEL R23, R109, -INF , P0 ;  /* 0xff8000006d177808 */ /* 0x010fe40000000000 */
[----:B------:R-:W-:Y:S02]  /*13870*/  FSEL R26, R108, -INF , P1 ;  /* 0xff8000006c1a7808 */ /* 0x000fe40000800000 */
[----:B------:R-:W-:Y:S01]  /*13880*/  ISETP.GT.AND P0, PT, R0, 0x9, PT ;  /* 0x000000090000780c */ /* 0x000fe20003f04270 */
[----:B------:R-:W-:Y:S04]  /*13890*/  HMMA.16816.F32 R64, R176, R6, R64 ;  /* 0x00000006b040723c */ /* 0x000fe80000001840 */
[----:B------:R-:W-:Y:S01]  /*138a0*/  ISETP.GT.AND P1, PT, R8, 0x8, PT ;  /* 0x000000080800780c */ /* 0x000fe20003f24270 */
[----:B------:R-:W-:Y:S01]  /*138b0*/  FMUL.FTZ R52, R52, c[0x0][0x320] ;  /* 0x0000c80034347a20 */ /* 0x000fe20000410000 */
[----:B------:R-:W-:Y:S01]  /*138c0*/  FSEL R24, R184, -INF , P0 ;  /* 0xff800000b8187808 */ /* 0x000fe20000000000 */
[----:B------:R-:W-:Y:S01]  /*138d0*/  FMUL.FTZ R5, R53, c[0x0][0x320] ;  /* 0x0000c80035057a20 */ /* 0x000fe20000410000 */
[----:B-----5:R-:W-:Y:S01]  /*138e0*/  FSEL R13, R199, -INF , P1 ;  /* 0xff800000c70d7808 */ /* 0x020fe20000800000 */
[----:B------:R-:W-:Y:S01]  /*138f0*/  FMUL.FTZ R38, R54, c[0x0][0x320] ;  /* 0x0000c80036267a20 */ /* 0x000fe20000410000 */
[----:B------:R-:W-:Y:S01]  /*13900*/  ISETP.GT.AND P1, PT, R3, 0x8, PT ;  /* 0x000000080300780c */ /* 0x000fe20003f24270 */
[----:B------:R-:W4:Y:S01]  /*13910*/  MUFU.TANH R52, R52 ;  /* 0x0000003400347308 */ /* 0x000f220000002400 */
        /* <DEDUP_REMOVED lines=26> */
[----:B------:R-:W-:Y:S01]  /*13ac0*/  FMNMX.FTZ R105, R11, R100, !PT ;  /* 0x000000640b697209 */ /* 0x000fe20007810000 */
[----:B------:R-:W-:Y:S01]  /*13ad0*/  FMUL.FTZ R62, R62, c[0x0][0x320] ;  /* 0x0000c8003e3e7a20 */ /* 0x000fe20000410000 */
[----:B------:R-:W-:Y:S01]  /*13ae0*/  FSEL R45, R104, -INF , P0 ;  /* 0xff800000682d7808 */ /* 0x000fe20000000000 */
[----:B------:R-:W1:Y:S01]  /*13af0*/  MUFU.TANH R64, R64 ;  /* 0x0000004000407308 */ /* 0x000e620000002400 */
[----:B------:R-:W-:Y:S02]  /*13b00*/  FSEL R190, R190, -INF , P1 ;  /* 0xff800000bebe7808 */ /* 0x000fe40000800000 */
[----:B------:R-:W-:Y:S02]  /*13b10*/  ISETP.GT.AND P1, PT, R0, 0x10, PT ;  /* 0x000000100000780c */ /* 0x000fe40003f24270 */
[----:B------:R-:W-:Y:S02]  /*13b20*/  ISETP.GT.AND P0, PT, R2, 0x11, PT ;  /* 0x000000110200780c */ /* 0x000fe40003f04270 */
[----:B------:R-:W-:Y:S02]  /*13b30*/  FSEL R192, R192, -INF , P1 ;  /* 0xff800000c0c07808 */ /* 0x000fe40000800000 */
[----:B------:R-:W-:Y:S01]  /*13b40*/  FMNMX.FTZ R105, R14, R105, !PT ;  /* 0x000000690e697209 */ /* 0x000fe20007810000 */
[----:B------:R-:W-:Y:S01]  /*13b50*/  MUFU.TANH R7, R7 ;  /* 0x0000000700077308 */ /* 0x000fe20000002400 */
[----:B------:R-:W-:Y:S02]  /*13b60*/  ISETP.GT.AND P1, PT, R2, 0x18, PT ;  /* 0x000000180200780c */ /* 0x000fe40003f24270 */
[----:B------:R-:W-:Y:S02]  /*13b70*/  FSEL R189, R189, -INF , P0 ;  /* 0xff800000bdbd7808 */ /* 0x000fe40000000000 */
[----:B------:R-:W-:Y:S02]  /*13b80*/  ISETP.GT.AND P0, PT, R0, 0x11, PT ;  /* 0x000000110000780c */ /* 0x000fe40003f04270 */
[----:B------:R-:W-:Y:S02]  /*13b90*/  FMNMX.FTZ R105, R13, R105, !PT ;  /* 0x000000690d697209 */ /* 0x000fe40007810000 */
[----:B------:R-:W-:Y:S01]  /*13ba0*/  FSEL R191, R191, -INF , P0 ;  /* 0xff800000bfbf7808 */ /* 0x000fe20000000000 */
[----:B------:R-:W1:Y:S01]  /*13bb0*/  MUFU.TANH R65, R65 ;  /* 0x0000004100417308 */ /* 0x000e620000002400 */
[----:B------:R-:W-:Y:S02]  /*13bc0*/  ISETP.GT.AND P0, PT, R2, 0x19, PT ;  /* 0x000000190200780c */ /* 0x000fe40003f04270 */
[----:B------:R-:W-:Y:S02]  /*13bd0*/  FSEL R193, R193, -INF , P1 ;  /* 0xff800000c1c17808 */ /* 0x000fe40000800000 */
[----:B------:R-:W-:Y:S02]  /*13be0*/  ISETP.GT.AND P1, PT, R0, 0x18, PT ;  /* 0x000000180000780c */ /* 0x000fe40003f24270 */
[----:B------:R-:W-:Y:S02]  /*13bf0*/  FMNMX.FTZ R4, R19, R101, !PT ;  /* 0x0000006513047209 */ /* 0x000fe40007810000 */
[----:B------:R-:W-:Y:S01]  /*13c00*/  FSEL R194, R194, -INF , P0 ;  /* 0xff800000c2c27808 */ /* 0x000fe20000000000 */
[----:B------:R-:W1:Y:S01]  /*13c10*/  MUFU.TANH R38, R38 ;  /* 0x0000002600267308 */ /* 0x000e620000002400 */
[----:B------:R-:W-:Y:S02]  /*13c20*/  FMNMX.FTZ R105, R15, R105, !PT ;  /* 0x000000690f697209 */ /* 0x000fe40007810000 */
[----:B------:R-:W-:Y:S02]  /*13c30*/  ISETP.GT.AND P0, PT, R0, 0x19, PT ;  /* 0x000000190000780c */ /* 0x000fe40003f04270 */
[----:B------:R-:W-:Y:S02]  /*13c40*/  FSEL R195, R195, -INF , P1 ;  /* 0xff800000c3c37808 */ /* 0x000fe40000800000 */
[----:B------:R-:W-:Y:S02]  /*13c50*/  ISETP.GT.AND P1, PT, R8, 0x18, PT ;  /* 0x000000180800780c */ /* 0x000fe40003f24270 */
[----:B------:R-:W-:Y:S01]  /*13c60*/  FMNMX.FTZ R4, R18, R4, !PT ;  /* 0x0000000412047209 */ /* 0x000fe20007810000 */
[----:B------:R-:W1:Y:S01]  /*13c70*/  MUFU.TANH R37, R37 ;  /* 0x0000002500257308 */ /* 0x000e620000002400 */
[----:B------:R-:W-:Y:S02]  /*13c80*/  FSEL R185, R185, -INF , P1 ;  /* 0xff800000b9b97808 */ /* 0x000fe40000800000 */
[C---:B------:R-:W-:Y:S02]  /*13c90*/  ISETP.GT.AND P1, PT, R3.reuse, 0x18, PT ;  /* 0x000000180300780c */ /* 0x040fe40003f24270 */
[----:B------:R-:W-:Y:S02]  /*13ca0*/  FMNMX.FTZ R105, R40, R105, !PT ;  /* 0x0000006928697209 */ /* 0x000fe40007810000 */
[----:B------:R-:W-:Y:S02]  /*13cb0*/  FSEL R196, R196, -INF , P0 ;  /* 0xff800000c4c47808 */ /* 0x000fe40000000000 */
[----:B------:R-:W-:Y:S01]  /*13cc0*/  ISETP.GT.AND P0, PT, R8, 0x19, PT ;  /* 0x000000190800780c */ /* 0x000fe20003f04270 */
[----:B------:R-:W-:Y:S01]  /*13cd0*/  MUFU.TANH R56, R56 ;  /* 0x0000003800387308 */ /* 0x000fe20000002400 */
[----:B------:R-:W-:Y:S02]  /*13ce0*/  FMNMX.FTZ R4, R16, R4, !PT ;  /* 0x0000000410047209 */ /* 0x000fe40007810000 */
[----:B------:R-:W-:Y:S02]  /*13cf0*/  FSEL R186, R186, -INF , P0 ;  /* 0xff800000baba7808 */ /* 0x000fe40000000000 */
[----:B------:R-:W-:Y:S02]  /*13d00*/  ISETP.GT.AND P0, PT, R3, 0x19, PT ;  /* 0x000000190300780c */ /* 0x000fe40003f04270 */
[----:B------:R-:W-:Y:S02]  /*13d10*/  FSEL R187, R187, -INF , P1 ;  /* 0xff800000bbbb7808 */ /* 0x000fe40000800000 */
[----:B------:R-:W-:Y:S01]  /*13d20*/  FMNMX.FTZ R105, R41, R105, !PT ;  /* 0x0000006929697209 */ /* 0x000fe20007810000 */
[----:B------:R-:W-:Y:S01]  /*13d30*/  MUFU.TANH R57, R57 ;  /* 0x0000003900397308 */ /* 0x000fe20000002400 */
[----:B------:R-:W-:Y:S02]  /*13d40*/  ISETP.GT.AND P1, PT, R8, 0x20, PT ;  /* 0x000000200800780c */ /* 0x000fe40003f24270 */
[----:B------:R-:W-:Y:S02]  /*13d50*/  FMNMX.FTZ R4, R17, R4, !PT ;  /* 0x0000000411047209 */ /* 0x000fe40007810000 */
[----:B------:R-:W-:Y:S02]  /*13d60*/  FSEL R188, R188, -INF , P0 ;  /* 0xff800000bcbc7808 */ /* 0x000fe40000000000 */
[----:B------:R-:W-:Y:S02]  /*13d70*/  ISETP.GT.AND P0, PT, R8, 0x21, PT ;  /* 0x000000210800780c */ /* 0x000fe40003f04270 */
[----:B------:R-:W-:Y:S01]  /*13d80*/  FSEL R197, R197, -INF , P1 ;  /* 0xff800000c5c57808 */ /* 0x000fe20000800000 */
        /* <DEDUP_REMOVED lines=9> */
[----:B------:R-:W-:Y:S02]  /*13e20*/  FMNMX.FTZ R105, R186, R105, !PT ;  /* 0x00000069ba697209 */ /* 0x000fe40007810000 */
[----:B------:R-:W-:Y:S02]  /*13e30*/  FSEL R231, R39, -INF , P0 ;  /* 0xff80000027e77808 */ /* 0x000fe40000000000 */
[----:B------:R-:W-:Y:S01]  /*13e40*/  FSEL R205, R48, -INF , P1 ;  /* 0xff80000030cd7808 */ /* 0x000fe20000800000 */
[----:B------:R-:W-:Y:S01]  /*13e50*/  MUFU.TANH R58, R58 ;  /* 0x0000003a003a7308 */ /* 0x000fe20000002400 */
[C---:B------:R-:W-:Y:S02]  /*13e60*/  ISETP.GT.AND P1, PT, R8.reuse, 0x30, PT ;  /* 0x000000300800780c */ /* 0x040fe40003f24270 */
[----:B------:R-:W-:Y:S02]  /*13e70*/  FMNMX.FTZ R4, R45, R4, !PT ;  /* 0x000000042d047209 */ /* 0x000fe40007810000 */
[----:B------:R-:W-:Y:S02]  /*13e80*/  ISETP.GT.AND P0, PT, R8, 0x29, PT ;  /* 0x000000290800780c */ /* 0x000fe40003f04270 */
[----:B------:R-:W-:Y:S02]  /*13e90*/  FMNMX.FTZ R105, R197, R105, !PT ;  /* 0x00000069c5697209 */ /* 0x000fe40007810000 */
[----:B----4-:R-:W-:Y:S01]  /*13ea0*/  FSEL R228, R52, -INF , P1 ;  /* 0xff80000034e47808 */ /* 0x010fe20000800000 */
[----:B------:R-:W-:Y:S01]  /*13eb0*/  MUFU.TANH R62, R62 ;  /* 0x0000003e003e7308 */ /* 0x000fe20000002400 */
[----:B------:R-:W-:Y:S02]  /*13ec0*/  ISETP.GT.AND P2, PT, R3, 0x20, PT ;  /* 0x000000200300780c */ /* 0x000fe40003f44270 */
[----:B------:R-:W-:Y:S02]  /*13ed0*/  FSEL R206, R49, -INF , P0 ;  /* 0xff80000031ce7808 */ /* 0x000fe40000000000 */
[----:B------:R-:W-:Y:S02]  /*13ee0*/  ISETP.GT.AND P0, PT, R8, 0x31, PT ;  /* 0x000000310800780c */ /* 0x000fe40003f04270 */
[----:B------:R-:W-:Y:S02]  /*13ef0*/  FMNMX.FTZ R105, R200, R105, !PT ;  /* 0x00000069c8697209 */ /* 0x000fe40007810000 */
[----:B------:R-:W-:Y:S02]  /*13f00*/  ISETP.GT.AND P1, PT, R8, 0x38, PT ;  /* 0x000000380800780c */ /* 0x000fe40003f24270 */
[----:B------:R-:W-:Y:S02]  /*13f10*/  FMNMX.FTZ R4, R187, R4, !PT ;  /* 0x00000004bb047209 */ /* 0x000fe40007810000 */
[----:B-----5:R-:W-:Y:S02]  /*13f20*/  FSEL R227, R5, -INF , P0 ;  /* 0xff80000005e37808 */ /* 0x020fe40000000000 */
[----:B------:R-:W-:Y:S02]  /*13f30*/  FSEL R202, R202, -INF , P2 ;  /* 0xff800000caca7808 */ /* 0x000fe40001000000 */
[----:B------:R-:W-:Y:S01]  /*13f40*/  ISETP.GT.AND P0, PT, R8, 0x39, PT ;  /* 0x000000390800780c */ /* 0x000fe20003f04270 */
[----:B------:R-:W-:Y:S01]  /*13f50*/  FMUL.FTZ R8, R66, c[0x0][0x320] ;  /* 0x0000c80042087a20 */ /* 0x000fe20000410000 */
[----:B-1----:R-:W-:Y:S02]  /*13f60*/  FSEL R230, R64, -INF , P1 ;  /* 0xff80000040e67808 */ /* 0x002fe40000800000 */
[----:B------:R-:W-:Y:S02]  /*13f70*/  FMNMX.FTZ R105, R205, R105, !PT ;  /* 0x00000069cd697209 */ /* 0x000fe40007810000 */
[----:B------:R-:W-:Y:S01]  /*13f80*/  ISETP.GT.AND P1, PT, R0, 0x20, PT ;  /* 0x000000200000780c */ /* 0x000fe20003f24270 */
[----:B------:R-:W1:Y:S01]  /*13f90*/  MUFU.TANH R8, R8 ;  /* 0x0000000800087308 */ /* 0x000e620000002400 */
[----:B------:R-:W-:Y:S02]  /*13fa0*/  FMNMX.FTZ R4, R188, R4, !PT ;  /* 0x00000004bc047209 */ /* 0x000fe40007810000 */
[----:B------:R-:W-:Y:S02]  /*13fb0*/  FMNMX.FTZ R5, R21, R106, !PT ;  /* 0x0000006a15057209 */ /* 0x000fe40007810000 */
[----:B------:R-:W-:Y:S02]  /*13fc0*/  FSEL R236, R65, -INF , P0 ;  /* 0xff80000041ec7808 */ /* 0x000fe40000000000 */
[----:B------:R-:W-:Y:S02]  /*13fd0*/  FSEL R248, R42, -INF , P1 ;  /* 0xff8000002af87808 */ /* 0x000fe40000800000 */
[----:B------:R-:W-:Y:S02]  /*13fe0*/  ISETP.GT.AND P1, PT, R3, 0x28, PT ;  /* 0x000000280300780c */ /* 0x000fe40003f24270 */
[----:B------:R-:W-:Y:S02]  /*13ff0*/  FMNMX.FTZ R105, R206, R105, !PT ;  /* 0x00000069ce697209 */ /* 0x000fe40007810000 */
[----:B------:R-:W-:Y:S02]  /*14000*/  ISETP.GT.AND P0, PT, R0, 0x21, PT ;  /* 0x000000210000780c */ /* 0x000fe40003f04270 */
[----:B------:R-:W-:Y:S02]  /*14010*/  FMNMX.FTZ R4, R202, R4, !PT ;  /* 0x00000004ca047209 */ /* 0x000fe40007810000 */
[----:B------:R-:W-:Y:S02]  /*14020*/  FMNMX.FTZ R5, R20, R5, !PT ;  /* 0x0000000514057209 */ /* 0x000fe40007810000 */
[----:B------:R-:W-:Y:S02]  /*14030*/  FSEL R250, R43, -INF , P0 ;  /* 0xff8000002bfa7808 */ /* 0x000fe40000000000 */
[----:B------:R-:W-:Y:S02]  /*14040*/  ISETP.GT.AND P0, PT, R3, 0x29, PT ;  /* 0x000000290300780c */ /* 0x000fe40003f04270 */
[----:B------:R-:W-:Y:S02]  /*14050*/  FSEL R199, R50, -INF , P1 ;  /* 0xff80000032c77808 */ /* 0x000fe40000800000 */
[----:B------:R-:W-:Y:S02]  /*14060*/  FMNMX.FTZ R4, R203, R4, !PT ;  /* 0x00000004cb047209 */ /* 0x000fe40007810000 */
        /* <DEDUP_REMOVED lines=15> */
[----:B------:R-:W-:Y:S02]  /*14160*/  FMNMX.FTZ R105, R236, R105, !PT ;  /* 0x00000069ec697209 */ /* 0x000fe40007810000 */
[----:B------:R-:W-:Y:S02]  /*14170*/  FMNMX.FTZ R4, R189, R4, !PT ;  /* 0x00000004bd047209 */ /* 0x000fe40007810000 */
[----:B------:R-:W-:Y:S01]  /*14180*/  ISETP.GT.AND P2, PT, R2, 0x21, PT ;  /* 0x000000210200780c */ /* 0x000fe20003f44270 */
[----:B------:R-:W4:Y:S01]  /*14190*/  SHFL.BFLY PT, R6, R105, 0x2, 0x1f ;  /* 0x0c401f0069067f89 */ /* 0x000f2200000e0000 */
[----:B------:R-:W-:Y:S02]  /*141a0*/  FMNMX.FTZ R4, R193, R4, !PT ;  /* 0x00000004c1047209 */ /* 0x000fe40007810000 */
[----:B------:R-:W-:Y:S02]  /*141b0*/  FMNMX.FTZ R3, R229, R3, !PT ;  /* 0x00000003e5037209 */ /* 0x000fe40007810000 */
[----:B------:R-:W-:Y:S02]  /*141c0*/  FMNMX.FTZ R4, R194, R4, !PT ;  /* 0x00000004c2047209 */ /* 0x000fe40007810000 */
[----:B-1----:R-:W-:Y:S02]  /*141d0*/  FSEL R249, R8, -INF , P1 ;  /* 0xff80000008f97808 */ /* 0x002fe40000800000 */
[----:B------:R-:W-:Y:S02]  /*141e0*/  FSEL R239, R7, -INF , P0 ;  /* 0xff80000007ef7808 */ /* 0x000fe40000000000 */
[----:B------:R-:W-:Y:S01]  /*141f0*/  FSEL R247, R247, -INF , P2 ;  /* 0xff800000f7f77808 */ /* 0x000fe20001000000 */
[----:B------:R-:W1:Y:S01]  /*14200*/  MUFU.TANH R7, R59 ;  /* 0x0000003b00077308 */ /* 0x000e620000002400 */
[----:B------:R-:W-:Y:S02]  /*14210*/  ISETP.GT.AND P0, PT, R0, 0x28, PT ;  /* 0x000000280000780c */ /* 0x000fe40003f04270 */
[C---:B------:R-:W-:Y:S02]  /*14220*/  ISETP.GT.AND P2, PT, R2.reuse, 0x28, PT ;  /* 0x000000280200780c */ /* 0x040fe40003f44270 */
[----:B------:R-:W-:Y:S02]  /*14230*/  ISETP.GT.AND P1, PT, R2, 0x29, PT ;  /* 0x000000290200780c */ /* 0x000fe40003f24270 */
[----:B------:R-:W-:Y:S02]  /*14240*/  FMNMX.FTZ R4, R231, R4, !PT ;  /* 0x00000004e7047209 */ /* 0x000fe40007810000 */
[----:B------:R-:W-:Y:S02]  /*14250*/  FMNMX.FTZ R3, R232, R3, !PT ;  /* 0x00000003e8037209 */ /* 0x000fe40007810000 */
[----:B------:R-:W-:Y:S02]  /*14260*/  FMNMX.FTZ R4, R247, R4, !PT ;  /* 0x00000004f7047209 */ /* 0x000fe40007810000 */
[----:B------:R-:W-:Y:S02]  /*14270*/  FSEL R243, R243, -INF , P1 ;  /* 0xff800000f3f37808 */ /* 0x000fe40000800000 */
[----:B------:R-:W-:Y:S02]  /*14280*/  ISETP.GT.AND P1, PT, R2, 0x30, PT ;  /* 0x000000300200780c */ /* 0x000fe40003f24270 */
[----:B------:R-:W-:Y:S02]  /*14290*/  FSEL R242, R242, -INF , P2 ;  /* 0xff800000f2f27808 */ /* 0x000fe40001000000 */
        /* <DEDUP_REMOVED lines=10> */
[----:B----4-:R-:W-:Y:S01]  /*14340*/  FMNMX.FTZ R105, R105, R6, !PT ;  /* 0x0000000669697209 */ /* 0x010fe20007810000 */
[----:B------:R-:W4:Y:S01]  /*14350*/  SHFL.BFLY PT, R104, R3, 0x2, 0x1f ;  /* 0x0c401f0003687f89 */ /* 0x000f2200000e0000 */
[----:B------:R-:W-:Y:S02]  /*14360*/  FMNMX.FTZ R2, R234, R2, !PT ;  /* 0x00000002ea027209 */ /* 0x000fe40007810000 */
[----:B------:R-:W-:Y:S02]  /*14370*/  FMNMX.FTZ R5, R25, R107, !PT ;  /* 0x0000006b19057209 */ /* 0x000fe40007810000 */
[----:B------:R-:W-:Y:S02]  /*14380*/  FSEL R241, R60, -INF , P1 ;  /* 0xff8000003cf17808 */ /* 0x000fe40000800000 */
[----:B------:R-:W-:Y:S01]  /*14390*/  FMNMX.FTZ R2, R235, R2, !PT ;  /* 0x00000002eb027209 */ /* 0x000fe20007810000 */
[----:B------:R-:W5:Y:S01]  /*143a0*/  SHFL.BFLY PT, R6, R105, 0x1, 0x1f ;  /* 0x0c201f0069067f89 */ /* 0x000f6200000e0000 */
[----:B------:R-:W-:Y:S02]  /*143b0*/  FMNMX.FTZ R5, R27, R5, !PT ;  /* 0x000000051b057209 */ /* 0x000fe40007810000 */
[----:B------:R-:W-:Y:S02]  /*143c0*/  FSEL R233, R61, -INF , P0 ;  /* 0xff8000003de97808 */ /* 0x000fe40000000000 */
[----:B------:R-:W-:Y:S02]  /*143d0*/  FMNMX.FTZ R2, R241, R2, !PT ;  /* 0x00000002f1027209 */ /* 0x000fe40007810000 */
[----:B------:R-:W-:Y:S02]  /*143e0*/  FMNMX.FTZ R5, R26, R5, !PT ;  /* 0x000000051a057209 */ /* 0x000fe40007810000 */
[----:B------:R-:W-:Y:S02]  /*143f0*/  FMNMX.FTZ R2, R233, R2, !PT ;  /* 0x00000002e9027209 */ /* 0x000fe40007810000 */
[----:B------:R-:W-:Y:S02]  /*14400*/  FMNMX.FTZ R5, R24, R5, !PT ;  /* 0x0000000518057209 */ /* 0x000fe40007810000 */
[----:B------:R-:W-:Y:S01]  /*14410*/  ISETP.GT.AND P0, PT, R0, 0x30, PT ;  /* 0x000000300000780c */ /* 0x000fe20003f04270 */
[----:B------:R-:W1:Y:S01]  /*14420*/  SHFL.BFLY PT, R103, R2, 0x2, 0x1f ;  /* 0x0c401f0002677f89 */ /* 0x000e6200000e0000 */
[----:B------:R-:W-:Y:S02]  /*14430*/  FMNMX.FTZ R5, R192, R5, !PT ;  /* 0x00000005c0057209 */ /* 0x000fe40007810000 */
[----:B----4-:R-:W-:Y:S02]  /*14440*/  FMNMX.FTZ R104, R3, R104, !PT ;  /* 0x0000006803687209 */ /* 0x010fe40007810000 */
[----:B------:R-:W-:Y:S02]  /*14450*/  FMNMX.FTZ R3, R191, R5, !PT ;  /* 0x00000005bf037209 */ /* 0x000fe40007810000 */
[----:B------:R-:W-:Y:S01]  /*14460*/  FSEL R246, R58, -INF , P0 ;  /* 0xff8000003af67808 */ /* 0x000fe20000000000 */
[----:B------:R-:W4:Y:S01]  /*14470*/  SHFL.BFLY PT, R5, R104, 0x1, 0x1f ;  /* 0x0c201f0068057f89 */ /* 0x000f2200000e0000 */
[----:B------:R-:W-:Y:S02]  /*14480*/  FMNMX.FTZ R3, R195, R3, !PT ;  /* 0x00000003c3037209 */ /* 0x000fe40007810000 */
[----:B-----5:R-:W-:Y:S02]  /*14490*/  FMNMX.FTZ R105, R105, R6, !PT ;  /* 0x0000000669697209 */ /* 0x020fe40007810000 */
[----:B------:R-:W-:Y:S02]  /*144a0*/  FMNMX.FTZ R3, R196, R3, !PT ;  /* 0x00000003c4037209 */ /* 0x000fe40007810000 */
[C---:B------:R-:W-:Y:S01]  /*144b0*/  FSETP.NEU.FTZ.AND P0, PT, R105.reuse, -INF , PT ;  /* 0xff8000006900780b */ /* 0x040fe20003f1d000 */
[----:B------:R-:W-:Y:S01]  /*144c0*/  FMUL.FTZ R109, R105, c[0x0][0x2d0] ;  /* 0x0000b400696d7a20 */ /* 0x000fe20000410000 */
[----:B------:R-:W-:Y:S02]  /*144d0*/  FMNMX.FTZ R3, R248, R3, !PT ;  /* 0x00000003f8037209 */ /* 0x000fe40007810000 */
[----:B------:R-:W-:Y:S02]  /*144e0*/  ISETP.GT.AND P1, PT, R0, 0x29, PT ;  /* 0x000000290000780c */ /* 0x000fe40003f24270 */
[----:B------:R-:W-:Y:S02]  /*144f0*/  FSEL R109, R109, RZ, P0 ;  /* 0x000000ff6d6d7208 */ /* 0x000fe40000000000 */
[----:B------:R-:W-:Y:S02]  /*14500*/  FMNMX.FTZ R3, R250, R3, !PT ;  /* 0x00000003fa037209 */ /* 0x000fe40007810000 */
[----:B-1----:R-:W-:Y:S01]  /*14510*/  FMNMX.FTZ R103, R2, R103, !PT ;  /* 0x0000006702677209 */ /* 0x002fe20007810000 */
[--C-:B------:R-:W-:Y:S01]  /*14520*/  FFMA.FTZ R2, R13, c[0x0][0x2d0], -R109.reuse ;  /* 0x0000b4000d027a23 */ /* 0x100fe2000001086d */
[----:B------:R-:W-:Y:S01]  /*14530*/  FSEL R198, R47, -INF , P1 ;  /* 0xff8000002fc67808 */ /* 0x000fe20000800000 */
[--C-:B------:R-:W-:Y:S01]  /*14540*/  FFMA.FTZ R4, R11, c[0x0][0x2d0], -R109.reuse ;  /* 0x0000b4000b047a23 */ /* 0x100fe2000001086d */
[----:B------:R-:W-:Y:S01]  /*14550*/  ISETP.GT.AND P1, PT, R0, 0x31, PT ;  /* 0x000000310000780c */ /* 0x000fe20003f24270 */
[----:B------:R1:W-:Y:S01]  /*14560*/  MUFU.EX2 R63, R2 ;  /* 0x00000002003f7308 */ /* 0x0003e20000000800 */
[----:B------:R-:W-:Y:S01]  /*14570*/  FMNMX.FTZ R3, R245, R3, !PT ;  /* 0x00000003f5037209 */ /* 0x000fe20007810000 */
[----:B------:R-:W5:Y:S01]  /*14580*/  SHFL.BFLY PT, R8, R103, 0x1, 0x1f ;  /* 0x0c201f0067087f89 */ /* 0x000f6200000e0000 */
[----:B------:R-:W-:Y:S02]  /*14590*/  FSEL R238, R7, -INF , P1 ;  /* 0xff80000007ee7808 */ /* 0x000fe40000800000 */
[----:B------:R-:W-:Y:S02]  /*145a0*/  FMNMX.FTZ R3, R198, R3, !PT ;  /* 0x00000003c6037209 */ /* 0x000fe40007810000 */
[----:B------:R-:W-:Y:S02]  /*145b0*/  ISETP.GT.AND P1, PT, R0, 0x38, PT ;  /* 0x000000380000780c */ /* 0x000fe40003f24270 */
[----:B----4-:R-:W-:Y:S01]  /*145c0*/  FMNMX.FTZ R104, R104, R5, !PT ;  /* 0x0000000568687209 */ /* 0x010fe20007810000 */
[----:B------:R-:W-:Y:S01]  /*145d0*/  MUFU.EX2 R237, R4 ;  /* 0x0000000400ed7308 */ /* 0x000fe20000000800 */
[----:B------:R-:W-:Y:S02]  /*145e0*/  FSEL R244, R62, -INF , P1 ;  /* 0xff8000003ef47808 */ /* 0x000fe40000800000 */
[----:B------:R-:W-:Y:S01]  /*145f0*/  ISETP.GT.AND P1, PT, R0, 0x39, PT ;  /* 0x000000390000780c */ /* 0x000fe20003f24270 */
[----:B------:R-:W-:Y:S01]  /*14600*/  FMUL.FTZ R110, R104, c[0x0][0x2d0] ;  /* 0x0000b400686e7a20 */ /* 0x000fe20000410000 */
[----:B------:R-:W-:Y:S01]  /*14610*/  FMNMX.FTZ R0, R246, R3, !PT ;  /* 0x00000003f6007209 */ /* 0x000fe20007810000 */
[----:B------:R-:W-:Y:S01]  /*14620*/  FFMA.FTZ R3, R14, c[0x0][0x2d0], -R109 ;  /* 0x0000b4000e037a23 */ /* 0x000fe2000001086d */
[----:B------:R-:W-:Y:S02]  /*14630*/  FSEL R108, R108, -INF , P1 ;  /* 0xff8000006c6c7808 */ /* 0x000fe40000800000 */
[----:B------:R-:W-:Y:S01]  /*14640*/  FMNMX.FTZ R0, R238, R0, !PT ;  /* 0x00000000ee007209 */ /* 0x000fe20007810000 */
[----:B------:R4:W2:Y:S01]  /*14650*/  MUFU.EX2 R240, R3 ;  /* 0x0000000300f07308 */ /* 0x0008a20000000800 */
[----:B------:R-:W-:Y:S02]  /*14660*/  FSETP.NEU.FTZ.AND P2, PT, R104, -INF , PT ;  /* 0xff8000006800780b */ /* 0x000fe40003f5d000 */
[----:B------:R-:W-:Y:S02]  /*14670*/  FMNMX.FTZ R0, R244, R0, !PT ;  /* 0x00000000f4007209 */ /* 0x000fe40007810000 */
[----:B------:R-:W-:Y:S02]  /*14680*/  FSEL R110, R110, RZ, P2 ;  /* 0x000000ff6e6e7208 */ /* 0x000fe40001000000 */
[----:B------:R-:W-:Y:S02]  /*14690*/  FMNMX.FTZ R0, R108, R0, !PT ;  /* 0x000000006c007209 */ /* 0x000fe40007810000 */
[C---:B------:R-:W-:Y:S02]  /*146a0*/  @P3 LEA R6, P1, R10.reuse, c[0x0][0x1c8], 0x1 ;  /* 0x000072000a063a11 */ /* 0x040fe400078208ff */
[----:B-----5:R-:W-:Y:S01]  /*146b0*/  FMNMX.FTZ R103, R103, R8, !PT ;  /* 0x0000000867677209 */ /* 0x020fe20007810000 */
[----:B-1----:R-:W1:Y:S01]  /*146c0*/  SHFL.BFLY PT, R2, R0, 0x2, 0x1f ;  /* 0x0c401f0000027f89 */ /* 0x002e6200000e0000 */
[----:B------:R-:W-:Y:S01]  /*146d0*/  @P3 LEA.HI.X R7, R10, c[0x0][0x1cc], R36, 0x1, P1 ;  /* 0x000073000a073a11 */ /* 0x000fe200008f0c24 */
[----:B------:R-:W-:Y:S02]  /*146e0*/  FFMA.FTZ R8, R17, c[0x0][0x2d0], -R110 ;  /* 0x0000b40011087a23 */ /* 0x000fe4000001086e */
[----:B------:R-:W-:Y:S02]  /*146f0*/  FMUL.FTZ R111, R103, c[0x0][0x2d0] ;  /* 0x0000b400676f7a20 */ /* 0x000fe40000410000 */
[----:B------:R5:W-:Y:S02]  /*14700*/  MUFU.EX2 R60, R8 ;  /* 0x00000008003c7308 */ /* 0x000be40000000800 */
[----:B------:R3:W-:Y:S01]  /*14710*/  @P3 LDGSTS.E.BYPASS.LTC128B.128 [R226+0x4900], [R6.64], !P6 ;  /* 0x0490000006e23fae */ /* 0x0007e2000f101d46 */
[----:B----4-:R-:W-:Y:S02]  /*14720*/  @P3 IADD3 R3, P1, R9, R252, RZ ;  /* 0x000000fc09033210 */ /* 0x010fe40007f3e0ff */
[----:B--2---:R-:W-:Y:S03]  /*14730*/  F2FP.PACK_AB R176, R240, R237 ;  /* 0x000000edf0b0723e */ /* 0x004fe600000000ff */
[----:B------:R-:W-:Y:S01]  /*14740*/  @P3 IMAD.X R12, R12, 0x1, R251, P1 ;  /* 0x000000010c0c3824 */ /* 0x000fe200008e06fb */
[C---:B------:R-:W-:Y:S04]  /*14750*/  @P3 LEA R4, P1, R3.reuse, c[0x0][0x1c8], 0x1 ;  /* 0x0000720003043a11 */ /* 0x040fe800078208ff */
[----:B------:R-:W-:Y:S01]  /*14760*/  @P3 LEA.HI.X R5, R3, c[0x0][0x1cc], R12, 0x1, P1 ;  /* 0x0000730003053a11 */ /* 0x000fe200008f0c0c */
[----:B------:R-:W-:Y:S01]  /*14770*/  FFMA.FTZ R3, R15, c[0x0][0x2d0], -R109 ;  /* 0x0000b4000f037a23 */ /* 0x000fe2000001086d */
[----:B-1----:R-:W-:Y:S01]  /*14780*/  FMNMX.FTZ R0, R0, R2, !PT ;  /* 0x0000000200007209 */ /* 0x002fe20007810000 */
[--C-:B------:R-:W-:Y:S01]  /*14790*/  FFMA.FTZ R2, R16, c[0x0][0x2d0], -R110.reuse ;  /* 0x0000b40010027a23 */ /* 0x100fe2000001086e */
[----:B------:R-:W-:Y:S01]  /*147a0*/  FSETP.NEU.FTZ.AND P1, PT, R103, -INF , PT ;  /* 0xff8000006700780b */ /* 0x000fe20003f3d000 */
[----:B------:R1:W2:Y:S01]  /*147b0*/  MUFU.EX2 R56, R3 ;  /* 0x0000000300387308 */ /* 0x0002a20000000800 */
[----:B------:R4:W-:Y:S02]  /*147c0*/  @P3 LDGSTS.E.BYPASS.LTC128B.128 [R226+0x5900], [R4.64], !P4 ;  /* 0x0590000004e23fae */ /* 0x0009e4000e101d46 */
[----:B------:R-:W-:Y:S05]  /*147d0*/  FSEL R111, R111, RZ, P1 ;  /* 0x000000ff6f6f7208 */ /* 0x000fea0000800000 */
[--C-:B-----5:R-:W-:Y:S01]  /*147e0*/  FFMA.FTZ R8, R21, c[0x0][0x2d0], -R111.reuse ;  /* 0x0000b40015087a23 */ /* 0x120fe2000001086f */
[----:B------:R-:W-:Y:S01]  /*147f0*/  LDSM.16.MT88.4 R36, [R210+0x100] ;  /* 0x00010000d224783b */ /* 0x000fe20000004200 */
[----:B------:R5:W3:Y:S07]  /*14800*/  MUFU.EX2 R64, R2 ;  /* 0x0000000200407308 */ /* 0x000aee0000000800 */
[----:B------:R-:W-:Y:S03]  /*14810*/  LDSM.16.MT88.4 R52, [R209+0x1100] ;  /* 0x00110000d134783b */ /* 0x000fe60000004200 */
[----:B------:R4:W-:Y:S01]  /*14820*/  MUFU.EX2 R66, R8 ;  /* 0x0000000800427308 */ /* 0x0009e20000000800 */
[--C-:B-1----:R-:W-:Y:S01]  /*14830*/  FFMA.FTZ R3, R19, c[0x0][0x2d0], -R110.reuse ;  /* 0x0000b40013037a23 */ /* 0x102fe2000001086e */
[----:B--2---:R-:W-:Y:S03]  /*14840*/  F2FP.PACK_AB R178, R56, R63 ;  /* 0x0000003f38b2723e */ /* 0x004fe600000000ff */
[----:B------:R-:W0:Y:S05]  /*14850*/  LDGDEPBAR ;  /* 0x00000000000079af */ /* 0x000e2a0000000000 */
[----:B------:R1:W-:Y:S03]  /*14860*/  MUFU.EX2 R207, R3 ;  /* 0x0000000300cf7308 */ /* 0x0003e60000000800 */
[----:B-----5:R-:W2:Y:S01]  /*14870*/  SHFL.BFLY PT, R2, R0, 0x1, 0x1f ;  /* 0x0c201f0000027f89 */ /* 0x020ea200000e0000 */
[----:B---3--:R-:W-:Y:S01]  /*14880*/  F2FP.PACK_AB R179, R60, R64 ;  /* 0x000000403cb3723e */ /* 0x008fe200000000ff */
[--C-:B----4-:R-:W-:Y:S05]  /*14890*/  FFMA.FTZ R8, R20, c[0x0][0x2d0], -R111.reuse ;  /* 0x0000b40014087a23 */ /* 0x110fea000001086f */
[----:B------:R-:W3:Y:S01]  /*148a0*/  MUFU.EX2 R57, R8 ;  /* 0x0000000800397308 */ /* 0x000ee20000000800 */
[----:B-1----:R-:W-:Y:S01]  /*148b0*/  FFMA.FTZ R3, R18, c[0x0][0x2d0], -R110 ;  /* 0x0000b40012037a23 */ /* 0x002fe2000001086e */
[----:B--2---:R-:W-:Y:S01]  /*148c0*/  FMNMX.FTZ R102, R0, R2, !PT ;  /* 0x0000000200667209 */ /* 0x004fe20007810000 */
[--C-:B------:R-:W-:Y:S07]  /*148d0*/  FFMA.FTZ R0, R22, c[0x0][0x2d0], -R111.reuse ;  /* 0x0000b40016007a23 */ /* 0x100fee000001086f */
[----:B------:R1:W2:Y:S01]  /*148e0*/  MUFU.EX2 R59, R3 ;  /* 0x00000003003b7308 */ /* 0x0002a20000000800 */
[----:B------:R-:W-:Y:S01]  /*148f0*/  FSEL R2, R104, RZ, P2 ;  /* 0x000000ff68027208 */ /* 0x000fe20001000000 */
[C---:B------:R-:W-:Y:S08]  /*14900*/  FMUL.FTZ R184, R102.reuse, c[0x0][0x2d0] ;  /* 0x0000b40066b87a20 */ /* 0x040ff00000410000 */
[----:B------:R4:W-:Y:S01]  /*14910*/  MUFU.EX2 R65, R0 ;  /* 0x0000000000417308 */ /* 0x0009e20000000800 */
[----:B---3--:R-:W-:Y:S02]  /*14920*/  F2FP.PACK_AB R180, R57, R66 ;  /* 0x0000004239b4723e */ /* 0x008fe400000000ff */
[----:B-1----:R-:W-:Y:S02]  /*14930*/  FSEL R3, R105, RZ, P0 ;  /* 0x000000ff69037208 */ /* 0x002fe40000000000 */
[----:B------:R-:W-:Y:S02]  /*14940*/  FSETP.NEU.FTZ.AND P0, PT, R102, -INF , PT ;  /* 0xff8000006600780b */ /* 0x000fe40003f1d000 */
[----:B--2---:R-:W-:Y:S02]  /*14950*/  F2FP.PACK_AB R177, R59, R207 ;  /* 0x000000cf3bb1723e */ /* 0x004fe400000000ff */
[----:B------:R-:W-:Y:S01]  /*14960*/  FSEL R184, R184, RZ, P0 ;  /* 0x000000ffb8b87208 */ /* 0x000fe20000000000 */
[----:B----4-:R-:W-:Y:S02]  /*14970*/  FFMA.FTZ R0, R23, c[0x0][0x2d0], -R111 ;  /* 0x0000b40017007a23 */ /* 0x010fe4000001086f */
[----:B------:R-:W1:Y:S02]  /*14980*/  LDSM.16.MT88.4 R20, [R209+0x100] ;  /* 0x00010000d114783b */ /* 0x000e640000004200 */
[--C-:B------:R-:W-:Y:S01]  /*14990*/  FFMA.FTZ R8, R24, c[0x0][0x2d0], -R184.reuse ;  /* 0x0000b40018087a23 */ /* 0x100fe200000108b8 */
[----:B------:R2:W3:Y:S10]  /*149a0*/  MUFU.EX2 R61, R0 ;  /* 0x00000000003d7308 */ /* 0x0004f40000000800 */
[----:B------:R-:W-:Y:S01]  /*149b0*/  MUFU.EX2 R62, R8 ;  /* 0x00000008003e7308 */ /* 0x000fe20000000800 */
[--C-:B--2---:R-:W-:Y:S01]  /*149c0*/  FFMA.FTZ R0, R25, c[0x0][0x2d0], -R184.reuse ;  /* 0x0000b40019007a23 */ /* 0x104fe200000108b8 */
[----:B---3--:R-:W-:Y:S08]  /*149d0*/  F2FP.PACK_AB R182, R61, R65 ;  /* 0x000000413db6723e */ /* 0x008ff000000000ff */
[----:B------:R2:W-:Y:S02]  /*149e0*/  MUFU.EX2 R67, R0 ;  /* 0x0000000000437308 */ /* 0x0005e40000000800 */
[--C-:B--2---:R-:W-:Y:S08]  /*149f0*/  FFMA.FTZ R0, R27, c[0x0][0x2d0], -R184.reuse ;  /* 0x0000b4001b007a23 */ /* 0x104ff000000108b8 */
[----:B------:R2:W-:Y:S02]  /*14a00*/  MUFU.EX2 R9, R0 ;  /* 0x0000000000097308 */ /* 0x0005e40000000800 */
[----:B--2---:R-:W-:Y:S08]  /*14a10*/  FFMA.FTZ R0, R26, c[0x0][0x2d0], -R184 ;  /* 0x0000b4001a007a23 */ /* 0x004ff000000108b8 */
[----:B------:R2:W3:Y:S02]  /*14a20*/  MUFU.EX2 R58, R0 ;  /* 0x00000000003a7308 */ /* 0x0004e40000000800 */
[----:B--2---:R-:W-:Y:S01]  /*14a30*/  FADD.FTZ R0, -R3, R100 ;  /* 0x0000006403007221 */ /* 0x004fe20000010100 */
[----:B---3--:R-:W-:Y:S03]  /*14a40*/  F2FP.PACK_AB R183, R62, R58 ;  /* 0x0000003a3eb7723e */ /* 0x008fe600000000ff */
[----:B------:R-:W-:Y:S04]  /*14a50*/  FMUL.FTZ R0, R0, c[0x0][0x2d0] ;  /* 0x0000b40000007a20 */ /* 0x000fe80000410000 */
[----:B------:R2:W3:Y:S02]  /*14a60*/  MUFU.EX2 R100, R0 ;  /* 0x0000000000647308 */ /* 0x0004e40000000800 */
[----:B--2---:R-:W-:Y:S01]  /*14a70*/  FADD.FTZ R0, -R2, R101 ;  /* 0x0000006502007221 */ /* 0x004fe20000010100 */
[----:B------:R-:W-:Y:S01]  /*14a80*/  FSEL R2, R103, RZ, P1 ;  /* 0x000000ff67027208 */ /* 0x000fe20000800000 */
[----:B---3--:R-:W-:Y:S02]  /*14a90*/  FMUL.FTZ R4, R100, R112 ;  /* 0x0000007064047220 */ /* 0x008fe40000410000 */
[----:B------:R-:W-:Y:S02]  /*14aa0*/  FMUL.FTZ R0, R0, c[0x0][0x2d0] ;  /* 0x0000b40000007a20 */ /* 0x000fe40000410000 */
[C---:B------:R-:W-:Y:S02]  /*14ab0*/  FMUL.FTZ R5, R100.reuse, R113 ;  /* 0x0000007164057220 */ /* 0x040fe40000410000 */
[----:B------:R2:W3:Y:S01]  /*14ac0*/  MUFU.EX2 R101, R0 ;  /* 0x0000000000657308 */ /* 0x0004e20000000800 */
[C---:B------:R-:W-:Y:S02]  /*14ad0*/  FMUL.FTZ R16, R100.reuse, R124 ;  /* 0x0000007c64107220 */ /* 0x040fe40000410000 */
[C---:B------:R-:W-:Y:S02]  /*14ae0*/  FMUL.FTZ R17, R100.reuse, R125 ;  /* 0x0000007d64117220 */ /* 0x040fe40000410000 */
[C---:B------:R-:W-:Y:S01]  /*14af0*/  FMUL.FTZ R49, R100.reuse, R157 ;  /* 0x0000009d64317220 */ /* 0x040fe20000410000 */
[----:B------:R-:W-:Y:S01]  /*14b00*/  MOV R157, R239 ;  /* 0x000000ef009d7202 */ /* 0x000fe20000000f00 */
[C---:B------:R-:W-:Y:S02]  /*14b10*/  FMUL.FTZ R32, R100.reuse, R140 ;  /* 0x0000008c64207220 */ /* 0x040fe40000410000 */
[C---:B------:R-:W-:Y:S01]  /*14b20*/  FMUL.FTZ R33, R100.reuse, R141 ;  /* 0x0000008d64217220 */ /* 0x040fe20000410000 */
[----:B------:R-:W-:Y:S01]  /*14b30*/  MOV R141, R61 ;  /* 0x0000003d008d7202 */ /* 0x000fe20000000f00 */
[----:B------:R-:W-:Y:S02]  /*14b40*/  IMAD.MOV.U32 R140, RZ, RZ, R60 ;  /* 0x000000ffff8c7224 */ /* 0x000fe400078e003c */
[C---:B------:R-:W-:Y:S02]  /*14b50*/  FMUL.FTZ R68, R100.reuse, R68 ;  /* 0x0000004464447220 */ /* 0x040fe40000410000 */
[C---:B------:R-:W-:Y:S02]  /*14b60*/  FMUL.FTZ R69, R100.reuse, R69 ;  /* 0x0000004564457220 */ /* 0x040fe40000410000 */
[C---:B------:R-:W-:Y:S02]  /*14b70*/  FMUL.FTZ R80, R100.reuse, R80 ;  /* 0x0000005064507220 */ /* 0x040fe40000410000 */
[C---:B------:R-:W-:Y:S02]  /*14b80*/  FMUL.FTZ R81, R100.reuse, R81 ;  /* 0x0000005164517220 */ /* 0x040fe40000410000 */
[C---:B------:R-:W-:Y:S02]  /*14b90*/  FMUL.FTZ R84, R100.reuse, R84 ;  /* 0x0000005464547220 */ /* 0x040fe40000410000 */
[----:B------:R-:W-:Y:S02]  /*14ba0*/  FMUL.FTZ R85, R100, R85 ;  /* 0x0000005564557220 */ /* 0x000fe40000410000 */
[----:B--2---:R-:W-:Y:S01]  /*14bb0*/  FADD.FTZ R0, -R2, R106 ;  /* 0x0000006a02007221 */ /* 0x004fe20000010100 */
[----:B------:R-:W-:Y:S01]  /*14bc0*/  FSEL R2, R102, RZ, P0 ;  /* 0x000000ff66027208 */ /* 0x000fe20000000000 */
[C---:B---3--:R-:W-:Y:S01]  /*14bd0*/  FMUL.FTZ R50, R101.reuse, R158 ;  /* 0x0000009e65327220 */ /* 0x048fe20000410000 */
[----:B------:R-:W-:Y:S01]  /*14be0*/  MOV R158, R249 ;  /* 0x000000f9009e7202 */ /* 0x000fe20000000f00 */
[----:B------:R-:W-:Y:S02]  /*14bf0*/  FMUL.FTZ R0, R0, c[0x0][0x2d0] ;  /* 0x0000b40000007a20 */ /* 0x000fe40000410000 */
[C---:B------:R-:W-:Y:S02]  /*14c00*/  FMUL.FTZ R6, R101.reuse, R114 ;  /* 0x0000007265067220 */ /* 0x040fe40000410000 */
[----:B------:R2:W3:Y:S01]  /*14c10*/  MUFU.EX2 R3, R0 ;  /* 0x0000000000037308 */ /* 0x0004e20000000800 */
[C---:B------:R-:W-:Y:S02]  /*14c20*/  FMUL.FTZ R7, R101.reuse, R115 ;  /* 0x0000007365077220 */ /* 0x040fe40000410000 */
[----:B------:R-:W4:Y:S01]  /*14c30*/  LDSM.16.MT88.4 R112, [R210+0x1100] ;  /* 0x00110000d270783b */ /* 0x000f220000004200 */
[C---:B------:R-:W-:Y:S02]  /*14c40*/  FMUL.FTZ R18, R101.reuse, R126 ;  /* 0x0000007e65127220 */ /* 0x040fe40000410000 */
[C---:B------:R-:W-:Y:S02]  /*14c50*/  FMUL.FTZ R19, R101.reuse, R127 ;  /* 0x0000007f65137220 */ /* 0x040fe40000410000 */
[-C--:B-1----:R-:W-:Y:S03]  /*14c60*/  HMMA.16816.F32 R4, R176, R20.reuse, R4 ;  /* 0x00000014b004723c */ /* 0x082fe60000001804 */
[C---:B------:R-:W-:Y:S01]  /*14c70*/  FMUL.FTZ R34, R101.reuse, R142 ;  /* 0x0000008e65227220 */ /* 0x040fe20000410000 */
[----:B------:R-:W-:Y:S01]  /*14c80*/  LDSM.16.MT88.4 R124, [R210+0x500] ;  /* 0x00050000d27c783b */ /* 0x000fe20000004200 */
[C---:B------:R-:W-:Y:S01]  /*14c90*/  FMUL.FTZ R35, R101.reuse, R143 ;  /* 0x0000008f65237220 */ /* 0x040fe20000410000 */
[----:B------:R-:W-:Y:S01]  /*14ca0*/  MOV R143, R63 ;  /* 0x0000003f008f7202 */ /* 0x000fe20000000f00 */
[C---:B------:R-:W-:Y:S02]  /*14cb0*/  FMUL.FTZ R51, R101.reuse, R159 ;  /* 0x0000009f65337220 */ /* 0x040fe40000410000 */
[----:B------:R-:W-:Y:S03]  /*14cc0*/  IMAD.MOV.U32 R159, RZ, RZ, R236 ;  /* 0x000000ffff9f7224 */ /* 0x000fe600078e00ec */
[----:B------:R-:W-:Y:S02]  /*14cd0*/  IMAD.MOV.U32 R142, RZ, RZ, R62 ;  /* 0x000000ffff8e7224 */ /* 0x000fe400078e003e */
[----:B------:R-:W-:Y:S02]  /*14ce0*/  FMUL.FTZ R70, R101, R70 ;  /* 0x0000004665467220 */ /* 0x000fe40000410000 */
[----:B--2---:R-:W-:Y:S01]  /*14cf0*/  FADD.FTZ R0, -R2, R107 ;  /* 0x0000006b02007221 */ /* 0x004fe20000010100 */
[----:B------:R-:W-:Y:S01]  /*14d00*/  MOV R107, R9 ;  /* 0x00000009006b7202 */ /* 0x000fe20000000f00 */
[----:B------:R-:W-:Y:S02]  /*14d10*/  FFMA.FTZ R2, R40, c[0x0][0x2d0], -R109 ;  /* 0x0000b40028027a23 */ /* 0x000fe4000001086d */
[----:B------:R-:W-:Y:S01]  /*14d20*/  FMUL.FTZ R0, R0, c[0x0][0x2d0] ;  /* 0x0000b40000007a20 */ /* 0x000fe20000410000 */
[----:B------:R-:W-:Y:S01]  /*14d30*/  F2FP.PACK_AB R181, R107, R67 ;  /* 0x000000436bb5723e */ /* 0x000fe200000000ff */
[----:B------:R1:W-:Y:S01]  /*14d40*/  MUFU.EX2 R48, R2 ;  /* 0x0000000200307308 */ /* 0x0003e20000000800 */
[C---:B---3--:R-:W-:Y:S01]  /*14d50*/  FMUL.FTZ R29, R3.reuse, R137 ;  /* 0x00000089031d7220 */ /* 0x048fe20000410000 */
[----:B------:R-:W-:Y:S01]  /*14d60*/  MOV R137, R241 ;  /* 0x000000f100897202 */ /* 0x000fe20000000f00 */
[C---:B------:R-:W-:Y:S02]  /*14d70*/  FMUL.FTZ R8, R3.reuse, R116 ;  /* 0x0000007403087220 */ /* 0x040fe40000410000 */
[C---:B------:R-:W-:Y:S02]  /*14d80*/  FMUL.FTZ R9, R3.reuse, R117 ;  /* 0x0000007503097220 */ /* 0x040fe40000410000 */
[C---:B------:R-:W-:Y:S02]  /*14d90*/  FMUL.FTZ R12, R3.reuse, R120 ;  /* 0x00000078030c7220 */ /* 0x040fe40000410000 */
[C---:B------:R-:W-:Y:S01]  /*14da0*/  FMUL.FTZ R13, R3.reuse, R121 ;  /* 0x00000079030d7220 */ /* 0x040fe20000410000 */
[----:B------:R-:W2:Y:S01]  /*14db0*/  MUFU.EX2 R0, R0 ;  /* 0x0000000000007308 */ /* 0x000ea20000000800 */
[C---:B------:R-:W-:Y:S01]  /*14dc0*/  FMUL.FTZ R24, R3.reuse, R132 ;  /* 0x0000008403187220 */ /* 0x040fe20000410000 */
[----:B------:R-:W-:Y:S01]  /*14dd0*/  MOV R132, R57 ;  /* 0x0000003900847202 */ /* 0x000fe20000000f00 */
[C---:B------:R-:W-:Y:S02]  /*14de0*/  FMUL.FTZ R25, R3.reuse, R133 ;  /* 0x0000008503197220 */ /* 0x040fe40000410000 */
[C---:B------:R-:W-:Y:S02]  /*14df0*/  FMUL.FTZ R28, R3.reuse, R136 ;  /* 0x00000088031c7220 */ /* 0x040fe40000410000 */
[----:B------:R-:W-:Y:S02]  /*14e00*/  IMAD.MOV.U32 R133, RZ, RZ, R237 ;  /* 0x000000ffff857224 */ /* 0x000fe400078e00ed */
[C---:B------:R-:W-:Y:S02]  /*14e10*/  FMUL.FTZ R40, R3.reuse, R148 ;  /* 0x0000009403287220 */ /* 0x040fe40000410000 */
[----:B------:R-:W-:Y:S02]  /*14e20*/  IMAD.MOV.U32 R136, RZ, RZ, R233 ;  /* 0x000000ffff887224 */ /* 0x000fe400078e00e9 */
[----:B------:R-:W-:Y:S02]  /*14e30*/  FMUL.FTZ R57, R3, R165 ;  /* 0x000000a503397220 */ /* 0x000fe40000410000 */
[--C-:B-1----:R-:W-:Y:S02]  /*14e40*/  FFMA.FTZ R2, R41, c[0x0][0x2d0], -R109.reuse ;  /* 0x0000b40029027a23 */ /* 0x102fe4000001086d */
[C---:B------:R-:W-:Y:S01]  /*14e50*/  FMUL.FTZ R41, R3.reuse, R149 ;  /* 0x0000009503297220 */ /* 0x040fe20000410000 */
[----:B------:R-:W-:Y:S01]  /*14e60*/  MOV R149, R67 ;  /* 0x0000004300957202 */ /* 0x000fe20000000f00 */
[----:B------:R1:W-:Y:S01]  /*14e70*/  MUFU.EX2 R47, R2 ;  /* 0x00000002002f7308 */ /* 0x0003e20000000800 */
[C---:B------:R-:W-:Y:S02]  /*14e80*/  FMUL.FTZ R60, R3.reuse, R168 ;  /* 0x000000a8033c7220 */ /* 0x040fe40000410000 */
[----:B------:R-:W-:Y:S02]  /*14e90*/  FMUL.FTZ R61, R3, R169 ;  /* 0x000000a9033d7220 */ /* 0x000fe40000410000 */
[C---:B--2---:R-:W-:Y:S01]  /*14ea0*/  FMUL.FTZ R43, R0.reuse, R151 ;  /* 0x00000097002b7220 */ /* 0x044fe20000410000 */
[----:B------:R-:W-:Y:S01]  /*14eb0*/  MOV R151, R246 ;  /* 0x000000f600977202 */ /* 0x000fe20000000f00 */
[C---:B------:R-:W-:Y:S02]  /*14ec0*/  FMUL.FTZ R42, R0.reuse, R150 ;  /* 0x00000096002a7220 */ /* 0x040fe40000410000 */
[----:B------:R-:W-:Y:S02]  /*14ed0*/  IMAD.MOV.U32 R150, RZ, RZ, R244 ;  /* 0x000000ffff967224 */ /* 0x000fe400078e00f4 */
[C---:B------:R-:W-:Y:S02]  /*14ee0*/  FMUL.FTZ R10, R0.reuse, R118 ;  /* 0x00000076000a7220 */ /* 0x040fe40000410000 */
[C---:B------:R-:W-:Y:S02]  /*14ef0*/  FMUL.FTZ R11, R0.reuse, R119 ;  /* 0x00000077000b7220 */ /* 0x040fe40000410000 */
[----:B------:R-:W2:Y:S01]  /*14f00*/  LDSM.16.MT88.4 R116, [R209+0x2100] ;  /* 0x00210000d174783b */ /* 0x000ea20000004200 */
[C---:B------:R-:W-:Y:S02]  /*14f10*/  FMUL.FTZ R67, R101.reuse, R175 ;  /* 0x000000af65437220 */ /* 0x040fe40000410000 */
[----:B------:R-:W-:Y:S02]  /*14f20*/  FMUL.FTZ R14, R0, R122 ;  /* 0x0000007a000e7220 */ /* 0x000fe40000410000 */
[C---:B------:R-:W-:Y:S04]  /*14f30*/  HMMA.16816.F32 R8, R180.reuse, R20, R8 ;  /* 0x00000014b408723c */ /* 0x040fe80000001808 */
[----:B-1----:R-:W-:Y:S02]  /*14f40*/  FFMA.FTZ R2, R44, c[0x0][0x2d0], -R110 ;  /* 0x0000b4002c027a23 */ /* 0x002fe4000001086e */
[C---:B------:R-:W-:Y:S02]  /*14f50*/  FMUL.FTZ R15, R0.reuse, R123 ;  /* 0x0000007b000f7220 */ /* 0x040fe40000410000 */
[----:B------:R1:W3:Y:S01]  /*14f60*/  MUFU.EX2 R46, R2 ;  /* 0x00000002002e7308 */ /* 0x0002e20000000800 */
[----:B------:R-:W-:Y:S03]  /*14f70*/  FMUL.FTZ R30, R0, R138 ;  /* 0x0000008a001e7220 */ /* 0x000fe60000410000 */
[----:B------:R-:W-:Y:S01]  /*14f80*/  IMAD.MOV.U32 R138, RZ, RZ, R240 ;  /* 0x000000ffff8a7224 */ /* 0x000fe200078e00f0 */
[-C--:B------:R-:W-:Y:S03]  /*14f90*/  HMMA.16816.F32 R12, R180, R22.reuse, R12 ;  /* 0x00000016b40c723c */ /* 0x080fe6000000180c */
[C---:B------:R-:W-:Y:S02]  /*14fa0*/  FMUL.FTZ R20, R100.reuse, R128 ;  /* 0x0000008064147220 */ /* 0x040fe40000410000 */
[----:B------:R-:W-:Y:S02]  /*14fb0*/  FMUL.FTZ R21, R100, R129 ;  /* 0x0000008164157220 */ /* 0x000fe40000410000 */
[C---:B------:R-:W-:Y:S01]  /*14fc0*/  FMUL.FTZ R26, R0.reuse, R134 ;  /* 0x00000086001a7220 */ /* 0x040fe20000410000 */
[C---:B------:R-:W-:Y:S04]  /*14fd0*/  HMMA.16816.F32 R16, R176.reuse, R22, R16 ;  /* 0x00000016b010723c */ /* 0x040fe80000001810 */
[C---:B------:R-:W-:Y:S01]  /*14fe0*/  FMUL.FTZ R27, R0.reuse, R135 ;  /* 0x00000087001b7220 */ /* 0x040fe20000410000 */
[----:B------:R-:W-:Y:S01]  /*14ff0*/  MOV R134, R58 ;  /* 0x0000003a00867202 */ /* 0x000fe20000000f00 */
[C---:B------:R-:W-:Y:S01]  /*15000*/  FMUL.FTZ R31, R0.reuse, R139 ;  /* 0x0000008b001f7220 */ /* 0x040fe20000410000 */
[----:B------:R-:W-:Y:S01]  /*15010*/  MOV R135, R56 ;  /* 0x0000003800877202 */ /* 0x000fe20000000f00 */
[----:B------:R-:W-:Y:S01]  /*15020*/  FMUL.FTZ R22, R101, R130 ;  /* 0x0000008265167220 */ /* 0x000fe20000410000 */
[----:B------:R-:W-:Y:S03]  /*15030*/  MOV R139, R59 ;  /* 0x0000003b008b7202 */ /* 0x000fe60000000f00 */
[----:B-1----:R-:W-:Y:S02]  /*15040*/  FFMA.FTZ R2, R45, c[0x0][0x2d0], -R110 ;  /* 0x0000b4002d027a23 */ /* 0x002fe4000001086e */
[----:B------:R-:W-:Y:S02]  /*15050*/  FMUL.FTZ R23, R101, R131 ;  /* 0x0000008365177220 */ /* 0x000fe40000410000 */
[----:B------:R1:W5:Y:S01]  /*15060*/  MUFU.EX2 R252, R2 ;  /* 0x0000000200fc7308 */ /* 0x0003620000000800 */
[----:B------:R-:W-:Y:S01]  /*15070*/  LDSM.16.MT88.4 R128, [R209+0x1500] ;  /* 0x00150000d180783b */ /* 0x000fe20000004200 */
[C---:B------:R-:W-:Y:S01]  /*15080*/  FMUL.FTZ R45, R3.reuse, R153 ;  /* 0x00000099032d7220 */ /* 0x040fe20000410000 */
[----:B---3--:R-:W-:Y:S01]  /*15090*/  MOV R153, R46 ;  /* 0x0000002e00997202 */ /* 0x008fe20000000f00 */
[C---:B------:R-:W-:Y:S01]  /*150a0*/  FMUL.FTZ R46, R0.reuse, R154 ;  /* 0x0000009a002e7220 */ /* 0x040fe20000410000 */
[-C--:B------:R-:W-:Y:S03]  /*150b0*/  HMMA.16816.F32 R20, R176, R36.reuse, R20 ;  /* 0x00000024b014723c */ /* 0x080fe60000001814 */
[C---:B------:R-:W-:Y:S02]  /*150c0*/  FMUL.FTZ R44, R3.reuse, R152 ;  /* 0x00000098032c7220 */ /* 0x040fe40000410000 */
[----:B------:R-:W-:Y:S02]  /*150d0*/  FMUL.FTZ R56, R3, R164 ;  /* 0x000000a403387220 */ /* 0x000fe40000410000 */
[C---:B------:R-:W-:Y:S01]  /*150e0*/  FMUL.FTZ R58, R0.reuse, R166 ;  /* 0x000000a6003a7220 */ /* 0x040fe20000410000 */
[C---:B------:R-:W-:Y:S04]  /*150f0*/  HMMA.16816.F32 R24, R180.reuse, R36, R24 ;  /* 0x00000024b418723c */ /* 0x040fe80000001818 */
[C---:B------:R-:W-:Y:S02]  /*15100*/  FMUL.FTZ R59, R0.reuse, R167 ;  /* 0x000000a7003b7220 */ /* 0x040fe40000410000 */
[C---:B------:R-:W-:Y:S02]  /*15110*/  FMUL.FTZ R62, R0.reuse, R170 ;  /* 0x000000aa003e7220 */ /* 0x040fe40000410000 */
[-C--:B------:R-:W-:Y:S04]  /*15120*/  HMMA.16816.F32 R28, R180, R38.reuse, R28 ;  /* 0x00000026b41c723c */ /* 0x080fe8000000181c */
[----:B-1----:R-:W-:Y:S02]  /*15130*/  FFMA.FTZ R2, R185, c[0x0][0x2d0], -R109 ;  /* 0x0000b400b9027a23 */ /* 0x002fe4000001086d */
[C---:B------:R-:W-:Y:S02]  /*15140*/  FMUL.FTZ R63, R0.reuse, R171 ;  /* 0x000000ab003f7220 */ /* 0x040fe40000410000 */
[C---:B------:R-:W-:Y:S01]  /*15150*/  HMMA.16816.F32 R32, R176.reuse, R38, R32 ;  /* 0x00000026b020723c */ /* 0x040fe20000001820 */
[----:B------:R1:W-:Y:S03]  /*15160*/  MUFU.EX2 R251, R2 ;  /* 0x0000000200fb7308 */ /* 0x0003e60000000800 */
[----:B------:R-:W-:Y:S02]  /*15170*/  IMAD.MOV.U32 R154, RZ, RZ, R47 ;  /* 0x000000ffff9a7224 */ /* 0x000fe400078e002f */
[----:B------:R-:W-:Y:S01]  /*15180*/  FMUL.FTZ R47, R0, R155 ;  /* 0x0000009b002f7220 */ /* 0x000fe20000410000 */
[----:B------:R-:W-:Y:S01]  /*15190*/  MOV R155, R235 ;  /* 0x000000eb009b7202 */ /* 0x000fe20000000f00 */
[C---:B------:R-:W-:Y:S04]  /*151a0*/  FMUL.FTZ R38, R101.reuse, R146 ;  /* 0x0000009265267220 */ /* 0x040fe80000410000 */
[----:B------:R-:W-:Y:S02]  /*151b0*/  IMAD.MOV.U32 R146, RZ, RZ, R238 ;  /* 0x000000ffff927224 */ /* 0x000fe400078e00ee */
[----:B------:R-:W-:Y:S02]  /*151c0*/  IMAD.MOV.U32 R152, RZ, RZ, R48 ;  /* 0x000000ffff987224 */ /* 0x000fe400078e0030 */
[C---:B------:R-:W-:Y:S02]  /*151d0*/  FMUL.FTZ R48, R100.reuse, R156 ;  /* 0x0000009c64307220 */ /* 0x040fe40000410000 */
[----:B------:R-:W-:Y:S02]  /*151e0*/  IMAD.MOV.U32 R156, RZ, RZ, R234 ;  /* 0x000000ffff9c7224 */ /* 0x000fe400078e00ea */
[C---:B------:R-:W-:Y:S01]  /*151f0*/  FMUL.FTZ R36, R100.reuse, R144 ;  /* 0x0000009064247220 */ /* 0x040fe20000410000 */
[----:B------:R-:W-:Y:S01]  /*15200*/  MOV R144, R65 ;  /* 0x0000004100907202 */ /* 0x000fe20000000f00 */
[----:B------:R-:W-:Y:S02]  /*15210*/  FMUL.FTZ R37, R100, R145 ;  /* 0x0000009164257220 */ /* 0x000fe40000410000 */
[C---:B------:R-:W-:Y:S02]  /*15220*/  FMUL.FTZ R39, R101.reuse, R147 ;  /* 0x0000009365277220 */ /* 0x040fe40000410000 */
[----:B-1----:R-:W-:Y:S02]  /*15230*/  FFMA.FTZ R2, R186, c[0x0][0x2d0], -R109 ;  /* 0x0000b400ba027a23 */ /* 0x002fe4000001086d */
[----:B------:R-:W-:Y:S02]  /*15240*/  IMAD.MOV.U32 R186, RZ, RZ, R232 ;  /* 0x000000ffffba7224 */ /* 0x000fe400078e00e8 */
[----:B------:R1:W-:Y:S01]  /*15250*/  MUFU.EX2 R249, R2 ;  /* 0x0000000200f97308 */ /* 0x0003e20000000800 */
[-C--:B------:R-:W-:Y:S03]  /*15260*/  HMMA.16816.F32 R36, R176, R52.reuse, R36 ;  /* 0x00000034b024723c */ /* 0x080fe60000001824 */
[C---:B------:R-:W-:Y:S02]  /*15270*/  FMUL.FTZ R65, R100.reuse, R173 ;  /* 0x000000ad64417220 */ /* 0x040fe40000410000 */
[----:B------:R-:W-:Y:S02]  /*15280*/  IMAD.MOV.U32 R148, RZ, RZ, R66 ;  /* 0x000000ffff947224 */ /* 0x000fe400078e0042 */
[----:B------:R-:W-:Y:S01]  /*15290*/  FMUL.FTZ R66, R101, R174 ;  /* 0x000000ae65427220 */ /* 0x000fe20000410000 */
[C---:B------:R-:W-:Y:S04]  /*152a0*/  HMMA.16816.F32 R40, R180.reuse, R52, R40 ;  /* 0x00000034b428723c */ /* 0x040fe80000001828 */
[----:B------:R-:W-:Y:S02]  /*152b0*/  IMAD.MOV.U32 R145, RZ, RZ, R64 ;  /* 0x000000ffff917224 */ /* 0x000fe400078e0040 */
[C---:B------:R-:W-:Y:S02]  /*152c0*/  FMUL.FTZ R64, R100.reuse, R172 ;  /* 0x000000ac64407220 */ /* 0x040fe40000410000 */
[-C--:B------:R-:W-:Y:S01]  /*152d0*/  HMMA.16816.F32 R44, R180, R54.reuse, R44 ;  /* 0x00000036b42c723c */ /* 0x080fe2000000182c */
[----:B------:R-:W-:Y:S03]  /*152e0*/  LDSM.16.MT88.4 R172, [R210+0x1d00] ;  /* 0x001d0000d2ac783b */ /* 0x000fe60000004200 */
[C---:B------:R-:W-:Y:S01]  /*152f0*/  FMUL.FTZ R52, R100.reuse, R160 ;  /* 0x000000a064347220 */ /* 0x040fe20000410000 */
[----:B------:R-:W-:Y:S01]  /*15300*/  MOV R160, R229 ;  /* 0x000000e500a07202 */ /* 0x000fe20000000f00 */
[----:B------:R-:W-:Y:S02]  /*15310*/  FMUL.FTZ R53, R100, R161 ;  /* 0x000000a164357220 */ /* 0x000fe40000410000 */
[C---:B------:R-:W-:Y:S04]  /*15320*/  HMMA.16816.F32 R48, R176.reuse, R54, R48 ;  /* 0x00000036b030723c */ /* 0x040fe80000001830 */
[----:B-1----:R-:W-:Y:S02]  /*15330*/  FFMA.FTZ R2, R187, c[0x0][0x2d0], -R110 ;  /* 0x0000b400bb027a23 */ /* 0x002fe4000001086e */
[----:B------:R-:W-:Y:S02]  /*15340*/  IMAD.MOV.U32 R185, RZ, RZ, R230 ;  /* 0x000000ffffb97224 */ /* 0x000fe400078e00e6 */
[----:B------:R1:W-:Y:S01]  /*15350*/  MUFU.EX2 R246, R2 ;  /* 0x0000000200f67308 */ /* 0x0003e20000000800 */
[C---:B------:R-:W-:Y:S03]  /*15360*/  FMUL.FTZ R55, R101.reuse, R163 ;  /* 0x000000a365377220 */ /* 0x040fe60000410000 */
[----:B------:R-:W-:Y:S01]  /*15370*/  MOV R163, R231 ;  /* 0x000000e700a37202 */ /* 0x000fe20000000f00 */
[C---:B------:R-:W-:Y:S01]  /*15380*/  FMUL.FTZ R54, R101.reuse, R162 ;  /* 0x000000a265367220 */ /* 0x040fe20000410000 */
[----:B------:R-:W-:Y:S01]  /*15390*/  MOV R162, R228 ;  /* 0x000000e400a27202 */ /* 0x000fe20000000f00 */
[----:B------:R-:W-:Y:S02]  /*153a0*/  FMUL.FTZ R71, R101, R71 ;  /* 0x0000004765477220 */ /* 0x000fe40000410000 */
[C---:B------:R-:W-:Y:S02]  /*153b0*/  FMUL.FTZ R72, R3.reuse, R72 ;  /* 0x0000004803487220 */ /* 0x040fe40000410000 */
[C---:B------:R-:W-:Y:S01]  /*153c0*/  FMUL.FTZ R73, R3.reuse, R73 ;  /* 0x0000004903497220 */ /* 0x040fe20000410000 */
[-C--:B----4-:R-:W-:Y:S03]  /*153d0*/  HMMA.16816.F32 R52, R176, R112.reuse, R52 ;  /* 0x00000070b034723c */ /* 0x090fe60000001834 */
[C---:B------:R-:W-:Y:S02]  /*153e0*/  FMUL.FTZ R74, R0.reuse, R74 ;  /* 0x0000004a004a7220 */ /* 0x040fe40000410000 */
[----:B------:R-:W-:Y:S02]  /*153f0*/  FMUL.FTZ R75, R0, R75 ;  /* 0x0000004b004b7220 */ /* 0x000fe40000410000 */
[C---:B------:R-:W-:Y:S01]  /*15400*/  FMUL.FTZ R76, R3.reuse, R76 ;  /* 0x0000004c034c7220 */ /* 0x040fe20000410000 */
[C---:B------:R-:W-:Y:S04]  /*15410*/  HMMA.16816.F32 R56, R180.reuse, R112, R56 ;  /* 0x00000070b438723c */ /* 0x040fe80000001838 */
[----:B-1----:R-:W-:Y:S02]  /*15420*/  FFMA.FTZ R2, R188, c[0x0][0x2d0], -R110 ;  /* 0x0000b400bc027a23 */ /* 0x002fe4000001086e */
[----:B------:R-:W-:Y:S02]  /*15430*/  FMUL.FTZ R77, R3, R77 ;  /* 0x0000004d034d7220 */ /* 0x000fe40000410000 */
[-C--:B------:R-:W-:Y:S01]  /*15440*/  HMMA.16816.F32 R60, R180, R114.reuse, R60 ;  /* 0x00000072b43c723c */ /* 0x080fe2000000183c */
[----:B------:R1:W-:Y:S03]  /*15450*/  MUFU.EX2 R244, R2 ;  /* 0x0000000200f47308 */ /* 0x0003e60000000800 */
[C---:B------:R-:W-:Y:S02]  /*15460*/  FMUL.FTZ R78, R0.reuse, R78 ;  /* 0x0000004e004e7220 */ /* 0x040fe40000410000 */
[----:B------:R-:W-:Y:S02]  /*15470*/  FMUL.FTZ R79, R0, R79 ;  /* 0x0000004f004f7220 */ /* 0x000fe40000410000 */
[C---:B------:R-:W-:Y:S01]  /*15480*/  HMMA.16816.F32 R64, R176.reuse, R114, R64 ;  /* 0x00000072b040723c */ /* 0x040fe20000001840 */
[----:B------:R-:W3:Y:S03]  /*15490*/  LDSM.16.MT88.4 R112, [R210+0x2100] ;  /* 0x00210000d270783b */ /* 0x000ee60000004200 */
[----:B------:R-:W-:Y:S02]  /*154a0*/  IMAD.MOV.U32 R161, RZ, RZ, R227 ;  /* 0x000000ffffa17224 */ /* 0x000fe400078e00e3 */
[C---:B------:R-:W-:Y:S02]  /*154b0*/  FMUL.FTZ R82, R101.reuse, R82 ;  /* 0x0000005265527220 */ /* 0x040fe40000410000 */
[-C--:B--2---:R-:W-:Y:S04]  /*154c0*/  HMMA.16816.F32 R68, R176, R116.reuse, R68 ;  /* 0x00000074b044723c */ /* 0x084fe80000001844 */
[----:B------:R-:W-:Y:S02]  /*154d0*/  FMUL.FTZ R83, R101, R83 ;  /* 0x0000005365537220 */ /* 0x000fe40000410000 */
[C---:B------:R-:W-:Y:S02]  /*154e0*/  FMUL.FTZ R88, R3.reuse, R88 ;  /* 0x0000005803587220 */ /* 0x040fe40000410000 */
[C---:B------:R-:W-:Y:S04]  /*154f0*/  HMMA.16816.F32 R72, R180.reuse, R116, R72 ;  /* 0x00000074b448723c */ /* 0x040fe80000001848 */
[----:B-1----:R-:W-:Y:S02]  /*15500*/  FFMA.FTZ R2, R190, c[0x0][0x2d0], -R111 ;  /* 0x0000b400be027a23 */ /* 0x002fe4000001086f */
[----:B------:R-:W-:Y:S02]  /*15510*/  FMUL.FTZ R89, R3, R89 ;  /* 0x0000005903597220 */ /* 0x000fe40000410000 */
[-C--:B------:R-:W-:Y:S01]  /*15520*/  HMMA.16816.F32 R76, R180, R118.reuse, R76 ;  /* 0x00000076b44c723c */ /* 0x080fe2000000184c */
[----:B------:R1:W-:Y:S03]  /*15530*/  MUFU.EX2 R241, R2 ;  /* 0x0000000200f17308 */ /* 0x0003e60000000800 */
[----:B------:R-:W-:Y:S02]  /*15540*/  IMAD.MOV.U32 R147, RZ, RZ, R207 ;  /* 0x000000ffff937224 */ /* 0x000fe400078e00cf */
[C---:B------:R-:W-:Y:S02]  /*15550*/  FMUL.FTZ R90, R0.reuse, R90 ;  /* 0x0000005a005a7220 */ /* 0x040fe40000410000 */
[C---:B------:R-:W-:Y:S01]  /*15560*/  HMMA.16816.F32 R80, R176.reuse, R118, R80 ;  /* 0x00000076b050723c */ /* 0x040fe20000001850 */
[----:B------:R-:W2:Y:S03]  /*15570*/  LDSM.16.MT88.4 R116, [R209+0x500] ;  /* 0x00050000d174783b */ /* 0x000ea60000004200 */
[C---:B------:R-:W-:Y:S02]  /*15580*/  FMUL.FTZ R86, R101.reuse, R86 ;  /* 0x0000005665567220 */ /* 0x040fe40000410000 */
[----:B------:R-:W-:Y:S02]  /*15590*/  FMUL.FTZ R87, R101, R87 ;  /* 0x0000005765577220 */ /* 0x000fe40000410000 */
[C---:B------:R-:W-:Y:S04]  /*155a0*/  FMUL.FTZ R91, R0.reuse, R91 ;  /* 0x0000005b005b7220 */ /* 0x040fe80000410000 */
[C---:B------:R-:W-:Y:S01]  /*155b0*/  FMUL.FTZ R92, R3.reuse, R92 ;  /* 0x0000005c035c7220 */ /* 0x040fe20000410000 */
[-C--:B---3--:R-:W-:Y:S03]  /*155c0*/  HMMA.16816.F32 R84, R176, R112.reuse, R84 ;  /* 0x00000070b054723c */ /* 0x088fe60000001854 */
[----:B------:R-:W-:Y:S02]  /*155d0*/  FMUL.FTZ R93, R3, R93 ;  /* 0x0000005d035d7220 */ /* 0x000fe40000410000 */
[----:B-1----:R-:W-:Y:S02]  /*155e0*/  FFMA.FTZ R2, R189, c[0x0][0x2d0], -R111 ;  /* 0x0000b400bd027a23 */ /* 0x002fe4000001086f */
[C---:B------:R-:W-:Y:S01]  /*155f0*/  FMUL.FTZ R94, R0.reuse, R94 ;  /* 0x0000005e005e7220 */ /* 0x040fe20000410000 */
[C---:B------:R-:W-:Y:S01]  /*15600*/  HMMA.16816.F32 R88, R180.reuse, R112, R88 ;  /* 0x00000070b458723c */ /* 0x040fe20000001858 */
[----:B------:R1:W3:Y:S03]  /*15610*/  MUFU.EX2 R240, R2 ;  /* 0x0000000200f07308 */ /* 0x0002e60000000800 */
[----:B------:R-:W-:Y:S02]  /*15620*/  FMUL.FTZ R95, R0, R95 ;  /* 0x0000005f005f7220 */ /* 0x000fe40000410000 */
[----:B------:R-:W-:Y:S01]  /*15630*/  FFMA.FTZ R106, R206, c[0x0][0x2d0], -R109 ;  /* 0x0000b400ce6a7a23 */ /* 0x000fe2000001086d */
[----:B------:R-:W-:Y:S01]  /*15640*/  F2FP.PACK_AB R112, R154, R152 ;  /* 0x000000989a70723e */ /* 0x000fe200000000ff */
[----:B------:R-:W-:Y:S01]  /*15650*/  FMUL.FTZ R96, R100, R96 ;  /* 0x0000006064607220 */ /* 0x000fe20000410000 */
[----:B-----5:R-:W-:Y:S02]  /*15660*/  F2FP.PACK_AB R113, R252, R153 ;  /* 0x00000099fc71723e */ /* 0x020fe400000000ff */
[-C--:B------:R-:W-:Y:S01]  /*15670*/  HMMA.16816.F32 R92, R180, R114.reuse, R92 ;  /* 0x00000072b45c723c */ /* 0x080fe2000000185c */
[----:B------:R4:W-:Y:S01]  /*15680*/  MUFU.EX2 R228, R106 ;  /* 0x0000006a00e47308 */ /* 0x0009e20000000800 */
[----:B------:R-:W-:Y:S01]  /*15690*/  LDSM.16.MT88.4 R180, [R209+0x2d00] ;  /* 0x002d0000d1b4783b */ /* 0x000fe20000004200 */
[----:B------:R-:W-:Y:S02]  /*156a0*/  FMUL.FTZ R97, R100, R97 ;  /* 0x0000006164617220 */ /* 0x000fe40000410000 */
[C---:B------:R-:W-:Y:S02]  /*156b0*/  FMUL.FTZ R98, R101.reuse, R98 ;  /* 0x0000006265627220 */ /* 0x040fe40000410000 */
[----:B------:R-:W-:Y:S07]  /*156c0*/  FMUL.FTZ R99, R101, R99 ;  /* 0x0000006365637220 */ /* 0x000fee0000410000 */
[----:B------:R-:W-:Y:S04]  /*156d0*/  HMMA.16816.F32 R96, R176, R114, R96 ;  /* 0x00000072b060723c */ /* 0x000fe80000001860 */
[--C-:B-1----:R-:W-:Y:S01]  /*156e0*/  FFMA.FTZ R2, R192, c[0x0][0x2d0], -R184.reuse ;  /* 0x0000b400c0027a23 */ /* 0x102fe200000108b8 */
[----:B---3--:R-:W-:Y:S02]  /*156f0*/  F2FP.PACK_AB R120, R240, R241 ;  /* 0x000000f1f078723e */ /* 0x008fe400000000ff */
[----:B------:R-:W-:Y:S01]  /*15700*/  F2FP.PACK_AB R114, R249, R251 ;  /* 0x000000fbf972723e */ /* 0x000fe200000000ff */
[----:B------:R1:W-:Y:S01]  /*15710*/  MUFU.EX2 R239, R2 ;  /* 0x0000000200ef7308 */ /* 0x0003e20000000800 */
[----:B------:R-:W-:Y:S03]  /*15720*/  F2FP.PACK_AB R115, R244, R246 ;  /* 0x000000f6f473723e */ /* 0x000fe600000000ff */
[--C-:B----4-:R-:W-:Y:S01]  /*15730*/  FFMA.FTZ R106, R247, c[0x0][0x2d0], -R111.reuse ;  /* 0x0000b400f76a7a23 */ /* 0x110fe2000001086f */
[----:B------:R-:W-:Y:S03]  /*15740*/  MOV R247, R154 ;  /* 0x0000009a00f77202 */ /* 0x000fe60000000f00 */
        /* <DEDUP_REMOVED lines=137> */
[----:B---3--:R-:W-:Y:S01]  /*15fe0*/  F2FP.PACK_AB R176, R189, R188 ;  /* 0x000000bcbdb0723e */ /* 0x008fe200000000ff */
[----:B------:R-:W-:Y:S01]  /*15ff0*/  IMAD.MOV.U32 R151, RZ, RZ, R150 ;  /* 0x000000ffff977224 */ /* 0x000fe200078e0096 */
[----:B------:R-:W-:Y:S05]  /*16000*/  MOV R150, R149 ;  /* 0x0000009500967202 */ /* 0x000fea0000000f00 */
[----:B------:R1:W-:Y:S01]  /*16010*/  MUFU.EX2 R186, R2 ;  /* 0x0000000200ba7308 */ /* 0x0003e20000000800 */
[----:B------:R-:W-:Y:S01]  /*16020*/  IMAD.MOV.U32 R149, RZ, RZ, R148 ;  /* 0x000000ffff957224 */ /* 0x000fe200078e0094 */
[----:B------:R-:W-:Y:S02]  /*16030*/  MOV R148, R147 ;  /* 0x0000009300947202 */ /* 0x000fe40000000f00 */
[----:B------:R-:W-:Y:S01]  /*16040*/  MOV R147, R142 ;  /* 0x0000008e00937202 */ /* 0x000fe20000000f00 */
[----:B------:R-:W-:Y:S01]  /*16050*/  IMAD.MOV.U32 R160, RZ, RZ, R149 ;  /* 0x000000ffffa07224 */ /* 0x000fe200078e0095 */
[----:B------:R-:W-:Y:S02]  /*16060*/  MOV R142, R140 ;  /* 0x0000008c008e7202 */ /* 0x000fe40000000f00 */
[----:B------:R-:W-:Y:S02]  /*16070*/  MOV R140, R138 ;  /* 0x0000008a008c7202 */ /* 0x000fe40000000f00 */
[----:B------:R-:W-:Y:S02]  /*16080*/  MOV R138, R107 ;  /* 0x0000006b008a7202 */ /* 0x000fe40000000f00 */
[----:B------:R-:W-:Y:S02]  /*16090*/  MOV R155, R150 ;  /* 0x00000096009b7202 */ /* 0x000fe40000000f00 */
[----:B------:R-:W-:Y:S02]  /*160a0*/  MOV R161, R148 ;  /* 0x0000009400a17202 */ /* 0x000fe40000000f00 */
[----:B------:R-:W-:Y:S05]  /*160b0*/  MOV R149, R142 ;  /* 0x0000008e00957202 */ /* 0x000fea0000000f00 */
[----:B------:R-:W-:Y:S02]  /*160c0*/  IMAD.MOV.U32 R245, RZ, RZ, R149 ;  /* 0x000000fffff57224 */ /* 0x000fe400078e0095 */
[----:B-1----:R-:W-:Y:S02]  /*160d0*/  FFMA.FTZ R2, R146, c[0x0][0x2d0], -R184 ;  /* 0x0000b40092027a23 */ /* 0x002fe400000108b8 */
[----:B------:R-:W-:Y:S02]  /*160e0*/  IMAD.MOV.U32 R146, RZ, RZ, R143 ;  /* 0x000000ffff927224 */ /* 0x000fe400078e008f */
[----:B------:R1:W3:Y:S01]  /*160f0*/  MUFU.EX2 R187, R2 ;  /* 0x0000000200bb7308 */ /* 0x0002e20000000800 */
[----:B------:R-:W-:Y:S02]  /*16100*/  IMAD.MOV.U32 R143, RZ, RZ, R141 ;  /* 0x000000ffff8f7224 */ /* 0x000fe400078e008d */
[----:B------:R-:W-:Y:S02]  /*16110*/  IMAD.MOV.U32 R141, RZ, RZ, R139 ;  /* 0x000000ffff8d7224 */ /* 0x000fe400078e008b */
        /* <DEDUP_REMOVED lines=135> */
.L_x_732:
[----:B------:R-:W-:-:S13]  /*16990*/  ISETP.GE.AND P0, PT, R204, RZ, PT ;  /* 0x000000ffcc00720c */ /* 0x000fda0003f06270 */
[----:B------:R-:W-:Y:S05]  /*169a0*/  @!P0 BRA `(.L_x_734) ;  /* 0x0000400000008947 */ /* 0x000fea0003800000 */
[----:B------:R-:W2:Y:S01]  /*169b0*/  LDL.64 R8, [R1+0x50] ;  /* 0x0000500001087983 */ /* 0x000ea20000100a00 */
[----:B------:R-:W-:-:S03]  /*169c0*/  ULDC.64 UR4, c[0x0][0x208] ;  /* 0x0000820000047ab9 */ /* 0x000fc60000000a00 */
[----:B------:R-:W3:Y:S04]  /*169d0*/  LDL.64 R14, [R1+0x58] ;  /* 0x00005800010e7983 */ /* 0x000ee80000100a00 */
[----:B-1----:R-:W4:Y:S04]  /*169e0*/  LDL.64 R6, [R1+0x70] ;  /* 0x0000700001067983 */ /* 0x002f280000100a00 */
[----:B------:R-:W5:Y:S01]  /*169f0*/  LDL.LU.64 R4, [R1+0x60] ;  /* 0x0000600001047983 */ /* 0x000f620000300a00 */
[----:B------:R-:W-:Y:S01]  /*16a00*/  USHF.L.U64.HI UR5, UR4, 0x5, UR5 ;  /* 0x0000000504057899 */ /* 0x000fe20008010205 */
[----:B------:R-:W-:Y:S01]  /*16a10*/  IMAD.MOV.U32 R3, RZ, RZ, R104 ;  /* 0x000000ffff037224 */ /* 0x000fe200078e0068 */
[----:B------:R-:W-:Y:S01]  /*16a20*/  USHF.L.U32 UR8, UR4, 0x5, URZ ;  /* 0x0000000504087899 */ /* 0x000fe2000800063f */
[----:B------:R-:W-:-:S02]  /*16a30*/  IMAD.MOV.U32 R2, RZ, RZ, R105 ;  /* 0x000000ffff027224 */ /* 0x000fc400078e0069 */
[----:B------:R-:W-:Y:S01]  /*16a40*/  IMAD.MOV.U32 R107, RZ, RZ, R102 ;  /* 0x000000ffff6b7224 */ /* 0x000fe200078e0066 */
[----:B------:R-:W-:Y:S01]  /*16a50*/  ULDC UR4, c[0x0][0x208] ;  /* 0x0000820000047ab9 */ /* 0x000fe20000000800 */
[----:B------:R-:W-:Y:S01]  /*16a60*/  IMAD.MOV.U32 R106, RZ, RZ, R103 ;  /* 0x000000ffff6a7224 */ /* 0x000fe200078e0067 */
[----:B------:R-:W-:Y:S01]  /*16a70*/  USHF.L.U32 UR4, UR4, 0x6, URZ ;  /* 0x0000000604047899 */ /* 0x000fe2000800063f */
[C---:B--2---:R-:W-:Y:S02]  /*16a80*/  IADD3 RZ, P1, R8.reuse, 0x20, RZ ;  /* 0x0000002008ff7810 */ /* 0x044fe40007f3e0ff */
[----:B------:R-:W-:-:S03]  /*16a90*/  IADD3 RZ, P0, R8, 0x40, RZ ;  /* 0x0000004008ff7810 */ /* 0x000fc60007f1e0ff */
[----:B---3--:R-:W-:Y:S01]  /*16aa0*/  IMAD.X R10, RZ, RZ, R15, P1 ;  /* 0x000000ffff0a7224 */ /* 0x008fe200008e060f */
[C---:B----4-:R-:W-:Y:S02]  /*16ab0*/  IADD3 RZ, P2, R6.reuse, 0x40, RZ ;  /* 0x0000004006ff7810 */ /* 0x050fe40007f5e0ff */
[----:B------:R-:W-:Y:S02]  /*16ac0*/  IADD3.X R0, RZ, R15, RZ, P0, !PT ;  /* 0x0000000fff007210 */ /* 0x000fe400007fe4ff */
[----:B------:R1:W-:Y:S01]  /*16ad0*/  STL [R1+0x34], R10 ;  /* 0x0000340a01007387 */ /* 0x0003e20000100800 */
[C---:B------:R-:W-:Y:S01]  /*16ae0*/  IADD3 RZ, P3, R6.reuse, 0x20, RZ ;  /* 0x0000002006ff7810 */ /* 0x040fe20007f7e0ff */
[----:B-----5:R-:W-:Y:S01]  /*16af0*/  IMAD.X R11, RZ, RZ, R5, P2 ;  /* 0x000000ffff0b7224 */ /* 0x020fe200010e0605 */
[C---:B------:R-:W-:Y:S01]  /*16b00*/  IADD3 R12, R6.reuse, 0x20, RZ ;  /* 0x00000020060c7810 */ /* 0x040fe20007ffe0ff */
[----:B------:R2:W-:Y:S01]  /*16b10*/  STL [R1+0x30], R0 ;  /* 0x0000300001007387 */ /* 0x0005e20000100800 */
[----:B------:R-:W-:Y:S01]  /*16b20*/  IADD3.X R13, RZ, R5, RZ, P3, !PT ;  /* 0x00000005ff0d7210 */ /* 0x000fe20001ffe4ff */
[----:B------:R-:W-:Y:S01]  /*16b30*/  IMAD.MOV.U32 R4, RZ, RZ, R6 ;  /* 0x000000ffff047224 */ /* 0x000fe200078e0006 */
[----:B-1----:R-:W-:-:S05]  /*16b40*/  IADD3 R10, R6, 0x40, RZ ;  /* 0x00000040060a7810 */ /* 0x002fca0007ffe0ff */
[----:B------:R1:W-:Y:S01]  /*16b50*/  STL.64 [R1+0x8], R10 ;  /* 0x0000080a01007387 */ /* 0x0003e20000100a00 */
[----:B--2---:R-:W-:-:S03]  /*16b60*/  IADD3 R0, R8, 0x40, RZ ;  /* 0x0000004008007810 */ /* 0x004fc60007ffe0ff */
[----:B------:R2:W-:Y:S01]  /*16b70*/  STL.64 [R1+0x10], R12 ;  /* 0x0000100c01007387 */ /* 0x0005e20000100a00 */
[----:B-1----:R-:W-:-:S05]  /*16b80*/  IADD3 R10, R8, 0x20, RZ ;  /* 0x00000020080a7810 */ /* 0x002fca0007ffe0ff */
[----:B------:R2:W-:Y:S04]  /*16b90*/  STL [R1+0x2c], R10 ;  /* 0x00002c0a01007387 */ /* 0x0005e80000100800 */
[----:B------:R2:W-:Y:S04]  /*16ba0*/  STL.64 [R1+0x60], R4 ;  /* 0x0000600401007387 */ /* 0x0005e80000100a00 */
[----:B------:R2:W-:Y:S02]  /*16bb0*/  STL [R1+0x28], R0 ;  /* 0x0000280001007387 */ /* 0x0005e40000100800 */
.L_x_735:
[----:B---3--:R-:W3:Y:S01]  /*16bc0*/  LDL.64 R230, [R1+0x60] ;  /* 0x0000600001e67983 */ /* 0x008ee20000100a00 */
[----:B------:R-:W-:Y:S04]  /*16bd0*/  DEPBAR.LE SB0, 0x0 ;  /* 0x000080000000791a */ /* 0x000fe80000000000 */
[----:B------:R-:W-:Y:S01]  /*16be0*/  MOV R53, 0x6 ;  /* 0x0000000600357802 */ /* 0x000fe20000000f00 */
[----:B------:R-:W4:Y:S01]  /*16bf0*/  LDL.64 R206, [R1+0x10] ;  /* 0x0000100001ce7983 */ /* 0x000f220000100a00 */
[----:B--2---:R-:W-:Y:S02]  /*16c00*/  MOV R0, c[0x0][0x208] ;  /* 0x0000820000007a02 */ /* 0x004fe40000000f00 */
[----:B------:R-:W-:Y:S02]  /*16c10*/  SHF.R.S32.HI R52, RZ, 0x1f, R204 ;  /* 0x0000001fff347819 */ /* 0x000fe400000114cc */
[----:B------:R-:W-:Y:S01]  /*16c20*/  SHF.L.U64.HI R0, R0, R53, c[0x0][0x20c] ;  /* 0x0000830000007619 */ /* 0x000fe20000010235 */
[----:B------:R-:W2:Y:S01]  /*16c30*/  LDL.64 R202, [R1+0x8] ;  /* 0x0000080001ca7983 */ /* 0x000ea20000100a00 */
[----:B------:R-:W-:Y:S02]  /*16c40*/  MOV R188, UR8 ;  /* 0x0000000800bc7c02 */ /* 0x000fe40008000f00 */
[----:B------:R-:W-:Y:S01]  /*16c50*/  MOV R189, UR5 ;  /* 0x0000000500bd7c02 */ /* 0x000fe20008000f00 */
[----:B------:R-:W-:Y:S02]  /*16c60*/  IMAD R0, R0, R204, RZ ;  /* 0x000000cc00007224 */ /* 0x000fe400078e02ff */
[----:B------:R-:W5:Y:S02]  /*16c70*/  LDL R228, [R1+0x78] ;  /* 0x0000780001e47983 */ /* 0x000f640000100800 */
[----:B------:R-:W-:Y:S02]  /*16c80*/  IMAD R0, R52, UR4, R0 ;  /* 0x0000000434007c24 */ /* 0x000fe4000f8e0200 */
[----:B------:R-:W5:Y:S06]  /*16c90*/  LDL.64 R232, [R1+0x70] ;  /* 0x0000700001e87983 */ /* 0x000f6c0000100a00 */
        /* <DEDUP_REMOVED lines=13> */
[C---:B------:R-:W-:Y:S06]  /*16d70*/  HMMA.16816.F32 R16, R64.reuse, R18, RZ ;  /* 0x000000124010723c */ /* 0x040fec00000018ff */
[----:B------:R-:W-:Y:S02]  /*16d80*/  LDSM.16.M88.4 R192, [R222] ;  /* 0x00000000dec0783b */ /* 0x000fe40000000200 */
        /* <DEDUP_REMOVED lines=16> */
[----:B---3--:R-:W-:Y:S05]  /*16e90*/  IMAD.WIDE.U32 R186, R204, UR4, R230 ;  /* 0x00000004ccba7c25 */ /* 0x008fea000f8e00e6 */
[----:B------:R-:W-:Y:S03]  /*16ea0*/  LEA R196, P2, R186, c[0x0][0x1f8], 0x1 ;  /* 0x00007e00bac47a11 */ /* 0x000fe600078408ff */
[----:B----4-:R-:W-:Y:S01]  /*16eb0*/  IMAD.WIDE.U32 R184, R204, UR4, R206 ;  /* 0x00000004ccb87c25 */ /* 0x010fe2000f8e00ce */
[----:B------:R-:W-:Y:S04]  /*16ec0*/  IADD3 R187, R187, R0, RZ ;  /* 0x00000000bbbb7210 */ /* 0x000fe80007ffe0ff */
[----:B------:R-:W-:Y:S01]  /*16ed0*/  LEA R200, P1, R184, c[0x0][0x1f8], 0x1 ;  /* 0x00007e00b8c87a11 */ /* 0x000fe200078208ff */
[----:B--2---:R-:W-:Y:S01]  /*16ee0*/  IMAD.WIDE.U32 R104, R204, UR4, R202 ;  /* 0x00000004cc687c25 */ /* 0x004fe2000f8e00ca */
[----:B------:R-:W-:Y:S02]  /*16ef0*/  IADD3 R185, R0, R185, RZ ;  /* 0x000000b900b97210 */ /* 0x000fe40007ffe0ff */
[----:B------:R-:W-:Y:S02]  /*16f00*/  LEA.HI.X R197, R186, c[0x0][0x1fc], R187, 0x1, P2 ;  /* 0x00007f00bac57a11 */ /* 0x000fe400010f0cbb */
[----:B------:R-:W-:Y:S02]  /*16f10*/  LEA.HI.X R201, R184, c[0x0][0x1fc], R185, 0x1, P1 ;  /* 0x00007f00b8c97a11 */ /* 0x000fe400008f0cb9 */
[----:B------:R-:W1:Y:S01]  /*16f20*/  LDSM.16.M88.4 R184, [R224] ;  /* 0x00000000e0b8783b */ /* 0x000e620000000200 */
[----:B------:R-:W-:Y:S02]  /*16f30*/  LEA R198, P0, R104, c[0x0][0x1f8], 0x1 ;  /* 0x00007e0068c67a11 */ /* 0x000fe400078008ff */
[----:B------:R-:W-:Y:S02]  /*16f40*/  IADD3 R100, R0, R105, RZ ;  /* 0x0000006900647210 */ /* 0x000fe40007ffe0ff */
[----:B-----5:R-:W-:Y:S02]  /*16f50*/  ISETP.NE.AND P3, PT, R228, RZ, PT ;  /* 0x000000ffe400720c */ /* 0x020fe40003f65270 */
[----:B------:R-:W-:Y:S01]  /*16f60*/  LEA.HI.X R199, R104, c[0x0][0x1fc], R100, 0x1, P0 ;  /* 0x00007f0068c77a11 */ /* 0x000fe200000f0c64 */
[----:B------:R-:W-:Y:S02]  /*16f70*/  IMAD.WIDE.U32 R100, R204, UR4, R188 ;  /* 0x00000004cc647c25 */ /* 0x000fe4000f8e00bc */
[----:B------:R-:W2:Y:S03]  /*16f80*/  LDSM.16.M88.4 R188, [R223] ;  /* 0x00000000dfbc783b */ /* 0x000ea60000000200 */
[----:B------:R-:W-:Y:S02]  /*16f90*/  IADD3 R0, R0, R101, RZ ;  /* 0x0000006500007210 */ /* 0x000fe40007ffe0ff */
[-C--:B------:R-:W-:Y:S03]  /*16fa0*/  IADD3 R104, P0, R232, R100.reuse, RZ ;  /* 0x00000064e8687210 */ /* 0x080fe60007f1e0ff */
[----:B------:R-:W-:Y:S01]  /*16fb0*/  @!PT LDS RZ, [RZ] ;  /* 0x00000000fffff984 */ /* 0x000fe20000000800 */
[----:B------:R-:W-:Y:S01]  /*16fc0*/  @!PT LDS RZ, [RZ] ;  /* 0x00000000fffff984 */ /* 0x000fe20000000800 */
[----:B------:R-:W-:Y:S01]  /*16fd0*/  @!PT LDS RZ, [RZ] ;  /* 0x00000000fffff984 */ /* 0x000fe20000000800 */
[----:B------:R3:W-:Y:S01]  /*16fe0*/  LDGSTS.E.BYPASS.LTC128B.128 [R226+0x100], [R196.64], !P5 ;  /* 0x00100000c4e27fae */ /* 0x0007e2000e901d46 */
[----:B------:R-:W-:Y:S02]  /*16ff0*/  IADD3.X R102, R0, R231, RZ, P0, !PT ;  /* 0x000000e700667210 */ /* 0x000fe400007fe4ff */
[-C--:B------:R-:W-:Y:S02]  /*17000*/  IADD3 R101, P0, R206, R100.reuse, RZ ;  /* 0x00000064ce657210 */ /* 0x080fe40007f1e0ff */
[----:B------:R-:W-:Y:S03]  /*17010*/  IADD3 R100, P2, R202, R100, RZ ;  /* 0x00000064ca647210 */ /* 0x000fe60007f5e0ff */
[----:B------:R4:W-:Y:S08]  /*17020*/  LDGSTS.E.BYPASS.LTC128B.128 [R226+0x1100], [R200.64], !P6 ;  /* 0x01100000c8e27fae */ /* 0x0009f0000f101d46 */
[----:B------:R5:W-:Y:S01]  /*17030*/  LDGSTS.E.BYPASS.LTC128B.128 [R226+0x2100], [R198.64], !P3 ;  /* 0x02100000c6e27fae */ /* 0x000be2000d901d46 */
[-C--:B-1----:R-:W-:Y:S03]  /*17040*/  HMMA.16816.F32 R20, R108, R184.reuse, R20 ;  /* 0x000000b86c14723c */ /* 0x082fe60000001814 */
[C---:B---3--:R-:W-:Y:S05]  /*17050*/  LEA R196, P1, R104.reuse, c[0x0][0x1f8], 0x1 ;  /* 0x00007e0068c47a11 */ /* 0x048fea00078208ff */
[C---:B------:R-:W-:Y:S04]  /*17060*/  HMMA.16816.F32 R24, R180.reuse, R184, R24 ;  /* 0x000000b8b418723c */ /* 0x040fe80000001818 */
[----:B------:R-:W-:Y:S02]  /*17070*/  LEA.HI.X R197, R104, c[0x0][0x1fc], R102, 0x1, P1 ;  /* 0x00007f0068c57a11 */ /* 0x000fe400008f0c66 */
[C---:B------:R-:W-:Y:S02]  /*17080*/  IADD3.X R102, R0.reuse, R207, RZ, P0, !PT ;  /* 0x000000cf00667210 */ /* 0x040fe400007fe4ff */
[-C--:B------:R-:W-:Y:S01]  /*17090*/  HMMA.16816.F32 R28, R180, R186.reuse, R28 ;  /* 0x000000bab41c723c */ /* 0x080fe2000000181c */
[----:B------:R5:W-:Y:S03]  /*170a0*/  LDGSTS.E.BYPASS.LTC128B.128 [R226+0x900], [R196.64], !P5 ;  /* 0x00900000c4e27fae */ /* 0x000be6000e901d46 */
[C---:B------:R-:W-:Y:S02]  /*170b0*/  LEA R104, P0, R101.reuse, c[0x0][0x1f8], 0x1 ;  /* 0x00007e0065687a11 */ /* 0x040fe400078008ff */
[----:B------:R-:W-:Y:S02]  /*170c0*/  IADD3.X R0, R0, R203, RZ, P2, !PT ;  /* 0x000000cb00007210 */ /* 0x000fe400017fe4ff */
[C---:B------:R-:W-:Y:S04]  /*170d0*/  HMMA.16816.F32 R32, R108.reuse, R186, R32 ;  /* 0x000000ba6c20723c */ /* 0x040fe80000001820 */
[----:B------:R-:W-:Y:S02]  /*170e0*/  LEA.HI.X R105, R101, c[0x0][0x1fc], R102, 0x1, P0 ;  /* 0x00007f0065697a11 */ /* 0x000fe400000f0c66 */
[C---:B------:R-:W-:Y:S02]  /*170f0*/  LEA R102, P0, R100.reuse, c[0x0][0x1f8], 0x1 ;  /* 0x00007e0064667a11 */ /* 0x040fe400078008ff */
[-C--:B--2---:R-:W-:Y:S01]  /*17100*/  HMMA.16816.F32 R36, R108, R188.reuse, R36 ;  /* 0x000000bc6c24723c */ /* 0x084fe20000001824 */
[----:B------:R1:W-:Y:S03]  /*17110*/  LDGSTS.E.BYPASS.LTC128B.128 [R226+0x1900], [R104.64], !P6 ;  /* 0x0190000068e27fae */ /* 0x0003e6000f101d46 */
[----:B------:R-:W-:Y:S02]  /*17120*/  LEA.HI.X R103, R100, c[0x0][0x1fc], R0, 0x1, P0 ;  /* 0x00007f0064677a11 */ /* 0x000fe400000f0c00 */
[C---:B------:R-:W-:Y:S02]  /*17130*/  ISETP.GT.AND P0, PT, R204.reuse, RZ, PT ;  /* 0x000000ffcc00720c */ /* 0x040fe40003f04270 */
[C---:B------:R-:W-:Y:S01]  /*17140*/  HMMA.16816.F32 R40, R180.reuse, R188, R40 ;  /* 0x000000bcb428723c */ /* 0x040fe20000001828 */
[----:B------:R2:W-:Y:S03]  /*17150*/  LDGSTS.E.BYPASS.LTC128B.128 [R226+0x2900], [R102.64], !P3 ;  /* 0x0290000066e27fae */ /* 0x0005e6000d901d46 */
[----:B------:R-:W-:Y:S04]  /*17160*/  IADD3 R204, R204, -0x1, RZ ;  /* 0xffffffffcccc7810 */ /* 0x000fe80007ffe0ff */
[-C--:B------:R-:W-:Y:S01]  /*17170*/  HMMA.16816.F32 R44, R180, R190.reuse, R44 ;  /* 0x000000beb42c723c */ /* 0x080fe2000000182c */
[----:B-----5:R-:W-:Y:S07]  /*17180*/  LDSM.16.M88.4 R196, [R208+0x4100] ;  /* 0x00410000d0c4783b */ /* 0x020fee0000000200 */
[C---:B------:R-:W-:Y:S01]  /*17190*/  HMMA.16816.F32 R48, R108.reuse, R190, R48 ;  /* 0x000000be6c30723c */ /* 0x040fe20000001830 */
[----:B----4-:R-:W-:Y:S07]  /*171a0*/  LDSM.16.M88.4 R200, [R211+0x9100] ;  /* 0x00910000d3c8783b */ /* 0x010fee0000000200 */
[-C--:B------:R-:W-:Y:S01]  /*171b0*/  HMMA.16816.F32 R52, R108, R192.reuse, R52 ;  /* 0x000000c06c34723c */ /* 0x080fe20000001834 */
[----:B------:R-:W-:Y:S07]  /*171c0*/  LDSM.16.M88.4 R176, [R208+0x4500] ;  /* 0x00450000d0b0783b */ /* 0x000fee0000000200 */
[C---:B------:R-:W-:Y:S01]  /*171d0*/  HMMA.16816.F32 R56, R180.reuse, R192, R56 ;  /* 0x000000c0b438723c */ /* 0x040fe20000001838 */
[----:B--2---:R-:W2:Y:S07]  /*171e0*/  LDSM.16.M88.4 R100, [R211+0x8100] ;  /* 0x00810000d364783b */ /* 0x004eae0000000200 */
[-C--:B------:R-:W-:Y:S01]  /*171f0*/  HMMA.16816.F32 R60, R180, R194.reuse, R60 ;  /* 0x000000c2b43c723c */ /* 0x080fe2000000183c */
[----:B------:R-:W3:Y:S07]  /*17200*/  LDSM.16.M88.4 R184, [R208+0x4900] ;  /* 0x00490000d0b8783b */ /* 0x000eee0000000200 */
[----:B------:R-:W-:Y:S01]  /*17210*/  HMMA.16816.F32 R64, R108, R194, R64 ;  /* 0x000000c26c40723c */ /* 0x000fe20000001840 */
[----:B------:R-:W4:Y:S08]  /*17220*/  LDSM.16.M88.4 R108, [R208+0x4d00] ;  /* 0x004d0000d06c783b */ /* 0x000f300000000200 */
[----:B------:R-:W-:Y:S08]  /*17230*/  LDSM.16.M88.4 R180, [R212+0x8100] ;  /* 0x00810000d4b4783b */ /* 0x000ff00000000200 */
[----:B------:R-:W5:Y:S01]  /*17240*/  LDSM.16.M88.4 R188, [R221] ;  /* 0x00000000ddbc783b */ /* 0x000f620000000200 */
[-C--:B--2---:R-:W-:Y:S07]  /*17250*/  HMMA.16816.F32 R4, R100, R196.reuse, R4 ;  /* 0x000000c46404723c */ /* 0x084fee0000001804 */
[----:B------:R-:W2:Y:S01]  /*17260*/  LDSM.16.M88.4 R192, [R212+0x9100] ;  /* 0x00910000d4c0783b */ /* 0x000ea20000000200 */
[C---:B------:R-:W-:Y:S07]  /*17270*/  HMMA.16816.F32 R8, R200.reuse, R196, R8 ;  /* 0x000000c4c808723c */ /* 0x040fee0000001808 */
[----:B------:R-:W0:Y:S01]  /*17280*/  LDGDEPBAR ;  /* 0x00000000000079af */ /* 0x000e220000000000 */
[-C--:B------:R-:W-:Y:S08]  /*17290*/  HMMA.16816.F32 R12, R200, R198.reuse, R12 ;  /* 0x000000c6c80c723c */ /* 0x080ff0000000180c */
[C---:B------:R-:W-:Y:S01]  /*172a0*/  HMMA.16816.F32 R16, R100.reuse, R198, R16 ;  /* 0x000000c66410723c */ /* 0x040fe20000001810 */
[----:B------:R-:W1:Y:S07]  /*172b0*/  LDSM.16.M88.4 R196, [R220] ;  /* 0x00000000dcc4783b */ /* 0x000e6e0000000200 */
[-C--:B------:R-:W-:Y:S08]  /*172c0*/  HMMA.16816.F32 R20, R100, R176.reuse, R20 ;  /* 0x000000b06414723c */ /* 0x080ff00000001814 */
[C---:B------:R-:W-:Y:S08]  /*172d0*/  HMMA.16816.F32 R24, R200.reuse, R176, R24 ;  /* 0x000000b0c818723c */ /* 0x040ff00000001818 */
[-C--:B------:R-:W-:Y:S08]  /*172e0*/  HMMA.16816.F32 R28, R200, R178.reuse, R28 ;  /* 0x000000b2c81c723c */ /* 0x080ff0000000181c */
[C---:B------:R-:W-:Y:S01]  /*172f0*/  HMMA.16816.F32 R32, R100.reuse, R178, R32 ;  /* 0x000000b26420723c */ /* 0x040fe20000001820 */
[----:B------:R-:W1:Y:S07]  /*17300*/  LDSM.16.M88.4 R176, [R219] ;  /* 0x00000000dbb0783b */ /* 0x000e6e0000000200 */
[-C--:B---3--:R-:W-:Y:S08]  /*17310*/  HMMA.16816.F32 R36, R100, R184.reuse, R36 ;  /* 0x000000b86424723c */ /* 0x088ff00000001824 */
[C---:B------:R-:W-:Y:S08]  /*17320*/  HMMA.16816.F32 R40, R200.reuse, R184, R40 ;  /* 0x000000b8c828723c */ /* 0x040ff00000001828 */
[-C--:B------:R-:W-:Y:S08]  /*17330*/  HMMA.16816.F32 R44, R200, R186.reuse, R44 ;  /* 0x000000bac82c723c */ /* 0x080ff0000000182c */
[C---:B------:R-:W-:Y:S01]  /*17340*/  HMMA.16816.F32 R48, R100.reuse, R186, R48 ;  /* 0x000000ba6430723c */ /* 0x040fe20000001830 */
[----:B------:R-:W3:Y:S07]  /*17350*/  LDSM.16.M88.4 R184, [R218] ;  /* 0x00000000dab8783b */ /* 0x000eee0000000200 */
[-C--:B----4-:R-:W-:Y:S08]  /*17360*/  HMMA.16816.F32 R52, R100, R108.reuse, R52 ;  /* 0x0000006c6434723c */ /* 0x090ff00000001834 */
[C---:B------:R-:W-:Y:S08]  /*17370*/  HMMA.16816.F32 R56, R200.reuse, R108, R56 ;  /* 0x0000006cc838723c */ /* 0x040ff00000001838 */
[-C--:B------:R-:W-:Y:S08]  /*17380*/  HMMA.16816.F32 R60, R200, R110.reuse, R60 ;  /* 0x0000006ec83c723c */ /* 0x080ff0000000183c */
[----:B------:R-:W-:Y:S01]  /*17390*/  HMMA.16816.F32 R64, R100, R110, R64 ;  /* 0x0000006e6440723c */ /* 0x000fe20000001840 */
[----:B------:R-:W-:Y:S07]  /*173a0*/  LDSM.16.M88.4 R100, [R211+0xa100] ;  /* 0x00a10000d364783b */ /* 0x000fee0000000200 */
[-C--:B-----5:R-:W-:Y:S01]  /*173b0*/  HMMA.16816.F32 R4, R180, R188.reuse, R4 ;  /* 0x000000bcb404723c */ /* 0x0a0fe20000001804 */
[----:B------:R-:W4:Y:S07]  /*173c0*/  LDSM.16.M88.4 R108, [R208+0x5100] ;  /* 0x00510000d06c783b */ /* 0x000f2e0000000200 */
[C---:B--2---:R-:W-:Y:S08]  /*173d0*/  HMMA.16816.F32 R8, R192.reuse, R188, R8 ;  /* 0x000000bcc008723c */ /* 0x044ff00000001808 */
[-C--:B------:R-:W-:Y:S08]  /*173e0*/  HMMA.16816.F32 R12, R192, R190.reuse, R12 ;  /* 0x000000bec00c723c */ /* 0x080ff0000000180c */
[C---:B------:R-:W-:Y:S01]  /*173f0*/  HMMA.16816.F32 R16, R180.reuse, R190, R16 ;  /* 0x000000beb410723c */ /* 0x040fe20000001810 */
[----:B------:R-:W2:Y:S07]  /*17400*/  LDSM.16.M88.4 R188, [R211+0xb100] ;  /* 0x00b10000d3bc783b */ /* 0x000eae0000000200 */
[-C--:B-1----:R-:W-:Y:S08]  /*17410*/  HMMA.16816.F32 R20, R180, R196.reuse, R20 ;  /* 0x000000c4b414723c */ /* 0x082ff00000001814 */
[C---:B------:R-:W-:Y:S08]  /*17420*/  HMMA.16816.F32 R24, R192.reuse, R196, R24 ;  /* 0x000000c4c018723c */ /* 0x040ff00000001818 */
[-C--:B------:R-:W-:Y:S08]  /*17430*/  HMMA.16816.F32 R28, R192, R198.reuse, R28 ;  /* 0x000000c6c01c723c */ /* 0x080ff0000000181c */
[C---:B------:R-:W-:Y:S01]  /*17440*/  HMMA.16816.F32 R32, R180.reuse, R198, R32 ;  /* 0x000000c6b420723c */ /* 0x040fe20000001820 */
[----:B------:R-:W-:Y:S07]  /*17450*/  LDSM.16.M88.4 R196, [R208+0x5d00] ;  /* 0x005d0000d0c4783b */ /* 0x000fee0000000200 */
[-C--:B------:R-:W-:Y:S08]  /*17460*/  HMMA.16816.F32 R36, R180, R176.reuse, R36 ;  /* 0x000000b0b424723c */ /* 0x080ff00000001824 */
[C---:B------:R-:W-:Y:S08]  /*17470*/  HMMA.16816.F32 R40, R192.reuse, R176, R40 ;  /* 0x000000b0c028723c */ /* 0x040ff00000001828 */
[-C--:B------:R-:W-:Y:S08]  /*17480*/  HMMA.16816.F32 R44, R192, R178.reuse, R44 ;  /* 0x000000b2c02c723c */ /* 0x080ff0000000182c */
[C---:B------:R-:W-:Y:S01]  /*17490*/  HMMA.16816.F32 R48, R180.reuse, R178, R48 ;  /* 0x000000b2b430723c */ /* 0x040fe20000001830 */
[----:B------:R-:W1:Y:S07]  /*174a0*/  LDSM.16.M88.4 R176, [R208+0x5500] ;  /* 0x00550000d0b0783b */ /* 0x000e6e0000000200 */
[-C--:B---3--:R-:W-:Y:S08]  /*174b0*/  HMMA.16816.F32 R52, R180, R184.reuse, R52 ;  /* 0x000000b8b434723c */ /* 0x088ff00000001834 */
[C---:B------:R-:W-:Y:S08]  /*174c0*/  HMMA.16816.F32 R56, R192.reuse, R184, R56 ;  /* 0x000000b8c038723c */ /* 0x040ff00000001838 */
[-C--:B------:R-:W-:Y:S01]  /*174d0*/  HMMA.16816.F32 R60, R192, R186.reuse, R60 ;  /* 0x000000bac03c723c */ /* 0x080fe2000000183c */
[----:B------:R-:W3:Y:S07]  /*174e0*/  LDSM.16.M88.4 R192, [R208+0x5900] ;  /* 0x00590000d0c0783b */ /* 0x000eee0000000200 */
[----:B------:R-:W-:Y:S01]  /*174f0*/  HMMA.16816.F32 R64, R180, R186, R64 ;  /* 0x000000bab440723c */ /* 0x000fe20000001840 */
[----:B------:R-:W-:Y:S07]  /*17500*/  LDSM.16.M88.4 R180, [R212+0xa100] ;  /* 0x00a10000d4b4783b */ /* 0x000fee0000000200 */
[-C--:B----4-:R-:W-:Y:S01]  /*17510*/  HMMA.16816.F32 R4, R100, R108.reuse, R4 ;  /* 0x0000006c6404723c */ /* 0x090fe20000001804 */
[----:B------:R-:W4:Y:S07]  /*17520*/  LDSM.16.M88.4 R184, [R217] ;  /* 0x00000000d9b8783b */ /* 0x000f2e0000000200 */
[C---:B--2---:R-:W-:Y:S08]  /*17530*/  HMMA.16816.F32 R8, R188.reuse, R108, R8 ;  /* 0x0000006cbc08723c */ /* 0x044ff00000001808 */
[-C--:B------:R-:W-:Y:S08]  /*17540*/  HMMA.16816.F32 R12, R188, R110.reuse, R12 ;  /* 0x0000006ebc0c723c */ /* 0x080ff0000000180c */
[C---:B------:R-:W-:Y:S01]  /*17550*/  HMMA.16816.F32 R16, R100.reuse, R110, R16 ;  /* 0x0000006e6410723c */ /* 0x040fe20000001810 */
[----:B------:R-:W2:Y:S07]  /*17560*/  LDSM.16.M88.4 R108, [R212+0xb100] ;  /* 0x00b10000d46c783b */ /* 0x000eae0000000200 */
[-C--:B-1----:R-:W-:Y:S08]  /*17570*/  HMMA.16816.F32 R20, R100, R176.reuse, R20 ;  /* 0x000000b06414723c */ /* 0x082ff00000001814 */
        /* <DEDUP_REMOVED lines=12> */
[C---:B--2---:R-:W-:Y:S08]  /*17640*/  HMMA.16816.F32 R8, R108.reuse, R184, R8 ;  /* 0x000000b86c08723c */ /* 0x044ff00000001808 */
        /* <DEDUP_REMOVED lines=29> */
[----:B------:R-:W-:Y:S10]  /*17820*/  MUFU.TANH R189, R10 ;  /* 0x0000000a00bd7308 */ /* 0x000ff40000002400 */
[----:B------:R2:W-:Y:S01]  /*17830*/  MUFU.TANH R190, R11 ;  /* 0x0000000b00be7308 */ /* 0x0005e20000002400 */
[-C--:B-1----:R-:W-:Y:S03]  /*17840*/  HMMA.16816.F32 R20, R180, R4.reuse, R20 ;  /* 0x00000004b414723c */ /* 0x082fe60000001814 */
[----:B---3--:R-:W-:Y:S06]  /*17850*/  FMNMX.FTZ R0, R188, R0, !PT ;  /* 0x00000000bc007209 */ /* 0x008fec0007810000 */
[----:B------:R-:W1:Y:S01]  /*17860*/  MUFU.TANH R16, R16 ;  /* 0x0000001000107308 */ /* 0x000e620000002400 */
[C---:B------:R-:W-:Y:S09]  /*17870*/  HMMA.16816.F32 R24, R108.reuse, R4, R24 ;  /* 0x000000046c18723c */ /* 0x040ff20000001818 */
[----:B------:R-:W3:Y:S01]  /*17880*/  MUFU.TANH R17, R17 ;  /* 0x0000001100117308 */ /* 0x000ee20000002400 */
[-C--:B------:R-:W-:Y:S01]  /*17890*/  HMMA.16816.F32 R28, R108, R6.reuse, R28 ;  /* 0x000000066c1c723c */ /* 0x080fe2000000181c */
[----:B--2---:R-:W2:Y:S03]  /*178a0*/  LDSM.16.M88.4 R8, [R215] ;  /* 0x00000000d708783b */ /* 0x004ea60000000200 */
[----:B------:R-:W-:Y:S04]  /*178b0*/  FMUL.FTZ R22, R22, c[0x0][0x320] ;  /* 0x0000c80016167a20 */ /* 0x000fe80000410000 */
[C---:B------:R-:W-:Y:S01]  /*178c0*/  HMMA.16816.F32 R32, R180.reuse, R6, R32 ;  /* 0x00000006b420723c */ /* 0x040fe20000001820 */
[----:B------:R-:W2:Y:S01]  /*178d0*/  MUFU.TANH R18, R18 ;  /* 0x0000001200127308 */ /* 0x000ea20000002400 */
[----:B------:R-:W5:Y:S02]  /*178e0*/  LDSM.16.M88.4 R4, [R214] ;  /* 0x00000000d604783b */ /* 0x000f640000000200 */
[----:B------:R-:W-:Y:S02]  /*178f0*/  FMUL.FTZ R23, R23, c[0x0][0x320] ;  /* 0x0000c80017177a20 */ /* 0x000fe40000410000 */
[----:B------:R-:W-:Y:S02]  /*17900*/  FMUL.FTZ R20, R20, c[0x0][0x320] ;  /* 0x0000c80014147a20 */ /* 0x000fe40000410000 */
[----:B------:R-:W-:Y:S04]  /*17910*/  DEPBAR.LE SB0, 0x0 ;  /* 0x000080000000791a */ /* 0x000fe80000000000 */
[----:B------:R-:W-:Y:S01]  /*17920*/  MUFU.TANH R197, R22 ;  /* 0x0000001600c57308 */ /* 0x000fe20000002400 */
[----:B------:R-:W-:Y:S01]  /*17930*/  BAR.SYNC.DEFER_BLOCKING 0x0 ;  /* 0x0000000000007b1d */ /* 0x000fe20000010000 */
[----:B------:R-:W-:Y:S02]  /*17940*/  FMUL.FTZ R24, R24, c[0x0][0x320] ;  /* 0x0000c80018187a20 */ /* 0x000fe40000410000 */
        /* <DEDUP_REMOVED lines=13> */
[----:B------:R2:W-:Y:S01]  /*17a20*/  MUFU.TANH R199, R25 ;  /* 0x0000001900c77308 */ /* 0x0005e20000002400 */
[C---:B------:R-:W-:Y:S01]  /*17a30*/  HMMA.16816.F32 R40, R108.reuse, R8, R40 ;  /* 0x000000086c28723c */ /* 0x040fe20000001828 */
[----:B-1----:R-:W4:Y:S03]  /*17a40*/  LDL R24, [R1+0x28] ;  /* 0x0000280001187983 */ /* 0x002f260000100800 */
[----:B------:R-:W-:Y:S02]  /*17a50*/  FMUL.FTZ R29, R29, c[0x0][0x320] ;  /* 0x0000c8001d1d7a20 */ /* 0x000fe40000410000 */
[----:B------:R-:W-:Y:S02]  /*17a60*/  FMUL.FTZ R30, R30, c[0x0][0x320] ;  /* 0x0000c8001e1e7a20 */ /* 0x000fe40000410000 */
[-C--:B------:R-:W-:Y:S01]  /*17a70*/  HMMA.16816.F32 R44, R108, R10.reuse, R44 ;  /* 0x0000000a6c2c723c */ /* 0x080fe2000000182c */
[----:B------:R1:W1:Y:S01]  /*17a80*/  MUFU.TANH R193, R20 ;  /* 0x0000001400c17308 */ /* 0x0002620000002400 */
[----:B---3--:R-:W3:Y:S05]  /*17a90*/  LDL.64 R22, [R1+0x58] ;  /* 0x0000580001167983 */ /* 0x008eea0000100a00 */
[----:B------:R-:W-:Y:S01]  /*17aa0*/  FMUL.FTZ R36, R36, c[0x0][0x320] ;  /* 0x0000c80024247a20 */ /* 0x000fe20000410000 */
[C---:B------:R-:W-:Y:S03]  /*17ab0*/  HMMA.16816.F32 R48, R180.reuse, R10, R48 ;  /* 0x0000000ab430723c */ /* 0x040fe60000001830 */
[----:B------:R-:W-:Y:S01]  /*17ac0*/  MUFU.TANH R233, R31 ;  /* 0x0000001f00e97308 */ /* 0x000fe20000002400 */
[----:B------:R-:W-:Y:S01]  /*17ad0*/  FMUL.FTZ R37, R37, c[0x0][0x320] ;  /* 0x0000c80025257a20 */ /* 0x000fe20000410000 */
[----:B--2---:R-:W2:Y:S01]  /*17ae0*/  LDL R25, [R1+0x2c] ;  /* 0x00002c0001197983 */ /* 0x004ea20000100800 */
[----:B------:R-:W-:Y:S02]  /*17af0*/  FMUL.FTZ R38, R38, c[0x0][0x320] ;  /* 0x0000c80026267a20 */ /* 0x000fe40000410000 */
[-C--:B-----5:R-:W-:Y:S05]  /*17b00*/  HMMA.16816.F32 R52, R180, R4.reuse, R52 ;  /* 0x00000004b434723c */ /* 0x0a0fea0000001834 */
[----:B------:R-:W-:Y:S01]  /*17b10*/  MUFU.TANH R231, R36 ;  /* 0x0000002400e77308 */ /* 0x000fe20000002400 */
[----:B------:R-:W-:Y:S02]  /*17b20*/  FMUL.FTZ R39, R39, c[0x0][0x320] ;  /* 0x0000c80027277a20 */ /* 0x000fe40000410000 */
[----:B------:R-:W-:Y:S01]  /*17b30*/  FMUL.FTZ R43, R43, c[0x0][0x320] ;  /* 0x0000c8002b2b7a20 */ /* 0x000fe20000410000 */
[----:B-1----:R-:W5:Y:S03]  /*17b40*/  LDL R20, [R1+0x30] ;  /* 0x0000300001147983 */ /* 0x002f660000100800 */
[----:B------:R-:W-:Y:S01]  /*17b50*/  FMUL.FTZ R46, R46, c[0x0][0x320] ;  /* 0x0000c8002e2e7a20 */ /* 0x000fe20000410000 */
[C---:B------:R-:W-:Y:S02]  /*17b60*/  HMMA.16816.F32 R56, R108.reuse, R4, R56 ;  /* 0x000000046c38723c */ /* 0x040fe40000001838 */
[----:B------:R1:W-:Y:S02]  /*17b70*/  MUFU.TANH R232, R37 ;  /* 0x0000002500e87308 */ /* 0x0003e40000002400 */
[----:B------:R-:W-:Y:S03]  /*17b80*/  FMUL.FTZ R47, R47, c[0x0][0x320] ;  /* 0x0000c8002f2f7a20 */ /* 0x000fe60000410000 */
[----:B------:R-:W-:Y:S01]  /*17b90*/  FMNMX.FTZ R5, R176, R2, !PT ;  /* 0x00000002b0057209 */ /* 0x000fe20007810000 */
[----:B------:R-:W-:Y:S01]  /*17ba0*/  FMUL.FTZ R49, R49, c[0x0][0x320] ;  /* 0x0000c80031317a20 */ /* 0x000fe20000410000 */
[-C--:B------:R-:W-:Y:S03]  /*17bb0*/  HMMA.16816.F32 R60, R108, R6.reuse, R60 ;  /* 0x000000066c3c723c */ /* 0x080fe6000000183c */
[----:B------:R-:W-:Y:S01]  /*17bc0*/  FMUL.FTZ R50, R50, c[0x0][0x320] ;  /* 0x0000c80032327a20 */ /* 0x000fe20000410000 */
[----:B------:R-:W-:Y:S01]  /*17bd0*/  FMNMX.FTZ R5, R102, R5, !PT ;  /* 0x0000000566057209 */ /* 0x000fe20007810000 */
[----:B------:R1:W1:Y:S01]  /*17be0*/  MUFU.TANH R194, R21 ;  /* 0x0000001500c27308 */ /* 0x0002620000002400 */
[----:B------:R-:W-:Y:S01]  /*17bf0*/  FMUL.FTZ R52, R52, c[0x0][0x320] ;  /* 0x0000c80034347a20 */ /* 0x000fe20000410000 */
[----:B------:R-:W-:Y:S01]  /*17c00*/  FMNMX.FTZ R4, R178, R3, !PT ;  /* 0x00000003b2047209 */ /* 0x000fe20007810000 */
[----:B------:R-:W-:Y:S01]  /*17c10*/  FMUL.FTZ R53, R53, c[0x0][0x320] ;  /* 0x0000c80035357a20 */ /* 0x000fe20000410000 */
[----:B------:R-:W-:Y:S04]  /*17c20*/  HMMA.16816.F32 R64, R180, R6, R64 ;  /* 0x00000006b440723c */ /* 0x000fe80000001840 */
[----:B------:R-:W-:Y:S01]  /*17c30*/  FMUL.FTZ R54, R54, c[0x0][0x320] ;  /* 0x0000c80036367a20 */ /* 0x000fe20000410000 */
[----:B------:R-:W-:Y:S01]  /*17c40*/  FMNMX.FTZ R5, R16, R5, !PT ;  /* 0x0000000510057209 */ /* 0x000fe20007810000 */
[----:B------:R1:W-:Y:S01]  /*17c50*/  MUFU.TANH R205, R26 ;  /* 0x0000001a00cd7308 */ /* 0x0003e20000002400 */
[----:B------:R-:W-:Y:S01]  /*17c60*/  FMUL.FTZ R55, R55, c[0x0][0x320] ;  /* 0x0000c80037377a20 */ /* 0x000fe20000410000 */
[----:B------:R-:W-:Y:S01]  /*17c70*/  FMNMX.FTZ R4, R177, R4, !PT ;  /* 0x00000004b1047209 */ /* 0x000fe20007810000 */
[----:B------:R-:W-:Y:S01]  /*17c80*/  FMUL.FTZ R51, R51, c[0x0][0x320] ;  /* 0x0000c80033337a20 */ /* 0x000fe20000410000 */
[----:B-1----:R-:W2:Y:S02]  /*17c90*/  LDL.64 R36, [R1+0x50] ;  /* 0x0000500001247983 */ /* 0x002ea40000100a00 */
        /* <DEDUP_REMOVED lines=8> */
[----:B------:R-:W2:Y:S01]  /*17d20*/  LDL R21, [R1+0x34] ;  /* 0x0000340001157983 */ /* 0x000ea20000100800 */
        /* <DEDUP_REMOVED lines=21> */
[----:B------:R-:W-:Y:S01]  /*17e80*/  FMUL.FTZ R60, R60, c[0x0][0x320] ;  /* 0x0000c8003c3c7a20 */ /* 0x000fe20000410000 */
[----:B------:R-:W-:Y:S01]  /*17e90*/  FMNMX.FTZ R4, R197, R4, !PT ;  /* 0x00000004c5047209 */ /* 0x000fe20007810000 */
[----:B------:R-:W-:Y:S01]  /*17ea0*/  FMUL.FTZ R40, R40, c[0x0][0x320] ;  /* 0x0000c80028287a20 */ /* 0x000fe20000410000 */
[----:B------:R-:W1:Y:S02]  /*17eb0*/  MUFU.TANH R195, R34 ;  /* 0x0000002200c37308 */ /* 0x000e640000002400 */
[----:B------:R-:W-:Y:S02]  /*17ec0*/  FMNMX.FTZ R4, R198, R4, !PT ;  /* 0x00000004c6047209 */ /* 0x000fe40007810000 */
[----:B------:R-:W-:Y:S06]  /*17ed0*/  FMNMX.FTZ R5, R191, R5, !PT ;  /* 0x00000005bf057209 */ /* 0x000fec0007810000 */
        /* <DEDUP_REMOVED lines=14> */
[----:B------:R1:W1:Y:S01]  /*17fc0*/  MUFU.TANH R185, R12 ;  /* 0x0000000c00b97308 */ /* 0x0002620000002400 */
[----:B------:R-:W-:Y:S09]  /*17fd0*/  FMNMX.FTZ R4, R236, R4, !PT ;  /* 0x00000004ec047209 */ /* 0x000ff20007810000 */
[----:B------:R-:W1:Y:S02]  /*17fe0*/  MUFU.TANH R234, R50 ;  /* 0x0000003200ea7308 */ /* 0x000e640000002400 */
[----:B-1----:R-:W-:Y:S08]  /*17ff0*/  FMNMX.FTZ R5, R248, R5, !PT ;  /* 0x00000005f8057209 */ /* 0x002ff00007810000 */
[----:B------:R-:W1:Y:S01]  /*18000*/  MUFU.TANH R239, R53 ;  /* 0x0000003500ef7308 */ /* 0x000e620000002400 */
[----:B------:R-:W-:Y:S02]  /*18010*/  MOV R12, c[0x0][0x1e0] ;  /* 0x00007800000c7a02 */ /* 0x000fe40000000f00 */
[----:B------:R-:W-:Y:S02]  /*18020*/  FMNMX.FTZ R0, R185, R0, !PT ;  /* 0x00000000b9007209 */ /* 0x000fe40007810000 */
[----:B------:R-:W-:Y:S05]  /*18030*/  SHF.L.U32 R12, R12, 0x5, RZ ;  /* 0x000000050c0c7819 */ /* 0x000fea00000006ff */
[----:B------:R-:W1:Y:S01]  /*18040*/  MUFU.TANH R240, R51 ;  /* 0x0000003300f07308 */ /* 0x000e620000002400 */
[----:B------:R-:W-:Y:S02]  /*18050*/  FMNMX.FTZ R0, R184, R0, !PT ;  /* 0x00000000b8007209 */ /* 0x000fe40007810000 */
[----:B------:R-:W-:Y:S02]  /*18060*/  FMNMX.FTZ R4, R234, R4, !PT ;  /* 0x00000004ea047209 */ /* 0x000fe40007810000 */
        /* <DEDUP_REMOVED lines=11> */
[----:B------:R-:W-:Y:S05]  /*18120*/  FMNMX.FTZ R5, R183, R5, !PT ;  /* 0x00000005b7057209 */ /* 0x000fea0007810000 */
[----:B------:R-:W1:Y:S04]  /*18130*/  SHFL.BFLY PT, R8, R5, 0x2, 0x1f ;  /* 0x0c401f0005087f89 */ /* 0x000e6800000e0000 */
[----:B------:R-:W1:Y:S01]  /*18140*/  MUFU.TANH R242, R66 ;  /* 0x0000004200f27308 */ /* 0x000e620000002400 */
[----:B------:R-:W-:Y:S09]  /*18150*/  FMNMX.FTZ R4, R237, R4, !PT ;  /* 0x00000004ed047209 */ /* 0x000ff20007810000 */
[----:B------:R-:W1:Y:S02]  /*18160*/  MUFU.TANH R201, R29 ;  /* 0x0000001d00c97308 */ /* 0x000e640000002400 */
[----:B-1----:R-:W-:Y:S08]  /*18170*/  FMNMX.FTZ R0, R202, R0, !PT ;  /* 0x00000000ca007209 */ /* 0x002ff00007810000 */
[----:B------:R-:W1:Y:S01]  /*18180*/  MUFU.TANH R241, R67 ;  /* 0x0000004300f17308 */ /* 0x000e620000002400 */
[----:B------:R-:W-:Y:S02]  /*18190*/  FMNMX.FTZ R5, R5, R8, !PT ;  /* 0x0000000805057209 */ /* 0x000fe40007810000 */
[----:B------:R-:W-:Y:S03]  /*181a0*/  FMNMX.FTZ R4, R242, R4, !PT ;  /* 0x00000004f2047209 */ /* 0x000fe60007810000 */
[----:B------:R-:W4:Y:S04]  /*181b0*/  SHFL.BFLY PT, R105, R5, 0x1, 0x1f ;  /* 0x0c201f0005697f89 */ /* 0x000f2800000e0000 */
[----:B------:R-:W3:Y:S01]  /*181c0*/  MUFU.TANH R243, R40 ;  /* 0x0000002800f37308 */ /* 0x000ee20000002400 */
[----:B------:R-:W-:Y:S09]  /*181d0*/  FMNMX.FTZ R0, R201, R0, !PT ;  /* 0x00000000c9007209 */ /* 0x000ff20007810000 */
[----:B------:R-:W3:Y:S01]  /*181e0*/  MUFU.TANH R247, R41 ;  /* 0x0000002900f77308 */ /* 0x000ee20000002400 */
[----:B-1----:R-:W-:Y:S05]  /*181f0*/  FMNMX.FTZ R4, R241, R4, !PT ;  /* 0x00000004f1047209 */ /* 0x002fea0007810000 */
[----:B------:R-:W1:Y:S04]  /*18200*/  SHFL.BFLY PT, R7, R4, 0x2, 0x1f ;  /* 0x0c401f0004077f89 */ /* 0x000e6800000e0000 */
[----:B------:R5:W5:Y:S01]  /*18210*/  MUFU.TANH R244, R44 ;  /* 0x0000002c00f47308 */ /* 0x000b620000002400 */
[----:B----4-:R-:W-:Y:S02]  /*18220*/  FMNMX.FTZ R105, R5, R105, !PT ;  /* 0x0000006905697209 */ /* 0x010fe40007810000 */
[----:B---3--:R-:W-:Y:S03]  /*18230*/  FMNMX.FTZ R0, R243, R0, !PT ;  /* 0x00000000f3007209 */ /* 0x008fe60007810000 */
[----:B------:R-:W-:Y:S04]  /*18240*/  FMUL.FTZ R110, R105, c[0x0][0x2d0] ;  /* 0x0000b400696e7a20 */ /* 0x000fe80000410000 */
[----:B------:R-:W3:Y:S01]  /*18250*/  MUFU.TANH R245, R45 ;  /* 0x0000002d00f57308 */ /* 0x000ee20000002400 */
[--C-:B------:R-:W-:Y:S01]  /*18260*/  FFMA.FTZ R48, R192, c[0x0][0x2d0], -R110.reuse ;  /* 0x0000b400c0307a23 */ /* 0x100fe2000001086e */
[----:B------:R-:W-:Y:S08]  /*18270*/  FMNMX.FTZ R0, R247, R0, !PT ;  /* 0x00000000f7007209 */ /* 0x000ff00007810000 */
[----:B------:R-:W4:Y:S01]  /*18280*/  MUFU.TANH R40, R56 ;  /* 0x0000003800287308 */ /* 0x000f220000002400 */
[----:B-1----:R-:W-:Y:S01]  /*18290*/  FMNMX.FTZ R4, R4, R7, !PT ;  /* 0x0000000704047209 */ /* 0x002fe20007810000 */
[--C-:B-----5:R-:W-:Y:S01]  /*182a0*/  FFMA.FTZ R44, R191, c[0x0][0x2d0], -R110.reuse ;  /* 0x0000b400bf2c7a23 */ /* 0x120fe2000001086e */
[----:B------:R-:W-:Y:S03]  /*182b0*/  FMNMX.FTZ R0, R244, R0, !PT ;  /* 0x00000000f4007209 */ /* 0x000fe60007810000 */
[----:B------:R-:W1:Y:S04]  /*182c0*/  SHFL.BFLY PT, R104, R4, 0x1, 0x1f ;  /* 0x0c201f0004687f89 */ /* 0x000e6800000e0000 */
[----:B------:R-:W5:Y:S01]  /*182d0*/  MUFU.TANH R35, R57 ;  /* 0x0000003900237308 */ /* 0x000f620000002400 */
[----:B---3--:R-:W-:Y:S09]  /*182e0*/  FMNMX.FTZ R0, R245, R0, !PT ;  /* 0x00000000f5007209 */ /* 0x008ff20007810000 */
[----:B------:R-:W-:Y:S01]  /*182f0*/  MUFU.TANH R250, R42 ;  /* 0x0000002a00fa7308 */ /* 0x000fe20000002400 */
[----:B----4-:R-:W-:Y:S09]  /*18300*/  FMNMX.FTZ R0, R40, R0, !PT ;  /* 0x0000000028007209 */ /* 0x010ff20007810000 */
[----:B------:R-:W3:Y:S01]  /*18310*/  MUFU.TANH R42, R60 ;  /* 0x0000003c002a7308 */ /* 0x000ee20000002400 */
[----:B-1----:R-:W-:Y:S01]  /*18320*/  FMNMX.FTZ R104, R4, R104, !PT ;  /* 0x0000006804687209 */ /* 0x002fe20007810000 */
[--C-:B------:R-:W-:Y:S01]  /*18330*/  FFMA.FTZ R4, R176, c[0x0][0x2d0], -R110.reuse ;  /* 0x0000b400b0047a23 */ /* 0x100fe2000001086e */
[----:B-----5:R-:W-:Y:S03]  /*18340*/  FMNMX.FTZ R0, R35, R0, !PT ;  /* 0x0000000023007209 */ /* 0x020fe60007810000 */
[----:B------:R-:W-:Y:S04]  /*18350*/  FMUL.FTZ R111, R104, c[0x0][0x2d0] ;  /* 0x0000b400686f7a20 */ /* 0x000fe80000410000 */
[----:B------:R-:W1:Y:S01]  /*18360*/  MUFU.TANH R251, R61 ;  /* 0x0000003d00fb7308 */ /* 0x000e620000002400 */
[--C-:B------:R-:W-:Y:S02]  /*18370*/  FFMA.FTZ R64, R196, c[0x0][0x2d0], -R111.reuse ;  /* 0x0000b400c4407a23 */ /* 0x100fe4000001086f */
[--C-:B------:R-:W-:Y:S07]  /*18380*/  FFMA.FTZ R56, R198, c[0x0][0x2d0], -R111.reuse ;  /* 0x0000b400c6387a23 */ /* 0x100fee000001086f */
[----:B------:R-:W4:Y:S01]  /*18390*/  MUFU.TANH R206, R27 ;  /* 0x0000001b00ce7308 */ /* 0x000f220000002400 */
[----:B---3--:R-:W-:Y:S01]  /*183a0*/  FMNMX.FTZ R0, R42, R0, !PT ;  /* 0x000000002a007209 */ /* 0x008fe20007810000 */
[--C-:B------:R-:W-:Y:S08]  /*183b0*/  FFMA.FTZ R60, R195, c[0x0][0x2d0], -R111.reuse ;  /* 0x0000b400c33c7a23 */ /* 0x100ff0000001086f */
[----:B------:R-:W3:Y:S01]  /*183c0*/  MUFU.TANH R230, R30 ;  /* 0x0000001e00e67308 */ /* 0x000ee20000002400 */
[----:B-1----:R-:W-:Y:S05]  /*183d0*/  FMNMX.FTZ R0, R251, R0, !PT ;  /* 0x00000000fb007209 */ /* 0x002fea0007810000 */
[----:B------:R-:W1:Y:S04]  /*183e0*/  SHFL.BFLY PT, R103, R0, 0x2, 0x1f ;  /* 0x0c401f0000677f89 */ /* 0x000e6800000e0000 */
[----:B------:R5:W-:Y:S01]  /*183f0*/  MUFU.EX2 R227, R4 ;  /* 0x0000000400e37308 */ /* 0x000be20000000800 */
[----:B----4-:R-:W-:Y:S09]  /*18400*/  FMNMX.FTZ R6, R206, R6, !PT ;  /* 0x00000006ce067209 */ /* 0x010ff20007810000 */
[----:B------:R-:W4:Y:S01]  /*18410*/  MUFU.TANH R180, R43 ;  /* 0x0000002b00b47308 */ /* 0x000f220000002400 */
[----:B---3--:R-:W-:Y:S09]  /*18420*/  FMNMX.FTZ R6, R230, R6, !PT ;  /* 0x00000006e6067209 */ /* 0x008ff20007810000 */
[----:B------:R-:W3:Y:S01]  /*18430*/  MUFU.TANH R181, R46 ;  /* 0x0000002e00b57308 */ /* 0x000ee20000002400 */
[----:B-1----:R-:W-:Y:S01]  /*18440*/  FMNMX.FTZ R103, R0, R103, !PT ;  /* 0x0000006700677209 */ /* 0x002fe20007810000 */
[--C-:B-----5:R-:W-:Y:S01]  /*18450*/  FFMA.FTZ R4, R102, c[0x0][0x2d0], -R110.reuse ;  /* 0x0000b40066047a23 */ /* 0x120fe2000001086e */
[----:B------:R-:W-:Y:S03]  /*18460*/  FMNMX.FTZ R0, R233, R6, !PT ;  /* 0x00000006e9007209 */ /* 0x000fe60007810000 */
[----:B------:R-:W1:Y:S01]  /*18470*/  SHFL.BFLY PT, R7, R103, 0x1, 0x1f ;  /* 0x0c201f0067077f89 */ /* 0x000e6200000e0000 */
[----:B------:R-:W-:Y:S01]  /*18480*/  FMNMX.FTZ R6, R250, R0, !PT ;  /* 0x00000000fa067209 */ /* 0x000fe20007810000 */
[----:B------:R-:W-:Y:S02]  /*18490*/  FMUL.FTZ R0, R63, c[0x0][0x320] ;  /* 0x0000c8003f007a20 */ /* 0x000fe40000410000 */
[----:B------:R5:W-:Y:S01]  /*184a0*/  MUFU.EX2 R246, R4 ;  /* 0x0000000400f67308 */ /* 0x000be20000000800 */
[----:B----4-:R-:W-:Y:S09]  /*184b0*/  FMNMX.FTZ R5, R180, R6, !PT ;  /* 0x00000006b4057209 */ /* 0x010ff20007810000 */
[----:B------:R4:W-:Y:S01]  /*184c0*/  MUFU.TANH R109, R0 ;  /* 0x00000000006d7308 */ /* 0x0009e20000002400 */
[----:B---3--:R-:W-:Y:S09]  /*184d0*/  FMNMX.FTZ R5, R181, R5, !PT ;  /* 0x00000005b5057209 */ /* 0x008ff20007810000 */
[----:B------:R-:W3:Y:S01]  /*184e0*/  MUFU.TANH R182, R47 ;  /* 0x0000002f00b67308 */ /* 0x000ee20000002400 */
[----:B-1----:R-:W-:Y:S01]  /*184f0*/  FMNMX.FTZ R103, R103, R7, !PT ;  /* 0x0000000767677209 */ /* 0x002fe20007810000 */
[----:B------:R-:W-:Y:S04]  /*18500*/  @P0 IMAD.WIDE.U32 R6, R204, c[0x0][0x1e0], RZ ;  /* 0x00007800cc060a25 */ /* 0x000fe800078e00ff */
[----:B-----5:R-:W-:Y:S02]  /*18510*/  FFMA.FTZ R4, R16, c[0x0][0x2d0], -R110 ;  /* 0x0000b40010047a23 */ /* 0x020fe4000001086e */
[----:B------:R-:W-:Y:S02]  /*18520*/  FMUL.FTZ R176, R103, c[0x0][0x2d0] ;  /* 0x0000b40067b07a20 */ /* 0x000fe40000410000 */
[----:B------:R-:W1:Y:S02]  /*18530*/  MUFU.TANH R249, R58 ;  /* 0x0000003a00f97308 */ /* 0x000e640000002400 */
[----:B------:R-:W-:Y:S01]  /*18540*/  FFMA.FTZ R9, R179, c[0x0][0x2d0], -R176 ;  /* 0x0000b400b3097a23 */ /* 0x000fe200000108b0 */
[----:B------:R-:W-:Y:S01]  /*18550*/  MOV R179, R227 ;  /* 0x000000e300b37202 */ /* 0x000fe20000000f00 */
[----:B----4-:R-:W-:Y:S04]  /*18560*/  FADD.FTZ R0, -R105, R2 ;  /* 0x0000000269007221 */ /* 0x010fe80000010100 */
[----:B------:R-:W-:Y:S02]  /*18570*/  FMUL.FTZ R0, R0, c[0x0][0x2d0] ;  /* 0x0000b40000007a20 */ /* 0x000fe40000410000 */
[----:B------:R4:W-:Y:S01]  /*18580*/  MUFU.EX2 R30, R4 ;  /* 0x00000004001e7308 */ /* 0x0009e20000000800 */
[----:B---3--:R-:W-:Y:S01]  /*18590*/  FMNMX.FTZ R2, R182, R5, !PT ;  /* 0x00000005b6027209 */ /* 0x008fe20007810000 */
[----:B------:R-:W-:Y:S08]  /*185a0*/  FFMA.FTZ R5, R17, c[0x0][0x2d0], -R110 ;  /* 0x0000b40011057a23 */ /* 0x000ff0000001086e */
[----:B------:R3:W5:Y:S01]  /*185b0*/  MUFU.EX2 R101, R0 ;  /* 0x0000000000657308 */ /* 0x0007620000000800 */
[----:B-1----:R-:W-:Y:S09]  /*185c0*/  FMNMX.FTZ R2, R249, R2, !PT ;  /* 0x00000002f9027209 */ /* 0x002ff20007810000 */
[----:B------:R-:W1:Y:S01]  /*185d0*/  MUFU.TANH R238, R59 ;  /* 0x0000003b00ee7308 */ /* 0x000e620000002400 */
[----:B----4-:R-:W-:Y:S09]  /*185e0*/  FFMA.FTZ R4, R178, c[0x0][0x2d0], -R111 ;  /* 0x0000b400b2047a23 */ /* 0x010ff2000001086f */
[----:B------:R-:W4:Y:S01]  /*185f0*/  MUFU.TANH R108, R62 ;  /* 0x0000003e006c7308 */ /* 0x000f220000002400 */
[----:B---3--:R-:W-:Y:S02]  /*18600*/  FADD.FTZ R0, -R104, R3 ;  /* 0x0000000368007221 */ /* 0x008fe40000010100 */
[C---:B-----5:R-:W-:Y:S02]  /*18610*/  FMUL.FTZ R49, R101.reuse, R157 ;  /* 0x0000009d65317220 */ /* 0x060fe40000410000 */
[----:B------:R-:W-:Y:S05]  /*18620*/  FMUL.FTZ R3, R0, c[0x0][0x2d0] ;  /* 0x0000b40000037a20 */ /* 0x000fea0000410000 */
[----:B------:R3:W-:Y:S01]  /*18630*/  MUFU.EX2 R178, R4 ;  /* 0x0000000400b27308 */ /* 0x0007e20000000800 */
[C---:B------:R-:W-:Y:S02]  /*18640*/  FMUL.FTZ R65, R101.reuse, R173 ;  /* 0x000000ad65417220 */ /* 0x040fe40000410000 */
[C---:B------:R-:W-:Y:S01]  /*18650*/  FMUL.FTZ R68, R101.reuse, R68 ;  /* 0x0000004465447220 */ /* 0x040fe20000410000 */
[----:B-1----:R-:W-:Y:S01]  /*18660*/  FMNMX.FTZ R2, R238, R2, !PT ;  /* 0x00000002ee027209 */ /* 0x002fe20007810000 */
[C---:B------:R-:W-:Y:S02]  /*18670*/  FMUL.FTZ R69, R101.reuse, R69 ;  /* 0x0000004565457220 */ /* 0x040fe40000410000 */
[C---:B------:R-:W-:Y:S02]  /*18680*/  FMUL.FTZ R80, R101.reuse, R80 ;  /* 0x0000005065507220 */ /* 0x040fe40000410000 */
[C---:B------:R-:W-:Y:S01]  /*18690*/  FMUL.FTZ R81, R101.reuse, R81 ;  /* 0x0000005165517220 */ /* 0x040fe20000410000 */
[----:B------:R1:W5:Y:S01]  /*186a0*/  MUFU.EX2 R100, R3 ;  /* 0x0000000300647308 */ /* 0x0003620000000800 */
[C---:B------:R-:W-:Y:S02]  /*186b0*/  FMUL.FTZ R84, R101.reuse, R84 ;  /* 0x0000005465547220 */ /* 0x040fe40000410000 */
[----:B------:R-:W-:Y:S01]  /*186c0*/  FMUL.FTZ R85, R101, R85 ;  /* 0x0000005565557220 */ /* 0x000fe20000410000 */
[----:B----4-:R-:W-:Y:S01]  /*186d0*/  FMNMX.FTZ R0, R108, R2, !PT ;  /* 0x000000026c007209 */ /* 0x010fe20007810000 */
[----:B------:R-:W-:Y:S02]  /*186e0*/  FADD.FTZ R2, -R103, R106 ;  /* 0x0000006a67027221 */ /* 0x000fe40000010100 */
[--C-:B------:R-:W-:Y:S01]  /*186f0*/  FFMA.FTZ R106, R200, c[0x0][0x2d0], -R176.reuse ;  /* 0x0000b400c86a7a23 */ /* 0x100fe200000108b0 */
[----:B------:R-:W-:Y:S01]  /*18700*/  FMNMX.FTZ R0, R109, R0, !PT ;  /* 0x000000006d007209 */ /* 0x000fe20007810000 */
[C---:B------:R-:W-:Y:S01]  /*18710*/  FMUL.FTZ R96, R101.reuse, R96 ;  /* 0x0000006065607220 */ /* 0x040fe20000410000 */
[----:B------:R4:W-:Y:S01]  /*18720*/  MUFU.EX2 R225, R5 ;  /* 0x0000000500e17308 */ /* 0x0009e20000000800 */
[----:B------:R-:W-:Y:S02]  /*18730*/  FMUL.FTZ R97, R101, R97 ;  /* 0x0000006165617220 */ /* 0x000fe40000410000 */
[--C-:B---3--:R-:W-:Y:S07]  /*18740*/  FFMA.FTZ R4, R177, c[0x0][0x2d0], -R111.reuse ;  /* 0x0000b400b1047a23 */ /* 0x108fee000001086f */
[----:B------:R3:W-:Y:S01]  /*18750*/  MUFU.EX2 R207, R4 ;  /* 0x0000000400cf7308 */ /* 0x0007e20000000800 */
[----:B-1----:R-:W-:Y:S02]  /*18760*/  FMUL.FTZ R3, R2, c[0x0][0x2d0] ;  /* 0x0000b40002037a20 */ /* 0x002fe40000410000 */
[----:B------:R-:W1:Y:S01]  /*18770*/  SHFL.BFLY PT, R2, R0, 0x2, 0x1f ;  /* 0x0c401f0000027f89 */ /* 0x000e6200000e0000 */
[C---:B-----5:R-:W-:Y:S02]  /*18780*/  FMUL.FTZ R50, R100.reuse, R158 ;  /* 0x0000009e64327220 */ /* 0x060fe40000410000 */
[C---:B------:R-:W-:Y:S04]  /*18790*/  FMUL.FTZ R51, R100.reuse, R159 ;  /* 0x0000009f64337220 */ /* 0x040fe80000410000 */
[----:B------:R-:W-:Y:S01]  /*187a0*/  MUFU.EX2 R41, R9 ;  /* 0x0000000900297308 */ /* 0x000fe20000000800 */
[C---:B------:R-:W-:Y:S02]  /*187b0*/  FMUL.FTZ R66, R100.reuse, R174 ;  /* 0x000000ae64427220 */ /* 0x040fe40000410000 */
[----:B------:R-:W-:Y:S02]  /*187c0*/  FMUL.FTZ R67, R100, R175 ;  /* 0x000000af64437220 */ /* 0x000fe40000410000 */
[--C-:B----4-:R-:W-:Y:S02]  /*187d0*/  FFMA.FTZ R5, R18, c[0x0][0x2d0], -R111.reuse ;  /* 0x0000b40012057a23 */ /* 0x110fe4000001086f */
[----:B------:R-:W-:Y:S01]  /*187e0*/  FFMA.FTZ R18, R185, c[0x0][0x2d0], -R176 ;  /* 0x0000b400b9127a23 */ /* 0x000fe200000108b0 */
[----:B------:R-:W-:Y:S01]  /*187f0*/  MOV R185, R249 ;  /* 0x000000f900b97202 */ /* 0x000fe20000000f00 */
[C---:B------:R-:W-:Y:S01]  /*18800*/  FMUL.FTZ R70, R100.reuse, R70 ;  /* 0x0000004664467220 */ /* 0x040fe20000410000 */
[----:B------:R4:W-:Y:S01]  /*18810*/  MUFU.EX2 R29, R5 ;  /* 0x00000005001d7308 */ /* 0x0009e20000000800 */
[C---:B------:R-:W-:Y:S02]  /*18820*/  FMUL.FTZ R71, R100.reuse, R71 ;  /* 0x0000004764477220 */ /* 0x040fe40000410000 */
[C---:B------:R-:W-:Y:S01]  /*18830*/  FMUL.FTZ R82, R100.reuse, R82 ;  /* 0x0000005264527220 */ /* 0x040fe20000410000 */
[----:B---3--:R-:W-:Y:S01]  /*18840*/  @P0 SHF.R.S32.HI R4, RZ, 0x1f, R204 ;  /* 0x0000001fff040819 */ /* 0x008fe200000114cc */
[C---:B------:R-:W-:Y:S02]  /*18850*/  FMUL.FTZ R83, R100.reuse, R83 ;  /* 0x0000005364537220 */ /* 0x040fe40000410000 */
[----:B------:R-:W-:Y:S02]  /*18860*/  FMUL.FTZ R86, R100, R86 ;  /* 0x0000005664567220 */ /* 0x000fe40000410000 */
[----:B------:R-:W-:Y:S01]  /*18870*/  @P0 IMAD R4, R4, c[0x0][0x1e0], RZ ;  /* 0x0000780004040a24 */ /* 0x000fe200078e02ff */
[----:B-1----:R-:W-:Y:S01]  /*18880*/  FMNMX.FTZ R0, R0, R2, !PT ;  /* 0x0000000200007209 */ /* 0x002fe20007810000 */
[----:B------:R-:W1:Y:S01]  /*18890*/  MUFU.EX2 R3, R3 ;  /* 0x0000000300037308 */ /* 0x000e620000000800 */
[C---:B------:R-:W-:Y:S02]  /*188a0*/  FMUL.FTZ R87, R100.reuse, R87 ;  /* 0x0000005764577220 */ /* 0x040fe40000410000 */
[C---:B------:R-:W-:Y:S01]  /*188b0*/  FMUL.FTZ R98, R100.reuse, R98 ;  /* 0x0000006264627220 */ /* 0x040fe20000410000 */
[----:B------:R-:W3:Y:S01]  /*188c0*/  SHFL.BFLY PT, R2, R0, 0x1, 0x1f ;  /* 0x0c201f0000027f89 */ /* 0x000ee200000e0000 */
[----:B------:R-:W-:Y:S05]  /*188d0*/  FMUL.FTZ R99, R100, R99 ;  /* 0x0000006364637220 */ /* 0x000fea0000410000 */
[----:B------:R5:W-:Y:S01]  /*188e0*/  MUFU.EX2 R177, R18 ;  /* 0x0000001200b17308 */ /* 0x000be20000000800 */
[----:B----4-:R-:W-:Y:S01]  /*188f0*/  @P0 IMAD R5, R204, c[0x0][0x1e4], R4 ;  /* 0x00007900cc050a24 */ /* 0x010fe200078e0204 */
[----:B------:R-:W-:Y:S08]  /*18900*/  @P0 SHF.L.U32 R4, R6, 0x6, RZ ;  /* 0x0000000606040819 */ /* 0x000ff000000006ff */
[----:B------:R4:W-:Y:S01]  /*18910*/  MUFU.EX2 R249, R48 ;  /* 0x0000003000f97308 */ /* 0x0009e20000000800 */
[C---:B-1----:R-:W-:Y:S01]  /*18920*/  FMUL.FTZ R28, R3.reuse, R136 ;  /* 0x00000088031c7220 */ /* 0x042fe20000410000 */
[----:B------:R-:W-:Y:S01]  /*18930*/  MOV R136, R29 ;  /* 0x0000001d00887202 */ /* 0x000fe20000000f00 */
[----:B------:R-:W-:Y:S01]  /*18940*/  FMUL.FTZ R45, R3, R153 ;  /* 0x00000099032d7220 */ /* 0x000fe20000410000 */
[----:B---3--:R-:W-:Y:S01]  /*18950*/  FMNMX.FTZ R102, R0, R2, !PT ;  /* 0x0000000200667209 */ /* 0x008fe20007810000 */
[----:B------:R-:W-:Y:S01]  /*18960*/  FFMA.FTZ R0, R19, c[0x0][0x2d0], -R111 ;  /* 0x0000b40013007a23 */ /* 0x000fe2000001086f */
[----:B------:R-:W-:Y:S01]  /*18970*/  @P0 IADD3 R2, R7, R5, RZ ;  /* 0x0000000507020210 */ /* 0x000fe20007ffe0ff */
[----:B------:R-:W-:Y:S01]  /*18980*/  FMUL.FTZ R19, R100, R127 ;  /* 0x0000007f64137220 */ /* 0x000fe20000410000 */
[----:B--2---:R-:W-:Y:S02]  /*18990*/  @P0 IADD3 R5, P2, R4, R36, RZ ;  /* 0x0000002404050210 */ /* 0x004fe40007f5e0ff */
[----:B------:R1:W-:Y:S01]  /*189a0*/  MUFU.EX2 R33, R0 ;  /* 0x0000000000217308 */ /* 0x0003e20000000800 */
[----:B------:R-:W-:Y:S01]  /*189b0*/  @P0 SHF.L.U64.HI R2, R6, 0x6, R2 ;  /* 0x0000000606020819 */ /* 0x000fe20000010202 */
[----:B-----5:R-:W-:Y:S01]  /*189c0*/  FMUL.FTZ R18, R100, R126 ;  /* 0x0000007e64127220 */ /* 0x020fe20000410000 */
[----:B------:R-:W-:Y:S01]  /*189d0*/  @P0 LEA R14, P1, R5, c[0x0][0x1c8], 0x1 ;  /* 0x00007200050e0a11 */ /* 0x000fe200078208ff */
[C---:B------:R-:W-:Y:S01]  /*189e0*/  FMUL.FTZ R57, R3.reuse, R165 ;  /* 0x000000a503397220 */ /* 0x040fe20000410000 */
[----:B------:R-:W-:Y:S01]  /*189f0*/  @P0 IADD3.X R6, R2, R23, RZ, P2, !PT ;  /* 0x0000001702060210 */ /* 0x000fe200017fe4ff */
[C---:B------:R-:W-:Y:S02]  /*18a00*/  FMUL.FTZ R61, R3.reuse, R169 ;  /* 0x000000a9033d7220 */ /* 0x040fe40000410000 */
[----:B------:R-:W-:Y:S01]  /*18a10*/  FMUL.FTZ R72, R3, R72 ;  /* 0x0000004803487220 */ /* 0x000fe20000410000 */
[----:B------:R-:W-:Y:S01]  /*18a20*/  @P0 LEA.HI.X R15, R5, c[0x0][0x1cc], R6, 0x1, P1 ;  /* 0x00007300050f0a11 */ /* 0x000fe200008f0c06 */
[----:B------:R-:W-:Y:S01]  /*18a30*/  FMUL.FTZ R73, R3, R73 ;  /* 0x0000004903497220 */ /* 0x000fe20000410000 */
[C---:B------:R-:W-:Y:S01]  /*18a40*/  @P0 IADD3 R6, P1, R4.reuse, R24, RZ ;  /* 0x0000001804060210 */ /* 0x040fe20007f3e0ff */
[----:B----4-:R-:W-:Y:S01]  /*18a50*/  FMUL.FTZ R48, R101, R156 ;  /* 0x0000009c65307220 */ /* 0x010fe20000410000 */
[----:B------:R-:W-:Y:S01]  /*18a60*/  @P0 IADD3 R5, P2, R4, R25, RZ ;  /* 0x0000001904050210 */ /* 0x000fe20007f5e0ff */
[----:B------:R2:W-:Y:S01]  /*18a70*/  @P0 LDGSTS.E.BYPASS.LTC128B.128 [R226+0x3100], [R14.64], !P5 ;  /* 0x031000000ee20fae */ /* 0x0005e2000e901d46 */
[----:B------:R-:W-:Y:S01]  /*18a80*/  @P0 IADD3.X R8, R2, R20, RZ, P1, !PT ;  /* 0x0000001402080210 */ /* 0x000fe20000ffe4ff */
[C---:B------:R-:W-:Y:S01]  /*18a90*/  FMUL.FTZ R76, R3.reuse, R76 ;  /* 0x0000004c034c7220 */ /* 0x040fe20000410000 */
[----:B------:R-:W-:Y:S01]  /*18aa0*/  @P0 IADD3 R4, P3, R12, R4, RZ ;  /* 0x000000040c040210 */ /* 0x000fe20007f7e0ff */
[C---:B------:R-:W-:Y:S01]  /*18ab0*/  FMUL.FTZ R77, R3.reuse, R77 ;  /* 0x0000004d034d7220 */ /* 0x040fe20000410000 */
[----:B------:R-:W-:Y:S01]  /*18ac0*/  @P0 LEA R12, P1, R6, c[0x0][0x1c8], 0x1 ;  /* 0x00007200060c0a11 */ /* 0x000fe200078208ff */
[C---:B------:R-:W-:Y:S01]  /*18ad0*/  FMUL.FTZ R88, R3.reuse, R88 ;  /* 0x0000005803587220 */ /* 0x040fe20000410000 */
[----:B------:R-:W-:Y:S01]  /*18ae0*/  @P0 IADD3.X R7, R2, R21, RZ, P2, !PT ;  /* 0x0000001502070210 */ /* 0x000fe200017fe4ff */
[----:B------:R-:W-:Y:S01]  /*18af0*/  FMUL.FTZ R89, R3, R89 ;  /* 0x0000005903597220 */ /* 0x000fe20000410000 */
[C---:B------:R-:W-:Y:S01]  /*18b00*/  @P0 LEA R10, P2, R5.reuse, c[0x0][0x1c8], 0x1 ;  /* 0x00007200050a0a11 */ /* 0x040fe200078408ff */
[----:B-1----:R-:W-:Y:S01]  /*18b10*/  FADD.FTZ R0, -R102, R107 ;  /* 0x0000006b66007221 */ /* 0x002fe20000010100 */
[----:B------:R-:W-:Y:S01]  /*18b20*/  @P0 LEA.HI.X R13, R6, c[0x0][0x1cc], R8, 0x1, P1 ;  /* 0x00007300060d0a11 */ /* 0x000fe200008f0c08 */
[----:B------:R-:W-:Y:S01]  /*18b30*/  FFMA.FTZ R6, R188, c[0x0][0x2d0], -R176 ;  /* 0x0000b400bc067a23 */ /* 0x000fe200000108b0 */
[----:B------:R-:W-:Y:S01]  /*18b40*/  @P0 LEA.HI.X R11, R5, c[0x0][0x1cc], R7, 0x1, P2 ;  /* 0x00007300050b0a11 */ /* 0x000fe200010f0c07 */
[----:B------:R-:W-:Y:S01]  /*18b50*/  FMUL.FTZ R0, R0, c[0x0][0x2d0] ;  /* 0x0000b40000007a20 */ /* 0x000fe20000410000 */
[C---:B------:R-:W-:Y:S01]  /*18b60*/  @P0 IADD3 R9, P2, R4.reuse, R36, RZ ;  /* 0x0000002404090210 */ /* 0x040fe20007f5e0ff */
[----:B------:R1:W-:Y:S01]  /*18b70*/  MUFU.EX2 R31, R6 ;  /* 0x00000006001f7308 */ /* 0x0003e20000000800 */
[----:B------:R-:W-:Y:S01]  /*18b80*/  @P0 IADD3 R7, P1, R4, R25, RZ ;  /* 0x0000001904070210 */ /* 0x000fe20007f3e0ff */
[----:B------:R3:W-:Y:S01]  /*18b90*/  @P0 LDGSTS.E.BYPASS.LTC128B.128 [R226+0x4100], [R10.64], !P6 ;  /* 0x041000000ae20fae */ /* 0x0007e2000f101d46 */
[----:B------:R-:W-:Y:S01]  /*18ba0*/  @P0 IADD3.X R2, R26, R2, RZ, P3, !PT ;  /* 0x000000021a020210 */ /* 0x000fe20001ffe4ff */
[C---:B------:R-:W-:Y:S01]  /*18bb0*/  FMUL.FTZ R25, R3.reuse, R133 ;  /* 0x0000008503197220 */ /* 0x040fe20000410000 */
[----:B------:R-:W-:Y:S01]  /*18bc0*/  @P0 IADD3 R5, P3, R4, R24, RZ ;  /* 0x0000001804050210 */ /* 0x000fe20007f7e0ff */
[C---:B------:R-:W-:Y:S01]  /*18bd0*/  FMUL.FTZ R24, R3.reuse, R132 ;  /* 0x0000008403187220 */ /* 0x040fe20000410000 */
[C---:B------:R-:W-:Y:S01]  /*18be0*/  @P0 IADD3.X R16, R2.reuse, R23, RZ, P2, !PT ;  /* 0x0000001702100210 */ /* 0x040fe200017fe4ff */
[C---:B------:R-:W-:Y:S01]  /*18bf0*/  FMUL.FTZ R92, R3.reuse, R92 ;  /* 0x0000005c035c7220 */ /* 0x040fe20000410000 */
[C---:B------:R-:W-:Y:S01]  /*18c00*/  @P0 IADD3.X R17, R2.reuse, R21, RZ, P1, !PT ;  /* 0x0000001502110210 */ /* 0x040fe20000ffe4ff */
[----:B------:R-:W3:Y:S01]  /*18c10*/  MUFU.EX2 R0, R0 ;  /* 0x0000000000007308 */ /* 0x000ee20000000800 */
[----:B------:R-:W-:Y:S01]  /*18c20*/  @P0 IADD3.X R2, R2, R20, RZ, P3, !PT ;  /* 0x0000001402020210 */ /* 0x000fe20001ffe4ff */
[----:B------:R-:W-:Y:S01]  /*18c30*/  FMUL.FTZ R93, R3, R93 ;  /* 0x0000005d035d7220 */ /* 0x000fe20000410000 */
[----:B------:R-:W-:Y:S02]  /*18c40*/  ISETP.NE.AND P3, PT, R228, RZ, PT ;  /* 0x000000ffe400720c */ /* 0x000fe40003f65270 */
[----:B------:R-:W-:Y:S02]  /*18c50*/  @P0 LEA R8, P4, R9, c[0x0][0x1c8], 0x1 ;  /* 0x0000720009080a11 */ /* 0x000fe400078808ff */
[----:B------:R-:W-:Y:S02]  /*18c60*/  @P0 LEA R4, P1, R5, c[0x0][0x1c8], 0x1 ;  /* 0x0000720005040a11 */ /* 0x000fe400078208ff */
[----:B------:R-:W-:Y:S01]  /*18c70*/  @P0 LEA.HI.X R9, R9, c[0x0][0x1cc], R16, 0x1, P4 ;  /* 0x0000730009090a11 */ /* 0x000fe200020f0c10 */
[----:B------:R-:W-:Y:S01]  /*18c80*/  FMUL.FTZ R16, R101, R124 ;  /* 0x0000007c65107220 */ /* 0x000fe20000410000 */
[----:B------:R-:W-:Y:S01]  /*18c90*/  @P0 LEA.HI.X R5, R5, c[0x0][0x1cc], R2, 0x1, P1 ;  /* 0x0000730005050a11 */ /* 0x000fe200008f0c02 */
[----:B------:R-:W-:Y:S01]  /*18ca0*/  FFMA.FTZ R2, R184, c[0x0][0x2d0], -R176 ;  /* 0x0000b400b8027a23 */ /* 0x000fe200000108b0 */
[----:B------:R-:W-:Y:S02]  /*18cb0*/  MOV R107, R225 ;  /* 0x000000e1006b7202 */ /* 0x000fe40000000f00 */
[C---:B-1----:R-:W-:Y:S01]  /*18cc0*/  @P0 LEA R6, P2, R7.reuse, c[0x0][0x1c8], 0x1 ;  /* 0x0000720007060a11 */ /* 0x042fe200078408ff */
[----:B------:R1:W-:Y:S01]  /*18cd0*/  @P0 LDGSTS.E.BYPASS.LTC128B.128 [R226+0x5100], [R12.64], !P3 ;  /* 0x051000000ce20fae */ /* 0x0003e2000d901d46 */
[----:B------:R4:W5:Y:S01]  /*18ce0*/  MUFU.EX2 R32, R2 ;  /* 0x0000000200207308 */ /* 0x0009620000000800 */
[----:B------:R-:W-:Y:S02]  /*18cf0*/  MOV R184, R207 ;  /* 0x000000cf00b87202 */ /* 0x000fe40000000f00 */
[----:B------:R-:W-:Y:S01]  /*18d00*/  @P0 LEA.HI.X R7, R7, c[0x0][0x1cc], R17, 0x1, P2 ;  /* 0x0000730007070a11 */ /* 0x000fe200010f0c11 */
[----:B------:R-:W-:Y:S01]  /*18d10*/  FMUL.FTZ R17, R101, R125 ;  /* 0x0000007d65117220 */ /* 0x000fe20000410000 */
[----:B------:R-:W-:Y:S02]  /*18d20*/  MOV R133, R242 ;  /* 0x000000f200857202 */ /* 0x000fe40000000f00 */
[----:B------:R5:W-:Y:S01]  /*18d30*/  @P0 LDGSTS.E.BYPASS.LTC128B.128 [R226+0x3900], [R8.64], !P5 ;  /* 0x0390000008e20fae */ /* 0x000be2000e901d46 */
[C---:B---3--:R-:W-:Y:S01]  /*18d40*/  FMUL.FTZ R11, R0.reuse, R119 ;  /* 0x00000077000b7220 */ /* 0x048fe20000410000 */
[----:B------:R-:W-:Y:S01]  /*18d50*/  MOV R132, R241 ;  /* 0x000000f100847202 */ /* 0x000fe20000000f00 */
[C---:B--2---:R-:W-:Y:S01]  /*18d60*/  FMUL.FTZ R14, R0.reuse, R122 ;  /* 0x0000007a000e7220 */ /* 0x044fe20000410000 */
[----:B------:R-:W-:Y:S01]  /*18d70*/  MOV R188, R248 ;  /* 0x000000f800bc7202 */ /* 0x000fe20000000f00 */
[C---:B------:R-:W-:Y:S02]  /*18d80*/  FMUL.FTZ R15, R0.reuse, R123 ;  /* 0x0000007b000f7220 */ /* 0x040fe40000410000 */
[C---:B------:R-:W-:Y:S01]  /*18d90*/  FMUL.FTZ R27, R0.reuse, R135 ;  /* 0x00000087001b7220 */ /* 0x040fe20000410000 */
[----:B------:R2:W-:Y:S01]  /*18da0*/  @P0 LDGSTS.E.BYPASS.LTC128B.128 [R226+0x4900], [R6.64], !P6 ;  /* 0x0490000006e20fae */ /* 0x0005e2000f101d46 */
[----:B------:R-:W-:Y:S01]  /*18db0*/  MOV R135, R41 ;  /* 0x0000002900877202 */ /* 0x000fe20000000f00 */
[C---:B------:R-:W-:Y:S01]  /*18dc0*/  FMUL.FTZ R26, R0.reuse, R134 ;  /* 0x00000086001a7220 */ /* 0x040fe20000410000 */
[----:B------:R-:W-:Y:S01]  /*18dd0*/  MOV R134, R246 ;  /* 0x000000f600867202 */ /* 0x000fe20000000f00 */
[C---:B------:R-:W-:Y:S01]  /*18de0*/  FMUL.FTZ R43, R0.reuse, R151 ;  /* 0x00000097002b7220 */ /* 0x040fe20000410000 */
[----:B------:R-:W-:Y:S01]  /*18df0*/  MOV R151, R236 ;  /* 0x000000ec00977202 */ /* 0x000fe20000000f00 */
[----:B------:R-:W-:Y:S02]  /*18e00*/  FMUL.FTZ R46, R0, R154 ;  /* 0x0000009a002e7220 */ /* 0x000fe40000410000 */
[----:B------:R3:W-:Y:S01]  /*18e10*/  @P0 LDGSTS.E.BYPASS.LTC128B.128 [R226+0x5900], [R4.64], !P3 ;  /* 0x0590000004e20fae */ /* 0x0007e2000d901d46 */
[----:B----4-:R-:W-:Y:S02]  /*18e20*/  FMUL.FTZ R2, R102, c[0x0][0x2d0] ;  /* 0x0000b40066027a20 */ /* 0x010fe40000410000 */
[----:B-1----:R-:W-:Y:S02]  /*18e30*/  FMUL.FTZ R12, R3, R120 ;  /* 0x00000078030c7220 */ /* 0x002fe40000410000 */
[--C-:B------:R-:W-:Y:S01]  /*18e40*/  FFMA.FTZ R10, R189, c[0x0][0x2d0], -R2.reuse ;  /* 0x0000b400bd0a7a23 */ /* 0x100fe20000010802 */
[----:B------:R-:W-:Y:S01]  /*18e50*/  MOV R189, R237 ;  /* 0x000000ed00bd7202 */ /* 0x000fe20000000f00 */
[C---:B------:R-:W-:Y:S01]  /*18e60*/  FMUL.FTZ R13, R3.reuse, R121 ;  /* 0x00000079030d7220 */ /* 0x040fe20000410000 */
[----:B------:R-:W1:Y:S01]  /*18e70*/  LDSM.16.MT88.4 R20, [R209+0x100] ;  /* 0x00010000d114783b */ /* 0x000e620000004200 */
[----:B------:R4:W-:Y:S01]  /*18e80*/  MUFU.EX2 R207, R10 ;  /* 0x0000000a00cf7308 */ /* 0x0009e20000000800 */
[----:B------:R-:W-:Y:S02]  /*18e90*/  FMUL.FTZ R47, R0, R155 ;  /* 0x0000009b002f7220 */ /* 0x000fe40000410000 */
[----:B-----5:R-:W-:Y:S01]  /*18ea0*/  FMUL.FTZ R8, R3, R116 ;  /* 0x0000007403087220 */ /* 0x020fe20000410000 */
[----:B------:R-:W-:Y:S01]  /*18eb0*/  F2FP.PACK_AB R116, R31, R41 ;  /* 0x000000291f74723e */ /* 0x000fe200000000ff */
[C---:B------:R-:W-:Y:S02]  /*18ec0*/  FMUL.FTZ R9, R3.reuse, R117 ;  /* 0x0000007503097220 */ /* 0x040fe40000410000 */
[----:B------:R-:W5:Y:S01]  /*18ed0*/  LDSM.16.MT88.4 R36, [R210+0x100] ;  /* 0x00010000d224783b */ /* 0x000f620000004200 */
[----:B------:R-:W-:Y:S01]  /*18ee0*/  FMUL.FTZ R41, R3, R149 ;  /* 0x0000009503297220 */ /* 0x000fe20000410000 */
[----:B------:R-:W-:Y:S01]  /*18ef0*/  MOV R149, R243 ;  /* 0x000000f300957202 */ /* 0x000fe20000000f00 */
[C---:B--2---:R-:W-:Y:S01]  /*18f00*/  FMUL.FTZ R6, R100.reuse, R114 ;  /* 0x0000007264067220 */ /* 0x044fe20000410000 */
[-C--:B------:R-:W-:Y:S01]  /*18f10*/  F2FP.PACK_AB R114, R107, R30.reuse ;  /* 0x0000001e6b72723e */ /* 0x080fe200000000ff */
[----:B------:R-:W-:Y:S01]  /*18f20*/  FMUL.FTZ R7, R100, R115 ;  /* 0x0000007364077220 */ /* 0x000fe20000410000 */
[----:B------:R-:W-:Y:S01]  /*18f30*/  F2FP.PACK_AB R115, R33, R29 ;  /* 0x0000001d2173723e */ /* 0x000fe200000000ff */
[----:B------:R-:W-:Y:S01]  /*18f40*/  FMUL.FTZ R29, R3, R137 ;  /* 0x00000089031d7220 */ /* 0x000fe20000410000 */
[----:B------:R-:W-:Y:S01]  /*18f50*/  MOV R137, R30 ;  /* 0x0000001e00897202 */ /* 0x000fe20000000f00 */
[----:B------:R-:W-:Y:S01]  /*18f60*/  FMUL.FTZ R30, R0, R138 ;  /* 0x0000008a001e7220 */ /* 0x000fe20000410000 */
[----:B------:R-:W-:Y:S01]  /*18f70*/  MOV R138, R31 ;  /* 0x0000001f008a7202 */ /* 0x000fe20000000f00 */
[----:B---3--:R-:W-:Y:S01]  /*18f80*/  FFMA.FTZ R4, R190, c[0x0][0x2d0], -R2 ;  /* 0x0000b400be047a23 */ /* 0x008fe20000010802 */
[----:B------:R-:W-:Y:S01]  /*18f90*/  MOV R190, R251 ;  /* 0x000000fb00be7202 */ /* 0x000fe20000000f00 */
[----:B------:R-:W-:Y:S01]  /*18fa0*/  FMUL.FTZ R31, R0, R139 ;  /* 0x0000008b001f7220 */ /* 0x000fe20000410000 */
[----:B------:R-:W-:Y:S01]  /*18fb0*/  MOV R139, R32 ;  /* 0x00000020008b7202 */ /* 0x000fe20000000f00 */
[----:B------:R-:W2:Y:S01]  /*18fc0*/  MUFU.EX2 R225, R4 ;  /* 0x0000000400e17308 */ /* 0x000ea20000000800 */
[C---:B------:R-:W-:Y:S01]  /*18fd0*/  FMUL.FTZ R5, R101.reuse, R113 ;  /* 0x0000007165057220 */ /* 0x040fe20000410000 */
[----:B------:R-:W-:Y:S01]  /*18fe0*/  F2FP.PACK_AB R113, R184, R178 ;  /* 0x000000b2b871723e */ /* 0x000fe200000000ff */
[----:B----4-:R-:W-:Y:S01]  /*18ff0*/  FMUL.FTZ R10, R0, R118 ;  /* 0x00000076000a7220 */ /* 0x010fe20000410000 */
[----:B------:R-:W-:Y:S01]  /*19000*/  F2FP.PACK_AB R118, R32, R177 ;  /* 0x000000b12076723e */ /* 0x000fe200000000ff */
[C---:B------:R-:W-:Y:S01]  /*19010*/  FMUL.FTZ R32, R101.reuse, R140 ;  /* 0x0000008c65207220 */ /* 0x040fe20000410000 */
[----:B------:R-:W-:Y:S01]  /*19020*/  MOV R140, R33 ;  /* 0x00000021008c7202 */ /* 0x000fe20000000f00 */
[----:B------:R-:W-:Y:S01]  /*19030*/  FMUL.FTZ R33, R101, R141 ;  /* 0x0000008d65217220 */ /* 0x000fe20000410000 */
[----:B------:R-:W-:Y:S01]  /*19040*/  MOV R141, R34 ;  /* 0x00000022008d7202 */ /* 0x000fe20000000f00 */
[C---:B------:R-:W-:Y:S01]  /*19050*/  FMUL.FTZ R34, R100.reuse, R142 ;  /* 0x0000008e64227220 */ /* 0x040fe20000410000 */
[----:B------:R-:W-:Y:S01]  /*19060*/  MOV R142, R35 ;  /* 0x00000023008e7202 */ /* 0x000fe20000000f00 */
[----:B------:R-:W-:Y:S01]  /*19070*/  FMUL.FTZ R35, R100, R143 ;  /* 0x0000008f64237220 */ /* 0x000fe20000410000 */
[----:B------:R-:W-:Y:S01]  /*19080*/  MOV R143, R40 ;  /* 0x00000028008f7202 */ /* 0x000fe20000000f00 */
[----:B------:R-:W-:Y:S01]  /*19090*/  FFMA.FTZ R40, R194, c[0x0][0x2d0], -R110 ;  /* 0x0000b400c2287a23 */ /* 0x000fe2000001086e */
[----:B------:R-:W3:Y:S01]  /*190a0*/  LDSM.16.MT88.4 R52, [R209+0x1100] ;  /* 0x00110000d134783b */ /* 0x000ee20000004200 */
[C---:B------:R-:W-:Y:S02]  /*190b0*/  FMUL.FTZ R58, R0.reuse, R166 ;  /* 0x000000a6003a7220 */ /* 0x040fe40000410000 */
[----:B------:R4:W-:Y:S01]  /*190c0*/  MUFU.EX2 R251, R40 ;  /* 0x0000002800fb7308 */ /* 0x0009e20000000800 */
[C---:B------:R-:W-:Y:S02]  /*190d0*/  FMUL.FTZ R59, R0.reuse, R167 ;  /* 0x000000a7003b7220 */ /* 0x040fe40000410000 */
[C---:B------:R-:W-:Y:S02]  /*190e0*/  FMUL.FTZ R62, R0.reuse, R170 ;  /* 0x000000aa003e7220 */ /* 0x040fe40000410000 */
[----:B------:R-:W1:Y:S01]  /*190f0*/  LDSM.16.MT88.4 R120, [R210+0x1100] ;  /* 0x00110000d278783b */ /* 0x000e620000004200 */
[C---:B------:R-:W-:Y:S01]  /*19100*/  FMUL.FTZ R63, R0.reuse, R171 ;  /* 0x000000ab003f7220 */ /* 0x040fe20000410000 */
[----:B--2---:R-:W-:Y:S01]  /*19110*/  F2FP.PACK_AB R117, R225, R207 ;  /* 0x000000cfe175723e */ /* 0x004fe200000000ff */
[--C-:B------:R-:W-:Y:S01]  /*19120*/  FFMA.FTZ R4, R187, c[0x0][0x2d0], -R2.reuse ;  /* 0x0000b400bb047a23 */ /* 0x100fe20000010802 */
[----:B------:R-:W-:Y:S01]  /*19130*/  MOV R187, R238 ;  /* 0x000000ee00bb7202 */ /* 0x000fe20000000f00 */
[C---:B------:R-:W-:Y:S02]  /*19140*/  FMUL.FTZ R74, R0.reuse, R74 ;  /* 0x0000004a004a7220 */ /* 0x040fe40000410000 */
[----:B------:R2:W-:Y:S01]  /*19150*/  MUFU.EX2 R227, R4 ;  /* 0x0000000400e37308 */ /* 0x0005e20000000800 */
[----:B------:R-:W1:Y:S01]  /*19160*/  LDSM.16.MT88.4 R124, [R209+0x2100] ;  /* 0x00210000d17c783b */ /* 0x000e620000004200 */
[C---:B------:R-:W-:Y:S02]  /*19170*/  FMUL.FTZ R75, R0.reuse, R75 ;  /* 0x0000004b004b7220 */ /* 0x040fe40000410000 */
[C---:B------:R-:W-:Y:S02]  /*19180*/  FMUL.FTZ R78, R0.reuse, R78 ;  /* 0x0000004e004e7220 */ /* 0x040fe40000410000 */
[C---:B------:R-:W-:Y:S02]  /*19190*/  FMUL.FTZ R79, R0.reuse, R79 ;  /* 0x0000004f004f7220 */ /* 0x040fe40000410000 */
[C---:B------:R-:W-:Y:S01]  /*191a0*/  FMUL.FTZ R90, R0.reuse, R90 ;  /* 0x0000005a005a7220 */ /* 0x040fe20000410000 */
[----:B------:R-:W-:Y:S01]  /*191b0*/  LDSM.16.MT88.4 R156, [R209+0x1d00] ;  /* 0x001d0000d19c783b */ /* 0x000fe20000004200 */
[C---:B------:R-:W-:Y:S02]  /*191c0*/  FMUL.FTZ R91, R0.reuse, R91 ;  /* 0x0000005b005b7220 */ /* 0x040fe40000410000 */
[----:B----4-:R-:W-:Y:S01]  /*191d0*/  FMUL.FTZ R40, R3, R148 ;  /* 0x0000009403287220 */ /* 0x010fe20000410000 */
[----:B------:R-:W-:Y:S01]  /*191e0*/  MOV R148, R244 ;  /* 0x000000f400947202 */ /* 0x000fe20000000f00 */
[C---:B------:R-:W-:Y:S01]  /*191f0*/  FMUL.FTZ R94, R0.reuse, R94 ;  /* 0x0000005e005e7220 */ /* 0x040fe20000410000 */
[----:B------:R4:W-:Y:S01]  /*19200*/  MUFU.EX2 R244, R106 ;  /* 0x0000006a00f47308 */ /* 0x0009e20000000800 */
[----:B------:R-:W-:Y:S01]  /*19210*/  FMUL.FTZ R95, R0, R95 ;  /* 0x0000005f005f7220 */ /* 0x000fe20000410000 */
[----:B------:R-:W0:Y:S01]  /*19220*/  LDGDEPBAR ;  /* 0x00000000000079af */ /* 0x000e220000000000 */
[--C-:B------:R-:W-:Y:S02]  /*19230*/  FFMA.FTZ R108, R108, c[0x0][0x2d0], -R2.reuse ;  /* 0x0000b4006c6c7a23 */ /* 0x100fe40000010802 */
[----:B--2---:R-:W-:Y:S01]  /*19240*/  FFMA.FTZ R4, R186, c[0x0][0x2d0], -R2 ;  /* 0x0000b400ba047a23 */ /* 0x004fe20000010802 */
[----:B------:R-:W-:Y:S04]  /*19250*/  MOV R186, R239 ;  /* 0x000000ef00ba7202 */ /* 0x000fe80000000f00 */
[----:B------:R2:W1:Y:S01]  /*19260*/  MUFU.EX2 R228, R4 ;  /* 0x0000000400e47308 */ /* 0x0004620000000800 */
[----:B------:R-:W-:Y:S01]  /*19270*/  MOV R192, R186 ;  /* 0x000000ba00c07202 */ /* 0x000fe20000000f00 */
[--C-:B----4-:R-:W-:Y:S08]  /*19280*/  FFMA.FTZ R106, R199, c[0x0][0x2d0], -R176.reuse ;  /* 0x0000b400c76a7a23 */ /* 0x110ff000000108b0 */
[----:B------:R4:W3:Y:S01]  /*19290*/  MUFU.EX2 R243, R106 ;  /* 0x0000006a00f37308 */ /* 0x0008e20000000800 */
[C---:B--2---:R-:W-:Y:S01]  /*192a0*/  FMUL.FTZ R4, R101.reuse, R112 ;  /* 0x0000007065047220 */ /* 0x044fe20000410000 */
[----:B------:R-:W-:Y:S02]  /*192b0*/  F2FP.PACK_AB R112, R246, R179 ;  /* 0x000000b3f670723e */ /* 0x000fe400000000ff */
[----:B-1----:R-:W-:Y:S06]  /*192c0*/  F2FP.PACK_AB R119, R228, R227 ;  /* 0x000000e3e477723e */ /* 0x002fec00000000ff */
[----:B------:R1:W-:Y:S01]  /*192d0*/  MUFU.EX2 R246, R60 ;  /* 0x0000003c00f67308 */ /* 0x0003e20000000800 */
[-C--:B------:R-:W-:Y:S05]  /*192e0*/  HMMA.16816.F32 R4, R112, R20.reuse, R4 ;  /* 0x000000147004723c */ /* 0x080fea0000001804 */
[--C-:B----4-:R-:W-:Y:S03]  /*192f0*/  FFMA.FTZ R106, R202, c[0x0][0x2d0], -R176.reuse ;  /* 0x0000b400ca6a7a23 */ /* 0x110fe600000108b0 */
[C---:B------:R-:W-:Y:S01]  /*19300*/  HMMA.16816.F32 R8, R116.reuse, R20, R8 ;  /* 0x000000147408723c */ /* 0x040fe20000001808 */
[----:B------:R2:W-:Y:S06]  /*19310*/  MUFU.EX2 R242, R106 ;  /* 0x0000006a00f27308 */ /* 0x0005ec0000000800 */
[C---:B------:R-:W-:Y:S01]  /*19320*/  FMUL.FTZ R20, R101.reuse, R128 ;  /* 0x0000008065147220 */ /* 0x040fe20000410000 */
[-C--:B------:R-:W-:Y:S04]  /*19330*/  HMMA.16816.F32 R12, R116, R22.reuse, R12 ;  /* 0x00000016740c723c */ /* 0x080fe8000000180c */
[----:B------:R-:W-:Y:S02]  /*19340*/  FMUL.FTZ R21, R101, R129 ;  /* 0x0000008165157220 */ /* 0x000fe40000410000 */
[----:B-1----:R-:W-:Y:S02]  /*19350*/  FMUL.FTZ R60, R3, R168 ;  /* 0x000000a8033c7220 */ /* 0x002fe40000410000 */
[C---:B------:R-:W-:Y:S07]  /*19360*/  HMMA.16816.F32 R16, R112.reuse, R22, R16 ;  /* 0x000000167010723c */ /* 0x040fee0000001810 */
[C---:B------:R-:W-:Y:S02]  /*19370*/  FMUL.FTZ R22, R100.reuse, R130 ;  /* 0x0000008264167220 */ /* 0x040fe40000410000 */
[C---:B------:R-:W-:Y:S02]  /*19380*/  FMUL.FTZ R23, R100.reuse, R131 ;  /* 0x0000008364177220 */ /* 0x040fe40000410000 */
[----:B------:R-:W-:Y:S01]  /*19390*/  LDSM.16.MT88.4 R128, [R210+0x500] ;  /* 0x00050000d280783b */ /* 0x000fe20000004200 */
[----:B--2---:R-:W-:Y:S04]  /*193a0*/  FFMA.FTZ R106, R201, c[0x0][0x2d0], -R176 ;  /* 0x0000b400c96a7a23 */ /* 0x004fe800000108b0 */
[-C--:B-----5:R-:W-:Y:S01]  /*193b0*/  HMMA.16816.F32 R20, R112, R36.reuse, R20 ;  /* 0x000000247014723c */ /* 0x0a0fe20000001814 */
[----:B------:R1:W2:Y:S07]  /*193c0*/  MUFU.EX2 R241, R106 ;  /* 0x0000006a00f17308 */ /* 0x0002ae0000000800 */
[C---:B------:R-:W-:Y:S07]  /*193d0*/  HMMA.16816.F32 R24, R116.reuse, R36, R24 ;  /* 0x000000247418723c */ /* 0x040fee0000001818 */
[----:B------:R-:W-:Y:S01]  /*193e0*/  FFMA.FTZ R36, R193, c[0x0][0x2d0], -R110 ;  /* 0x0000b400c1247a23 */ /* 0x000fe2000001086e */
[-C--:B------:R-:W-:Y:S04]  /*193f0*/  HMMA.16816.F32 R28, R116, R38.reuse, R28 ;  /* 0x00000026741c723c */ /* 0x080fe8000000181c */
[----:B------:R-:W-:Y:S01]  /*19400*/  MOV R193, R252 ;  /* 0x000000fc00c17202 */ /* 0x000fe20000000f00 */
[----:B------:R-:W-:Y:S01]  /*19410*/  FMUL.FTZ R37, R101, R145 ;  /* 0x0000009165257220 */ /* 0x000fe20000410000 */
[----:B------:R4:W-:Y:S01]  /*19420*/  MUFU.EX2 R252, R36 ;  /* 0x0000002400fc7308 */ /* 0x0009e20000000800 */
[----:B------:R-:W-:Y:S01]  /*19430*/  MOV R145, R250 ;  /* 0x000000fa00917202 */ /* 0x000fe20000000f00 */
[C---:B------:R-:W-:Y:S04]  /*19440*/  HMMA.16816.F32 R32, R112.reuse, R38, R32 ;  /* 0x000000267020723c */ /* 0x040fe80000001820 */
[--C-:B-1----:R-:W-:Y:S03]  /*19450*/  FFMA.FTZ R106, R205, c[0x0][0x2d0], -R2.reuse ;  /* 0x0000b400cd6a7a23 */ /* 0x102fe60000010802 */
[C---:B------:R-:W-:Y:S01]  /*19460*/  FMUL.FTZ R38, R100.reuse, R146 ;  /* 0x0000009264267220 */ /* 0x040fe20000410000 */
[----:B------:R1:W-:Y:S01]  /*19470*/  MUFU.EX2 R250, R44 ;  /* 0x0000002c00fa7308 */ /* 0x0003e20000000800 */
[----:B------:R-:W-:Y:S03]  /*19480*/  FMUL.FTZ R39, R100, R147 ;  /* 0x0000009364277220 */ /* 0x000fe60000410000 */
[----:B------:R-:W-:Y:S02]  /*19490*/  MOV R146, R247 ;  /* 0x000000f700927202 */ /* 0x000fe40000000f00 */
[----:B------:R-:W-:Y:S04]  /*194a0*/  MOV R147, R245 ;  /* 0x000000f500937202 */ /* 0x000fe80000000f00 */
[----:B------:R5:W-:Y:S01]  /*194b0*/  MUFU.EX2 R247, R56 ;  /* 0x0000003800f77308 */ /* 0x000be20000000800 */
[----:B----4-:R-:W-:Y:S01]  /*194c0*/  FMUL.FTZ R36, R101, R144 ;  /* 0x0000009065247220 */ /* 0x010fe20000410000 */
[----:B------:R-:W-:Y:S01]  /*194d0*/  MOV R144, R42 ;  /* 0x0000002a00907202 */ /* 0x000fe20000000f00 */
[----:B------:R-:W-:Y:S01]  /*194e0*/  FMUL.FTZ R42, R0, R150 ;  /* 0x00000096002a7220 */ /* 0x000fe20000410000 */
[----:B------:R-:W-:Y:S06]  /*194f0*/  MOV R150, R240 ;  /* 0x000000f000967202 */ /* 0x000fec0000000f00 */
[----:B------:R4:W-:Y:S01]  /*19500*/  MUFU.EX2 R245, R64 ;  /* 0x0000004000f57308 */ /* 0x0009e20000000800 */
[-C--:B---3--:R-:W-:Y:S03]  /*19510*/  HMMA.16816.F32 R36, R112, R52.reuse, R36 ;  /* 0x000000347024723c */ /* 0x088fe60000001824 */
[C---:B-1----:R-:W-:Y:S01]  /*19520*/  FMUL.FTZ R44, R3.reuse, R152 ;  /* 0x00000098032c7220 */ /* 0x042fe20000410000 */
[----:B------:R-:W-:Y:S04]  /*19530*/  MOV R152, R188 ;  /* 0x000000bc00987202 */ /* 0x000fe80000000f00 */
[C---:B------:R-:W-:Y:S04]  /*19540*/  HMMA.16816.F32 R40, R116.reuse, R52, R40 ;  /* 0x000000347428723c */ /* 0x040fe80000001828 */
[----:B-----5:R-:W-:Y:S03]  /*19550*/  FMUL.FTZ R56, R3, R164 ;  /* 0x000000a403387220 */ /* 0x020fe60000410000 */
[--C-:B------:R-:W-:Y:S01]  /*19560*/  FFMA.FTZ R52, R197, c[0x0][0x2d0], -R111.reuse ;  /* 0x0000b400c5347a23 */ /* 0x100fe2000001086f */
[-C--:B------:R-:W-:Y:S01]  /*19570*/  HMMA.16816.F32 R44, R116, R54.reuse, R44 ;  /* 0x00000036742c723c */ /* 0x080fe2000000182c */
[----:B------:R1:W-:Y:S03]  /*19580*/  MUFU.EX2 R197, R106 ;  /* 0x0000006a00c57308 */ /* 0x0003e60000000800 */
[C---:B------:R-:W-:Y:S02]  /*19590*/  FMUL.FTZ R53, R101.reuse, R161 ;  /* 0x000000a165357220 */ /* 0x040fe40000410000 */
[C---:B----4-:R-:W-:Y:S02]  /*195a0*/  FMUL.FTZ R64, R101.reuse, R172 ;  /* 0x000000ac65407220 */ /* 0x050fe40000410000 */
[C---:B------:R-:W-:Y:S01]  /*195b0*/  HMMA.16816.F32 R48, R112.reuse, R54, R48 ;  /* 0x000000367030723c */ /* 0x040fe20000001830 */
[----:B------:R-:W-:Y:S02]  /*195c0*/  LDSM.16.MT88.4 R172, [R210+0x1d00] ;  /* 0x001d0000d2ac783b */ /* 0x000fe40000004200 */
[----:B------:R3:W-:Y:S04]  /*195d0*/  MUFU.EX2 R248, R52 ;  /* 0x0000003400f87308 */ /* 0x0007e80000000800 */
[C---:B------:R-:W-:Y:S02]  /*195e0*/  FMUL.FTZ R54, R100.reuse, R162 ;  /* 0x000000a264367220 */ /* 0x040fe40000410000 */
[----:B------:R-:W-:Y:S03]  /*195f0*/  FMUL.FTZ R55, R100, R163 ;  /* 0x000000a364377220 */ /* 0x000fe60000410000 */
[--C-:B-1----:R-:W-:Y:S04]  /*19600*/  FFMA.FTZ R106, R206, c[0x0][0x2d0], -R2.reuse ;  /* 0x0000b400ce6a7a23 */ /* 0x102fe80000010802 */
[----:B------:R1:W4:Y:S01]  /*19610*/  MUFU.EX2 R196, R106 ;  /* 0x0000006a00c47308 */ /* 0x0003220000000800 */
[----:B---3--:R-:W-:Y:S07]  /*19620*/  FMUL.FTZ R52, R101, R160 ;  /* 0x000000a065347220 */ /* 0x008fee0000410000 */
[-C--:B------:R-:W-:Y:S08]  /*19630*/  HMMA.16816.F32 R52, R112, R120.reuse, R52 ;  /* 0x000000787034723c */ /* 0x080ff00000001834 */
[C---:B------:R-:W-:Y:S04]  /*19640*/  HMMA.16816.F32 R56, R116.reuse, R120, R56 ;  /* 0x000000787438723c */ /* 0x040fe80000001838 */
[--C-:B-1----:R-:W-:Y:S04]  /*19650*/  FFMA.FTZ R106, R230, c[0x0][0x2d0], -R2.reuse ;  /* 0x0000b400e66a7a23 */ /* 0x102fe80000010802 */
[-C--:B------:R-:W-:Y:S01]  /*19660*/  HMMA.16816.F32 R60, R116, R122.reuse, R60 ;  /* 0x0000007a743c723c */ /* 0x080fe2000000183c */
[----:B------:R1:W-:Y:S07]  /*19670*/  MUFU.EX2 R191, R106 ;  /* 0x0000006a00bf7308 */ /* 0x0003ee0000000800 */
[C---:B------:R-:W-:Y:S01]  /*19680*/  HMMA.16816.F32 R64, R112.reuse, R122, R64 ;  /* 0x0000007a7040723c */ /* 0x040fe20000001840 */
[----:B------:R-:W3:Y:S07]  /*19690*/  LDSM.16.MT88.4 R120, [R210+0x2100] ;  /* 0x00210000d278783b */ /* 0x000eee0000004200 */
[-C--:B------:R-:W-:Y:S08]  /*196a0*/  HMMA.16816.F32 R68, R112, R124.reuse, R68 ;  /* 0x0000007c7044723c */ /* 0x080ff00000001844 */
[C---:B------:R-:W-:Y:S04]  /*196b0*/  HMMA.16816.F32 R72, R116.reuse, R124, R72 ;  /* 0x0000007c7448723c */ /* 0x040fe80000001848 */
[----:B-1----:R-:W-:Y:S04]  /*196c0*/  FFMA.FTZ R106, R233, c[0x0][0x2d0], -R2 ;  /* 0x0000b400e96a7a23 */ /* 0x002fe80000010802 */
[-C--:B------:R-:W-:Y:S01]  /*196d0*/  HMMA.16816.F32 R76, R116, R126.reuse, R76 ;  /* 0x0000007e744c723c */ /* 0x080fe2000000184c */
[----:B------:R1:W5:Y:S07]  /*196e0*/  MUFU.EX2 R194, R106 ;  /* 0x0000006a00c27308 */ /* 0x00036e0000000800 */
[C---:B------:R-:W-:Y:S01]  /*196f0*/  HMMA.16816.F32 R80, R112.reuse, R126, R80 ;  /* 0x0000007e7050723c */ /* 0x040fe20000001850 */
[----:B------:R-:W5:Y:S07]  /*19700*/  LDSM.16.MT88.4 R124, [R209+0x500] ;  /* 0x00050000d17c783b */ /* 0x000f6e0000004200 */
[-C--:B---3--:R-:W-:Y:S08]  /*19710*/  HMMA.16816.F32 R84, R112, R120.reuse, R84 ;  /* 0x000000787054723c */ /* 0x088ff00000001854 */
[C---:B------:R-:W-:Y:S04]  /*19720*/  HMMA.16816.F32 R88, R116.reuse, R120, R88 ;  /* 0x000000787458723c */ /* 0x040fe80000001858 */
[--C-:B-1----:R-:W-:Y:S04]  /*19730*/  FFMA.FTZ R106, R231, c[0x0][0x2d0], -R110.reuse ;  /* 0x0000b400e76a7a23 */ /* 0x102fe8000001086e */
[-C--:B------:R-:W-:Y:S01]  /*19740*/  HMMA.16816.F32 R92, R116, R122.reuse, R92 ;  /* 0x0000007a745c723c */ /* 0x080fe2000000185c */
[----:B------:R1:W-:Y:S06]  /*19750*/  MUFU.EX2 R240, R106 ;  /* 0x0000006a00f07308 */ /* 0x0003ec0000000800 */
[----:B------:R-:W-:Y:S01]  /*19760*/  F2FP.PACK_AB R116, R243, R244 ;  /* 0x000000f4f374723e */ /* 0x000fe200000000ff */
[----:B------:R-:W-:Y:S01]  /*19770*/  HMMA.16816.F32 R96, R112, R122, R96 ;  /* 0x0000007a7060723c */ /* 0x000fe20000001860 */
[----:B------:R-:W3:Y:S03]  /*19780*/  LDSM.16.MT88.4 R120, [R209+0x1500] ;  /* 0x00150000d178783b */ /* 0x000ee60000004200 */
[----:B--2---:R-:W-:Y:S02]  /*19790*/  F2FP.PACK_AB R118, R241, R242 ;  /* 0x000000f2f176723e */ /* 0x004fe400000000ff */
[----:B----4-:R-:W-:Y:S02]  /*197a0*/  F2FP.PACK_AB R117, R196, R197 ;  /* 0x000000c5c475723e */ /* 0x010fe400000000ff */
[----:B------:R-:W-:Y:S04]  /*197b0*/  F2FP.PACK_AB R112, R251, R252 ;  /* 0x000000fcfb70723e */ /* 0x000fe800000000ff */
[----:B------:R-:W-:Y:S02]  /*197c0*/  F2FP.PACK_AB R114, R249, R250 ;  /* 0x000000faf972723e */ /* 0x000fe400000000ff */
[----:B------:R-:W-:Y:S02]  /*197d0*/  F2FP.PACK_AB R113, R247, R248 ;  /* 0x000000f8f771723e */ /* 0x000fe400000000ff */
[----:B------:R-:W-:Y:S01]  /*197e0*/  F2FP.PACK_AB R115, R245, R246 ;  /* 0x000000f6f573723e */ /* 0x000fe200000000ff */
[--C-:B-1----:R-:W-:Y:S01]  /*197f0*/  FFMA.FTZ R106, R232, c[0x0][0x2d0], -R110.reuse ;  /* 0x0000b400e86a7a23 */ /* 0x102fe2000001086e */
[----:B-----5:R-:W-:Y:S03]  /*19800*/  F2FP.PACK_AB R119, R194, R191 ;  /* 0x000000bfc277723e */ /* 0x020fe600000000ff */
[----:B------:R1:W2:Y:S02]  /*19810*/  MUFU.EX2 R238, R106 ;  /* 0x0000006a00ee7308 */ /* 0x0002a40000000800 */
[-C--:B------:R-:W-:Y:S08]  /*19820*/  HMMA.16816.F32 R4, R112, R124.reuse, R4 ;  /* 0x0000007c7004723c */ /* 0x080ff00000001804 */
[C---:B------:R-:W-:Y:S08]  /*19830*/  HMMA.16816.F32 R8, R116.reuse, R124, R8 ;  /* 0x0000007c7408723c */ /* 0x040ff00000001808 */
[-C--:B------:R-:W-:Y:S04]  /*19840*/  HMMA.16816.F32 R12, R116, R126.reuse, R12 ;  /* 0x0000007e740c723c */ /* 0x080fe8000000180c */
[--C-:B-1----:R-:W-:Y:S04]  /*19850*/  FFMA.FTZ R106, R203, c[0x0][0x2d0], -R110.reuse ;  /* 0x0000b400cb6a7a23 */ /* 0x102fe8000001086e */
[C---:B------:R-:W-:Y:S01]  /*19860*/  HMMA.16816.F32 R16, R112.reuse, R126, R16 ;  /* 0x0000007e7010723c */ /* 0x040fe20000001810 */
[----:B------:R-:W1:Y:S01]  /*19870*/  LDSM.16.MT88.4 R124, [R210+0x1500] ;  /* 0x00150000d27c783b */ /* 0x000e620000004200 */
[----:B------:R4:W-:Y:S06]  /*19880*/  MUFU.EX2 R239, R106 ;  /* 0x0000006a00ef7308 */ /* 0x0009ec0000000800 */
[-C--:B------:R-:W-:Y:S08]  /*19890*/  HMMA.16816.F32 R20, R112, R128.reuse, R20 ;  /* 0x000000807014723c */ /* 0x080ff00000001814 */
[C---:B------:R-:W-:Y:S08]  /*198a0*/  HMMA.16816.F32 R24, R116.reuse, R128, R24 ;  /* 0x000000807418723c */ /* 0x040ff00000001818 */
[-C--:B------:R-:W-:Y:S04]  /*198b0*/  HMMA.16816.F32 R28, R116, R130.reuse, R28 ;  /* 0x00000082741c723c */ /* 0x080fe8000000181c */
[----:B----4-:R-:W-:Y:S04]  /*198c0*/  FFMA.FTZ R106, R229, c[0x0][0x2d0], -R110 ;  /* 0x0000b400e56a7a23 */ /* 0x010fe8000001086e */
[C---:B------:R-:W-:Y:S01]  /*198d0*/  HMMA.16816.F32 R32, R112.reuse, R130, R32 ;  /* 0x000000827020723c */ /* 0x040fe20000001820 */
[----:B------:R4:W5:Y:S01]  /*198e0*/  MUFU.EX2 R237, R106 ;  /* 0x0000006a00ed7308 */ /* 0x0009620000000800 */
[----:B------:R-:W2:Y:S06]  /*198f0*/  LDSM.16.MT88.4 R128, [R209+0x2500] ;  /* 0x00250000d180783b */ /* 0x000eac0000004200 */
[-C--:B---3--:R-:W-:Y:S08]  /*19900*/  HMMA.16816.F32 R36, R112, R120.reuse, R36 ;  /* 0x000000787024723c */ /* 0x088ff00000001824 */
[C---:B------:R-:W-:Y:S08]  /*19910*/  HMMA.16816.F32 R40, R116.reuse, R120, R40 ;  /* 0x000000787428723c */ /* 0x040ff00000001828 */
[-C--:B------:R-:W-:Y:S04]  /*19920*/  HMMA.16816.F32 R44, R116, R122.reuse, R44 ;  /* 0x0000007a742c723c */ /* 0x080fe8000000182c */
[--C-:B----4-:R-:W-:Y:S04]  /*19930*/  FFMA.FTZ R106, R235, c[0x0][0x2d0], -R111.reuse ;  /* 0x0000b400eb6a7a23 */ /* 0x110fe8000001086f */
[C---:B------:R-:W-:Y:S01]  /*19940*/  HMMA.16816.F32 R48, R112.reuse, R122, R48 ;  /* 0x0000007a7030723c */ /* 0x040fe20000001830 */
[----:B------:R3:W-:Y:S01]  /*19950*/  MUFU.EX2 R236, R106 ;  /* 0x0000006a00ec7308 */ /* 0x0007e20000000800 */
[----:B------:R-:W4:Y:S06]  /*19960*/  LDSM.16.MT88.4 R120, [R210+0x2500] ;  /* 0x00250000d278783b */ /* 0x000f2c0000004200 */
[-C--:B-1----:R-:W-:Y:S08]  /*19970*/  HMMA.16816.F32 R52, R112, R124.reuse, R52 ;  /* 0x0000007c7034723c */ /* 0x082ff00000001834 */
[C---:B------:R-:W-:Y:S08]  /*19980*/  HMMA.16816.F32 R56, R116.reuse, R124, R56 ;  /* 0x0000007c7438723c */ /* 0x040ff00000001838 */
[-C--:B------:R-:W-:Y:S04]  /*19990*/  HMMA.16816.F32 R60, R116, R126.reuse, R60 ;  /* 0x0000007e743c723c */ /* 0x080fe8000000183c */
[--C-:B---3--:R-:W-:Y:S01]  /*199a0*/  FFMA.FTZ R106, R151, c[0x0][0x2d0], -R111.reuse ;  /* 0x0000b400976a7a23 */ /* 0x108fe2000001086f */
[----:B------:R-:W-:Y:S02]  /*199b0*/  MOV R151, R150 ;  /* 0x0000009600977202 */ /* 0x000fe40000000f00 */
[----:B------:R-:W-:Y:S01]  /*199c0*/  MOV R150, R149 ;  /* 0x0000009500967202 */ /* 0x000fe20000000f00 */
[C---:B------:R-:W-:Y:S01]  /*199d0*/  HMMA.16816.F32 R64, R112.reuse, R126, R64 ;  /* 0x0000007e7040723c */ /* 0x040fe20000001840 */
[----:B------:R1:W3:Y:S01]  /*199e0*/  MUFU.EX2 R235, R106 ;  /* 0x0000006a00eb7308 */ /* 0x0002e20000000800 */
[----:B------:R-:W-:Y:S02]  /*199f0*/  LDSM.16.MT88.4 R124, [R210+0x900] ;  /* 0x00090000d27c783b */ /* 0x000fe40000004200 */
[----:B------:R-:W-:Y:S02]  /*19a00*/  MOV R149, R146 ;  /* 0x0000009200957202 */ /* 0x000fe40000000f00 */
[----:B------:R-:W-:Y:S02]  /*19a10*/  MOV R146, R145 ;  /* 0x0000009100927202 */ /* 0x000fe40000000f00 */
[-C--:B--2---:R-:W-:Y:S04]  /*19a20*/  HMMA.16816.F32 R68, R112, R128.reuse, R68 ;  /* 0x000000807044723c */ /* 0x084fe80000001844 */
[----:B------:R-:W-:Y:S02]  /*19a30*/  MOV R145, R144 ;  /* 0x0000009000917202 */ /* 0x000fe40000000f00 */
[----:B------:R-:W-:Y:S02]  /*19a40*/  MOV R144, R193 ;  /* 0x000000c100907202 */ /* 0x000fe40000000f00 */
[C---:B------:R-:W-:Y:S04]  /*19a50*/  HMMA.16816.F32 R72, R116.reuse, R128, R72 ;  /* 0x000000807448723c */ /* 0x040fe80000001848 */
[----:B------:R-:W-:Y:S02]  /*19a60*/  MOV R193, R143 ;  /* 0x0000008f00c17202 */ /* 0x000fe40000000f00 */
[----:B------:R-:W-:Y:S02]  /*19a70*/  MOV R143, R142 ;  /* 0x0000008e008f7202 */ /* 0x000fe40000000f00 */
[-C--:B------:R-:W-:Y:S04]  /*19a80*/  HMMA.16816.F32 R76, R116, R130.reuse, R76 ;  /* 0x00000082744c723c */ /* 0x080fe8000000184c */
[--C-:B-1----:R-:W-:Y:S01]  /*19a90*/  FFMA.FTZ R106, R151, c[0x0][0x2d0], -R111.reuse ;  /* 0x0000b400976a7a23 */ /* 0x102fe2000001086f */
[----:B------:R-:W-:Y:S02]  /*19aa0*/  MOV R142, R141 ;  /* 0x0000008d008e7202 */ /* 0x000fe40000000f00 */
[----:B------:R-:W-:Y:S01]  /*19ab0*/  MOV R141, R140 ;  /* 0x0000008c008d7202 */ /* 0x000fe20000000f00 */
[C---:B------:R-:W-:Y:S01]  /*19ac0*/  HMMA.16816.F32 R80, R112.reuse, R130, R80 ;  /* 0x000000827050723c */ /* 0x040fe20000001850 */
[----:B------:R-:W-:Y:S03]  /*19ad0*/  LDSM.16.MT88.4 R128, [R210+0x1900] ;  /* 0x00190000d280783b */ /* 0x000fe60000004200 */
[----:B------:R-:W-:Y:S02]  /*19ae0*/  MOV R140, R139 ;  /* 0x0000008b008c7202 */ /* 0x000fe40000000f00 */
[----:B------:R-:W-:Y:S02]  /*19af0*/  MOV R139, R138 ;  /* 0x0000008a008b7202 */ /* 0x000fe40000000f00 */
[-C--:B----4-:R-:W-:Y:S04]  /*19b00*/  HMMA.16816.F32 R84, R112, R120.reuse, R84 ;  /* 0x000000787054723c */ /* 0x090fe80000001854 */
[----:B------:R-:W-:Y:S02]  /*19b10*/  MOV R138, R137 ;  /* 0x00000089008a7202 */ /* 0x000fe40000000f00 */
[----:B------:R-:W-:Y:S02]  /*19b20*/  MOV R137, R136 ;  /* 0x0000008800897202 */ /* 0x000fe40000000f00 */
[C---:B------:R-:W-:Y:S04]  /*19b30*/  HMMA.16816.F32 R88, R116.reuse, R120, R88 ;  /* 0x000000787458723c */ /* 0x040fe80000001858 */
[----:B------:R-:W-:Y:S01]  /*19b40*/  MOV R136, R107 ;  /* 0x0000006b00887202 */ /* 0x000fe20000000f00 */
[--C-:B------:R-:W-:Y:S01]  /*19b50*/  FFMA.FTZ R107, R234, c[0x0][0x2d0], -R111.reuse ;  /* 0x0000b400ea6b7a23 */ /* 0x100fe2000001086f */
[----:B------:R-:W-:Y:S01]  /*19b60*/  MOV R151, R142 ;  /* 0x0000008e00977202 */ /* 0x000fe20000000f00 */
[----:B------:R1:W-:Y:S01]  /*19b70*/  MUFU.EX2 R234, R106 ;  /* 0x0000006a00ea7308 */ /* 0x0003e20000000800 */
[-C--:B------:R-:W-:Y:S04]  /*19b80*/  HMMA.16816.F32 R92, R116, R122.reuse, R92 ;  /* 0x0000007a745c723c */ /* 0x080fe8000000185c */
[----:B------:R-:W-:Y:S02]  /*19b90*/  MOV R142, R140 ;  /* 0x0000008c008e7202 */ /* 0x000fe40000000f00 */
[----:B------:R-:W-:Y:S02]  /*19ba0*/  MOV R140, R134 ;  /* 0x00000086008c7202 */ /* 0x000fe40000000f00 */
[----:B------:R-:W-:Y:S01]  /*19bb0*/  HMMA.16816.F32 R96, R112, R122, R96 ;  /* 0x0000007a7060723c */ /* 0x000fe20000001860 */
[----:B------:R-:W2:Y:S01]  /*19bc0*/  MUFU.EX2 R233, R107 ;  /* 0x0000006b00e97308 */ /* 0x000ea20000000800 */
[----:B------:R-:W-:Y:S05]  /*19bd0*/  LDSM.16.MT88.4 R120, [R209+0x1900] ;  /* 0x00190000d178783b */ /* 0x000fea0000004200 */
[----:B------:R-:W-:Y:S02]  /*19be0*/  F2FP.PACK_AB R112, R238, R240 ;  /* 0x000000f0ee70723e */ /* 0x000fe400000000ff */
[----:B-----5:R-:W-:Y:S03]  /*19bf0*/  F2FP.PACK_AB R114, R237, R239 ;  /* 0x000000efed72723e */ /* 0x020fe600000000ff */
[----:B---3--:R-:W-:Y:S01]  /*19c00*/  F2FP.PACK_AB R113, R235, R236 ;  /* 0x000000eceb71723e */ /* 0x008fe200000000ff */
[----:B-1----:R-:W-:Y:S01]  /*19c10*/  FFMA.FTZ R106, R150, c[0x0][0x2d0], -R176 ;  /* 0x0000b400966a7a23 */ /* 0x002fe200000108b0 */
[----:B------:R-:W-:Y:S02]  /*19c20*/  MOV R150, R144 ;  /* 0x0000009000967202 */ /* 0x000fe40000000f00 */
[----:B------:R-:W-:Y:S01]  /*19c30*/  MOV R144, R187 ;  /* 0x000000bb00907202 */ /* 0x000fe20000000f00 */
[----:B------:R1:W-:Y:S01]  /*19c40*/  MUFU.EX2 R232, R106 ;  /* 0x0000006a00e87308 */ /* 0x0003e20000000800 */
[----:B--2---:R-:W-:Y:S01]  /*19c50*/  F2FP.PACK_AB R115, R234, R233 ;  /* 0x000000e9ea73723e */ /* 0x004fe200000000ff */
[----:B------:R-:W-:Y:S08]  /*19c60*/  FFMA.FTZ R107, R151, c[0x0][0x2d0], -R110 ;  /* 0x0000b400976b7a23 */ /* 0x000ff0000001086e */
[----:B------:R-:W-:Y:S01]  /*19c70*/  MUFU.EX2 R203, R107 ;  /* 0x0000006b00cb7308 */ /* 0x000fe20000000800 */
[--C-:B-1----:R-:W-:Y:S01]  /*19c80*/  FFMA.FTZ R106, R149, c[0x0][0x2d0], -R176.reuse ;  /* 0x0000b400956a7a23 */ /* 0x102fe200000108b0 */
[----:B------:R-:W-:Y:S08]  /*19c90*/  MOV R149, R189 ;  /* 0x000000bd00957202 */ /* 0x000ff00000000f00 */
[----:B------:R1:W2:Y:S02]  /*19ca0*/  MUFU.EX2 R231, R106 ;  /* 0x0000006a00e77308 */ /* 0x0002a40000000800 */
[--C-:B-1----:R-:W-:Y:S01]  /*19cb0*/  FFMA.FTZ R106, R148, c[0x0][0x2d0], -R176.reuse ;  /* 0x0000b400946a7a23 */ /* 0x102fe200000108b0 */
[----:B------:R-:W-:Y:S02]  /*19cc0*/  MOV R148, R133 ;  /* 0x0000008500947202 */ /* 0x000fe40000000f00 */
[----:B--2---:R-:W-:Y:S05]  /*19cd0*/  F2FP.PACK_AB R116, R231, R232 ;  /* 0x000000e8e774723e */ /* 0x004fea00000000ff */
[----:B------:R1:W-:Y:S02]  /*19ce0*/  MUFU.EX2 R229, R106 ;  /* 0x0000006a00e57308 */ /* 0x0003e40000000800 */
[----:B-1----:R-:W-:Y:S01]  /*19cf0*/  FFMA.FTZ R106, R147, c[0x0][0x2d0], -R176 ;  /* 0x0000b400936a7a23 */ /* 0x002fe200000108b0 */
[----:B------:R-:W-:Y:S07]  /*19d00*/  MOV R147, R132 ;  /* 0x0000008400937202 */ /* 0x000fee0000000f00 */
[----:B------:R1:W2:Y:S02]  /*19d10*/  MUFU.EX2 R230, R106 ;  /* 0x0000006a00e67308 */ /* 0x0002a40000000800 */
[----:B-1----:R-:W-:Y:S01]  /*19d20*/  FFMA.FTZ R106, R146, c[0x0][0x2d0], -R2 ;  /* 0x0000b400926a7a23 */ /* 0x002fe20000010802 */
[----:B------:R-:W-:Y:S02]  /*19d30*/  MOV R146, R143 ;  /* 0x0000008f00927202 */ /* 0x000fe40000000f00 */
[----:B------:R-:W-:Y:S05]  /*19d40*/  MOV R143, R139 ;  /* 0x0000008b008f7202 */ /* 0x000fea0000000f00 */
[----:B------:R1:W-:Y:S01]  /*19d50*/  MUFU.EX2 R189, R106 ;  /* 0x0000006a00bd7308 */ /* 0x0003e20000000800 */
[----:B------:R-:W-:Y:S01]  /*19d60*/  MOV R139, R138 ;  /* 0x0000008a008b7202 */ /* 0x000fe20000000f00 */
[----:B------:R-:W-:Y:S01]  /*19d70*/  FFMA.FTZ R107, R146, c[0x0][0x2d0], -R176 ;  /* 0x0000b400926b7a23 */ /* 0x000fe200000108b0 */
[----:B------:R-:W-:Y:S02]  /*19d80*/  MOV R138, R137 ;  /* 0x00000089008a7202 */ /* 0x000fe40000000f00 */
[----:B------:R-:W-:Y:S02]  /*19d90*/  MOV R137, R136 ;  /* 0x0000008800897202 */ /* 0x000fe40000000f00 */
[----:B------:R-:W-:Y:S02]  /*19da0*/  MOV R136, R135 ;  /* 0x0000008700887202 */ /* 0x000fe40000000f00 */
[----:B------:R-:W3:Y:S01]  /*19db0*/  LDSM.16.MT88.4 R132, [R209+0x900] ;  /* 0x00090000d184783b */ /* 0x000ee20000004200 */
[----:B------:R-:W-:Y:S01]  /*19dc0*/  MOV R146, R141 ;  /* 0x0000008d00927202 */ /* 0x000fe20000000f00 */
[----:B------:R-:W-:Y:S01]  /*19dd0*/  MUFU.EX2 R195, R107 ;  /* 0x0000006b00c37308 */ /* 0x000fe20000000800 */
[----:B--2---:R-:W-:Y:S09]  /*19de0*/  F2FP.PACK_AB R118, R230, R229 ;  /* 0x000000e5e676723e */ /* 0x004ff200000000ff */
[----:B------:R-:W-:Y:S01]  /*19df0*/  MUFU.EX2 R107, R108 ;  /* 0x0000006c006b7308 */ /* 0x000fe20000000800 */
[--C-:B-1----:R-:W-:Y:S09]  /*19e00*/  FFMA.FTZ R106, R180, c[0x0][0x2d0], -R2.reuse ;  /* 0x0000b400b46a7a23 */ /* 0x102ff20000010802 */
[----:B------:R1:W2:Y:S01]  /*19e10*/  MUFU.EX2 R188, R106 ;  /* 0x0000006a00bc7308 */ /* 0x0002a20000000800 */
[-C--:B---3--:R-:W-:Y:S03]  /*19e20*/  HMMA.16816.F32 R4, R112, R132.reuse, R4 ;  /* 0x000000847004723c */ /* 0x088fe60000001804 */
[--C-:B-1----:R-:W-:Y:S01]  /*19e30*/  FFMA.FTZ R106, R181, c[0x0][0x2d0], -R2.reuse ;  /* 0x0000b400b56a7a23 */ /* 0x102fe20000010802 */
[----:B--2---:R-:W-:Y:S05]  /*19e40*/  F2FP.PACK_AB R117, R188, R189 ;  /* 0x000000bdbc75723e */ /* 0x004fea00000000ff */
[----:B------:R1:W-:Y:S03]  /*19e50*/  MUFU.EX2 R187, R106 ;  /* 0x0000006a00bb7308 */ /* 0x0003e60000000800 */
[----:B-1----:R-:W-:Y:S07]  /*19e60*/  FFMA.FTZ R106, R182, c[0x0][0x2d0], -R2 ;  /* 0x0000b400b66a7a23 */ /* 0x002fee0000010802 */
        /* <DEDUP_REMOVED lines=9> */
[----:B------:R1:W2:Y:S07]  /*19f00*/  MUFU.EX2 R206, R106 ;  /* 0x0000006a00ce7308 */ /* 0x0002ae0000000800 */
[C---:B------:R-:W-:Y:S08]  /*19f10*/  HMMA.16816.F32 R24, R116.reuse, R124, R24 ;  /* 0x0000007c7418723c */ /* 0x040ff00000001818 */
[-C--:B------:R-:W-:Y:S08]  /*19f20*/  HMMA.16816.F32 R28, R116, R126.reuse, R28 ;  /* 0x0000007e741c723c */ /* 0x080ff0000000181c */
[C---:B------:R-:W-:Y:S01]  /*19f30*/  HMMA.16816.F32 R32, R112.reuse, R126, R32 ;  /* 0x0000007e7020723c */ /* 0x040fe20000001820 */
[----:B------:R-:W3:Y:S03]  /*19f40*/  LDSM.16.MT88.4 R124, [R209+0x2900] ;  /* 0x00290000d17c783b */ /* 0x000ee60000004200 */
[----:B-1----:R-:W-:Y:S01]  /*19f50*/  FFMA.FTZ R106, R183, c[0x0][0x2d0], -R110 ;  /* 0x0000b400b76a7a23 */ /* 0x002fe2000001086e */
[----:B--2---:R-:W-:Y:S03]  /*19f60*/  F2FP.PACK_AB R108, R206, R205 ;  /* 0x000000cdce6c723e */ /* 0x004fe600000000ff */
[-C--:B------:R-:W-:Y:S01]  /*19f70*/  HMMA.16816.F32 R36, R112, R120.reuse, R36 ;  /* 0x000000787024723c */ /* 0x080fe20000001824 */
[----:B------:R-:W-:Y:S01]  /*19f80*/  LDSM.16.MT88.4 R180, [R209+0x2d00] ;  /* 0x002d0000d1b4783b */ /* 0x000fe20000004200 */
[----:B------:R-:W1:Y:S06]  /*19f90*/  MUFU.EX2 R202, R106 ;  /* 0x0000006a00ca7308 */ /* 0x000e6c0000000800 */
[C---:B------:R-:W-:Y:S08]  /*19fa0*/  HMMA.16816.F32 R40, R116.reuse, R120, R40 ;  /* 0x000000787428723c */ /* 0x040ff00000001828 */
[-C--:B------:R-:W-:Y:S08]  /*19fb0*/  HMMA.16816.F32 R44, R116, R122.reuse, R44 ;  /* 0x0000007a742c723c */ /* 0x080ff0000000182c */
[C---:B------:R-:W-:Y:S01]  /*19fc0*/  HMMA.16816.F32 R48, R112.reuse, R122, R48 ;  /* 0x0000007a7030723c */ /* 0x040fe20000001830 */
[----:B------:R-:W2:Y:S03]  /*19fd0*/  LDSM.16.MT88.4 R120, [R210+0x2900] ;  /* 0x00290000d278783b */ /* 0x000ea60000004200 */
[----:B-1----:R-:W-:Y:S01]  /*19fe0*/  F2FP.PACK_AB R110, R202, R203 ;  /* 0x000000cbca6e723e */ /* 0x002fe200000000ff */
[--C-:B------:R-:W-:Y:S03]  /*19ff0*/  FFMA.FTZ R106, R150, c[0x0][0x2d0], -R111.reuse ;  /* 0x0000b400966a7a23 */ /* 0x100fe6000001086f */
[-C--:B------:R-:W-:Y:S01]  /*1a000*/  HMMA.16816.F32 R52, R112, R128.reuse, R52 ;  /* 0x000000807034723c */ /* 0x080fe20000001834 */
[----:B------:R1:W-:Y:S07]  /*1a010*/  MUFU.EX2 R200, R106 ;  /* 0x0000006a00c87308 */ /* 0x0003ee0000000800 */
[C---:B------:R-:W-:Y:S08]  /*1a020*/  HMMA.16816.F32 R56, R116.reuse, R128, R56 ;  /* 0x000000807438723c */ /* 0x040ff00000001838 */
[-C--:B------:R-:W-:Y:S08]  /*1a030*/  HMMA.16816.F32 R60, R116, R130.reuse, R60 ;  /* 0x00000082743c723c */ /* 0x080ff0000000183c */
[C---:B------:R-:W-:Y:S01]  /*1a040*/  HMMA.16816.F32 R64, R112.reuse, R130, R64 ;  /* 0x000000827040723c */ /* 0x040fe20000001840 */
[----:B------:R-:W4:Y:S03]  /*1a050*/  LDSM.16.MT88.4 R128, [R209+0xd00] ;  /* 0x000d0000d180783b */ /* 0x000f260000004200 */
[--C-:B-1----:R-:W-:Y:S04]  /*1a060*/  FFMA.FTZ R106, R149, c[0x0][0x2d0], -R111.reuse ;  /* 0x0000b400956a7a23 */ /* 0x102fe8000001086f */
[-C--:B---3--:R-:W-:Y:S01]  /*1a070*/  HMMA.16816.F32 R68, R112, R124.reuse, R68 ;  /* 0x0000007c7044723c */ /* 0x088fe20000001844 */
[----:B------:R1:W-:Y:S07]  /*1a080*/  MUFU.EX2 R201, R106 ;  /* 0x0000006a00c97308 */ /* 0x0003ee0000000800 */
[C---:B------:R-:W-:Y:S01]  /*1a090*/  HMMA.16816.F32 R72, R116.reuse, R124, R72 ;  /* 0x0000007c7448723c */ /* 0x040fe20000001848 */
[----:B------:R-:W3:Y:S04]  /*1a0a0*/  LDL.LU R125, [R1+0x18] ;  /* 0x00001800017d7983 */ /* 0x000ee80000300800 */
[----:B------:R-:W5:Y:S03]  /*1a0b0*/  LDL.LU R124, [R1+0x1c] ;  /* 0x00001c00017c7983 */ /* 0x000f660000300800 */
[-C--:B------:R-:W-:Y:S08]  /*1a0c0*/  HMMA.16816.F32 R76, R116, R126.reuse, R76 ;  /* 0x0000007e744c723c */ /* 0x080ff0000000184c */
[C---:B------:R-:W-:Y:S04]  /*1a0d0*/  HMMA.16816.F32 R80, R112.reuse, R126, R80 ;  /* 0x0000007e7050723c */ /* 0x040fe80000001850 */
[--C-:B-1----:R-:W-:Y:S01]  /*1a0e0*/  FFMA.FTZ R106, R148, c[0x0][0x2d0], -R111.reuse ;  /* 0x0000b400946a7a23 */ /* 0x102fe2000001086f */
[----:B------:R-:W-:Y:S03]  /*1a0f0*/  MOV R148, R140 ;  /* 0x0000008c00947202 */ /* 0x000fe60000000f00 */
[-C--:B--2---:R-:W-:Y:S01]  /*1a100*/  HMMA.16816.F32 R84, R112, R120.reuse, R84 ;  /* 0x000000787054723c */ /* 0x084fe20000001854 */
[----:B------:R1:W-:Y:S07]  /*1a110*/  MUFU.EX2 R199, R106 ;  /* 0x0000006a00c77308 */ /* 0x0003ee0000000800 */
[C---:B------:R-:W-:Y:S08]  /*1a120*/  HMMA.16816.F32 R88, R116.reuse, R120, R88 ;  /* 0x000000787458723c */ /* 0x040ff00000001858 */
[-C--:B------:R-:W-:Y:S08]  /*1a130*/  HMMA.16816.F32 R92, R116, R122.reuse, R92 ;  /* 0x0000007a745c723c */ /* 0x080ff0000000185c */
[----:B------:R-:W-:Y:S04]  /*1a140*/  HMMA.16816.F32 R96, R112, R122, R96 ;  /* 0x0000007a7060723c */ /* 0x000fe80000001860 */
[----:B-1----:R-:W-:Y:S01]  /*1a150*/  FFMA.FTZ R106, R147, c[0x0][0x2d0], -R111 ;  /* 0x0000b400936a7a23 */ /* 0x002fe2000001086f */
[----:B------:R-:W-:Y:S03]  /*1a160*/  MOV R147, R184 ;  /* 0x000000b800937202 */ /* 0x000fe60000000f00 */
[----:B------:R1:W2:Y:S04]  /*1a170*/  MUFU.EX2 R198, R106 ;  /* 0x0000006a00c67308 */ /* 0x0002a80000000800 */
[--C-:B-1----:R-:W-:Y:S01]  /*1a180*/  FFMA.FTZ R106, R193, c[0x0][0x2d0], -R176.reuse ;  /* 0x0000b400c16a7a23 */ /* 0x102fe200000108b0 */
[----:B--2---:R-:W-:Y:S05]  /*1a190*/  F2FP.PACK_AB R111, R198, R199 ;  /* 0x000000c7c66f723e */ /* 0x004fea00000000ff */
[----:B------:R1:W2:Y:S02]  /*1a1a0*/  MUFU.EX2 R193, R106 ;  /* 0x0000006a00c17308 */ /* 0x0002a40000000800 */
[--C-:B-1----:R-:W-:Y:S01]  /*1a1b0*/  FFMA.FTZ R106, R145, c[0x0][0x2d0], -R176.reuse ;  /* 0x0000b400916a7a23 */ /* 0x102fe200000108b0 */
[----:B------:R-:W-:Y:S07]  /*1a1c0*/  MOV R145, R142 ;  /* 0x0000008e00917202 */ /* 0x000fee0000000f00 */
[----:B------:R1:W-:Y:S02]  /*1a1d0*/  MUFU.EX2 R192, R106 ;  /* 0x0000006a00c07308 */ /* 0x0003e40000000800 */
[----:B-1----:R-:W-:Y:S01]  /*1a1e0*/  FFMA.FTZ R106, R190, c[0x0][0x2d0], -R176 ;  /* 0x0000b400be6a7a23 */ /* 0x002fe200000108b0 */
[----:B--2---:R-:W-:Y:S07]  /*1a1f0*/  F2FP.PACK_AB R176, R195, R193 ;  /* 0x000000c1c3b0723e */ /* 0x004fee00000000ff */
[----:B------:R1:W-:Y:S02]  /*1a200*/  MUFU.EX2 R190, R106 ;  /* 0x0000006a00be7308 */ /* 0x0003e40000000800 */
[--C-:B-1----:R-:W-:Y:S08]  /*1a210*/  FFMA.FTZ R106, R185, c[0x0][0x2d0], -R2.reuse ;  /* 0x0000b400b96a7a23 */ /* 0x102ff00000010802 */
[----:B------:R1:W-:Y:S02]  /*1a220*/  MUFU.EX2 R185, R106 ;  /* 0x0000006a00b97308 */ /* 0x0003e40000000800 */
[--C-:B-1----:R-:W-:Y:S01]  /*1a230*/  FFMA.FTZ R106, R144, c[0x0][0x2d0], -R2.reuse ;  /* 0x0000b400906a7a23 */ /* 0x102fe20000010802 */
[----:B------:R-:W-:Y:S01]  /*1a240*/  MOV R144, R143 ;  /* 0x0000008f00907202 */ /* 0x000fe20000000f00 */
[----:B------:R-:W-:Y:S01]  /*1a250*/  FFMA.FTZ R2, R109, c[0x0][0x2d0], -R2 ;  /* 0x0000b4006d027a23 */ /* 0x000fe20000010802 */
[----:B------:R-:W-:Y:S05]  /*1a260*/  F2FP.PACK_AB R109, R201, R200 ;  /* 0x000000c8c96d723e */ /* 0x000fea00000000ff */
[----:B------:R-:W1:Y:S01]  /*1a270*/  MUFU.EX2 R184, R106 ;  /* 0x0000006a00b87308 */ /* 0x000e620000000800 */
[----:B------:R-:W2:Y:S01]  /*1a280*/  LDSM.16.MT88.4 R140, [R210+0xd00] ;  /* 0x000d0000d28c783b */ /* 0x000ea20000004200 */
[-C--:B----4-:R-:W-:Y:S07]  /*1a290*/  HMMA.16816.F32 R112, R108, R128.reuse, R4 ;  /* 0x000000806c70723c */ /* 0x090fee0000001804 */
[----:B------:R-:W4:Y:S01]  /*1a2a0*/  LDSM.16.MT88.4 R4, [R210+0x2d00] ;  /* 0x002d0000d204783b */ /* 0x000f220000004200 */
[----:B------:R1:W1:Y:S04]  /*1a2b0*/  MUFU.EX2 R106, R2 ;  /* 0x00000002006a7308 */ /* 0x0002680000000800 */
[----:B-1----:R-:W-:Y:S02]  /*1a2c0*/  MOV R2, R177 ;  /* 0x000000b100027202 */ /* 0x002fe40000000f00 */
[----:B------:R-:W-:Y:S01]  /*1a2d0*/  F2FP.PACK_AB R177, R184, R185 ;  /* 0x000000b9b8b1723e */ /* 0x000fe200000000ff */
[----:B---3--:R-:W-:Y:S01]  /*1a2e0*/  FFMA.FTZ R101, R101, R125, R179 ;  /* 0x0000007d65657223 */ /* 0x008fe200000100b3 */
        /* <DEDUP_REMOVED lines=9> */
[----:B------:R-:W3:Y:S03]  /*1a380*/  LDL.LU R18, [R1+0x20] ;  /* 0x0000200001127983 */ /* 0x000ee60000300800 */
[----:B------:R-:W-:Y:S01]  /*1a390*/  MOV R15, R137 ;  /* 0x00000089000f7202 */ /* 0x000fe20000000f00 */
[----:B------:R-:W5:Y:S01]  /*1a3a0*/  LDL.LU R19, [R1+0x24] ;  /* 0x0000240001137983 */ /* 0x000f620000300800 */
[----:B------:R-:W-:Y:S01]  /*1a3b0*/  MOV R13, R139 ;  /* 0x0000008b000d7202 */ /* 0x000fe20000000f00 */
[----:B------:R-:W-:Y:S01]  /*1a3c0*/  FADD.FTZ R11, R11, R100 ;  /* 0x000000640b0b7221 */ /* 0x000fe20000010000 */
[-C--:B--2---:R-:W-:Y:S04]  /*1a3d0*/  HMMA.16816.F32 R128, R108, R140.reuse, R20 ;  /* 0x0000008c6c80723c */ /* 0x084fe80000001814 */
        /* <DEDUP_REMOVED lines=26> */
[----:B------:R-:W-:Y:S04]  /*1a580*/  HMMA.16816.F32 R96, R108, R6, R96 ;  /* 0x000000066c60723c */ /* 0x000fe80000001860 */
[----:B---3--:R-:W-:Y:S02]  /*1a590*/  FFMA.FTZ R3, R3, R18, R17 ;  /* 0x0000001203037223 */ /* 0x008fe40000010011 */
        /* <DEDUP_REMOVED lines=65> */
.L_x_734:
        /* <DEDUP_REMOVED lines=153> */
.L_x_681:
        /* <DEDUP_REMOVED lines=153> */
.L_x_737:
        /* <DEDUP_REMOVED lines=11> */
[----:B------:R-:W-:Y:S01]  /*1bd80*/  IMAD R12, R29, 0x20, R52 ;  /* 0x000000201d0c7824 */ /* 0x000fe200078e0234 */
        /* <DEDUP_REMOVED lines=12> */
[----:B------:R-:W-:Y:S01]  /*1be50*/  LEA.HI R10, R52, R52, RZ, 0x1 ;  /* 0x00000034340a7211 */ /* 0x000fe200078f08ff */
[----:B------:R-:W-:Y:S01]  /*1be60*/  IMAD.WIDE.U32 R4, R69, c[0x0][0x490], R2 ;  /* 0x0001240045047a25 */ /* 0x000fe200078e0002 */
[----:B------:R-:W-:-:S02]  /*1be70*/  LOP3.LUT P0, RZ, R8, 0x3, RZ, 0xc0, !PT ;  /* 0x0000000308ff7812 */ /* 0x000fc4000780c0ff */
[----:B------:R-:W-:Y:S01]  /*1be80*/  LOP3.LUT R10, R10, 0x3fffffe, RZ, 0xc0, !PT ;  /* 0x03fffffe0a0a7812 */ /* 0x000fe200078ec0ff */
[----:B------:R-:W-:Y:S01]  /*1be90*/  IMAD.IADD R6, R16, 0x1, R6 ;  /* 0x0000000110067824 */ /* 0x000fe200078e0206 */
[----:B------:R-:W-:Y:S01]  /*1bea0*/  LEA.HI R13, R56, R55, RZ, 0x3 ;  /* 0x00000037380d7211 */ /* 0x000fe200078f18ff */
[C---:B------:R-:W-:Y:S02]  /*1beb0*/  IMAD R7, R2.reuse, c[0x0][0x3a4], R0 ;  /* 0x0000e90002077a24 */ /* 0x040fe400078e0200 */
[----:B------:R-:W-:-:S04]  /*1bec0*/  IMAD.WIDE.U32 R2, R2, c[0x0][0x3a0], RZ ;  /* 0x0000e80002027a25 */ /* 0x000fc800078e00ff */
[----:B-1----:R-:W-:Y:S02]  /*1bed0*/  IMAD R0, R21, 0x80, R6 ;  /* 0x0000008015007824 */ /* 0x002fe400078e0206 */
[----:B------:R-:W-:Y:S02]  /*1bee0*/  IMAD R9, R57, c[0x0][0x490], RZ ;  /* 0x0001240039097a24 */ /* 0x000fe400078e02ff */
[----:B------:R-:W-:Y:S01]  /*1bef0*/  IMAD.IADD R3, R3, 0x1, R7 ;  /* 0x0000000103037824 */ /* 0x000fe200078e0207 */
        /* <DEDUP_REMOVED lines=113> */
.L_x_739:
[----:B---3--:R-:W-:Y:S05]  /*1c610*/  BSYNC B0 ;  /* 0x0000000000007941 */ /* 0x008fea0003800000 */
.L_x_738:
        /* <DEDUP_REMOVED lines=23> */
.L_x_741:
[----:B------:R-:W-:Y:S05]  /*1c790*/  BSYNC B0 ;  /* 0x0000000000007941 */ /* 0x000fea0003800000 */
.L_x_740:
        /* <DEDUP_REMOVED lines=23> */
.L_x_743:
[----:B------:R-:W-:Y:S05]  /*1c910*/  BSYNC B0 ;  /* 0x0000000000007941 */ /* 0x000fea0003800000 */
.L_x_742:
        /* <DEDUP_REMOVED lines=24> */
.L_x_736:
        /* <DEDUP_REMOVED lines=19> */
.L_x_744:
        /* <DEDUP_REMOVED lines=40> */
.L_x_746:
[----:B------:R-:W-:Y:S05]  /*1ce50*/  BSYNC B0 ;  /* 0x0000000000007941 */ /* 0x000fea0003800000 */
.L_x_745:
        /* <DEDUP_REMOVED lines=64> */
.L_x_748:
[----:B------:R-:W-:Y:S05]  /*1d260*/  BSYNC B0 ;  /* 0x0000000000007941 */ /* 0x000fea0003800000 */
.L_x_747:
        /* <DEDUP_REMOVED lines=21> */
.L_x_750:
[----:B------:R-:W-:Y:S05]  /*1d3c0*/  BSYNC B0 ;  /* 0x0000000000007941 */ /* 0x000fea0003800000 */
.L_x_749:
        /* <DEDUP_REMOVED lines=21> */
.L_x_752:
[----:B------:R-:W-:Y:S05]  /*1d520*/  BSYNC B0 ;  /* 0x0000000000007941 */ /* 0x000fea0003800000 */
.L_x_751:
        /* <DEDUP_REMOVED lines=22> */
.L_x_753:
        /* <DEDUP_REMOVED lines=15> */
.L_x_1518:


//--------------------- .text._ZN7cutlass13device_kernelIN5flash19enable_sm80_to_sm89INS1_16FlashAttnFwdSm80INS1_25CollectiveMainloopFwdSm80ILi4ELi1ELb0EN4cute5tupleIJNS5_1CILi128EEENS7_ILi64EEENS7_ILi96EEEEEELi96ENS_6half_tEfNS_4arch4Sm80ELb0ELb0ELb0ELb0ELb0ELb0ELb1ELb0EEENS1_21CollectiveEpilogueFwdINS6_IJS8_SA_S9_EEENS6_IJNS7_ILi1EEESI_SI_EEESC_SE_Li128ELb0ELb1ELb0ELb0EEENS1_19SingleTileSchedulerILb0ELb0ELb1ELi128EEEEEEEEEvNT_6ParamsE --------------------------
	.section	.text._ZN7cutlass13device_kernelIN5flash19enable_sm80_to_sm89INS1_16FlashAttnFwdSm80INS1_25CollectiveMainloopFwdSm80ILi4ELi1ELb0EN4cute5tupleIJNS5_1CILi128EEENS7_ILi64EEENS7_ILi96EEEEEELi96ENS_6half_tEfNS_4arch4Sm80ELb0ELb0ELb0ELb0ELb0ELb0ELb1ELb0EEENS1_21CollectiveEpilogueFwdINS6_IJS8_SA_S9_EEENS6_IJNS7_ILi1EEESI_SI_EEESC_SE_Li128ELb0ELb1ELb0ELb0EEENS1_19SingleTileSchedulerILb0ELb0ELb1ELi128EEEEEEEEEvNT_6ParamsE,"ax",@progbits
	.sectioninfo	@"SHI_REGISTERS=255"
	.align	128
.text._ZN7cutlass13device_kernelIN5flash19enable_sm80_to_sm89INS1_16FlashAttnFwdSm80INS1_25CollectiveMainloopFwdSm80ILi4ELi1ELb0EN4cute5tupleIJNS5_1CILi128EEENS7_ILi64EEENS7_ILi96EEEEEELi96ENS_6half_tEfNS_4arch4Sm80ELb0ELb0ELb0ELb0ELb0ELb0ELb1ELb0EEENS1_21CollectiveEpilogueFwdINS6_IJS8_SA_S9_EEENS6_IJNS7_ILi1EEESI_SI_EEESC_SE_Li128ELb0ELb1ELb0ELb0EEENS1_19SingleTileSchedulerILb0ELb0ELb1ELi128EEEEEEEEEvNT_6ParamsE:
        .type           _ZN7cutlass13device_kernelIN5flash19enable_sm80_to_sm89INS1_16FlashAttnFwdSm80INS1_25CollectiveMainloopFwdSm80ILi4ELi1ELb0EN4cute5tupleIJNS5_1CILi128EEENS7_ILi64EEENS7_ILi96EEEEEELi96ENS_6half_tEfNS_4arch4Sm80ELb0ELb0ELb0ELb0ELb0ELb0ELb1ELb0EEENS1_21CollectiveEpilogueFwdINS6_IJS8_SA_S9_EEENS6_IJNS7_ILi1EEESI_SI_EEESC_SE_Li128ELb0ELb1ELb0ELb0EEENS1_19SingleTileSchedulerILb0ELb0ELb1ELi128EEEEEEEEEvNT_6ParamsE,@function
        .size           _ZN7cutlass13device_kernelIN5flash19enable_sm80_to_sm89INS1_16FlashAttnFwdSm80INS1_25CollectiveMainloopFwdSm80ILi4ELi1ELb0EN4cute5tupleIJNS5_1CILi128EEENS7_ILi64EEENS7_ILi96EEEEEELi96ENS_6half_tEfNS_4arch4Sm80ELb0ELb0ELb0ELb0ELb0ELb0ELb1ELb0EEENS1_21CollectiveEpilogueFwdINS6_IJS8_SA_S9_EEENS6_IJNS7_ILi1EEESI_SI_EEESC_SE_Li128ELb0ELb1ELb0ELb0EEENS1_19SingleTileSchedulerILb0ELb0ELb1ELi128EEEEEEEEEvNT_6ParamsE,(.L_x_1519 - _ZN7cutlass13device_kernelIN5flash19enable_sm80_to_sm89INS1_16FlashAttnFwdSm80INS1_25CollectiveMainloopFwdSm80ILi4ELi1ELb0EN4cute5tupleIJNS5_1CILi128EEENS7_ILi64EEENS7_ILi96EEEEEELi96ENS_6half_tEfNS_4arch4Sm80ELb0ELb0ELb0ELb0ELb0ELb0ELb1ELb0EEENS1_21CollectiveEpilogueFwdINS6_IJS8_SA_S9_EEENS6_IJNS7_ILi1EEESI_SI_EEESC_SE_Li128ELb0ELb1ELb0ELb0EEENS1_19SingleTileSchedulerILb0ELb0ELb1ELi128EEEEEEEEEvNT_6ParamsE)
        .other          _ZN7cutlass13device_kernelIN5flash19enable_sm80_to_sm89INS1_16FlashAttnFwdSm80INS1_25CollectiveMainloopFwdSm80ILi4ELi1ELb0EN4cute5tupleIJNS5_1CILi128EEENS7_ILi64EEENS7_ILi96EEEEEELi96ENS_6half_tEfNS_4arch4Sm80ELb0ELb0ELb0ELb0ELb0ELb0ELb1ELb0EEENS1_21CollectiveEpilogueFwdINS6_IJS8_SA_S9_EEENS6_IJNS7_ILi1EEESI_SI_EEESC_SE_Li128ELb0ELb1ELb0ELb0EEENS1_19SingleTileSchedulerILb0ELb0ELb1ELi128EEEEEEEEEvNT_6ParamsE,@"STO_CUDA_ENTRY STV_DEFAULT"
_ZN7cutlass13device_kernelIN5flash19enable_sm80_to_sm89INS1_16FlashAttnFwdSm80INS1_25CollectiveMainloopFwdSm80ILi4ELi1ELb0EN4cute5tupleIJNS5_1CILi128EEENS7_ILi64EEENS7_ILi96EEEEEELi96ENS_6half_tEfNS_4arch4Sm80ELb0ELb0ELb0ELb0ELb0ELb0ELb1ELb0EEENS1_21CollectiveEpilogueFwdINS6_IJS8_SA_S9_EEENS6_IJNS7_ILi1EEESI_SI_EEESC_SE_Li128ELb0ELb1ELb0ELb0EEENS1_19SingleTileSchedulerILb0ELb0ELb1ELi128EEEEEEEEEvNT_6ParamsE:
        /* <DEDUP_REMOVED lines=58> */
[C---:B------:R-:W-:Y:S01]  /*03a0*/  IADD3 R28, R229.reuse, 0x20, RZ ;  /* 0x00000020e51c7810 */ /* 0x040fe20007ffe0ff */
[----:B------:R-:W-:Y:S01]  /*03b0*/  IMAD.WIDE.U32 R2, R4, c[0x0][0x1b0], R2 ;  /* 0x00006c0004027a25 */ /* 0x000fe200078e0002 */
[C---:B------:R-:W-:Y:S01]  /*03c0*/  IADD3 R23, R229.reuse, 0x40, RZ ;  /* 0x00000040e5177810 */ /* 0x040fe20007ffe0ff */
        /* <DEDUP_REMOVED lines=16> */
[----:B------:R-:W-:Y:S01]  /*04d0*/  IMAD.WIDE.U32 R2, R5, c[0x0][0x1a8], R2 ;  /* 0x00006a0005027a25 */ /* 0x000fe200078e0002 */
        /* <DEDUP_REMOVED lines=18> */
[----:B------:R-:W-:Y:S01]  /*0600*/  LOP3.LUT R3, R4, R5, RZ, 0x3c, !PT ;  /* 0x0000000504037212 */ /* 0x000fe200078e3cff */
[----:B------:R-:W-:Y:S01]  /*0610*/  IMAD.WIDE.U32 R44, R18, c[0x0][0x208], RZ ;  /* 0x00008200122c7a25 */ /* 0x000fe200078e00ff */
[----:B------:R-:W-:Y:S01]  /*0620*/  LEA.HI.X R13, R2, c[0x0][0x164], R0, 0x1, P1 ;  /* 0x00005900020d7a11 */ /* 0x000fe200008f0c00 */
[----:B------:R-:W1:Y:S01]  /*0630*/  SHFL.IDX PT, R4, R14, RZ, 0x1c1f ;  /* 0x001c1fff0e047589 */ /* 0x000e6200000e0000 */
[----:B------:R-:W-:-:S02]  /*0640*/  LEA.HI R0, R8, R18, RZ, 0x1 ;  /* 0x0000001208007211 */ /* 0x000fc400078f08ff */
[-C--:B------:R-:W-:Y:S01]  /*0650*/  ISETP.GE.AND P1, PT, R20, R12.reuse, PT ;  /* 0x0000000c1400720c */ /* 0x080fe20003f26270 */
[----:B------:R-:W2:Y:S01]  /*0660*/  SHFL.IDX PT, R5, R13, RZ, 0x1c1f ;  /* 0x001c1fff0d057589 */ /* 0x000ea200000e0000 */
[----:B------:R-:W-:Y:S02]  /*0670*/  LOP3.LUT R0, R0, 0x7fffffe, RZ, 0xc0, !PT ;  /* 0x07fffffe00007812 */ /* 0x000fe400078ec0ff */
[----:B------:R-:W-:Y:S02]  /*0680*/  IADD3 R2, R20, 0x40, RZ ;  /* 0x0000004014027810 */ /* 0x000fe40007ffe0ff */
[-C--:B------:R-:W-:Y:S01]  /*0690*/  ISETP.GE.AND P3, PT, R6, R12.reuse, PT ;  /* 0x0000000c0600720c */ /* 0x080fe20003f66270 */
[----:B------:R-:W-:Y:S01]  /*06a0*/  IMAD.IADD R0, R18, 0x1, -R0 ;  /* 0x0000000112007824 */ /* 0x000fe200078e0a00 */
[----:B------:R-:W-:Y:S02]  /*06b0*/  ISETP.GE.AND P2, PT, R2, R12, PT ;  /* 0x0000000c0200720c */ /* 0x000fe40003f46270 */
[----:B------:R-:W3:Y:S01]  /*06c0*/  SHFL.IDX PT, R2, R14, 0x1, 0x1c1f ;  /* 0x003c1f000e027f89 */ /* 0x000ee200000e0000 */
[----:B------:R-:W-:-:S02]  /*06d0*/  IMAD R0, R22, 0x8, R0 ;  /* 0x0000000816007824 */ /* 0x000fc400078e0200 */
[----:B------:R-:W-:Y:S02]  /*06e0*/  @!P1 SHF.R.S32.HI R7, RZ, 0x1f, R28 ;  /* 0x0000001fff079819 */ /* 0x000fe4000001141c */
[----:B------:R-:W-:Y:S01]  /*06f0*/  IMAD.U32 R149, R0, 0x20, R3 ;  /* 0x0000002000957824 */ /* 0x000fe200078e0003 */
[----:B------:R-:W-:Y:S01]  /*0700*/  @!P1 SHF.R.S32.HI R0, RZ, 0x1f, R23 ;  /* 0x0000001fff009819 */ /* 0x000fe20000011417 */
[----:B------:R-:W4:Y:S01]  /*0710*/  SHFL.IDX PT, R3, R13, 0x1, 0x1c1f ;  /* 0x003c1f000d037f89 */ /* 0x000f2200000e0000 */
[----:B------:R-:W-:Y:S02]  /*0720*/  @!P1 LEA.HI R8, R7, R28, RZ, 0x3 ;  /* 0x0000001c07089211 */ /* 0x000fe400078f18ff */
[----:B------:R-:W-:Y:S01]  /*0730*/  @!P1 LEA.HI R0, R0, R23, RZ, 0x3 ;  /* 0x0000001700009211 */ /* 0x000fe200078f18ff */
[----:B------:R-:W-:Y:S01]  /*0740*/  STL [R1+0x24], R149 ;  /* 0x0000249501007387 */ /* 0x000fe20000100800 */
[C---:B-1----:R-:W-:Y:S02]  /*0750*/  @!P1 LEA R6, P4, R229.reuse, R4, 0x1 ;  /* 0x00000004e5069211 */ /* 0x042fe400078808ff */
[----:B------:R-:W-:Y:S01]  /*0760*/  @!P1 LOP3.LUT R8, R8, 0xfffffff8, RZ, 0xc0, !PT ;  /* 0xfffffff808089812 */ /* 0x000fe200078ec0ff */
[----:B------:R-:W-:Y:S01]  /*0770*/  STL.64 [R1+0x18], R30 ;  /* 0x0000181e01007387 */ /* 0x000fe20000100a00 */
[----:B--2---:R-:W-:-:S02]  /*0780*/  @!P1 LEA.HI.X R7, R229, R5, R27, 0x1, P4 ;  /* 0x00000005e5079211 */ /* 0x004fc400020f0c1b */
[----:B------:R-:W-:Y:S01]  /*0790*/  ISETP.GE.AND P4, PT, R23, c[0x0][0x198], PT ;  /* 0x0000660017007a0c */ /* 0x000fe20003f86270 */
[----:B------:R-:W-:Y:S01]  /*07a0*/  @!P1 IMAD.WIDE R8, R8, 0x2, R4 ;  /* 0x0000000208089825 */ /* 0x000fe200078e0204 */
[----:B------:R-:W-:Y:S02]  /*07b0*/  @!P1 LOP3.LUT R10, R0, 0xfffffff8, RZ, 0xc0, !PT ;  /* 0xfffffff8000a9812 */ /* 0x000fe400078ec0ff */
[----:B------:R-:W-:Y:S01]  /*07c0*/  @!P3 SHF.R.S32.HI R11, RZ, 0x1f, R23 ;  /* 0x0000001fff0bb819 */ /* 0x000fe20000011417 */
[----:B------:R-:W-:Y:S02]  /*07d0*/  @!P1 IMAD.SHL.U32 R0, R149, 0x2, RZ ;  /* 0x0000000295009824 */ /* 0x000fe400078e00ff */
[----:B------:R-:W-:Y:S01]  /*07e0*/  @!P1 IMAD.WIDE R4, R10, 0x2, R4 ;  /* 0x000000020a049825 */ /* 0x000fe200078e0204 */
[----:B------:R-:W-:Y:S02]  /*07f0*/  @!P3 SHF.R.S32.HI R10, RZ, 0x1f, R28 ;  /* 0x0000001fff0ab819 */ /* 0x000fe4000001141c */
[----:B------:R1:W-:Y:S04]  /*0800*/  @!P1 LDGSTS.E.BYPASS.LTC128B.128 [R0+0x6100], [R6.64], !P6 ;  /* 0x0610000006009fae */ /* 0x0003e8000f101d50 */
[----:B------:R2:W-:Y:S04]  /*0810*/  @!P1 LDGSTS.E.BYPASS.LTC128B.128 [R0+0x8100], [R8.64], !P5 ;  /* 0x0810000008009fae */ /* 0x0005e8000e901d50 */
[----:B------:R3:W-:Y:S01]  /*0820*/  @!P1 LDGSTS.E.BYPASS.LTC128B.128 [R0+0xa100], [R4.64], !P4 ;  /* 0x0a10000004009fae */ /* 0x0007e2000e101d50 */
[----:B-1----:R-:W-:-:S02]  /*0830*/  @!P3 LEA.HI R6, R10, R28, RZ, 0x3 ;  /* 0x0000001c0a06b211 */ /* 0x002fc400078f18ff */
[----:B--2---:R-:W-:Y:S02]  /*0840*/  @!P3 LEA.HI R8, R11, R23, RZ, 0x3 ;  /* 0x000000170b08b211 */ /* 0x004fe400078f18ff */
        /* <DEDUP_REMOVED lines=28> */
[----:B------:R-:W-:Y:S01]  /*0a10*/  @!P2 SHF.R.S32.HI R0, RZ, 0x1f, R23 ;  /* 0x0000001fff00a819 */ /* 0x000fe20000011417 */
[----:B------:R-:W-:Y:S03]  /*0a20*/  STL.64 [R1+0x8], R44 ;  /* 0x0000082c01007387 */ /* 0x000fe60000100a00 */
[----:B------:R-:W-:-:S04]  /*0a30*/  @!P2 LEA.HI R0, R0, R23, RZ, 0x3 ;  /* 0x000000170000a211 */ /* 0x000fc800078f18ff */
[----:B------:R-:W-:Y:S01]  /*0a40*/  @!P2 LOP3.LUT R10, R0, 0xfffffff8, RZ, 0xc0, !PT ;  /* 0xfffffff8000aa812 */ /* 0x000fe200078ec0ff */
[----:B------:R-:W-:Y:S01]  /*0a50*/  @!P2 IMAD.SHL.U32 R0, R149, 0x2, RZ ;  /* 0x000000029500a824 */ /* 0x000fe200078e00ff */
[----:B-----5:R4:W5:Y:S02]  /*0a60*/  @P0 R2UR UR24, R16 ;  /* 0x00000000101803c2 */ /* 0x02096400000e0000 */
[----:B----4-:R-:W-:Y:S01]  /*0a70*/  IADD3 R16, P1, P0, R30, UR14, R229 ;  /* 0x0000000e1e107c10 */ /* 0x010fe2000f83e0e5 */
[----:B-----5:R-:W-:-:S03]  /*0a80*/  @UP0 USHF.R.S32.HI UR25, URZ, 0x1f, UR24 ;  /* 0x0000001f3f190899 */ /* 0x020fc60008011418 */
[--C-:B------:R-:W-:Y:S01]  /*0a90*/  IADD3.X R11, R2, UR9, R27.reuse, P1, P0 ;  /* 0x00000009020b7c10 */ /* 0x100fe20008fe041b */
[----:B------:R-:W-:Y:S01]  /*0aa0*/  @!UP0 UMOV UR24, UR8 ;  /* 0x0000000800188c82 */ /* 0x000fe20008000000 */
[----:B---3--:R-:W-:Y:S01]  /*0ab0*/  @!P2 SHF.R.S32.HI R2, RZ, 0x1f, R28 ;  /* 0x0000001fff02a819 */ /* 0x008fe2000001141c */
[----:B------:R-:W-:Y:S01]  /*0ac0*/  UIMAD.WIDE.U32 UR12, UR24, UR4, URZ ;  /* 0x00000004180c72a5 */ /* 0x000fe2000f8e003f */
[C---:B-1----:R-:W-:Y:S01]  /*0ad0*/  @!P2 LEA R6, P0, R229.reuse, R4, 0x1 ;  /* 0x00000004e506a211 */ /* 0x042fe200078008ff */
        /* <DEDUP_REMOVED lines=105> */
[----:B------:R-:W-:Y:S02]  /*1170*/  LOP3.LUT R4, R2, 0x8, R5, 0xf8, !PT ;  /* 0x0000000802047812 */ /* 0x000fe400078ef805 */
[----:B------:R-:W-:Y:S01]  /*1180*/  SHF.R.U32.HI R3, RZ, 0x3, R2 ;  /* 0x00000003ff037819 */ /* 0x000fe20000011602 */
[----:B------:R-:W-:-:S02]  /*1190*/  IMAD R2, R22, 0x200, R17 ;  /* 0x0000020016027824 */ /* 0x000fc400078e0211 */
[----:B------:R-:W-:Y:S01]  /*11a0*/  IMAD.U32 R0, R6, 0x20, R0 ;  /* 0x0000002006007824 */ /* 0x000fe200078e0000 */
[----:B------:R-:W-:Y:S01]  /*11b0*/  LOP3.LUT R16, R4, R3, RZ, 0x3c, !PT ;  /* 0x0000000304107212 */ /* 0x000fe200078e3cff */
[----:B------:R-:W-:Y:S02]  /*11c0*/  IMAD R2, R19, 0x20, R2 ;  /* 0x0000002013027824 */ /* 0x000fe400078e0202 */
[----:B------:R-:W-:Y:S01]  /*11d0*/  IMAD.SHL.U32 R139, R0, 0x2, RZ ;  /* 0x00000002008b7824 */ /* 0x000fe200078e00ff */
[----:B------:R-:W-:Y:S01]  /*11e0*/  BAR.SYNC.DEFER_BLOCKING 0x0 ;  /* 0x0000000000007b1d */ /* 0x000fe20000010000 */
[----:B------:R-:W-:Y:S02]  /*11f0*/  IMAD.IADD R2, R16, 0x1, R2 ;  /* 0x0000000110027824 */ /* 0x000fe400078e0202 */
[----:B------:R-:W-:Y:S01]  /*1200*/  IMAD.MOV.U32 R0, RZ, RZ, 0x10 ;  /* 0x00000010ff007424 */ /* 0x000fe200078e00ff */
[----:B------:R-:W-:Y:S01]  /*1210*/  IADD3 R3, R139, 0x3100, RZ ;  /* 0x000031008b037810 */ /* 0x000fe20007ffe0ff */
[----:B------:R-:W-:Y:S01]  /*1220*/  IMAD.SHL.U32 R214, R2, 0x2, RZ ;  /* 0x0000000202d67824 */ /* 0x000fe200078e00ff */
[----:B------:R-:W-:-:S02]  /*1230*/  LOP3.LUT R2, R26, 0xffffffe0, RZ, 0xc0, !PT ;  /* 0xffffffe01a027812 */ /* 0x000fc400078ec0ff */
[----:B------:R-:W-:Y:S02]  /*1240*/  IADD3 R216, R139, 0x3120, RZ ;  /* 0x000031208bd87810 */ /* 0x000fe40007ffe0ff */
[----:B------:R-:W-:Y:S01]  /*1250*/  @P1 IADD3 R216, R3, -0x20, RZ ;  /* 0xffffffe003d81810 */ /* 0x000fe20007ffe0ff */
[----:B------:R-:W-:Y:S01]  /*1260*/  IMAD.IADD R136, R25, 0x1, -R2 ;  /* 0x0000000119887824 */ /* 0x000fe200078e0a02 */
[----:B------:R-:W-:Y:S01]  /*1270*/  SEL R0, R0, 0xfffffff0, !P0 ;  /* 0xfffffff000007807 */ /* 0x000fe20004000000 */
[----:B------:R-:W-:Y:S01]  /*1280*/  IMAD R2, R24, c[0x0][0x208], RZ ;  /* 0x0000820018027a24 */ /* 0x000fe200078e02ff */
[----:B------:R-:W-:Y:S01]  /*1290*/  IADD3 R24, P1, P0, R44, UR26, R229 ;  /* 0x0000001a2c187c10 */ /* 0x000fe2000f83e0e5 */
[----:B------:R-:W-:Y:S01]  /*12a0*/  IMAD R25, R19, 0x20, R17 ;  /* 0x0000002013197824 */ /* 0x000fe200078e0211 */
[----:B------:R-:W-:Y:S01]  /*12b0*/  SEL R17, RZ, 0xffffffff, P5 ;  /* 0xffffffffff117807 */ /* 0x000fe20002800000 */
[----:B------:R-:W-:Y:S01]  /*12c0*/  IMAD R3, R18, c[0x0][0x20c], R2 ;  /* 0x0000830012037a24 */ /* 0x000fe200078e0202 */
[----:B------:R-:W-:Y:S01]  /*12d0*/  SEL R19, RZ, 0x1, P6 ;  /* 0x00000001ff137807 */ /* 0x000fe20003000000 */
[----:B------:R-:W-:Y:S01]  /*12e0*/  IMAD R215, R0, 0x2, R214 ;  /* 0x0000000200d77824 */ /* 0x000fe200078e02d6 */
[C---:B------:R-:W-:Y:S01]  /*12f0*/  IADD3 R227, R216.reuse, 0x400, RZ ;  /* 0x00000400d8e37810 */ /* 0x040fe20007ffe0ff */
[----:B------:R-:W-:Y:S01]  /*1300*/  IMAD.SHL.U32 R2, R17, 0x2, RZ ;  /* 0x0000000211027824 */ /* 0x000fe200078e00ff */
[C---:B------:R-:W-:Y:S01]  /*1310*/  IADD3 R226, R216.reuse, 0x800, RZ ;  /* 0x00000800d8e27810 */ /* 0x040fe20007ffe0ff */
[----:B------:R-:W-:Y:S01]  /*1320*/  IMAD.IADD R17, R45, 0x1, R3 ;  /* 0x000000012d117824 */ /* 0x000fe200078e0203 */
[----:B------:R-:W1:Y:S01]  /*1330*/  LDSM.16.M88.4 R12, [R214+0x6100] ;  /* 0x00610000d60c783b */ /* 0x000e620000000200 */
[----:B------:R-:W-:-:S02]  /*1340*/  IADD3 R225, R216, 0xc00, RZ ;  /* 0x00000c00d8e17810 */ /* 0x000fc40007ffe0ff */
[----:B------:R-:W-:Y:S01]  /*1350*/  LOP3.LUT R3, R2, 0x2, R19, 0xe2, !PT ;  /* 0x0000000202037812 */ /* 0x000fe200078ee213 */
[----:B------:R2:W-:Y:S01]  /*1360*/  STL [R1+0x4], R17 ;  /* 0x0000041101007387 */ /* 0x0005e20000100800 */
[----:B------:R-:W-:-:S03]  /*1370*/  SEL R2, RZ, 0x4, P4 ;  /* 0x00000004ff027807 */ /* 0x000fc60002000000 */
[----:B------:R3:W4:Y:S01]  /*1380*/  LDSM.16.M88.4 R8, [R214+0x7100] ;  /* 0x00710000d608783b */ /* 0x0007220000000200 */
[----:B------:R-:W-:Y:S01]  /*1390*/  LOP3.LUT R19, R3, R2, RZ, 0xfc, !PT ;  /* 0x0000000203137212 */ /* 0x000fe200078efcff */
[----:B------:R-:W-:Y:S02]  /*13a0*/  IMAD.IADD R3, R16, 0x1, R25 ;  /* 0x0000000110037824 */ /* 0x000fe400078e0219 */
[----:B------:R3:W1:Y:S04]  /*13b0*/  LDSM.16.M88.4 R40, [R139+0x3100] ;  /* 0x003100008b28783b */ /* 0x0006680000000200 */
[----:B------:R3:W1:Y:S04]  /*13c0*/  LDSM.16.M88.4 R36, [R139+0x3500] ;  /* 0x003500008b24783b */ /* 0x0006680000000200 */
[----:B------:R3:W1:Y:S04]  /*13d0*/  LDSM.16.M88.4 R32, [R139+0x3900] ;  /* 0x003900008b20783b */ /* 0x0006680000000200 */
[----:B------:R3:W1:Y:S04]  /*13e0*/  LDSM.16.M88.4 R28, [R139+0x3d00] ;  /* 0x003d00008b1c783b */ /* 0x0006680000000200 */
[----:B------:R3:W1:Y:S01]  /*13f0*/  LDSM.16.M88.4 R20, [R215+0x6100] ;  /* 0x00610000d714783b */ /* 0x0006620000000200 */
[----:B--2---:R-:W-:-:S02]  /*1400*/  IADD3.X R17, R17, UR24, R27, P1, P0 ;  /* 0x0000001811117c10 */ /* 0x004fc40008fe041b */
[----:B------:R-:W-:Y:S01]  /*1410*/  PLOP3.LUT P0, PT, PT, PT, UP0, 0x80, 0x0 ;  /* 0x000000000000781c */ /* 0x000fe20003f0f008 */
[----:B------:R3:W2:Y:S01]  /*1420*/  LDSM.16.M88.4 R4, [R215+0x7100] ;  /* 0x00710000d704783b */ /* 0x0006a20000000200 */
[----:B------:R-:W-:-:S03]  /*1430*/  IADD3 R230, P1, R24, UR28, RZ ;  /* 0x0000001c18e67c10 */ /* 0x000fc6000ff3e0ff */
[----:B------:R3:W1:Y:S01]  /*1440*/  LDSM.16.M88.4 R60, [R216] ;  /* 0x00000000d83c783b */ /* 0x0006620000000200 */
[----:B------:R-:W-:-:S03]  /*1450*/  IADD3.X R231, R17, UR23, RZ, P1, !PT ;  /* 0x0000001711e77c10 */ /* 0x000fc60008ffe4ff */
        /* <DEDUP_REMOVED lines=38> */
.L_x_754:
[----:B-1--4-:R-:W-:Y:S01]  /*16c0*/  HMMA.16816.F32 R64, R8, R40, RZ ;  /* 0x000000280840723c */ /* 0x012fe200000018ff */
[----:B------:R-:W-:Y:S01]  /*16d0*/  UISETP.GE.AND UP0, UPT, UR6, 0x41, UPT ;  /* 0x000000410600788c */ /* 0x000fe2000bf06270 */
[----:B------:R-:W-:Y:S01]  /*16e0*/  SHF.R.S32.HI R2, RZ, 0x1f, R136 ;  /* 0x0000001fff027819 */ /* 0x000fe20000011488 */
[----:B------:R-:W-:Y:S01]  /*16f0*/  UIMAD UR6, UR22, -0x40, UR6 ;  /* 0xffffffc0160678a4 */ /* 0x000fe2000f8e0206 */
[----:B------:R-:W0:Y:S01]  /*1700*/  LDGDEPBAR ;  /* 0x00000000000079af */ /* 0x000e220000000000 */
[----:B------:R-:W-:Y:S01]  /*1710*/  IMAD.SHL.U32 R212, R3, 0x2, RZ ;  /* 0x0000000203d47824 */ /* 0x000fe200078e00ff */
[----:B------:R-:W-:-:S02]  /*1720*/  LEA.HI R138, R2, R136, RZ, 0x2 ;  /* 0x00000088028a7211 */ /* 0x000fc400078f10ff */
[C---:B------:R-:W-:Y:S01]  /*1730*/  HMMA.16816.F32 R56, R8.reuse, R42, RZ ;  /* 0x0000002a0838723c */ /* 0x040fe200000018ff */
[----:B------:R-:W-:Y:S01]  /*1740*/  PLOP3.LUT P0, PT, PT, PT, UP0, 0x80, 0x0 ;  /* 0x000000000000781c */ /* 0x000fe20003f0f008 */
[----:B------:R-:W-:Y:S01]  /*1750*/  IMAD R213, R0, 0x2, R212 ;  /* 0x0000000200d57824 */ /* 0x000fe200078e02d4 */
[----:B------:R-:W-:Y:S01]  /*1760*/  LOP3.LUT R2, R138, 0x7ffffffc, RZ, 0xc0, !PT ;  /* 0x7ffffffc8a027812 */ /* 0x000fe200078ec0ff */
[----:B------:R-:W-:Y:S01]  /*1770*/  @UP0 ULEA.HI.SX32 UR4, UR21, 0xfffffffe, 0x1a ;  /* 0xfffffffe15040891 */ /* 0x000fe2000f8fd23f */
[----:B------:R-:W-:Y:S03]  /*1780*/  STL [R1+0x2c], R138 ;  /* 0x00002c8a01007387 */ /* 0x000fe60000100800 */
[----:B------:R-:W-:Y:S01]  /*1790*/  HMMA.16816.F32 R52, R8, R36, RZ ;  /* 0x000000240834723c */ /* 0x000fe200000018ff */
[----:B------:R-:W-:-:S07]  /*17a0*/  @UP0 USHF.R.S32.HI UR5, URZ, 0x1f, UR4 ;  /* 0x0000001f3f050899 */ /* 0x000fce0008011404 */
[C---:B------:R-:W-:Y:S08]  /*17b0*/  HMMA.16816.F32 R48, R8.reuse, R38, RZ ;  /* 0x000000260830723c */ /* 0x040ff000000018ff */
[C---:B------:R-:W-:Y:S08]  /*17c0*/  HMMA.16816.F32 R44, R8.reuse, R32, RZ ;  /* 0x00000020082c723c */ /* 0x040ff000000018ff */
[C---:B------:R-:W-:Y:S08]  /*17d0*/  HMMA.16816.F32 R24, R8.reuse, R34, RZ ;  /* 0x000000220818723c */ /* 0x040ff000000018ff */
[C---:B------:R-:W-:Y:S08]  /*17e0*/  HMMA.16816.F32 R16, R8.reuse, R28, RZ ;  /* 0x0000001c0810723c */ /* 0x040ff000000018ff */
[----:B------:R-:W-:Y:S08]  /*17f0*/  HMMA.16816.F32 R8, R8, R30, RZ ;  /* 0x0000001e0808723c */ /* 0x000ff000000018ff */
[C---:B------:R-:W-:Y:S08]  /*1800*/  HMMA.16816.F32 R92, R12.reuse, R32, RZ ;  /* 0x000000200c5c723c */ /* 0x040ff000000018ff */
[----:B------:R-:W-:Y:S01]  /*1810*/  HMMA.16816.F32 R128, R12, R34, RZ ;  /* 0x000000220c80723c */ /* 0x000fe200000018ff */
[----:B------:R-:W-:Y:S07]  /*1820*/  LDSM.16.M88.4 R32, [R139+0x4100] ;  /* 0x004100008b20783b */ /* 0x000fee0000000200 */
[C---:B--2---:R-:W-:Y:S08]  /*1830*/  HMMA.16816.F32 R120, R4.reuse, R60, R64 ;  /* 0x0000003c0478723c */ /* 0x044ff00000001840 */
[C---:B------:R-:W-:Y:S08]  /*1840*/  HMMA.16816.F32 R116, R4.reuse, R62, R56 ;  /* 0x0000003e0474723c */ /* 0x040ff00000001838 */
[C---:B------:R-:W-:Y:S01]  /*1850*/  HMMA.16816.F32 R112, R4.reuse, R68, R52 ;  /* 0x000000440470723c */ /* 0x040fe20000001834 */
[----:B------:R-:W-:Y:S07]  /*1860*/  LDSM.16.M88.4 R52, [R216+0x1000] ;  /* 0x00100000d834783b */ /* 0x000fee0000000200 */
        /* <DEDUP_REMOVED lines=8> */
[----:B------:R-:W-:Y:S01]  /*18f0*/  HMMA.16816.F32 R104, R4, R90, R8 ;  /* 0x0000005a0468723c */ /* 0x000fe20000001808 */
[----:B------:R-:W1:Y:S04]  /*1900*/  LDSM.16.M88.4 R4, [R214+0x9100] ;  /* 0x00910000d604783b */ /* 0x000e680000000200 */
[----:B------:R-:W2:Y:S03]  /*1910*/  LDSM.16.M88.4 R8, [R214+0x8100] ;  /* 0x00810000d608783b */ /* 0x000ea60000000200 */
[C---:B------:R-:W-:Y:S08]  /*1920*/  HMMA.16816.F32 R72, R12.reuse, R40, RZ ;  /* 0x000000280c48723c */ /* 0x040ff000000018ff */
[C---:B------:R-:W-:Y:S08]  /*1930*/  HMMA.16816.F32 R76, R12.reuse, R36, RZ ;  /* 0x000000240c4c723c */ /* 0x040ff000000018ff */
[C---:B------:R-:W-:Y:S08]  /*1940*/  HMMA.16816.F32 R36, R12.reuse, R38, RZ ;  /* 0x000000260c24723c */ /* 0x040ff000000018ff */
[C---:B------:R-:W-:Y:S08]  /*1950*/  HMMA.16816.F32 R40, R12.reuse, R42, RZ ;  /* 0x0000002a0c28723c */ /* 0x040ff000000018ff */
[C---:B------:R-:W-:Y:S08]  /*1960*/  HMMA.16816.F32 R132, R12.reuse, R28, RZ ;  /* 0x0000001c0c84723c */ /* 0x040ff000000018ff */
[----:B------:R-:W-:Y:S01]  /*1970*/  HMMA.16816.F32 R124, R12, R30, RZ ;  /* 0x0000001e0c7c723c */ /* 0x000fe200000018ff */
[----:B------:R-:W4:Y:S04]  /*1980*/  LDSM.16.M88.4 R28, [R139+0x4500] ;  /* 0x004500008b1c783b */ /* 0x000f280000000200 */
[----:B------:R-:W5:Y:S03]  /*1990*/  LDSM.16.M88.4 R12, [R215+0x9100] ;  /* 0x00910000d70c783b */ /* 0x000f660000000200 */
[C---:B------:R-:W-:Y:S08]  /*19a0*/  HMMA.16816.F32 R96, R20.reuse, R60, R72 ;  /* 0x0000003c1460723c */ /* 0x040ff00000001848 */
[C---:B------:R-:W-:Y:S08]  /*19b0*/  HMMA.16816.F32 R76, R20.reuse, R68, R76 ;  /* 0x00000044144c723c */ /* 0x040ff0000000184c */
[C---:B------:R-:W-:Y:S08]  /*19c0*/  HMMA.16816.F32 R72, R20.reuse, R70, R36 ;  /* 0x000000461448723c */ /* 0x040ff00000001824 */
[C---:B------:R-:W-:Y:S08]  /*19d0*/  HMMA.16816.F32 R84, R20.reuse, R62, R40 ;  /* 0x0000003e1454723c */ /* 0x040ff00000001828 */
[C---:B------:R-:W-:Y:S01]  /*19e0*/  HMMA.16816.F32 R68, R20.reuse, R80, R92 ;  /* 0x000000501444723c */ /* 0x040fe2000000185c */
[----:B------:R-:W-:Y:S07]  /*19f0*/  LDSM.16.M88.4 R92, [R216+0x1c00] ;  /* 0x001c0000d85c783b */ /* 0x000fee0000000200 */
[C---:B------:R-:W-:Y:S08]  /*1a00*/  HMMA.16816.F32 R64, R20.reuse, R82, R128 ;  /* 0x000000521440723c */ /* 0x040ff00000001880 */
[C---:B------:R-:W-:Y:S08]  /*1a10*/  HMMA.16816.F32 R60, R20.reuse, R88, R132 ;  /* 0x00000058143c723c */ /* 0x040ff00000001884 */
[----:B------:R-:W-:Y:S01]  /*1a20*/  HMMA.16816.F32 R56, R20, R90, R124 ;  /* 0x0000005a1438723c */ /* 0x000fe2000000187c */
[----:B------:R-:W3:Y:S07]  /*1a30*/  LDSM.16.M88.4 R20, [R215+0x8100] ;  /* 0x00810000d714783b */ /* 0x000eee0000000200 */
[C---:B-1----:R-:W-:Y:S08]  /*1a40*/  HMMA.16816.F32 R36, R4.reuse, R34, R116 ;  /* 0x000000220424723c */ /* 0x042ff00000001874 */
[-C--:B------:R-:W-:Y:S08]  /*1a50*/  HMMA.16816.F32 R40, R4, R32.reuse, R120 ;  /* 0x000000200428723c */ /* 0x080ff00000001878 */
[----:B--2---:R-:W-:Y:S08]  /*1a60*/  HMMA.16816.F32 R96, R8, R32, R96 ;  /* 0x000000200860723c */ /* 0x004ff00000001860 */
[C---:B----4-:R-:W-:Y:S08]  /*1a70*/  HMMA.16816.F32 R88, R4.reuse, R30, R108 ;  /* 0x0000001e0458723c */ /* 0x050ff0000000186c */
[C---:B------:R-:W-:Y:S01]  /*1a80*/  HMMA.16816.F32 R80, R4.reuse, R28, R112 ;  /* 0x0000001c0450723c */ /* 0x040fe20000001870 */
[----:B------:R-:W-:Y:S07]  /*1a90*/  LDSM.16.M88.4 R112, [R216+0x2c00] ;  /* 0x002c0000d870783b */ /* 0x000fee0000000200 */
[C---:B------:R-:W-:Y:S08]  /*1aa0*/  HMMA.16816.F32 R100, R4.reuse, R24, R100 ;  /* 0x000000180464723c */ /* 0x040ff00000001864 */
[C---:B------:R-:W-:Y:S08]  /*1ab0*/  HMMA.16816.F32 R120, R4.reuse, R26, R140 ;  /* 0x0000001a0478723c */ /* 0x040ff0000000188c */
[C---:B------:R-:W-:Y:S08]  /*1ac0*/  HMMA.16816.F32 R132, R4.reuse, R16, R144 ;  /* 0x000000100484723c */ /* 0x040ff00000001890 */
[----:B------:R-:W-:Y:S01]  /*1ad0*/  HMMA.16816.F32 R108, R4, R18, R104 ;  /* 0x00000012046c723c */ /* 0x000fe20000001868 */
[----:B------:R-:W-:Y:S07]  /*1ae0*/  LDSM.16.M88.4 R104, [R139+0x5d00] ;  /* 0x005d00008b68783b */ /* 0x000fee0000000200 */
[C---:B------:R-:W-:Y:S08]  /*1af0*/  HMMA.16816.F32 R76, R8.reuse, R28, R76 ;  /* 0x0000001c084c723c */ /* 0x040ff0000000184c */
[C---:B------:R-:W-:Y:S08]  /*1b00*/  HMMA.16816.F32 R4, R8.reuse, R24, R68 ;  /* 0x000000180804723c */ /* 0x040ff00000001844 */
[C---:B------:R-:W-:Y:S01]  /*1b10*/  HMMA.16816.F32 R84, R8.reuse, R34, R84 ;  /* 0x000000220854723c */ /* 0x040fe20000001854 */
[----:B------:R-:W-:Y:S07]  /*1b20*/  LDSM.16.M88.4 R32, [R139+0x5500] ;  /* 0x005500008b20783b */ /* 0x000fee0000000200 */
[C---:B------:R-:W-:Y:S08]  /*1b30*/  HMMA.16816.F32 R28, R8.reuse, R30, R72 ;  /* 0x0000001e081c723c */ /* 0x040ff00000001848 */
[C---:B------:R-:W-:Y:S08]  /*1b40*/  HMMA.16816.F32 R24, R8.reuse, R26, R64 ;  /* 0x0000001a0818723c */ /* 0x040ff00000001840 */
[C---:B------:R-:W-:Y:S08]  /*1b50*/  HMMA.16816.F32 R140, R8.reuse, R16, R60 ;  /* 0x00000010088c723c */ /* 0x040ff0000000183c */
[----:B------:R-:W-:Y:S01]  /*1b60*/  HMMA.16816.F32 R144, R8, R18, R56 ;  /* 0x000000120890723c */ /* 0x000fe20000001838 */
[----:B------:R-:W-:Y:S04]  /*1b70*/  LDSM.16.M88.4 R8, [R214+0xb100] ;  /* 0x00b10000d608783b */ /* 0x000fe80000000200 */
[----:B------:R-:W-:Y:S03]  /*1b80*/  LDSM.16.M88.4 R16, [R214+0xa100] ;  /* 0x00a10000d610783b */ /* 0x000fe60000000200 */
[C---:B-----5:R-:W-:Y:S01]  /*1b90*/  HMMA.16816.F32 R68, R12.reuse, R54, R36 ;  /* 0x000000360c44723c */ /* 0x060fe20000001824 */
[----:B------:R-:W1:Y:S07]  /*1ba0*/  LDSM.16.M88.4 R36, [R139+0x5100] ;  /* 0x005100008b24783b */ /* 0x000e6e0000000200 */
[-C--:B------:R-:W-:Y:S01]  /*1bb0*/  HMMA.16816.F32 R72, R12, R52.reuse, R40 ;  /* 0x000000340c48723c */ /* 0x080fe20000001828 */
[----:B------:R-:W2:Y:S07]  /*1bc0*/  LDSM.16.M88.4 R40, [R139+0x5900] ;  /* 0x005900008b28783b */ /* 0x000eae0000000200 */
[----:B---3--:R-:W-:Y:S08]  /*1bd0*/  HMMA.16816.F32 R124, R20, R52, R96 ;  /* 0x00000034147c723c */ /* 0x008ff00000001860 */
[C---:B------:R-:W-:Y:S08]  /*1be0*/  HMMA.16816.F32 R64, R12.reuse, R48, R80 ;  /* 0x000000300c40723c */ /* 0x040ff00000001850 */
[C---:B------:R-:W-:Y:S08]  /*1bf0*/  HMMA.16816.F32 R60, R12.reuse, R50, R88 ;  /* 0x000000320c3c723c */ /* 0x040ff00000001858 */
[C---:B------:R-:W-:Y:S08]  /*1c00*/  HMMA.16816.F32 R56, R12.reuse, R44, R100 ;  /* 0x0000002c0c38723c */ /* 0x040ff00000001864 */
[C---:B------:R-:W-:Y:S08]  /*1c10*/  HMMA.16816.F32 R120, R12.reuse, R46, R120 ;  /* 0x0000002e0c78723c */ /* 0x040ff00000001878 */
[C---:B------:R-:W-:Y:S08]  /*1c20*/  HMMA.16816.F32 R132, R12.reuse, R92, R132 ;  /* 0x0000005c0c84723c */ /* 0x040ff00000001884 */
[----:B------:R-:W-:Y:S01]  /*1c30*/  HMMA.16816.F32 R128, R12, R94, R108 ;  /* 0x0000005e0c80723c */ /* 0x000fe2000000186c */
[----:B------:R-:W-:Y:S07]  /*1c40*/  LDSM.16.M88.4 R12, [R215+0xa100] ;  /* 0x00a10000d70c783b */ /* 0x000fee0000000200 */
[C---:B------:R-:W-:Y:S01]  /*1c50*/  HMMA.16816.F32 R100, R20.reuse, R50, R28 ;  /* 0x000000321464723c */ /* 0x040fe2000000181c */
[----:B------:R-:W-:Y:S07]  /*1c60*/  LDSM.16.M88.4 R28, [R216+0x2000] ;  /* 0x00200000d81c783b */ /* 0x000fee0000000200 */
[C---:B------:R-:W-:Y:S01]  /*1c70*/  HMMA.16816.F32 R96, R20.reuse, R44, R4 ;  /* 0x0000002c1460723c */ /* 0x040fe20000001804 */
[----:B------:R-:W3:Y:S07]  /*1c80*/  LDSM.16.M88.4 R4, [R215+0xb100] ;  /* 0x00b10000d704783b */ /* 0x000eee0000000200 */
[C---:B------:R-:W-:Y:S08]  /*1c90*/  HMMA.16816.F32 R116, R20.reuse, R54, R84 ;  /* 0x000000361474723c */ /* 0x040ff00000001854 */
[----:B------:R-:W-:Y:S01]  /*1ca0*/  HMMA.16816.F32 R80, R20, R46, R24 ;  /* 0x0000002e1450723c */ /* 0x000fe20000001818 */
[----:B------:R-:W4:Y:S04]  /*1cb0*/  LDSM.16.M88.4 R24, [R216+0x2400] ;  /* 0x00240000d818783b */ /* 0x000f280000000200 */
[----:B------:R-:W5:Y:S01]  /*1cc0*/  LDSM.16.M88.4 R44, [R216+0x2800] ;  /* 0x00280000d82c783b */ /* 0x000f620000000200 */
[----:B------:R-:W-:-:S04]  /*1cd0*/  DEPBAR.LE SB0, 0x0 ;  /* 0x000080000000791a */ /* 0x000fc80000000000 */
[----:B------:R-:W-:Y:S08]  /*1ce0*/  HMMA.16816.F32 R108, R20, R48, R76 ;  /* 0x00000030146c723c */ /* 0x000ff0000000184c */
[-C--:B-1----:R-:W-:Y:S08]  /*1cf0*/  HMMA.16816.F32 R84, R8, R36.reuse, R72 ;  /* 0x000000240854723c */ /* 0x082ff00000001848 */
[----:B------:R-:W-:Y:S08]  /*1d00*/  HMMA.16816.F32 R52, R16, R36, R124 ;  /* 0x000000241034723c */ /* 0x000ff0000000187c */
[C---:B------:R-:W-:Y:S08]  /*1d10*/  HMMA.16816.F32 R76, R8.reuse, R38, R68 ;  /* 0x00000026084c723c */ /* 0x040ff00000001844 */
[C---:B------:R-:W-:Y:S08]  /*1d20*/  HMMA.16816.F32 R72, R8.reuse, R32, R64 ;  /* 0x000000200848723c */ /* 0x040ff00000001840 */
[----:B------:R-:W-:Y:S08]  /*1d30*/  HMMA.16816.F32 R68, R8, R34, R60 ;  /* 0x000000220844723c */ /* 0x000ff0000000183c */
[----:B------:R-:W-:Y:S08]  /*1d40*/  HMMA.16816.F32 R88, R20, R92, R140 ;  /* 0x0000005c1458723c */ /* 0x000ff0000000188c */
[C---:B--2---:R-:W-:Y:S08]  /*1d50*/  HMMA.16816.F32 R64, R8.reuse, R40, R56 ;  /* 0x000000280840723c */ /* 0x044ff00000001838 */
[C---:B------:R-:W-:Y:S08]  /*1d60*/  HMMA.16816.F32 R60, R8.reuse, R42, R120 ;  /* 0x0000002a083c723c */ /* 0x040ff00000001878 */
[C---:B------:R-:W-:Y:S08]  /*1d70*/  HMMA.16816.F32 R120, R8.reuse, R104, R132 ;  /* 0x000000680878723c */ /* 0x040ff00000001884 */
[----:B------:R-:W-:Y:S08]  /*1d80*/  HMMA.16816.F32 R56, R8, R106, R128 ;  /* 0x0000006a0838723c */ /* 0x000ff00000001880 */
[C---:B------:R-:W-:Y:S08]  /*1d90*/  HMMA.16816.F32 R48, R16.reuse, R38, R116 ;  /* 0x000000261030723c */ /* 0x040ff00000001874 */
[----:B------:R-:W-:Y:S08]  /*1da0*/  HMMA.16816.F32 R36, R16, R32, R108 ;  /* 0x000000201024723c */ /* 0x000ff0000000186c */
[----:B---3--:R-:W-:Y:S08]  /*1db0*/  HMMA.16816.F32 R84, R4, R28, R84 ;  /* 0x0000001c0454723c */ /* 0x008ff00000001854 */
[C---:B------:R-:W-:Y:S08]  /*1dc0*/  HMMA.16816.F32 R8, R16.reuse, R40, R96 ;  /* 0x000000281008723c */ /* 0x040ff00000001860 */
[C---:B------:R-:W-:Y:S08]  /*1dd0*/  HMMA.16816.F32 R40, R16.reuse, R42, R80 ;  /* 0x0000002a1028723c */ /* 0x040ff00000001850 */
[----:B------:R-:W-:Y:S08]  /*1de0*/  HMMA.16816.F32 R32, R16, R34, R100 ;  /* 0x000000221020723c */ /* 0x000ff00000001864 */
[----:B------:R-:W-:Y:S08]  /*1df0*/  HMMA.16816.F32 R52, R12, R28, R52 ;  /* 0x0000001c0c34723c */ /* 0x000ff00000001834 */
[----:B------:R-:W-:Y:S08]  /*1e00*/  HMMA.16816.F32 R76, R4, R30, R76 ;  /* 0x0000001e044c723c */ /* 0x000ff0000000184c */
[----:B------:R-:W-:Y:S08]  /*1e10*/  HMMA.16816.F32 R80, R16, R104, R88 ;  /* 0x000000681050723c */ /* 0x000ff00000001858 */
[C---:B----4-:R-:W-:Y:S08]  /*1e20*/  HMMA.16816.F32 R72, R4.reuse, R24, R72 ;  /* 0x000000180448723c */ /* 0x050ff00000001848 */
[C---:B------:R-:W-:Y:S08]  /*1e30*/  HMMA.16816.F32 R68, R4.reuse, R26, R68 ;  /* 0x0000001a0444723c */ /* 0x040ff00000001844 */
[C---:B-----5:R-:W-:Y:S08]  /*1e40*/  HMMA.16816.F32 R64, R4.reuse, R44, R64 ;  /* 0x0000002c0440723c */ /* 0x060ff00000001840 */
[C---:B------:R-:W-:Y:S08]  /*1e50*/  HMMA.16816.F32 R60, R4.reuse, R46, R60 ;  /* 0x0000002e043c723c */ /* 0x040ff0000000183c */
[C---:B------:R-:W-:Y:S08]  /*1e60*/  HMMA.16816.F32 R88, R4.reuse, R112, R120 ;  /* 0x000000700458723c */ /* 0x040ff00000001878 */
[----:B------:R-:W-:Y:S07]  /*1e70*/  HMMA.16816.F32 R56, R4, R114, R56 ;  /* 0x000000720438723c */ /* 0x000fee0000001838 */
[----:B------:R-:W-:Y:S01]  /*1e80*/  @P0 IMAD.WIDE.U32 R4, R137, UR4, R232 ;  /* 0x0000000489040c25 */ /* 0x000fe2000f8e00e8 */
[----:B------:R-:W-:Y:S01]  /*1e90*/  @UP0 UIMAD UR4, UR18, UR4, URZ ;  /* 0x00000004120402a4 */ /* 0x000fe2000f8e023f */
[----:B------:R-:W-:Y:S02]  /*1ea0*/  HMMA.16816.F32 R48, R12, R30, R48 ;  /* 0x0000001e0c30723c */ /* 0x000fe40000001830 */
[----:B------:R-:W-:Y:S01]  /*1eb0*/  IMAD.IADD R6, R136, 0x1, -R2 ;  /* 0x0000000188067824 */ /* 0x000fe200078e0a02 */
[----:B------:R-:W-:Y:S01]  /*1ec0*/  @UP0 UIMAD UR4, UR5, UR19, UR4 ;  /* 0x00000013050402a4 */ /* 0x000fe2000f8e0204 */
[----:B------:R-:W-:-:S04]  /*1ed0*/  IMAD.U32 R2, RZ, RZ, UR6 ;  /* 0x00000006ff027e24 */ /* 0x000fc8000f8e00ff */
[----:B------:R-:W-:Y:S01]  /*1ee0*/  IMAD R2, R6, -0x2, R2 ;  /* 0xfffffffe06027824 */ /* 0x000fe200078e0202 */
[----:B------:R-:W-:Y:S01]  /*1ef0*/  HMMA.16816.F32 R144, R20, R94, R144 ;  /* 0x0000005e1490723c */ /* 0x000fe20000001890 */
[----:B------:R-:W-:Y:S01]  /*1f00*/  @P0 IADD3 R5, R5, UR4, RZ ;  /* 0x0000000405050c10 */ /* 0x000fe2000fffe0ff */
[----:B------:R-:W-:Y:S02]  /*1f10*/  BAR.SYNC.DEFER_BLOCKING 0x0 ;  /* 0x0000000000007b1d */ /* 0x000fe40000010000 */
[C---:B------:R-:W-:Y:S02]  /*1f20*/  ISETP.GT.AND P3, PT, R2.reuse, RZ, PT ;  /* 0x000000ff0200720c */ /* 0x040fe40003f64270 */
[----:B------:R-:W-:Y:S02]  /*1f30*/  ISETP.GT.AND P2, PT, R2, 0x1, PT ;  /* 0x000000010200780c */ /* 0x000fe40003f44270 */
[----:B------:R-:W-:Y:S01]  /*1f40*/  HMMA.16816.F32 R36, R12, R24, R36 ;  /* 0x000000180c24723c */ /* 0x000fe20000001824 */
[----:B------:R-:W-:-:S02]  /*1f50*/  @P0 LEA R20, P1, R4, c[0x0][0x1c8], 0x1 ;  /* 0x0000720004140a11 */ /* 0x000fc400078208ff */
[----:B------:R-:W-:Y:S02]  /*1f60*/  FSEL R22, R84, -INF , P3 ;  /* 0xff80000054167808 */ /* 0x000fe40001800000 */
[----:B------:R-:W-:Y:S02]  /*1f70*/  @P0 LEA.HI.X R21, R4, c[0x0][0x1cc], R5, 0x1, P1 ;  /* 0x0000730004150a11 */ /* 0x000fe400008f0c05 */
[----:B------:R-:W-:Y:S01]  /*1f80*/  ISETP.GT.AND P1, PT, R2, 0x8, PT ;  /* 0x000000080200780c */ /* 0x000fe20003f24270 */
[----:B------:R-:W-:Y:S01]  /*1f90*/  HMMA.16816.F32 R8, R12, R44, R8 ;  /* 0x0000002c0c08723c */ /* 0x000fe20000001808 */
[----:B------:R-:W-:Y:S02]  /*1fa0*/  FSEL R23, R85, -INF , P2 ;  /* 0xff80000055177808 */ /* 0x000fe40001000000 */
[----:B------:R-:W-:Y:S02]  /*1fb0*/  FSEL R31, R86, -INF , P3 ;  /* 0xff800000561f7808 */ /* 0x000fe40001800000 */
[----:B------:R-:W-:-:S02]  /*1fc0*/  FSEL R54, R54, -INF , P3 ;  /* 0xff80000036367808 */ /* 0x000fc40001800000 */
[----:B------:R-:W-:Y:S01]  /*1fd0*/  FSEL R28, R76, -INF , P1 ;  /* 0xff8000004c1c7808 */ /* 0x000fe20000800000 */
[C---:B------:R-:W-:Y:S01]  /*1fe0*/  HMMA.16816.F32 R44, R12.reuse, R46, R40 ;  /* 0x0000002e0c2c723c */ /* 0x040fe20000001828 */
[----:B------:R-:W-:Y:S02]  /*1ff0*/  FMNMX.FTZ R4, R22, R23, !PT ;  /* 0x0000001716047209 */ /* 0x000fe40007810000 */
[----:B------:R-:W-:Y:S02]  /*2000*/  FSEL R30, R87, -INF , P2 ;  /* 0xff800000571e7808 */ /* 0x000fe40001000000 */
[----:B------:R-:W-:Y:S02]  /*2010*/  FSEL R55, R55, -INF , P2 ;  /* 0xff80000037377808 */ /* 0x000fe40001000000 */
[----:B------:R-:W-:Y:S01]  /*2020*/  FSEL R42, R52, -INF , P3 ;  /* 0xff800000342a7808 */ /* 0x000fe20001800000 */
[----:B------:R-:W-:Y:S01]  /*2030*/  HMMA.16816.F32 R24, R12, R26, R32 ;  /* 0x0000001a0c18723c */ /* 0x000fe20000001820 */
[----:B------:R-:W-:-:S02]  /*2040*/  ISETP.GT.AND P3, PT, R2, 0x9, PT ;  /* 0x000000090200780c */ /* 0x000fc40003f64270 */
[----:B------:R-:W-:Y:S02]  /*2050*/  FSEL R43, R53, -INF , P2 ;  /* 0xff800000352b7808 */ /* 0x000fe40001000000 */
[----:B------:R-:W-:Y:S02]  /*2060*/  FSEL R29, R77, -INF , P3 ;  /* 0xff8000004d1d7808 */ /* 0x000fe40001800000 */
[----:B------:R-:W-:Y:S01]  /*2070*/  ISETP.GT.AND P2, PT, R2, 0x10, PT ;  /* 0x000000100200780c */ /* 0x000fe20003f44270 */
[----:B------:R-:W-:Y:S01]  /*2080*/  HMMA.16816.F32 R32, R12, R112, R80 ;  /* 0x000000700c20723c */ /* 0x000fe20000001850 */
[----:B------:R-:W-:Y:S02]  /*2090*/  FMNMX.FTZ R4, R28, R4, !PT ;  /* 0x000000041c047209 */ /* 0x000fe40007810000 */
[----:B------:R-:W-:Y:S02]  /*20a0*/  FSEL R40, R78, -INF , P1 ;  /* 0xff8000004e287808 */ /* 0x000fe40000800000 */
[----:B------:R-:W-:-:S02]  /*20b0*/  FSEL R50, R50, -INF , P1 ;  /* 0xff80000032327808 */ /* 0x000fc40000800000 */
[----:B------:R-:W-:Y:S01]  /*20c0*/  FSEL R48, R48, -INF , P1 ;  /* 0xff80000030307808 */ /* 0x000fe20000800000 */
[----:B------:R-:W-:Y:S01]  /*20d0*/  HMMA.16816.F32 R16, R16, R106, R144 ;  /* 0x0000006a1010723c */ /* 0x000fe20000001890 */
[----:B------:R-:W-:Y:S02]  /*20e0*/  ISETP.GT.AND P1, PT, R2, 0x11, PT ;  /* 0x000000110200780c */ /* 0x000fe40003f24270 */
[----:B------:R-:W-:Y:S02]  /*20f0*/  FSEL R52, R72, -INF , P2 ;  /* 0xff80000048347808 */ /* 0x000fe40001000000 */
[----:B------:R-:W-:Y:S02]  /*2100*/  FMNMX.FTZ R4, R29, R4, !PT ;  /* 0x000000041d047209 */ /* 0x000fe40007810000 */
[----:B------:R-:W-:Y:S02]  /*2110*/  FSEL R41, R79, -INF , P3 ;  /* 0xff8000004f297808 */ /* 0x000fe40001800000 */
[----:B------:R-:W-:-:S02]  /*2120*/  FSEL R51, R51, -INF , P3 ;  /* 0xff80000033337808 */ /* 0x000fc40001800000 */
[----:B------:R-:W-:Y:S02]  /*2130*/  FSEL R49, R49, -INF , P3 ;  /* 0xff80000031317808 */ /* 0x000fe40001800000 */
[----:B------:R-:W-:Y:S02]  /*2140*/  FSEL R53, R73, -INF , P1 ;  /* 0xff80000049357808 */ /* 0x000fe40000800000 */
[----:B------:R-:W-:Y:S02]  /*2150*/  ISETP.GT.AND P3, PT, R2, 0x18, PT ;  /* 0x000000180200780c */ /* 0x000fe40003f64270 */
        /* <DEDUP_REMOVED lines=8> */
[----:B------:R-:W-:Y:S01]  /*21e0*/  FSEL R117, R75, -INF , P1 ;  /* 0xff8000004b757808 */ /* 0x000fe20000800000 */
[----:B------:R-:W-:Y:S01]  /*21f0*/  IMAD.U32 R12, RZ, RZ, UR11 ;  /* 0x0000000bff0c7e24 */ /* 0x000fe2000f8e00ff */
[----:B------:R-:W-:-:S02]  /*2200*/  FSEL R128, R39, -INF , P1 ;  /* 0xff80000027807808 */ /* 0x000fc40000800000 */
[----:B------:R-:W-:Y:S02]  /*2210*/  FSEL R125, R37, -INF , P1 ;  /* 0xff800000257d7808 */ /* 0x000fe40000800000 */
[----:B------:R-:W-:Y:S02]  /*2220*/  FSEL R37, R69, -INF , P2 ;  /* 0xff80000045257808 */ /* 0x000fe40001000000 */
[----:B------:R-:W-:Y:S02]  /*2230*/  ISETP.GT.AND P1, PT, R2, 0x20, PT ;  /* 0x000000200200780c */ /* 0x000fe40003f24270 */
[----:B------:R-:W-:Y:S02]  /*2240*/  FMNMX.FTZ R4, R36, R4, !PT ;  /* 0x0000000424047209 */ /* 0x000fe40007810000 */
[----:B------:R-:W-:Y:S02]  /*2250*/  FSEL R39, R71, -INF , P2 ;  /* 0xff80000047277808 */ /* 0x000fe40001000000 */
[----:B------:R-:W-:-:S02]  /*2260*/  FSEL R127, R27, -INF , P2 ;  /* 0xff8000001b7f7808 */ /* 0x000fc40001000000 */
[----:B------:R-:W-:Y:S02]  /*2270*/  FSEL R119, R25, -INF , P2 ;  /* 0xff80000019777808 */ /* 0x000fe40001000000 */
[----:B------:R-:W-:Y:S02]  /*2280*/  ISETP.GT.AND P2, PT, R2, 0x21, PT ;  /* 0x000000210200780c */ /* 0x000fe40003f44270 */
[----:B------:R-:W-:Y:S02]  /*2290*/  FSEL R131, R64, -INF , P1 ;  /* 0xff80000040837808 */ /* 0x000fe40000800000 */
[----:B------:R-:W-:Y:S02]  /*22a0*/  FMNMX.FTZ R4, R37, R4, !PT ;  /* 0x0000000425047209 */ /* 0x000fe40007810000 */
[----:B------:R-:W-:Y:S02]  /*22b0*/  FMNMX.FTZ R5, R31, R30, !PT ;  /* 0x0000001e1f057209 */ /* 0x000fe40007810000 */
[----:B------:R-:W-:-:S02]  /*22c0*/  FSEL R180, R10, -INF , P1 ;  /* 0xff8000000ab47808 */ /* 0x000fc40000800000 */
[----:B------:R-:W-:Y:S02]  /*22d0*/  FSEL R170, R8, -INF , P1 ;  /* 0xff80000008aa7808 */ /* 0x000fe40000800000 */
[----:B------:R-:W-:Y:S02]  /*22e0*/  FSEL R134, R66, -INF , P1 ;  /* 0xff80000042867808 */ /* 0x000fe40000800000 */
[----:B------:R-:W-:Y:S02]  /*22f0*/  ISETP.GT.AND P1, PT, R2, 0x28, PT ;  /* 0x000000280200780c */ /* 0x000fe40003f24270 */
[----:B------:R-:W-:Y:S02]  /*2300*/  FSEL R133, R65, -INF , P2 ;  /* 0xff80000041857808 */ /* 0x000fe40001000000 */
[----:B------:R-:W-:Y:S02]  /*2310*/  FMNMX.FTZ R4, R131, R4, !PT ;  /* 0x0000000483047209 */ /* 0x000fe40007810000 */
[----:B------:R-:W-:-:S02]  /*2320*/  FMNMX.FTZ R5, R40, R5, !PT ;  /* 0x0000000528057209 */ /* 0x000fc40007810000 */
[----:B------:R-:W-:Y:S02]  /*2330*/  FSEL R181, R11, -INF , P2 ;  /* 0xff8000000bb57808 */ /* 0x000fe40001000000 */
[----:B------:R-:W-:Y:S02]  /*2340*/  FSEL R173, R9, -INF , P2 ;  /* 0xff80000009ad7808 */ /* 0x000fe40001000000 */
[----:B------:R-:W-:Y:S02]  /*2350*/  FSEL R138, R67, -INF , P2 ;  /* 0xff800000438a7808 */ /* 0x000fe40001000000 */
[----:B------:R-:W-:Y:S02]  /*2360*/  ISETP.GT.AND P2, PT, R2, 0x29, PT ;  /* 0x000000290200780c */ /* 0x000fe40003f44270 */
[----:B------:R-:W-:Y:S02]  /*2370*/  FSEL R130, R60, -INF , P1 ;  /* 0xff8000003c827808 */ /* 0x000fe40000800000 */
[----:B------:R-:W-:-:S02]  /*2380*/  FMNMX.FTZ R4, R133, R4, !PT ;  /* 0x0000000485047209 */ /* 0x000fc40007810000 */
[----:B------:R-:W-:Y:S02]  /*2390*/  FMNMX.FTZ R5, R41, R5, !PT ;  /* 0x0000000529057209 */ /* 0x000fe40007810000 */
[----:B------:R-:W-:Y:S02]  /*23a0*/  FSEL R169, R63, -INF , P2 ;  /* 0xff8000003fa97808 */ /* 0x000fe40001000000 */
[----:B------:R-:W-:Y:S02]  /*23b0*/  FSEL R132, R61, -INF , P2 ;  /* 0xff8000003d847808 */ /* 0x000fe40001000000 */
[----:B------:R-:W-:Y:S02]  /*23c0*/  FSEL R175, R47, -INF , P2 ;  /* 0xff8000002faf7808 */ /* 0x000fe40001000000 */
[----:B------:R-:W-:Y:S02]  /*23d0*/  FSEL R172, R45, -INF , P2 ;  /* 0xff8000002dac7808 */ /* 0x000fe40001000000 */
[----:B------:R-:W-:-:S02]  /*23e0*/  ISETP.GT.AND P2, PT, R2, 0x30, PT ;  /* 0x000000300200780c */ /* 0x000fc40003f44270 */
[----:B------:R-:W-:Y:S02]  /*23f0*/  FMNMX.FTZ R4, R130, R4, !PT ;  /* 0x0000000482047209 */ /* 0x000fe40007810000 */
[----:B------:R-:W-:Y:S02]  /*2400*/  FMNMX.FTZ R5, R116, R5, !PT ;  /* 0x0000000574057209 */ /* 0x000fe40007810000 */
[----:B------:R-:W-:Y:S02]  /*2410*/  FSEL R168, R62, -INF , P1 ;  /* 0xff8000003ea87808 */ /* 0x000fe40000800000 */
[----:B------:R-:W-:Y:S02]  /*2420*/  FSEL R174, R46, -INF , P1 ;  /* 0xff8000002eae7808 */ /* 0x000fe40000800000 */
[----:B------:R-:W-:Y:S02]  /*2430*/  FSEL R171, R44, -INF , P1 ;  /* 0xff8000002cab7808 */ /* 0x000fe40000800000 */
[----:B------:R-:W-:-:S02]  /*2440*/  ISETP.GT.AND P1, PT, R2, 0x31, PT ;  /* 0x000000310200780c */ /* 0x000fc40003f24270 */
[----:B------:R-:W-:Y:S02]  /*2450*/  FSEL R217, R88, -INF , P2 ;  /* 0xff80000058d97808 */ /* 0x000fe40001000000 */
[----:B------:R-:W-:Y:S02]  /*2460*/  FMNMX.FTZ R4, R132, R4, !PT ;  /* 0x0000000484047209 */ /* 0x000fe40007810000 */
[----:B------:R-:W-:Y:S02]  /*2470*/  FSEL R38, R70, -INF , P3 ;  /* 0xff80000046267808 */ /* 0x000fe40001800000 */
[----:B------:R-:W-:Y:S02]  /*2480*/  FMNMX.FTZ R5, R117, R5, !PT ;  /* 0x0000000575057209 */ /* 0x000fe40007810000 */
[----:B------:R-:W-:Y:S02]  /*2490*/  FSEL R126, R26, -INF , P3 ;  /* 0xff8000001a7e7808 */ /* 0x000fe40001800000 */
[----:B------:R-:W-:-:S02]  /*24a0*/  FSEL R124, R24, -INF , P3 ;  /* 0xff800000187c7808 */ /* 0x000fc40001800000 */
[----:B------:R-:W-:Y:S02]  /*24b0*/  ISETP.GT.AND P3, PT, R2, 0x38, PT ;  /* 0x000000380200780c */ /* 0x000fe40003f64270 */
[----:B------:R-:W-:Y:S02]  /*24c0*/  FSEL R219, R89, -INF , P1 ;  /* 0xff80000059db7808 */ /* 0x000fe40000800000 */
[----:B------:R-:W-:Y:S02]  /*24d0*/  FMNMX.FTZ R4, R217, R4, !PT ;  /* 0x00000004d9047209 */ /* 0x000fe40007810000 */
        /* <DEDUP_REMOVED lines=8> */
[----:B------:R-:W-:-:S02]  /*2560*/  FMNMX.FTZ R4, R42, R43, !PT ;  /* 0x0000002b2a047209 */ /* 0x000fc40007810000 */
[----:B------:R-:W-:Y:S02]  /*2570*/  FMNMX.FTZ R5, R221, R2, !PT ;  /* 0x00000002dd057209 */ /* 0x000fe40007810000 */
[----:B------:R-:W-:Y:S02]  /*2580*/  FSEL R222, R57, -INF , P2 ;  /* 0xff80000039de7808 */ /* 0x000fe40001000000 */
[----:B------:R-:W-:Y:S02]  /*2590*/  FMNMX.FTZ R2, R134, R6, !PT ;  /* 0x0000000686027209 */ /* 0x000fe40007810000 */
[----:B------:R-:W-:Y:S02]  /*25a0*/  FMNMX.FTZ R4, R48, R4, !PT ;  /* 0x0000000430047209 */ /* 0x000fe40007810000 */
[----:B------:R-:W-:Y:S02]  /*25b0*/  FMNMX.FTZ R7, R222, R5, !PT ;  /* 0x00000005de077209 */ /* 0x000fe40007810000 */
[----:B------:R-:W-:-:S02]  /*25c0*/  FMNMX.FTZ R2, R138, R2, !PT ;  /* 0x000000028a027209 */ /* 0x000fc40007810000 */
[----:B------:R-:W-:Y:S01]  /*25d0*/  FMNMX.FTZ R5, R49, R4, !PT ;  /* 0x0000000431057209 */ /* 0x000fe20007810000 */
[----:B------:R-:W1:Y:S01]  /*25e0*/  SHFL.BFLY PT, R8, R7, 0x2, 0x1f ;  /* 0x0c401f0007087f89 */ /* 0x000e6200000e0000 */
[----:B------:R-:W-:Y:S02]  /*25f0*/  FMNMX.FTZ R2, R168, R2, !PT ;  /* 0x00000002a8027209 */ /* 0x000fe40007810000 */
[----:B------:R-:W-:Y:S02]  /*2600*/  FMNMX.FTZ R5, R118, R5, !PT ;  /* 0x0000000576057209 */ /* 0x000fe40007810000 */
[----:B------:R-:W-:Y:S02]  /*2610*/  FMNMX.FTZ R2, R169, R2, !PT ;  /* 0x00000002a9027209 */ /* 0x000fe40007810000 */
[----:B------:R-:W-:Y:S02]  /*2620*/  FMNMX.FTZ R5, R125, R5, !PT ;  /* 0x000000057d057209 */ /* 0x000fe40007810000 */
[----:B------:R-:W-:-:S02]  /*2630*/  FSEL R220, R91, -INF , P1 ;  /* 0xff8000005bdc7808 */ /* 0x000fc40000800000 */
[----:B------:R-:W-:Y:S02]  /*2640*/  FMNMX.FTZ R2, R238, R2, !PT ;  /* 0x00000002ee027209 */ /* 0x000fe40007810000 */
[----:B------:R-:W-:Y:S02]  /*2650*/  FMNMX.FTZ R5, R124, R5, !PT ;  /* 0x000000057c057209 */ /* 0x000fe40007810000 */
[----:B------:R-:W-:Y:S02]  /*2660*/  FMNMX.FTZ R4, R220, R2, !PT ;  /* 0x00000002dc047209 */ /* 0x000fe40007810000 */
[----:B------:R-:W-:Y:S02]  /*2670*/  FMNMX.FTZ R2, R119, R5, !PT ;  /* 0x0000000577027209 */ /* 0x000fe40007810000 */
[----:B------:R-:W-:Y:S02]  /*2680*/  FSEL R218, R58, -INF , P3 ;  /* 0xff8000003ada7808 */ /* 0x000fe40001800000 */
[----:B------:R-:W-:-:S02]  /*2690*/  FMNMX.FTZ R2, R170, R2, !PT ;  /* 0x00000002aa027209 */ /* 0x000fc40007810000 */
[----:B------:R-:W-:Y:S02]  /*26a0*/  FSEL R211, R59, -INF , P2 ;  /* 0xff8000003bd37808 */ /* 0x000fe40001000000 */
[----:B------:R-:W-:Y:S02]  /*26b0*/  FMNMX.FTZ R2, R173, R2, !PT ;  /* 0x00000002ad027209 */ /* 0x000fe40007810000 */
[----:B------:R-:W-:Y:S02]  /*26c0*/  FMNMX.FTZ R4, R218, R4, !PT ;  /* 0x00000004da047209 */ /* 0x000fe40007810000 */
[----:B------:R-:W-:Y:S02]  /*26d0*/  FMNMX.FTZ R2, R171, R2, !PT ;  /* 0x00000002ab027209 */ /* 0x000fe40007810000 */
[----:B------:R-:W-:Y:S02]  /*26e0*/  FMNMX.FTZ R5, R54, R55, !PT ;  /* 0x0000003736057209 */ /* 0x000fe40007810000 */
[----:B------:R-:W-:-:S02]  /*26f0*/  FMNMX.FTZ R6, R211, R4, !PT ;  /* 0x00000004d3067209 */ /* 0x000fc40007810000 */
[----:B------:R-:W-:Y:S02]  /*2700*/  FMNMX.FTZ R2, R172, R2, !PT ;  /* 0x00000002ac027209 */ /* 0x000fe40007810000 */
[----:B------:R-:W-:Y:S02]  /*2710*/  FMNMX.FTZ R4, R50, R5, !PT ;  /* 0x0000000532047209 */ /* 0x000fe40007810000 */
[----:B-1----:R-:W-:Y:S01]  /*2720*/  FMNMX.FTZ R7, R7, R8, !PT ;  /* 0x0000000807077209 */ /* 0x002fe20007810000 */
[----:B------:R-:W1:Y:S01]  /*2730*/  SHFL.BFLY PT, R5, R6, 0x2, 0x1f ;  /* 0x0c401f0006057f89 */ /* 0x000e6200000e0000 */
[----:B------:R-:W-:Y:S02]  /*2740*/  FSEL R15, R33, -INF , P1 ;  /* 0xff800000210f7808 */ /* 0x000fe40000800000 */
[----:B------:R-:W-:Y:S01]  /*2750*/  FMNMX.FTZ R2, R182, R2, !PT ;  /* 0x00000002b6027209 */ /* 0x000fe20007810000 */
[----:B------:R-:W2:Y:S01]  /*2760*/  SHFL.BFLY PT, R10, R7, 0x1, 0x1f ;  /* 0x0c201f00070a7f89 */ /* 0x000ea200000e0000 */
[----:B------:R-:W-:-:S02]  /*2770*/  FMNMX.FTZ R4, R51, R4, !PT ;  /* 0x0000000433047209 */ /* 0x000fc40007810000 */
[----:B------:R-:W-:Y:S02]  /*2780*/  FSEL R234, R16, -INF , P3 ;  /* 0xff80000010ea7808 */ /* 0x000fe40001800000 */
[----:B------:R-:W-:Y:S02]  /*2790*/  FMNMX.FTZ R2, R15, R2, !PT ;  /* 0x000000020f027209 */ /* 0x000fe40007810000 */
[----:B------:R-:W-:Y:S02]  /*27a0*/  FMNMX.FTZ R4, R129, R4, !PT ;  /* 0x0000000481047209 */ /* 0x000fe40007810000 */
[----:B------:R-:W-:Y:S02]  /*27b0*/  FSEL R235, R17, -INF , P2 ;  /* 0xff80000011eb7808 */ /* 0x000fe40001000000 */
[----:B------:R-:W-:Y:S02]  /*27c0*/  FMNMX.FTZ R2, R234, R2, !PT ;  /* 0x00000002ea027209 */ /* 0x000fe40007810000 */
[----:B------:R-:W-:-:S02]  /*27d0*/  FMNMX.FTZ R4, R128, R4, !PT ;  /* 0x0000000480047209 */ /* 0x000fc40007810000 */
[----:B------:R-:W-:Y:S02]  /*27e0*/  FMNMX.FTZ R8, R235, R2, !PT ;  /* 0x00000002eb087209 */ /* 0x000fe40007810000 */
[----:B------:R-:W-:Y:S02]  /*27f0*/  FMNMX.FTZ R4, R126, R4, !PT ;  /* 0x000000047e047209 */ /* 0x000fe40007810000 */
[----:B------:R-:W-:Y:S01]  /*2800*/  FSEL R236, R35, -INF , P1 ;  /* 0xff80000023ec7808 */ /* 0x000fe20000800000 */
[----:B------:R-:W3:Y:S01]  /*2810*/  SHFL.BFLY PT, R11, R8, 0x2, 0x1f ;  /* 0x0c401f00080b7f89 */ /* 0x000ee200000e0000 */
[----:B------:R-:W-:Y:S02]  /*2820*/  FMNMX.FTZ R4, R127, R4, !PT ;  /* 0x000000047f047209 */ /* 0x000fe40007810000 */
[----:B-1----:R-:W-:Y:S01]  /*2830*/  FMNMX.FTZ R9, R6, R5, !PT ;  /* 0x0000000506097209 */ /* 0x002fe20007810000 */
[----:B------:R-:W-:Y:S01]  /*2840*/  IMAD.U32 R6, RZ, RZ, UR11 ;  /* 0x0000000bff067e24 */ /* 0x000fe2000f8e00ff */
[----:B------:R-:W-:-:S02]  /*2850*/  FMNMX.FTZ R4, R180, R4, !PT ;  /* 0x00000004b4047209 */ /* 0x000fc40007810000 */
[----:B--2---:R-:W-:Y:S01]  /*2860*/  FMNMX.FTZ R135, R7, R10, !PT ;  /* 0x0000000a07877209 */ /* 0x004fe20007810000 */
[----:B------:R-:W-:Y:S01]  /*2870*/  IMAD.U32 R7, RZ, RZ, UR10 ;  /* 0x0000000aff077e24 */ /* 0x000fe2000f8e00ff */
[----:B------:R-:W-:Y:S01]  /*2880*/  FMNMX.FTZ R2, R181, R4, !PT ;  /* 0x00000004b5027209 */ /* 0x000fe20007810000 */
[----:B------:R-:W1:Y:S01]  /*2890*/  SHFL.BFLY PT, R10, R9, 0x1, 0x1f ;  /* 0x0c201f00090a7f89 */ /* 0x000e6200000e0000 */
[C---:B------:R-:W-:Y:S01]  /*28a0*/  FSETP.NEU.FTZ.AND P1, PT, R135.reuse, -INF , PT ;  /* 0xff8000008700780b */ /* 0x040fe20003f3d000 */
[----:B------:R-:W-:Y:S01]  /*28b0*/  FMUL.FTZ R13, R135, c[0x0][0x2d0] ;  /* 0x0000b400870d7a20 */ /* 0x000fe20000410000 */
[----:B------:R-:W-:Y:S02]  /*28c0*/  FMNMX.FTZ R2, R174, R2, !PT ;  /* 0x00000002ae027209 */ /* 0x000fe40007810000 */
[----:B------:R-:W-:Y:S02]  /*28d0*/  FSEL R237, R18, -INF , P3 ;  /* 0xff80000012ed7808 */ /* 0x000fe40001800000 */
[----:B------:R-:W-:-:S02]  /*28e0*/  FMNMX.FTZ R2, R175, R2, !PT ;  /* 0x00000002af027209 */ /* 0x000fc40007810000 */
[----:B------:R-:W-:Y:S02]  /*28f0*/  FSEL R13, R13, RZ, P1 ;  /* 0x000000ff0d0d7208 */ /* 0x000fe40000800000 */
[----:B------:R-:W-:Y:S02]  /*2900*/  FMNMX.FTZ R2, R183, R2, !PT ;  /* 0x00000002b7027209 */ /* 0x000fe40007810000 */
[----:B------:R-:W-:Y:S01]  /*2910*/  FSEL R239, R19, -INF , P2 ;  /* 0xff80000013ef7808 */ /* 0x000fe20001000000 */
[----:B------:R-:W-:Y:S01]  /*2920*/  FFMA.FTZ R4, R22, c[0x0][0x2d0], -R13 ;  /* 0x0000b40016047a23 */ /* 0x000fe2000001080d */
[----:B------:R-:W-:Y:S02]  /*2930*/  FMNMX.FTZ R2, R236, R2, !PT ;  /* 0x00000002ec027209 */ /* 0x000fe40007810000 */
[----:B---3--:R-:W-:Y:S01]  /*2940*/  FMNMX.FTZ R8, R8, R11, !PT ;  /* 0x0000000b08087209 */ /* 0x008fe20007810000 */
[----:B------:R2:W-:Y:S01]  /*2950*/  MUFU.EX2 R188, R4 ;  /* 0x0000000400bc7308 */ /* 0x0005e20000000800 */
[----:B------:R-:W-:-:S02]  /*2960*/  FMNMX.FTZ R2, R237, R2, !PT ;  /* 0x00000002ed027209 */ /* 0x000fc40007810000 */
[----:B------:R-:W-:Y:S01]  /*2970*/  @P0 LEA R6, P1, R6, R20, 0x1 ;  /* 0x0000001406060211 */ /* 0x000fe200078208ff */
[----:B------:R-:W3:Y:S01]  /*2980*/  SHFL.BFLY PT, R11, R8, 0x1, 0x1f ;  /* 0x0c201f00080b7f89 */ /* 0x000ee200000e0000 */
[----:B------:R-:W-:Y:S02]  /*2990*/  FMNMX.FTZ R5, R239, R2, !PT ;  /* 0x00000002ef057209 */ /* 0x000fe40007810000 */
[----:B-1----:R-:W-:Y:S01]  /*29a0*/  FMNMX.FTZ R2, R9, R10, !PT ;  /* 0x0000000a09027209 */ /* 0x002fe20007810000 */
[----:B------:R-:W-:Y:S01]  /*29b0*/  FFMA.FTZ R9, R29, c[0x0][0x2d0], -R13 ;  /* 0x0000b4001d097a23 */ /* 0x000fe2000001080d */
[----:B------:R-:W-:Y:S01]  /*29c0*/  @P0 LEA.HI.X R7, R12, R21, R7, 0x1, P1 ;  /* 0x000000150c070211 */ /* 0x000fe200008f0c07 */
[----:B------:R-:W1:Y:S01]  /*29d0*/  SHFL.BFLY PT, R10, R5, 0x2, 0x1f ;  /* 0x0c401f00050a7f89 */ /* 0x000e6200000e0000 */
[C---:B------:R-:W-:Y:S01]  /*29e0*/  FSETP.NEU.FTZ.AND P1, PT, R2.reuse, -INF , PT ;  /* 0xff8000000200780b */ /* 0x040fe20003f3d000 */
[----:B------:R-:W-:Y:S01]  /*29f0*/  FMUL.FTZ R12, R2, c[0x0][0x2d0] ;  /* 0x0000b400020c7a20 */ /* 0x000fe20000410000 */
[----:B------:R4:W-:Y:S01]  /*2a00*/  MUFU.EX2 R186, R9 ;  /* 0x0000000900ba7308 */ /* 0x0009e20000000800 */
[----:B--2---:R-:W-:-:S03]  /*2a10*/  FFMA.FTZ R4, R23, c[0x0][0x2d0], -R13 ;  /* 0x0000b40017047a23 */ /* 0x004fc6000001080d */
[----:B------:R-:W-:-:S04]  /*2a20*/  FSEL R12, R12, RZ, P1 ;  /* 0x000000ff0c0c7208 */ /* 0x000fc80000800000 */
[----:B------:R2:W-:Y:S01]  /*2a30*/  MUFU.EX2 R148, R4 ;  /* 0x0000000400947308 */ /* 0x0005e20000000800 */
[----:B------:R-:W-:Y:S01]  /*2a40*/  FFMA.FTZ R0, R40, c[0x0][0x2d0], -R12 ;  /* 0x0000b40028007a23 */ /* 0x000fe2000001080c */
[----:B---3--:R-:W-:-:S06]  /*2a50*/  FMNMX.FTZ R137, R8, R11, !PT ;  /* 0x0000000b08897209 */ /* 0x008fcc0007810000 */
[----:B------:R3:W-:Y:S01]  /*2a60*/  MUFU.EX2 R14, R0 ;  /* 0x00000000000e7308 */ /* 0x0007e20000000800 */
[----:B----4-:R-:W-:Y:S01]  /*2a70*/  FFMA.FTZ R9, R31, c[0x0][0x2d0], -R12 ;  /* 0x0000b4001f097a23 */ /* 0x010fe2000001080c */
[----:B------:R-:W-:Y:S02]  /*2a80*/  FSETP.NEU.FTZ.AND P1, PT, R137, -INF , PT ;  /* 0xff8000008900780b */ /* 0x000fe40003f3d000 */
[----:B-1----:R-:W-:Y:S01]  /*2a90*/  FMNMX.FTZ R3, R5, R10, !PT ;  /* 0x0000000a05037209 */ /* 0x002fe20007810000 */
[----:B--2---:R-:W-:-:S03]  /*2aa0*/  FFMA.FTZ R4, R28, c[0x0][0x2d0], -R13 ;  /* 0x0000b4001c047a23 */ /* 0x004fc6000001080d */
[----:B------:R-:W-:Y:S01]  /*2ab0*/  MUFU.EX2 R178, R9 ;  /* 0x0000000900b27308 */ /* 0x000fe20000000800 */
[----:B------:R-:W1:Y:S01]  /*2ac0*/  SHFL.BFLY PT, R5, R3, 0x1, 0x1f ;  /* 0x0c201f0003057f89 */ /* 0x000e6200000e0000 */
[----:B---3--:R-:W-:-:S06]  /*2ad0*/  FMUL.FTZ R0, R137, c[0x0][0x2d0] ;  /* 0x0000b40089007a20 */ /* 0x008fcc0000410000 */
[----:B------:R2:W-:Y:S01]  /*2ae0*/  MUFU.EX2 R176, R4 ;  /* 0x0000000400b07308 */ /* 0x0005e20000000800 */
[----:B------:R-:W-:-:S05]  /*2af0*/  FSEL R0, R0, RZ, P1 ;  /* 0x000000ff00007208 */ /* 0x000fca0000800000 */
[----:B------:R-:W-:-:S04]  /*2b00*/  FFMA.FTZ R8, R48, c[0x0][0x2d0], -R0 ;  /* 0x0000b40030087a23 */ /* 0x000fc80000010800 */
[----:B------:R3:W-:Y:S01]  /*2b10*/  MUFU.EX2 R177, R8 ;  /* 0x0000000800b17308 */ /* 0x0007e20000000800 */
[----:B--2---:R-:W-:Y:S01]  /*2b20*/  @P0 IMAD.SHL.U32 R4, R149, 0x2, RZ ;  /* 0x0000000295040824 */ /* 0x004fe200078e00ff */
[----:B-1----:R-:W-:-:S04]  /*2b30*/  FMNMX.FTZ R136, R3, R5, !PT ;  /* 0x0000000503887209 */ /* 0x002fc80007810000 */
[----:B------:R1:W-:Y:S01]  /*2b40*/  @P0 LDGSTS.E.BYPASS.LTC128B.128 [R4+0x3100], [R20.64], !P6 ;  /* 0x0310000014040fae */ /* 0x0003e2000f101d50 */
[C---:B------:R-:W-:Y:S01]  /*2b50*/  FMUL.FTZ R3, R136.reuse, c[0x0][0x2d0] ;  /* 0x0000b40088037a20 */ /* 0x040fe20000410000 */
[----:B------:R-:W-:Y:S02]  /*2b60*/  FSETP.NEU.FTZ.AND P1, PT, R136, -INF , PT ;  /* 0xff8000008800780b */ /* 0x000fe40003f3d000 */
[----:B------:R1:W-:Y:S02]  /*2b70*/  @P0 LDGSTS.E.BYPASS.LTC128B.128 [R4+0x4100], [R20.64+0x40], !P5 ;  /* 0x0410004014040fae */ /* 0x0003e4000e901d50 */
[----:B------:R-:W-:Y:S02]  /*2b80*/  FSEL R3, R3, RZ, P1 ;  /* 0x000000ff03037208 */ /* 0x000fe40000800000 */
[----:B------:R1:W-:Y:S01]  /*2b90*/  @P0 LDGSTS.E.BYPASS.LTC128B.128 [R4+0x5100], [R20.64+0x80], !P4 ;  /* 0x0510008014040fae */ /* 0x0003e2000e101d50 */
[----:B---3--:R-:W-:-:S03]  /*2ba0*/  FFMA.FTZ R8, R49, c[0x0][0x2d0], -R0 ;  /* 0x0000b40031087a23 */ /* 0x008fc60000010800 */
[----:B------:R2:W-:Y:S01]  /*2bb0*/  @P0 LDGSTS.E.BYPASS.LTC128B.128 [R4+0x3900], [R6.64], !P6 ;  /* 0x0390000006040fae */ /* 0x0005e2000f101d50 */
[----:B------:R3:W4:Y:S03]  /*2bc0*/  MUFU.EX2 R200, R8 ;  /* 0x0000000800c87308 */ /* 0x0007260000000800 */
[----:B------:R2:W-:Y:S04]  /*2bd0*/  @P0 LDGSTS.E.BYPASS.LTC128B.128 [R4+0x4900], [R6.64+0x40], !P5 ;  /* 0x0490004006040fae */ /* 0x0005e8000e901d50 */
[----:B------:R2:W-:Y:S04]  /*2be0*/  @P0 LDGSTS.E.BYPASS.LTC128B.128 [R4+0x5900], [R6.64+0x80], !P4 ;  /* 0x0590008006040fae */ /* 0x0005e8000e101d50 */
[----:B------:R-:W5:Y:S04]  /*2bf0*/  LDSM.16.MT88.4 R24, [R212+0x100] ;  /* 0x00010000d418783b */ /* 0x000f680000004200 */
[----:B------:R-:W5:Y:S01]  /*2c00*/  LDSM.16.MT88.4 R16, [R213+0x100] ;  /* 0x00010000d510783b */ /* 0x000f620000004200 */
[----:B---3--:R-:W-:Y:S01]  /*2c10*/  FFMA.FTZ R8, R54, c[0x0][0x2d0], -R3 ;  /* 0x0000b40036087a23 */ /* 0x008fe20000010803 */
[----:B----4-:R-:W-:-:S02]  /*2c20*/  F2FP.PACK_AB R10, R200, R177 ;  /* 0x000000b1c80a723e */ /* 0x010fc400000000ff */
[----:B------:R-:W-:Y:S01]  /*2c30*/  LDSM.16.MT88.4 R32, [R212+0x2100] ;  /* 0x00210000d420783b */ /* 0x000fe20000004200 */
[----:B------:R3:W-:Y:S03]  /*2c40*/  MUFU.EX2 R245, R8 ;  /* 0x0000000800f57308 */ /* 0x0007e60000000800 */
[----:B-1----:R-:W1:Y:S04]  /*2c50*/  LDSM.16.MT88.4 R20, [R212+0x1100] ;  /* 0x00110000d414783b */ /* 0x002e680000004200 */
[----:B------:R-:W0:Y:S01]  /*2c60*/  LDGDEPBAR ;  /* 0x00000000000079af */ /* 0x000e220000000000 */
[----:B--2---:R-:W-:Y:S01]  /*2c70*/  FFMA.FTZ R4, R30, c[0x0][0x2d0], -R12 ;  /* 0x0000b4001e047a23 */ /* 0x004fe2000001080c */
[----:B------:R-:W-:-:S02]  /*2c80*/  F2FP.PACK_AB R6, R186, R176 ;  /* 0x000000b0ba06723e */ /* 0x000fc400000000ff */
[----:B------:R-:W2:Y:S01]  /*2c90*/  LDSM.16.MT88.4 R28, [R213+0x1100] ;  /* 0x00110000d51c783b */ /* 0x000ea20000004200 */
[----:B---3--:R-:W-:Y:S01]  /*2ca0*/  FFMA.FTZ R8, R55, c[0x0][0x2d0], -R3 ;  /* 0x0000b40037087a23 */ /* 0x008fe20000010803 */
[----:B------:R3:W4:Y:S08]  /*2cb0*/  MUFU.EX2 R179, R4 ;  /* 0x0000000400b37308 */ /* 0x0007300000000800 */
[----:B------:R5:W1:Y:S01]  /*2cc0*/  MUFU.EX2 R244, R8 ;  /* 0x0000000800f47308 */ /* 0x000a620000000800 */
[----:B---3--:R-:W-:Y:S01]  /*2cd0*/  FFMA.FTZ R4, R41, c[0x0][0x2d0], -R12 ;  /* 0x0000b40029047a23 */ /* 0x008fe2000001080c */
[----:B----4-:R-:W-:-:S06]  /*2ce0*/  F2FP.PACK_AB R5, R179, R178 ;  /* 0x000000b2b305723e */ /* 0x010fcc00000000ff */
[----:B------:R3:W4:Y:S01]  /*2cf0*/  MUFU.EX2 R185, R4 ;  /* 0x0000000400b97308 */ /* 0x0007220000000800 */
[----:B-----5:R-:W-:Y:S01]  /*2d00*/  FFMA.FTZ R8, R50, c[0x0][0x2d0], -R3 ;  /* 0x0000b40032087a23 */ /* 0x020fe20000010803 */
[----:B-1----:R-:W-:-:S06]  /*2d10*/  F2FP.PACK_AB R9, R244, R245 ;  /* 0x000000f5f409723e */ /* 0x002fcc00000000ff */
[----:B------:R1:W-:Y:S01]  /*2d20*/  MUFU.EX2 R247, R8 ;  /* 0x0000000800f77308 */ /* 0x0003e20000000800 */
[----:B---3--:R-:W-:Y:S01]  /*2d30*/  FFMA.FTZ R4, R42, c[0x0][0x2d0], -R0 ;  /* 0x0000b4002a047a23 */ /* 0x008fe20000010800 */
[----:B----4-:R-:W-:-:S06]  /*2d40*/  F2FP.PACK_AB R7, R185, R14 ;  /* 0x0000000eb907723e */ /* 0x010fcc00000000ff */
[----:B------:R3:W-:Y:S01]  /*2d50*/  MUFU.EX2 R149, R4 ;  /* 0x0000000400957308 */ /* 0x0007e20000000800 */
[----:B-1----:R-:W-:-:S07]  /*2d60*/  FFMA.FTZ R8, R51, c[0x0][0x2d0], -R3 ;  /* 0x0000b40033087a23 */ /* 0x002fce0000010803 */
[----:B------:R-:W1:Y:S01]  /*2d70*/  MUFU.EX2 R187, R8 ;  /* 0x0000000800bb7308 */ /* 0x000e620000000800 */
[----:B---3--:R-:W-:Y:S02]  /*2d80*/  FFMA.FTZ R4, R43, c[0x0][0x2d0], -R0 ;  /* 0x0000b4002b047a23 */ /* 0x008fe40000010800 */
[----:B------:R-:W3:Y:S05]  /*2d90*/  LDSM.16.MT88.4 R40, [R213+0x2100] ;  /* 0x00210000d528783b */ /* 0x000eea0000004200 */
[----:B------:R4:W5:Y:S01]  /*2da0*/  MUFU.EX2 R248, R4 ;  /* 0x0000000400f87308 */ /* 0x0009620000000800 */
[----:B-1----:R-:W-:Y:S02]  /*2db0*/  F2FP.PACK_AB R11, R187, R247 ;  /* 0x000000f7bb0b723e */ /* 0x002fe400000000ff */
[----:B----4-:R-:W-:-:S02]  /*2dc0*/  F2FP.PACK_AB R4, R148, R188 ;  /* 0x000000bc9404723e */ /* 0x010fc400000000ff */
[----:B-----5:R-:W-:-:S05]  /*2dd0*/  F2FP.PACK_AB R8, R248, R149 ;  /* 0x00000095f808723e */ /* 0x020fca00000000ff */
[C---:B------:R-:W-:Y:S08]  /*2de0*/  HMMA.16816.F32 R112, R4.reuse, R24, RZ ;  /* 0x000000180470723c */ /* 0x040ff000000018ff */
[C---:B------:R-:W-:Y:S08]  /*2df0*/  HMMA.16816.F32 R108, R4.reuse, R16, RZ ;  /* 0x00000010046c723c */ /* 0x040ff000000018ff */
[C---:B------:R-:W-:Y:S08]  /*2e00*/  HMMA.16816.F32 R104, R4.reuse, R20, RZ ;  /* 0x000000140468723c */ /* 0x040ff000000018ff */
[C---:B--2---:R-:W-:Y:S08]  /*2e10*/  HMMA.16816.F32 R100, R4.reuse, R28, RZ ;  /* 0x0000001c0464723c */ /* 0x044ff000000018ff */
[C---:B------:R-:W-:Y:S08]  /*2e20*/  HMMA.16816.F32 R96, R4.reuse, R32, RZ ;  /* 0x000000200460723c */ /* 0x040ff000000018ff */
[C---:B---3--:R-:W-:Y:S08]  /*2e30*/  HMMA.16816.F32 R92, R4.reuse, R40, RZ ;  /* 0x00000028045c723c */ /* 0x048ff000000018ff */
        /* <DEDUP_REMOVED lines=23> */
[----:B------:R-:W4:Y:S01]  /*2fb0*/  LDSM.16.MT88.4 R28, [R213+0x1500] ;  /* 0x00150000d51c783b */ /* 0x000f220000004200 */
[----:B---3--:R-:W-:-:S04]  /*2fc0*/  FFMA.FTZ R4, R37, c[0x0][0x2d0], -R13 ;  /* 0x0000b40025047a23 */ /* 0x008fc8000001080d */
[----:B------:R3:W5:Y:S02]  /*2fd0*/  MUFU.EX2 R249, R4 ;  /* 0x0000000400f97308 */ /* 0x0007640000000800 */
[C---:B------:R-:W-:Y:S08]  /*2fe0*/  HMMA.16816.F32 R48, R8.reuse, R32, RZ ;  /* 0x000000200830723c */ /* 0x040ff000000018ff */
[----:B------:R-:W-:Y:S01]  /*2ff0*/  HMMA.16816.F32 R156, R8, R34, RZ ;  /* 0x00000022089c723c */ /* 0x000fe200000018ff */
[----:B------:R-:W1:Y:S01]  /*3000*/  LDSM.16.MT88.4 R32, [R212+0x2500] ;  /* 0x00250000d420783b */ /* 0x000e620000004200 */
[----:B---3--:R-:W-:-:S06]  /*3010*/  FFMA.FTZ R4, R116, c[0x0][0x2d0], -R12 ;  /* 0x0000b40074047a23 */ /* 0x008fcc000001080c */
[C---:B------:R-:W-:Y:S01]  /*3020*/  HMMA.16816.F32 R44, R8.reuse, R40, RZ ;  /* 0x00000028082c723c */ /* 0x040fe200000018ff */
[----:B-----5:R-:W-:Y:S01]  /*3030*/  F2FP.PACK_AB R6, R249, R184 ;  /* 0x000000b8f906723e */ /* 0x020fe200000000ff */
[----:B------:R3:W-:Y:S06]  /*3040*/  MUFU.EX2 R240, R4 ;  /* 0x0000000400f07308 */ /* 0x0007ec0000000800 */
[----:B------:R-:W-:Y:S07]  /*3050*/  HMMA.16816.F32 R160, R8, R42, RZ ;  /* 0x0000002a08a0723c */ /* 0x000fee00000018ff */
[----:B------:R-:W-:-:S02]  /*3060*/  FFMA.FTZ R8, R124, c[0x0][0x2d0], -R0 ;  /* 0x0000b4007c087a23 */ /* 0x000fc40000010800 */
[----:B---3--:R-:W-:Y:S02]  /*3070*/  FFMA.FTZ R4, R117, c[0x0][0x2d0], -R12 ;  /* 0x0000b40075047a23 */ /* 0x008fe4000001080c */
[----:B------:R3:W-:Y:S08]  /*3080*/  MUFU.EX2 R224, R8 ;  /* 0x0000000800e07308 */ /* 0x0007f00000000800 */
[----:B------:R5:W1:Y:S01]  /*3090*/  MUFU.EX2 R243, R4 ;  /* 0x0000000400f37308 */ /* 0x000a620000000800 */
[----:B---3--:R-:W-:-:S07]  /*30a0*/  FFMA.FTZ R8, R119, c[0x0][0x2d0], -R0 ;  /* 0x0000b40077087a23 */ /* 0x008fce0000010800 */
[----:B------:R3:W-:Y:S01]  /*30b0*/  MUFU.EX2 R223, R8 ;  /* 0x0000000800df7308 */ /* 0x0007e20000000800 */
[----:B-----5:R-:W-:Y:S01]  /*30c0*/  FFMA.FTZ R4, R38, c[0x0][0x2d0], -R12 ;  /* 0x0000b40026047a23 */ /* 0x020fe2000001080c */
[----:B-1----:R-:W-:-:S06]  /*30d0*/  F2FP.PACK_AB R5, R243, R240 ;  /* 0x000000f0f305723e */ /* 0x002fcc00000000ff */
[----:B------:R1:W-:Y:S01]  /*30e0*/  MUFU.EX2 R242, R4 ;  /* 0x0000000400f27308 */ /* 0x0003e20000000800 */
[----:B---3--:R-:W-:Y:S02]  /*30f0*/  FFMA.FTZ R8, R129, c[0x0][0x2d0], -R3 ;  /* 0x0000b40081087a23 */ /* 0x008fe40000010803 */
[----:B------:R-:W-:-:S05]  /*3100*/  IMAD.MOV.U32 R129, RZ, RZ, R149 ;  /* 0x000000ffff817224 */ /* 0x000fca00078e0095 */
[----:B------:R3:W-:Y:S01]  /*3110*/  MUFU.EX2 R210, R8 ;  /* 0x0000000800d27308 */ /* 0x0007e20000000800 */
[----:B-1----:R-:W-:Y:S02]  /*3120*/  FFMA.FTZ R4, R39, c[0x0][0x2d0], -R12 ;  /* 0x0000b40027047a23 */ /* 0x002fe4000001080c */
[----:B------:R-:W1:Y:S05]  /*3130*/  LDSM.16.MT88.4 R36, [R213+0x2500] ;  /* 0x00250000d524783b */ /* 0x000e6a0000004200 */
[----:B------:R5:W2:Y:S01]  /*3140*/  MUFU.EX2 R241, R4 ;  /* 0x0000000400f17308 */ /* 0x000aa20000000800 */
[----:B---3--:R-:W-:Y:S02]  /*3150*/  FFMA.FTZ R8, R128, c[0x0][0x2d0], -R3 ;  /* 0x0000b40080087a23 */ /* 0x008fe40000010803 */
[----:B------:R-:W-:-:S05]  /*3160*/  IMAD.MOV.U32 R128, RZ, RZ, R148 ;  /* 0x000000ffff807224 */ /* 0x000fca00078e0094 */
[----:B------:R3:W-:Y:S01]  /*3170*/  MUFU.EX2 R251, R8 ;  /* 0x0000000800fb7308 */ /* 0x0007e20000000800 */
[----:B-----5:R-:W-:Y:S01]  /*3180*/  FFMA.FTZ R4, R118, c[0x0][0x2d0], -R0 ;  /* 0x0000b40076047a23 */ /* 0x020fe20000010800 */
[----:B--2---:R-:W-:-:S06]  /*3190*/  F2FP.PACK_AB R7, R241, R242 ;  /* 0x000000f2f107723e */ /* 0x004fcc00000000ff */
[----:B------:R2:W-:Y:S01]  /*31a0*/  MUFU.EX2 R228, R4 ;  /* 0x0000000400e47308 */ /* 0x0005e20000000800 */
[----:B---3--:R-:W-:-:S07]  /*31b0*/  FFMA.FTZ R8, R126, c[0x0][0x2d0], -R3 ;  /* 0x0000b4007e087a23 */ /* 0x008fce0000010803 */
[----:B------:R3:W-:Y:S01]  /*31c0*/  MUFU.EX2 R209, R8 ;  /* 0x0000000800d17308 */ /* 0x0007e20000000800 */
[----:B--2---:R-:W-:-:S07]  /*31d0*/  FFMA.FTZ R4, R125, c[0x0][0x2d0], -R0 ;  /* 0x0000b4007d047a23 */ /* 0x004fce0000010800 */
[----:B------:R2:W5:Y:S01]  /*31e0*/  MUFU.EX2 R250, R4 ;  /* 0x0000000400fa7308 */ /* 0x0005620000000800 */
[----:B---3--:R-:W-:-:S07]  /*31f0*/  FFMA.FTZ R8, R127, c[0x0][0x2d0], -R3 ;  /* 0x0000b4007f087a23 */ /* 0x008fce0000010803 */
[----:B------:R3:W1:Y:S01]  /*3200*/  MUFU.EX2 R208, R8 ;  /* 0x0000000800d07308 */ /* 0x0006620000000800 */
[----:B--2---:R-:W-:-:S07]  /*3210*/  F2FP.PACK_AB R4, R252, R246 ;  /* 0x000000f6fc04723e */ /* 0x004fce00000000ff */
[----:B------:R-:W-:Y:S01]  /*3220*/  HMMA.16816.F32 R164, R4, R24, R112 ;  /* 0x0000001804a4723c */ /* 0x000fe20000001870 */
[----:B---3--:R-:W-:Y:S02]  /*3230*/  FFMA.FTZ R8, R131, c[0x0][0x2d0], -R13 ;  /* 0x0000b40083087a23 */ /* 0x008fe4000001080d */
[----:B------:R-:W-:-:S05]  /*3240*/  IMAD.MOV.U32 R131, RZ, RZ, R188 ;  /* 0x000000ffff837224 */ /* 0x000fca00078e00bc */
[C---:B------:R-:W-:Y:S01]  /*3250*/  HMMA.16816.F32 R116, R4.reuse, R20, R108 ;  /* 0x000000140474723c */ /* 0x040fe2000000186c */
[----:B------:R2:W-:Y:S07]  /*3260*/  MUFU.EX2 R207, R8 ;  /* 0x0000000800cf7308 */ /* 0x0005ee0000000800 */
[C---:B------:R-:W-:Y:S08]  /*3270*/  HMMA.16816.F32 R112, R4.reuse, R16, R104 ;  /* 0x000000100470723c */ /* 0x040ff00000001868 */
[----:B----4-:R-:W-:Y:S01]  /*3280*/  HMMA.16816.F32 R108, R4, R28, R100 ;  /* 0x0000001c046c723c */ /* 0x010fe20000001864 */
[----:B--2---:R-:W-:-:S04]  /*3290*/  FFMA.FTZ R8, R133, c[0x0][0x2d0], -R13 ;  /* 0x0000b40085087a23 */ /* 0x004fc8000001080d */
[----:B------:R2:W3:Y:S03]  /*32a0*/  MUFU.EX2 R206, R8 ;  /* 0x0000000800ce7308 */ /* 0x0004e60000000800 */
[C---:B------:R-:W-:Y:S08]  /*32b0*/  HMMA.16816.F32 R104, R4.reuse, R32, R96 ;  /* 0x000000200468723c */ /* 0x040ff00000001860 */
[----:B-1----:R-:W-:Y:S01]  /*32c0*/  HMMA.16816.F32 R100, R4, R36, R92 ;  /* 0x000000240464723c */ /* 0x002fe2000000185c */
[----:B--2---:R-:W-:-:S02]  /*32d0*/  FFMA.FTZ R8, R130, c[0x0][0x2d0], -R13 ;  /* 0x0000b40082087a23 */ /* 0x004fc4000001080d */
[----:B------:R-:W-:-:S05]  /*32e0*/  IMAD.MOV.U32 R130, RZ, RZ, R179 ;  /* 0x000000ffff827224 */ /* 0x000fca00078e00b3 */
        /* <DEDUP_REMOVED lines=10> */
[----:B------:R1:W-:Y:S06]  /*3390*/  MUFU.EX2 R191, R8 ;  /* 0x0000000800bf7308 */ /* 0x0003ec0000000800 */
[----:B-----5:R-:W-:Y:S02]  /*33a0*/  F2FP.PACK_AB R4, R250, R228 ;  /* 0x000000e4fa04723e */ /* 0x020fe400000000ff */
[----:B------:R-:W-:Y:S02]  /*33b0*/  F2FP.PACK_AB R5, R251, R210 ;  /* 0x000000d2fb05723e */ /* 0x000fe400000000ff */
[----:B------:R-:W-:-:S02]  /*33c0*/  F2FP.PACK_AB R6, R223, R224 ;  /* 0x000000e0df06723e */ /* 0x000fc400000000ff */
[----:B------:R-:W-:Y:S01]  /*33d0*/  F2FP.PACK_AB R7, R208, R209 ;  /* 0x000000d1d007723e */ /* 0x000fe200000000ff */
[----:B-1----:R-:W-:-:S06]  /*33e0*/  FFMA.FTZ R8, R138, c[0x0][0x2d0], -R12 ;  /* 0x0000b4008a087a23 */ /* 0x002fcc000001080c */
[C---:B------:R-:W-:Y:S01]  /*33f0*/  HMMA.16816.F32 R196, R4.reuse, R36, R44 ;  /* 0x0000002404c4723c */ /* 0x040fe2000000182c */
[----:B------:R1:W2:Y:S07]  /*3400*/  MUFU.EX2 R190, R8 ;  /* 0x0000000800be7308 */ /* 0x0002ae0000000800 */
[C---:B------:R-:W-:Y:S07]  /*3410*/  HMMA.16816.F32 R44, R4.reuse, R18, R120 ;  /* 0x00000012042c723c */ /* 0x040fee0000001878 */
[----:B------:R-:W-:Y:S01]  /*3420*/  IMAD.MOV.U32 R120, RZ, RZ, R14 ;  /* 0x000000ffff787224 */ /* 0x000fe200078e000e */
[----:B------:R-:W-:Y:S01]  /*3430*/  HMMA.16816.F32 R64, R4, R28, R52 ;  /* 0x0000001c0440723c */ /* 0x000fe20000001834 */
[----:B------:R-:W-:Y:S01]  /*3440*/  FFMA.FTZ R14, R168, c[0x0][0x2d0], -R12 ;  /* 0x0000b400a80e7a23 */ /* 0x000fe2000001080c */
[----:B-1----:R-:W-:Y:S01]  /*3450*/  LDSM.16.MT88.4 R8, [R213+0x900] ;  /* 0x00090000d508783b */ /* 0x002fe20000004200 */
[----:B------:R-:W-:-:S02]  /*3460*/  IMAD.MOV.U32 R121, RZ, RZ, R176 ;  /* 0x000000ffff797224 */ /* 0x000fc400078e00b0 */
[----:B------:R1:W-:Y:S01]  /*3470*/  MUFU.EX2 R188, R14 ;  /* 0x0000000e00bc7308 */ /* 0x0003e20000000800 */
[----:B------:R-:W-:Y:S02]  /*3480*/  IMAD.MOV.U32 R122, RZ, RZ, R177 ;  /* 0x000000ffff7a7224 */ /* 0x000fe400078e00b1 */
[----:B------:R-:W-:Y:S01]  /*3490*/  HMMA.16816.F32 R40, R4, R30, R152 ;  /* 0x0000001e0428723c */ /* 0x000fe20000001898 */
[----:B------:R-:W4:Y:S01]  /*34a0*/  LDSM.16.MT88.4 R28, [R212+0x2900] ;  /* 0x00290000d41c783b */ /* 0x000f220000004200 */
[----:B------:R-:W-:-:S03]  /*34b0*/  IMAD.MOV.U32 R123, RZ, RZ, R178 ;  /* 0x000000ffff7b7224 */ /* 0x000fc600078e00b2 */
[----:B------:R-:W-:Y:S03]  /*34c0*/  LDSM.16.MT88.4 R152, [R212+0xd00] ;  /* 0x000d0000d498783b */ /* 0x000fe60000004200 */
[----:B------:R-:W-:Y:S01]  /*34d0*/  HMMA.16816.F32 R76, R4, R24, R68 ;  /* 0x00000018044c723c */ /* 0x000fe20000001844 */
[----:B-1----:R-:W-:-:S07]  /*34e0*/  FFMA.FTZ R14, R169, c[0x0][0x2d0], -R12 ;  /* 0x0000b400a90e7a23 */ /* 0x002fce000001080c */
[C---:B------:R-:W-:Y:S01]  /*34f0*/  HMMA.16816.F32 R72, R4.reuse, R20, R60 ;  /* 0x000000140448723c */ /* 0x040fe2000000183c */
[----:B------:R1:W5:Y:S07]  /*3500*/  MUFU.EX2 R189, R14 ;  /* 0x0000000e00bd7308 */ /* 0x00036e0000000800 */
[C---:B------:R-:W-:Y:S01]  /*3510*/  HMMA.16816.F32 R68, R4.reuse, R16, R56 ;  /* 0x000000100444723c */ /* 0x040fe20000001838 */
[----:B------:R-:W-:Y:S07]  /*3520*/  LDSM.16.MT88.4 R16, [R212+0x900] ;  /* 0x00090000d410783b */ /* 0x000fee0000004200 */
[----:B------:R-:W-:Y:S01]  /*3530*/  HMMA.16816.F32 R60, R4, R32, R48 ;  /* 0x00000020043c723c */ /* 0x000fe20000001830 */
[----:B-1----:R-:W-:-:S04]  /*3540*/  FFMA.FTZ R14, R170, c[0x0][0x2d0], -R0 ;  /* 0x0000b400aa0e7a23 */ /* 0x002fc80000010800 */
[----:B------:R1:W-:Y:S03]  /*3550*/  MUFU.EX2 R179, R14 ;  /* 0x0000000e00b37308 */ /* 0x0003e60000000800 */
[C---:B------:R-:W-:Y:S01]  /*3560*/  HMMA.16816.F32 R52, R4.reuse, R34, R156 ;  /* 0x000000220434723c */ /* 0x040fe2000000189c */
[----:B------:R-:W4:Y:S07]  /*3570*/  LDSM.16.MT88.4 R32, [R213+0x2900] ;  /* 0x00290000d520783b */ /* 0x000f2e0000004200 */
[----:B------:R-:W-:Y:S01]  /*3580*/  HMMA.16816.F32 R56, R4, R26, R144 ;  /* 0x0000001a0438723c */ /* 0x000fe20000001890 */
[----:B------:R-:W-:Y:S01]  /*3590*/  LDSM.16.MT88.4 R24, [R213+0x1900] ;  /* 0x00190000d518783b */ /* 0x000fe20000004200 */
[----:B-1----:R-:W-:-:S06]  /*35a0*/  FFMA.FTZ R14, R173, c[0x0][0x2d0], -R0 ;  /* 0x0000b400ad0e7a23 */ /* 0x002fcc0000010800 */
[C---:B------:R-:W-:Y:S01]  /*35b0*/  HMMA.16816.F32 R48, R4.reuse, R22, R140 ;  /* 0x000000160430723c */ /* 0x040fe2000000188c */
[----:B------:R1:W1:Y:S01]  /*35c0*/  MUFU.EX2 R176, R14 ;  /* 0x0000000e00b07308 */ /* 0x0002620000000800 */
[----:B------:R-:W4:Y:S06]  /*35d0*/  LDSM.16.MT88.4 R20, [R212+0x1900] ;  /* 0x00190000d414783b */ /* 0x000f2c0000004200 */
[----:B------:R-:W-:Y:S07]  /*35e0*/  HMMA.16816.F32 R36, R4, R38, R160 ;  /* 0x000000260424723c */ /* 0x000fee00000018a0 */
[----:B---3--:R-:W-:Y:S01]  /*35f0*/  F2FP.PACK_AB R4, R206, R207 ;  /* 0x000000cfce04723e */ /* 0x008fe200000000ff */
[----:B-1----:R-:W-:Y:S01]  /*3600*/  FFMA.FTZ R14, R171, c[0x0][0x2d0], -R0 ;  /* 0x0000b400ab0e7a23 */ /* 0x002fe20000010800 */
[----:B--2---:R-:W-:-:S02]  /*3610*/  F2FP.PACK_AB R5, R190, R191 ;  /* 0x000000bfbe05723e */ /* 0x004fc400000000ff */
[----:B------:R-:W-:Y:S01]  /*3620*/  F2FP.PACK_AB R6, R204, R205 ;  /* 0x000000cdcc06723e */ /* 0x000fe200000000ff */
[----:B------:R1:W-:Y:S01]  /*3630*/  MUFU.EX2 R177, R14 ;  /* 0x0000000e00b17308 */ /* 0x0003e20000000800 */
[----:B-----5:R-:W-:-:S07]  /*3640*/  F2FP.PACK_AB R7, R189, R188 ;  /* 0x000000bcbd07723e */ /* 0x020fce00000000ff */
[C---:B----4-:R-:W-:Y:S07]  /*3650*/  HMMA.16816.F32 R192, R4.reuse, R28, R104 ;  /* 0x0000001c04c0723c */ /* 0x050fee0000001868 */
[----:B------:R-:W-:Y:S01]  /*3660*/  IMAD.MOV.U32 R107, RZ, RZ, R200 ;  /* 0x000000ffff6b7224 */ /* 0x000fe200078e00c8 */
[----:B------:R-:W-:Y:S01]  /*3670*/  HMMA.16816.F32 R124, R4, R8, R116 ;  /* 0x00000008047c723c */ /* 0x000fe20000001874 */
[----:B-1----:R-:W-:Y:S02]  /*3680*/  FFMA.FTZ R14, R172, c[0x0][0x2d0], -R0 ;  /* 0x0000b400ac0e7a23 */ /* 0x002fe40000010800 */
[----:B------:R-:W-:-:S02]  /*3690*/  IMAD.MOV.U32 R106, RZ, RZ, R187 ;  /* 0x000000ffff6a7224 */ /* 0x000fc400078e00bb */
[----:B------:R1:W-:Y:S01]  /*36a0*/  MUFU.EX2 R178, R14 ;  /* 0x0000000e00b27308 */ /* 0x0003e20000000800 */
[----:B------:R-:W-:Y:S02]  /*36b0*/  IMAD.MOV.U32 R105, RZ, RZ, R186 ;  /* 0x000000ffff697224 */ /* 0x000fe400078e00ba */
[----:B------:R-:W-:Y:S01]  /*36c0*/  HMMA.16816.F32 R200, R4, R32, R100 ;  /* 0x0000002004c8723c */ /* 0x000fe20000001864 */
[----:B------:R-:W-:-:S07]  /*36d0*/  IMAD.MOV.U32 R104, RZ, RZ, R185 ;  /* 0x000000ffff687224 */ /* 0x000fce00078e00b9 */
[----:B------:R-:W-:Y:S01]  /*36e0*/  HMMA.16816.F32 R140, R4, R16, R164 ;  /* 0x00000010048c723c */ /* 0x000fe200000018a4 */
[----:B-1----:R-:W-:-:S07]  /*36f0*/  FFMA.FTZ R14, R180, c[0x0][0x2d0], -R3 ;  /* 0x0000b400b40e7a23 */ /* 0x002fce0000010803 */
        /* <DEDUP_REMOVED lines=8> */
[----:B------:R-:W3:Y:S01]  /*3780*/  LDSM.16.MT88.4 R96, [R212+0x1d00] ;  /* 0x001d0000d460783b */ /* 0x000ee20000004200 */
[----:B-1----:R-:W-:-:S06]  /*3790*/  FFMA.FTZ R14, R174, c[0x0][0x2d0], -R3 ;  /* 0x0000b400ae0e7a23 */ /* 0x002fcc0000010803 */
[C---:B------:R-:W-:Y:S01]  /*37a0*/  HMMA.16816.F32 R160, R4.reuse, R26, R92 ;  /* 0x0000001a04a0723c */ /* 0x040fe2000000185c */
[----:B------:R1:W-:Y:S06]  /*37b0*/  MUFU.EX2 R133, R14 ;  /* 0x0000000e00857308 */ /* 0x0003ec0000000800 */
[----:B------:R-:W-:Y:S01]  /*37c0*/  IMAD.MOV.U32 R95, RZ, RZ, R183 ;  /* 0x000000ffff5f7224 */ /* 0x000fe200078e00b7 */
[----:B------:R-:W-:Y:S01]  /*37d0*/  HMMA.16816.F32 R116, R4, R30, R88 ;  /* 0x0000001e0474723c */ /* 0x000fe20000001858 */
[----:B------:R-:W-:Y:S02]  /*37e0*/  IMAD.MOV.U32 R94, RZ, RZ, R182 ;  /* 0x000000ffff5e7224 */ /* 0x000fe400078e00b6 */
[----:B------:R-:W-:-:S02]  /*37f0*/  IMAD.MOV.U32 R92, RZ, RZ, R123 ;  /* 0x000000ffff5c7224 */ /* 0x000fc400078e007b */
[----:B------:R-:W-:Y:S02]  /*3800*/  IMAD.MOV.U32 R93, RZ, RZ, R130 ;  /* 0x000000ffff5d7224 */ /* 0x000fe400078e0082 */
[----:B------:R-:W-:Y:S01]  /*3810*/  IMAD.MOV.U32 R91, RZ, RZ, R122 ;  /* 0x000000ffff5b7224 */ /* 0x000fe200078e007a */
[----:B------:R-:W-:Y:S01]  /*3820*/  HMMA.16816.F32 R144, R4, R34, R80 ;  /* 0x000000220490723c */ /* 0x000fe20000001850 */
[----:B-1----:R-:W-:Y:S01]  /*3830*/  FFMA.FTZ R14, R175, c[0x0][0x2d0], -R3 ;  /* 0x0000b400af0e7a23 */ /* 0x002fe20000010803 */
[----:B------:R-:W-:Y:S01]  /*3840*/  LDSM.16.MT88.4 R80, [R213+0xd00] ;  /* 0x000d0000d550783b */ /* 0x000fe20000004200 */
[----:B------:R-:W-:Y:S02]  /*3850*/  IMAD.MOV.U32 R89, RZ, RZ, R120 ;  /* 0x000000ffff597224 */ /* 0x000fe400078e0078 */
[----:B------:R-:W1:Y:S01]  /*3860*/  MUFU.EX2 R132, R14 ;  /* 0x0000000e00847308 */ /* 0x000e620000000800 */
[----:B------:R-:W-:Y:S01]  /*3870*/  IMAD.MOV.U32 R88, RZ, RZ, R107 ;  /* 0x000000ffff587224 */ /* 0x000fe200078e006b */
[----:B------:R-:W-:Y:S01]  /*3880*/  F2FP.PACK_AB R4, R176, R179 ;  /* 0x000000b3b004723e */ /* 0x000fe200000000ff */
[----:B------:R-:W-:Y:S01]  /*3890*/  IMAD.MOV.U32 R90, RZ, RZ, R121 ;  /* 0x000000ffff5a7224 */ /* 0x000fe200078e0079 */
[----:B--2---:R-:W-:Y:S01]  /*38a0*/  F2FP.PACK_AB R5, R134, R138 ;  /* 0x0000008a8605723e */ /* 0x004fe200000000ff */
[----:B------:R-:W-:Y:S01]  /*38b0*/  LDSM.16.MT88.4 R120, [R212+0x2d00] ;  /* 0x002d0000d478783b */ /* 0x000fe20000004200 */
[----:B------:R-:W-:-:S02]  /*38c0*/  F2FP.PACK_AB R6, R178, R177 ;  /* 0x000000b1b206723e */ /* 0x000fc400000000ff */
[----:B-1----:R-:W-:Y:S01]  /*38d0*/  F2FP.PACK_AB R7, R132, R133 ;  /* 0x000000858407723e */ /* 0x002fe200000000ff */
[----:B------:R-:W-:-:S06]  /*38e0*/  IMAD.MOV.U32 R14, RZ, RZ, R184 ;  /* 0x000000ffff0e7224 */ /* 0x000fcc00078e00b8 */
[C---:B------:R-:W-:Y:S07]  /*38f0*/  HMMA.16816.F32 R172, R4.reuse, R8, R72 ;  /* 0x0000000804ac723c */ /* 0x040fee0000001848 */
[--C-:B------:R-:W-:Y:S01]  /*3900*/  FFMA.FTZ R8, R217, c[0x0][0x2d0], -R13.reuse ;  /* 0x0000b400d9087a23 */ /* 0x100fe2000001080d */
[C---:B------:R-:W-:Y:S03]  /*3910*/  HMMA.16816.F32 R156, R4.reuse, R10, R48 ;  /* 0x0000000a049c723c */ /* 0x040fe60000001830 */
[----:B------:R1:W-:Y:S05]  /*3920*/  MUFU.EX2 R49, R8 ;  /* 0x0000000800317308 */ /* 0x0003ea0000000800 */
[C---:B------:R-:W-:Y:S08]  /*3930*/  HMMA.16816.F32 R180, R4.reuse, R18, R56 ;  /* 0x0000001204b4723c */ /* 0x040ff00000001838 */
[----:B------:R-:W-:Y:S01]  /*3940*/  HMMA.16816.F32 R56, R4, R22, R44 ;  /* 0x000000160438723c */ /* 0x000fe2000000182c */
[----:B-1----:R-:W-:-:S04]  /*3950*/  FFMA.FTZ R8, R219, c[0x0][0x2d0], -R13 ;  /* 0x0000b400db087a23 */ /* 0x002fc8000001080d */
[----:B------:R1:W2:Y:S03]  /*3960*/  MUFU.EX2 R48, R8 ;  /* 0x0000000800307308 */ /* 0x0002a60000000800 */
[----:B------:R-:W-:Y:S01]  /*3970*/  HMMA.16816.F32 R64, R4, R24, R64 ;  /* 0x000000180440723c */ /* 0x000fe20000001840 */
[----:B------:R-:W-:Y:S02]  /*3980*/  IMAD.MOV.U32 R46, RZ, RZ, R89 ;  /* 0x000000ffff2e7224 */ /* 0x000fe400078e0059 */
[----:B------:R-:W-:Y:S02]  /*3990*/  IMAD.MOV.U32 R47, RZ, RZ, R88 ;  /* 0x000000ffff2f7224 */ /* 0x000fe400078e0058 */
[----:B------:R-:W-:-:S03]  /*39a0*/  IMAD.MOV.U32 R45, RZ, RZ, R90 ;  /* 0x000000ffff2d7224 */ /* 0x000fc600078e005a */
[----:B------:R-:W-:Y:S01]  /*39b0*/  HMMA.16816.F32 R108, R4, R20, R68 ;  /* 0x00000014046c723c */ /* 0x000fe20000001844 */
[----:B-1----:R-:W-:-:S07]  /*39c0*/  FFMA.FTZ R8, R221, c[0x0][0x2d0], -R13 ;  /* 0x0000b400dd087a23 */ /* 0x002fce000001080d */
[C---:B------:R-:W-:Y:S01]  /*39d0*/  HMMA.16816.F32 R184, R4.reuse, R16, R76 ;  /* 0x0000001004b8723c */ /* 0x040fe2000000184c */
[----:B------:R-:W-:Y:S01]  /*39e0*/  IMAD.MOV.U32 R221, RZ, RZ, R91 ;  /* 0x000000ffffdd7224 */ /* 0x000fe200078e005b */
[----:B------:R1:W-:Y:S05]  /*39f0*/  MUFU.EX2 R44, R8 ;  /* 0x00000008002c7308 */ /* 0x0003ea0000000800 */
[----:B------:R-:W-:Y:S01]  /*3a00*/  IMAD.MOV.U32 R16, RZ, RZ, R95 ;  /* 0x000000ffff107224 */ /* 0x000fe200078e005f */
[----:B------:R-:W-:Y:S01]  /*3a10*/  HMMA.16816.F32 R40, R4, R26, R40 ;  /* 0x0000001a0428723c */ /* 0x000fe20000001828 */
[----:B------:R-:W-:Y:S02]  /*3a20*/  IMAD.MOV.U32 R76, RZ, RZ, R14 ;  /* 0x000000ffff4c7224 */ /* 0x000fe400078e000e */
[----:B------:R-:W-:-:S02]  /*3a30*/  IMAD.MOV.U32 R14, RZ, RZ, R129 ;  /* 0x000000ffff0e7224 */ /* 0x000fc400078e0081 */
[----:B------:R-:W-:Y:S02]  /*3a40*/  IMAD.MOV.U32 R77, RZ, RZ, R104 ;  /* 0x000000ffff4d7224 */ /* 0x000fe400078e0068 */
[----:B------:R-:W-:Y:S01]  /*3a50*/  IMAD.MOV.U32 R27, RZ, RZ, R93 ;  /* 0x000000ffff1b7224 */ /* 0x000fe200078e005d */
[C---:B------:R-:W-:Y:S01]  /*3a60*/  HMMA.16816.F32 R60, R4.reuse, R28, R60 ;  /* 0x0000001c043c723c */ /* 0x040fe2000000183c */
[----:B------:R-:W-:Y:S02]  /*3a70*/  IMAD.MOV.U32 R50, RZ, RZ, R77 ;  /* 0x000000ffff327224 */ /* 0x000fe400078e004d */
[----:B-1----:R-:W-:Y:S02]  /*3a80*/  FFMA.FTZ R8, R222, c[0x0][0x2d0], -R13 ;  /* 0x0000b400de087a23 */ /* 0x002fe4000001080d */
[----:B------:R-:W-:Y:S02]  /*3a90*/  IMAD.MOV.U32 R222, RZ, RZ, R92 ;  /* 0x000000ffffde7224 */ /* 0x000fe400078e005c */
[----:B------:R-:W1:Y:S01]  /*3aa0*/  MUFU.EX2 R25, R8 ;  /* 0x0000000800197308 */ /* 0x000e620000000800 */
[----:B------:R-:W-:Y:S01]  /*3ab0*/  HMMA.16816.F32 R52, R4, R30, R52 ;  /* 0x0000001e0434723c */ /* 0x000fe20000001834 */
[----:B------:R-:W-:-:S02]  /*3ac0*/  IMAD.MOV.U32 R29, RZ, RZ, R14 ;  /* 0x000000ffff1d7224 */ /* 0x000fc400078e000e */
[----:B------:R-:W-:Y:S01]  /*3ad0*/  IMAD.MOV.U32 R95, RZ, RZ, R128 ;  /* 0x000000ffff5f7224 */ /* 0x000fe200078e0080 */
[----:B--2---:R-:W-:Y:S01]  /*3ae0*/  F2FP.PACK_AB R128, R48, R49 ;  /* 0x000000313080723e */ /* 0x004fe200000000ff */
[----:B------:R-:W-:Y:S02]  /*3af0*/  IMAD.MOV.U32 R78, RZ, RZ, R105 ;  /* 0x000000ffff4e7224 */ /* 0x000fe400078e0069 */
[----:B------:R-:W-:Y:S01]  /*3b00*/  IMAD.MOV.U32 R79, RZ, RZ, R106 ;  /* 0x000000ffff4f7224 */ /* 0x000fe200078e006a */
[C---:B------:R-:W-:Y:S01]  /*3b10*/  HMMA.16816.F32 R164, R4.reuse, R32, R196 ;  /* 0x0000002004a4723c */ /* 0x040fe200000018c4 */
[----:B------:R-:W2:Y:S01]  /*3b20*/  LDSM.16.MT88.4 R104, [R213+0x1d00] ;  /* 0x001d0000d568783b */ /* 0x000ea20000004200 */
[----:B------:R-:W-:Y:S02]  /*3b30*/  IMAD.MOV.U32 R217, RZ, RZ, R78 ;  /* 0x000000ffffd97224 */ /* 0x000fe400078e004e */
[----:B------:R-:W-:Y:S02]  /*3b40*/  IMAD.MOV.U32 R219, RZ, RZ, R79 ;  /* 0x000000ffffdb7224 */ /* 0x000fe400078e004f */
[----:B------:R-:W-:Y:S01]  /*3b50*/  IMAD.MOV.U32 R51, RZ, RZ, R76 ;  /* 0x000000ffff337224 */ /* 0x000fe200078e004c */
[----:B-1----:R-:W-:Y:S01]  /*3b60*/  F2FP.PACK_AB R130, R25, R44 ;  /* 0x0000002c1982723e */ /* 0x002fe200000000ff */
[----:B------:R-:W-:Y:S01]  /*3b70*/  FFMA.FTZ R8, R238, c[0x0][0x2d0], -R12 ;  /* 0x0000b400ee087a23 */ /* 0x000fe2000001080c */
[----:B------:R-:W-:Y:S01]  /*3b80*/  HMMA.16816.F32 R36, R4, R34, R36 ;  /* 0x000000220424723c */ /* 0x000fe20000001824 */
[----:B------:R-:W-:-:S02]  /*3b90*/  IMAD.MOV.U32 R238, RZ, RZ, R95 ;  /* 0x000000ffffee7224 */ /* 0x000fc400078e005f */
[----:B------:R1:W-:Y:S04]  /*3ba0*/  MUFU.EX2 R24, R8 ;  /* 0x0000000800187308 */ /* 0x0003e80000000800 */
[----:B------:R-:W-:Y:S02]  /*3bb0*/  FFMA.FTZ R4, R234, c[0x0][0x2d0], -R0 ;  /* 0x0000b400ea047a23 */ /* 0x000fe40000010800 */
[----:B------:R-:W-:Y:S02]  /*3bc0*/  FADD.FTZ R5, R245, R244 ;  /* 0x000000f4f5057221 */ /* 0x000fe40000010000 */
[----:B------:R-:W-:Y:S01]  /*3bd0*/  MUFU.EX2 R18, R4 ;  /* 0x0000000400127308 */ /* 0x000fe20000000800 */
[----:B-1----:R-:W-:-:S07]  /*3be0*/  FFMA.FTZ R8, R220, c[0x0][0x2d0], -R12 ;  /* 0x0000b400dc087a23 */ /* 0x002fce000001080c */
[----:B------:R1:W4:Y:S02]  /*3bf0*/  MUFU.EX2 R23, R8 ;  /* 0x0000000800177308 */ /* 0x0003240000000800 */
[----:B-1----:R-:W-:Y:S01]  /*3c00*/  FFMA.FTZ R8, R218, c[0x0][0x2d0], -R12 ;  /* 0x0000b400da087a23 */ /* 0x002fe2000001080c */
[----:B----4-:R-:W-:-:S05]  /*3c10*/  F2FP.PACK_AB R129, R23, R24 ;  /* 0x000000181781723e */ /* 0x010fca00000000ff */
[----:B------:R1:W-:Y:S02]  /*3c20*/  MUFU.EX2 R21, R8 ;  /* 0x0000000800157308 */ /* 0x0003e40000000800 */
[----:B-1----:R-:W-:Y:S02]  /*3c30*/  FFMA.FTZ R8, R211, c[0x0][0x2d0], -R12 ;  /* 0x0000b400d3087a23 */ /* 0x002fe4000001080c */
[----:B------:R-:W-:-:S04]  /*3c40*/  FADD.FTZ R12, R247, R5 ;  /* 0x00000005f70c7221 */ /* 0x000fc80000010000 */
[----:B------:R1:W4:Y:S02]  /*3c50*/  MUFU.EX2 R22, R8 ;  /* 0x0000000800167308 */ /* 0x0003240000000800 */
[----:B-1----:R-:W-:Y:S02]  /*3c60*/  FFMA.FTZ R8, R94, c[0x0][0x2d0], -R0 ;  /* 0x0000b4005e087a23 */ /* 0x002fe40000010800 */
[----:B------:R-:W-:Y:S01]  /*3c70*/  IMAD.MOV.U32 R94, RZ, RZ, R131 ;  /* 0x000000ffff5e7224 */ /* 0x000fe200078e0083 */
[----:B----4-:R-:W-:-:S03]  /*3c80*/  F2FP.PACK_AB R131, R22, R21 ;  /* 0x000000151683723e */ /* 0x010fc600000000ff */
[----:B------:R1:W-:Y:S01]  /*3c90*/  MUFU.EX2 R20, R8 ;  /* 0x0000000800147308 */ /* 0x0003e20000000800 */
[----:B------:R-:W-:-:S04]  /*3ca0*/  IMAD.MOV.U32 R26, RZ, RZ, R94 ;  /* 0x000000ffff1a7224 */ /* 0x000fc800078e005e */
[----:B------:R-:W-:Y:S01]  /*3cb0*/  FADD.FTZ R4, R26, R238 ;  /* 0x000000ee1a047221 */ /* 0x000fe20000010000 */
[----:B---3--:R-:W-:Y:S03]  /*3cc0*/  HMMA.16816.F32 R92, R128, R98, R100 ;  /* 0x00000062805c723c */ /* 0x008fe60000001864 */
[----:B------:R-:W-:Y:S02]  /*3cd0*/  FADD.FTZ R7, R45, R4 ;  /* 0x000000042d077221 */ /* 0x000fe40000010000 */
[----:B------:R-:W-:-:S03]  /*3ce0*/  FADD.FTZ R4, R219, R12 ;  /* 0x0000000cdb047221 */ /* 0x000fc60000010000 */
[C---:B--2---:R-:W-:Y:S01]  /*3cf0*/  HMMA.16816.F32 R100, R128.reuse, R104, R168 ;  /* 0x000000688064723c */ /* 0x044fe200000018a8 */
[--C-:B-1----:R-:W-:Y:S02]  /*3d00*/  FFMA.FTZ R8, R15, c[0x0][0x2d0], -R0.reuse ;  /* 0x0000b4000f087a23 */ /* 0x102fe40000010800 */
[----:B------:R-:W-:Y:S02]  /*3d10*/  FFMA.FTZ R0, R235, c[0x0][0x2d0], -R0 ;  /* 0x0000b400eb007a23 */ /* 0x000fe40000010800 */
[----:B------:R1:W2:Y:S01]  /*3d20*/  MUFU.EX2 R19, R8 ;  /* 0x0000000800137308 */ /* 0x0002a20000000800 */
[----:B------:R-:W-:Y:S02]  /*3d30*/  FADD.FTZ R4, R210, R4 ;  /* 0x00000004d2047221 */ /* 0x000fe40000010000 */
[----:B------:R-:W-:Y:S02]  /*3d40*/  HMMA.16816.F32 R72, R128, R80, R124 ;  /* 0x000000508048723c */ /* 0x000fe4000000187c */
[----:B------:R-:W-:-:S03]  /*3d50*/  FADD.FTZ R251, R251, R4 ;  /* 0x00000004fbfb7221 */ /* 0x000fc60000010000 */
[----:B------:R3:W4:Y:S01]  /*3d60*/  MUFU.EX2 R17, R0 ;  /* 0x0000000000117308 */ /* 0x0007220000000800 */
[----:B------:R-:W-:Y:S02]  /*3d70*/  FADD.FTZ R251, R209, R251 ;  /* 0x000000fbd1fb7221 */ /* 0x000fe40000010000 */
[C---:B------:R-:W-:Y:S02]  /*3d80*/  HMMA.16816.F32 R88, R128.reuse, R96, R112 ;  /* 0x000000608058723c */ /* 0x040fe40000001870 */
[----:B------:R-:W-:Y:S01]  /*3d90*/  FADD.FTZ R251, R208, R251 ;  /* 0x000000fbd0fb7221 */ /* 0x000fe20000010000 */
[----:B-1----:R-:W1:Y:S03]  /*3da0*/  LDSM.16.MT88.4 R8, [R213+0x2d00] ;  /* 0x002d0000d508783b */ /* 0x002e660000004200 */
[----:B------:R-:W-:Y:S01]  /*3db0*/  FADD.FTZ R251, R138, R251 ;  /* 0x000000fb8afb7221 */ /* 0x000fe20000010000 */
[----:B--2---:R-:W-:Y:S01]  /*3dc0*/  F2FP.PACK_AB R168, R19, R20 ;  /* 0x0000001413a8723e */ /* 0x004fe200000000ff */
[----:B------:R-:W-:Y:S02]  /*3dd0*/  HMMA.16816.F32 R140, R128, R152, R140 ;  /* 0x00000098808c723c */ /* 0x000fe4000000188c */
[----:B------:R-:W-:-:S02]  /*3de0*/  FADD.FTZ R251, R134, R251 ;  /* 0x000000fb86fb7221 */ /* 0x000fc40000010000 */
[----:B---3--:R-:W-:Y:S01]  /*3df0*/  FFMA.FTZ R0, R16, c[0x0][0x2d0], -R3 ;  /* 0x0000b40010007a23 */ /* 0x008fe20000010803 */
[----:B----4-:R-:W-:Y:S01]  /*3e00*/  F2FP.PACK_AB R170, R17, R18 ;  /* 0x0000001211aa723e */ /* 0x010fe200000000ff */
[----:B------:R-:W-:Y:S02]  /*3e10*/  FADD.FTZ R251, R133, R251 ;  /* 0x000000fb85fb7221 */ /* 0x000fe40000010000 */
[----:B------:R-:W-:Y:S01]  /*3e20*/  HMMA.16816.F32 R148, R128, R154, R148 ;  /* 0x0000009a8094723c */ /* 0x000fe20000001894 */
[----:B------:R2:W3:Y:S01]  /*3e30*/  MUFU.EX2 R13, R0 ;  /* 0x00000000000d7308 */ /* 0x0004e20000000800 */
[----:B------:R-:W-:-:S06]  /*3e40*/  FADD.FTZ R251, R132, R251 ;  /* 0x000000fb84fb7221 */ /* 0x000fcc0000010000 */
[C---:B------:R-:W-:Y:S08]  /*3e50*/  HMMA.16816.F32 R76, R128.reuse, R82, R84 ;  /* 0x00000052804c723c */ /* 0x040ff00000001854 */
[----:B------:R-:W-:Y:S01]  /*3e60*/  HMMA.16816.F32 R160, R128, R106, R160 ;  /* 0x0000006a80a0723c */ /* 0x000fe200000018a0 */
[----:B--2---:R-:W-:Y:S02]  /*3e70*/  FFMA.FTZ R0, R236, c[0x0][0x2d0], -R3 ;  /* 0x0000b400ec007a23 */ /* 0x004fe40000010803 */
[----:B---3--:R-:W-:-:S02]  /*3e80*/  FADD.FTZ R251, R13, R251 ;  /* 0x000000fb0dfb7221 */ /* 0x008fc40000010000 */
[----:B------:R2:W3:Y:S03]  /*3e90*/  MUFU.EX2 R14, R0 ;  /* 0x00000000000e7308 */ /* 0x0004e60000000800 */
[C---:B------:R-:W-:Y:S08]  /*3ea0*/  HMMA.16816.F32 R112, R128.reuse, R120, R192 ;  /* 0x000000788070723c */ /* 0x040ff000000018c0 */
[----:B------:R-:W-:Y:S01]  /*3eb0*/  HMMA.16816.F32 R116, R128, R122, R116 ;  /* 0x0000007a8074723c */ /* 0x000fe20000001874 */
[--C-:B--2---:R-:W-:Y:S01]  /*3ec0*/  FFMA.FTZ R0, R237, c[0x0][0x2d0], -R3.reuse ;  /* 0x0000b400ed007a23 */ /* 0x104fe20000010803 */
[----:B---3--:R-:W-:Y:S01]  /*3ed0*/  F2FP.PACK_AB R169, R14, R13 ;  /* 0x0000000d0ea9723e */ /* 0x008fe200000000ff */
[----:B------:R-:W-:-:S05]  /*3ee0*/  FFMA.FTZ R3, R239, c[0x0][0x2d0], -R3 ;  /* 0x0000b400ef037a23 */ /* 0x000fca0000010803 */
[----:B-1----:R-:W-:Y:S01]  /*3ef0*/  HMMA.16816.F32 R124, R128, R8, R200 ;  /* 0x00000008807c723c */ /* 0x002fe200000018c8 */
[----:B------:R1:W2:Y:S01]  /*3f00*/  MUFU.EX2 R15, R0 ;  /* 0x00000000000f7308 */ /* 0x0002a20000000800 */
[----:B------:R-:W-:-:S06]  /*3f10*/  FADD.FTZ R251, R14, R251 ;  /* 0x000000fb0efb7221 */ /* 0x000fcc0000010000 */
[----:B------:R-:W-:Y:S01]  /*3f20*/  HMMA.16816.F32 R128, R128, R10, R144 ;  /* 0x0000000a8080723c */ /* 0x000fe20000001890 */
[----:B------:R3:W4:Y:S01]  /*3f30*/  MUFU.EX2 R16, R3 ;  /* 0x0000000300107308 */ /* 0x0007220000000800 */
[----:B-1----:R-:W-:Y:S02]  /*3f40*/  FADD.FTZ R0, R29, R248 ;  /* 0x000000f81d007221 */ /* 0x002fe40000010000 */
[----:B--2---:R-:W-:Y:S02]  /*3f50*/  FADD.FTZ R251, R15, R251 ;  /* 0x000000fb0ffb7221 */ /* 0x004fe40000010000 */
[----:B------:R-:W-:Y:S02]  /*3f60*/  FADD.FTZ R0, R221, R0 ;  /* 0x00000000dd007221 */ /* 0x000fe40000010000 */
[----:B---3--:R-:W-:Y:S01]  /*3f70*/  FADD.FTZ R3, R222, R27 ;  /* 0x0000001bde037221 */ /* 0x008fe20000010000 */
[----:B----4-:R-:W-:Y:S01]  /*3f80*/  F2FP.PACK_AB R171, R16, R15 ;  /* 0x0000000f10ab723e */ /* 0x010fe200000000ff */
        /* <DEDUP_REMOVED lines=36> */
[----:B------:R-:W-:Y:S01]  /*41d0*/  FADD.FTZ R252, R205, R252 ;  /* 0x000000fccdfc7221 */ /* 0x000fe20000010000 */
[----:B------:R1:W-:Y:S01]  /*41e0*/  STL [R1], R0 ;  /* 0x0000000001007387 */ /* 0x0003e20000100800 */
        /* <DEDUP_REMOVED lines=13> */
[----:B------:R-:W-:-:S07]  /*42c0*/  FADD.FTZ R252, R25, R252 ;  /* 0x000000fc19fc7221 */ /* 0x000fce0000010000 */
[C---:B------:R-:W-:Y:S08]  /*42d0*/  HMMA.16816.F32 R164, R168.reuse, R8, R164 ;  /* 0x00000008a8a4723c */ /* 0x040ff000000018a4 */
[----:B------:R-:W-:Y:S01]  /*42e0*/  HMMA.16816.F32 R168, R168, R10, R36 ;  /* 0x0000000aa8a8723c */ /* 0x000fe20000001824 */
[----:B------:R-:W-:Y:S07]  /*42f0*/  @!P0 BRA `(.L_x_755) ;  /* 0x000030b000008947 */ /* 0x000fee0003800000 */
[----:B-1----:R-:W2:Y:S01]  /*4300*/  LDL R51, [R1+0x24] ;  /* 0x0000240001337983 */ /* 0x002ea20000100800 */
[----:B------:R-:W-:Y:S01]  /*4310*/  IMAD.MOV.U32 R3, RZ, RZ, R136 ;  /* 0x000000ffff037224 */ /* 0x000fe200078e0088 */
[C---:B------:R-:W-:Y:S01]  /*4320*/  IADD3 R224, R216.reuse, 0x1000, RZ ;  /* 0x00001000d8e07810 */ /* 0x040fe20007ffe0ff */
[----:B------:R-:W-:Y:S01]  /*4330*/  IMAD.MOV.U32 R0, RZ, RZ, R137 ;  /* 0x000000ffff007224 */ /* 0x000fe200078e0089 */
        /* <DEDUP_REMOVED lines=11> */
[----:B------:R-:W-:Y:S01]  /*43f0*/  IADD3 R217, R216, 0x2c00, RZ ;  /* 0x00002c00d8d97810 */ /* 0x000fe20007ffe0ff */
[----:B--2---:R-:W-:Y:S02]  /*4400*/  IMAD.SHL.U32 R228, R51, 0x2, RZ ;  /* 0x0000000233e47824 */ /* 0x004fe400078e00ff */
.L_x_756:
[----:B------:R-:W2:Y:S01]  /*4410*/  LDL.64 R194, [R1+0x8] ;  /* 0x0000080001c27983 */ /* 0x000ea20000100a00 */
[----:B------:R-:W-:Y:S04]  /*4420*/  DEPBAR.LE SB0, 0x0 ;  /* 0x000080000000791a */ /* 0x000fe80000000000 */
[----:B------:R-:W-:Y:S01]  /*4430*/  USHF.R.S32.HI UR18, URZ, 0x1f, UR25 ;  /* 0x0000001f3f127899 */ /* 0x000fe20008011419 */
[----:B------:R-:W3:Y:S01]  /*4440*/  LDL R192, [R1+0x4] ;  /* 0x0000040001c07983 */ /* 0x000ee20000100800 */
[----:B------:R-:W-:Y:S01]  /*4450*/  UIMAD.WIDE.U32 UR30, UR25, UR6, URZ ;  /* 0x00000006191e72a5 */ /* 0x000fe2000f8e003f */
[----:B------:R-:W-:Y:S01]  /*4460*/  SHF.R.S32.HI R235, RZ, 0x1f, R229 ;  /* 0x0000001fffeb7819 */ /* 0x000fe200000114e5 */
[----:B------:R-:W-:Y:S01]  /*4470*/  UIMAD UR18, UR18, UR6, URZ ;  /* 0x00000006121272a4 */ /* 0x000fe2000f8e023f */
[----:B------:R-:W-:Y:S01]  /*4480*/  BAR.SYNC.DEFER_BLOCKING 0x0 ;  /* 0x0000000000007b1d */ /* 0x000fe20000010000 */
[----:B------:R-:W-:Y:S02]  /*4490*/  USHF.L.U32 UR19, UR30, 0x6, URZ ;  /* 0x000000061e137899 */ /* 0x000fe4000800063f */
[----:B------:R-:W-:Y:S02]  /*44a0*/  UIMAD UR18, UR25, UR7, UR18 ;  /* 0x00000007191272a4 */ /* 0x000fe4000f8e0212 */
[----:B------:R-:W-:Y:S02]  /*44b0*/  UIADD3 UR20, UP4, UP3, UR26, UR19, UR28 ;  /* 0x000000131a147290 */ /* 0x000fe4000fb9e01c */
[----:B------:R-:W-:Y:S01]  /*44c0*/  UIADD3 UR18, UR31, UR18, URZ ;  /* 0x000000121f127290 */ /* 0x000fe2000fffe03f */
[----:B------:R-:W-:Y:S01]  /*44d0*/  IADD3 R134, P0, R230, UR19, RZ ;  /* 0x00000013e6867c10 */ /* 0x000fe2000ff1e0ff */
[----:B------:R-:W-:Y:S02]  /*44e0*/  ULEA UR21, UP2, UR6, UR19, 0x5 ;  /* 0x0000001306157291 */ /* 0x000fe4000f84283f */
[----:B------:R-:W-:Y:S01]  /*44f0*/  USHF.L.U64.HI UR18, UR30, 0x6, UR18 ;  /* 0x000000061e127899 */ /* 0x000fe20008010212 */
[----:B------:R-:W-:Y:S01]  /*4500*/  LEA R198, P3, R134, c[0x0][0x1f8], 0x1 ;  /* 0x00007e0086c67a11 */ /* 0x000fe200078608ff */
[----:B------:R-:W-:Y:S02]  /*4510*/  UIADD3 UR22, UP1, UP0, UR26, UR21, UR28 ;  /* 0x000000151a167290 */ /* 0x000fe4000f83e01c */
[----:B------:R-:W-:Y:S02]  /*4520*/  UIADD3.X UR19, UR24, UR18, UR23, UP4, UP3 ;  /* 0x0000001218137290 */ /* 0x000fe4000a7e6417 */
[C---:B------:R-:W-:Y:S01]  /*4530*/  IADD3.X R135, R231.reuse, UR18, RZ, P0, !PT ;  /* 0x00000012e7877c10 */ /* 0x040fe200087fe4ff */
[----:B------:R-:W-:Y:S01]  /*4540*/  ULEA.HI.X UR18, UR6, UR18, UR7, 0x5, UP2 ;  /* 0x0000001206127291 */ /* 0x000fe200090f2c07 */
[----:B------:R-:W-:Y:S02]  /*4550*/  IADD3 R133, P0, R230, UR21, RZ ;  /* 0x00000015e6857c10 */ /* 0x000fe4000ff1e0ff */
[----:B------:R-:W-:Y:S01]  /*4560*/  LEA.HI.X R199, R134, c[0x0][0x1fc], R135, 0x1, P3 ;  /* 0x00007f0086c77a11 */ /* 0x000fe200018f0c87 */
[----:B------:R-:W-:Y:S02]  /*4570*/  LDSM.16.M88.4 R64, [R214+0x6100] ;  /* 0x00610000d640783b */ /* 0x000fe40000000200 */
[----:B------:R-:W-:Y:S01]  /*4580*/  IADD3.X R134, R231, UR18, RZ, P0, !PT ;  /* 0x00000012e7867c10 */ /* 0x000fe200087fe4ff */
[----:B------:R-:W-:Y:S02]  /*4590*/  UIADD3.X UR18, UR24, UR18, UR23, UP1, UP0 ;  /* 0x0000001218127290 */ /* 0x000fe40008fe0417 */
[----:B------:R-:W-:Y:S02]  /*45a0*/  UISETP.GT.AND UP0, UPT, UR25, URZ, UPT ;  /* 0x0000003f1900728c */ /* 0x000fe4000bf04270 */
[----:B------:R-:W-:Y:S01]  /*45b0*/  UIADD3 UR25, UR25, -0x1, URZ ;  /* 0xffffffff19197890 */ /* 0x000fe2000fffe03f */
[----:B------:R-:W1:Y:S08]  /*45c0*/  LDSM.16.M88.4 R16, [R139+0x3100] ;  /* 0x003100008b10783b */ /* 0x000e700000000200 */
[----:B------:R-:W-:Y:S01]  /*45d0*/  @UP0 UIMAD.WIDE.U32 UR30, UR25, UR4, URZ ;  /* 0x00000004191e02a5 */ /* 0x000fe2000f8e003f */
[----:B------:R-:W4:Y:S08]  /*45e0*/  LDSM.16.M88.4 R60, [R214+0x7100] ;  /* 0x00710000d63c783b */ /* 0x000f300000000200 */
[----:B------:R-:W5:Y:S08]  /*45f0*/  LDSM.16.M88.4 R32, [R139+0x3500] ;  /* 0x003500008b20783b */ /* 0x000f700000000200 */
[----:B------:R-:W3:Y:S06]  /*4600*/  LDL.64 R236, [R1+0x18] ;  /* 0x0000180001ec7983 */ /* 0x000eec0000100a00 */
[----:B------:R-:W5:Y:S08]  /*4610*/  LDSM.16.M88.4 R48, [R139+0x3900] ;  /* 0x003900008b30783b */ /* 0x000f700000000200 */
[----:B------:R-:W3:Y:S01]  /*4620*/  LDL R234, [R1+0x10] ;  /* 0x0000100001ea7983 */ /* 0x000ee20000100800 */
[-C--:B-1----:R-:W-:Y:S03]  /*4630*/  HMMA.16816.F32 R4, R64, R16.reuse, RZ ;  /* 0x000000104004723c */ /* 0x082fe600000018ff */
[----:B------:R-:W1:Y:S05]  /*4640*/  LDSM.16.M88.4 R172, [R139+0x3d00] ;  /* 0x003d00008bac783b */ /* 0x000e6a0000000200 */
[C---:B----4-:R-:W-:Y:S03]  /*4650*/  HMMA.16816.F32 R8, R60.reuse, R16, RZ ;  /* 0x000000103c08723c */ /* 0x050fe600000018ff */
[----:B------:R-:W-:Y:S05]  /*4660*/  LDSM.16.M88.4 R176, [R215+0x6100] ;  /* 0x00610000d7b0783b */ /* 0x000fea0000000200 */
[-C--:B------:R-:W-:Y:S03]  /*4670*/  HMMA.16816.F32 R12, R60, R18.reuse, RZ ;  /* 0x000000123c0c723c */ /* 0x080fe600000018ff */
[----:B------:R-:W4:Y:S05]  /*4680*/  LDSM.16.M88.4 R180, [R216] ;  /* 0x00000000d8b4783b */ /* 0x000f2a0000000200 */
[C---:B------:R-:W-:Y:S03]  /*4690*/  HMMA.16816.F32 R16, R64.reuse, R18, RZ ;  /* 0x000000124010723c */ /* 0x040fe600000018ff */
[----:B------:R-:W1:Y:S05]  /*46a0*/  LDSM.16.M88.4 R184, [R215+0x7100] ;  /* 0x00710000d7b8783b */ /* 0x000e6a0000000200 */
[-C--:B-----5:R-:W-:Y:S03]  /*46b0*/  HMMA.16816.F32 R20, R64, R32.reuse, RZ ;  /* 0x000000204014723c */ /* 0x0a0fe600000018ff */
[----:B------:R-:W5:Y:S05]  /*46c0*/  LDSM.16.M88.4 R188, [R227] ;  /* 0x00000000e3bc783b */ /* 0x000f6a0000000200 */
[C---:B------:R-:W-:Y:S08]  /*46d0*/  HMMA.16816.F32 R24, R60.reuse, R32, RZ ;  /* 0x000000203c18723c */ /* 0x040ff000000018ff */
[-C--:B------:R-:W-:Y:S08]  /*46e0*/  HMMA.16816.F32 R28, R60, R34.reuse, RZ ;  /* 0x000000223c1c723c */ /* 0x080ff000000018ff */
[C---:B------:R-:W-:Y:S08]  /*46f0*/  HMMA.16816.F32 R32, R64.reuse, R34, RZ ;  /* 0x000000224020723c */ /* 0x040ff000000018ff */
[-C--:B------:R-:W-:Y:S08]  /*4700*/  HMMA.16816.F32 R36, R64, R48.reuse, RZ ;  /* 0x000000304024723c */ /* 0x080ff000000018ff */
[C---:B------:R-:W-:Y:S08]  /*4710*/  HMMA.16816.F32 R40, R60.reuse, R48, RZ ;  /* 0x000000303c28723c */ /* 0x040ff000000018ff */
[-C--:B------:R-:W-:Y:S08]  /*4720*/  HMMA.16816.F32 R44, R60, R50.reuse, RZ ;  /* 0x000000323c2c723c */ /* 0x080ff000000018ff */
[C---:B------:R-:W-:Y:S08]  /*4730*/  HMMA.16816.F32 R48, R64.reuse, R50, RZ ;  /* 0x000000324030723c */ /* 0x040ff000000018ff */
[-C--:B-1----:R-:W-:Y:S08]  /*4740*/  HMMA.16816.F32 R52, R64, R172.reuse, RZ ;  /* 0x000000ac4034723c */ /* 0x082ff000000018ff */
[C---:B------:R-:W-:Y:S08]  /*4750*/  HMMA.16816.F32 R56, R60.reuse, R172, RZ ;  /* 0x000000ac3c38723c */ /* 0x040ff000000018ff */
[-C--:B------:R-:W-:Y:S08]  /*4760*/  HMMA.16816.F32 R60, R60, R174.reuse, RZ ;  /* 0x000000ae3c3c723c */ /* 0x080ff000000018ff */
[----:B------:R-:W-:Y:S01]  /*4770*/  HMMA.16816.F32 R64, R64, R174, RZ ;  /* 0x000000ae4040723c */ /* 0x000fe200000018ff */
[----:B------:R-:W1:Y:S07]  /*4780*/  LDSM.16.M88.4 R172, [R226] ;  /* 0x00000000e2ac783b */ /* 0x000e6e0000000200 */
[-C--:B----4-:R-:W-:Y:S08]  /*4790*/  HMMA.16816.F32 R4, R176, R180.reuse, R4 ;  /* 0x000000b4b004723c */ /* 0x090ff00000001804 */
[C---:B------:R-:W-:Y:S08]  /*47a0*/  HMMA.16816.F32 R8, R184.reuse, R180, R8 ;  /* 0x000000b4b808723c */ /* 0x040ff00000001808 */
[-C--:B------:R-:W-:Y:S08]  /*47b0*/  HMMA.16816.F32 R12, R184, R182.reuse, R12 ;  /* 0x000000b6b80c723c */ /* 0x080ff0000000180c */
[C---:B------:R-:W-:Y:S08]  /*47c0*/  HMMA.16816.F32 R16, R176.reuse, R182, R16 ;  /* 0x000000b6b010723c */ /* 0x040ff00000001810 */
[-C--:B-----5:R-:W-:Y:S08]  /*47d0*/  HMMA.16816.F32 R20, R176, R188.reuse, R20 ;  /* 0x000000bcb014723c */ /* 0x0a0ff00000001814 */
[C---:B------:R-:W-:Y:S08]  /*47e0*/  HMMA.16816.F32 R24, R184.reuse, R188, R24 ;  /* 0x000000bcb818723c */ /* 0x040ff00000001818 */
[-C--:B------:R-:W-:Y:S08]  /*47f0*/  HMMA.16816.F32 R28, R184, R190.reuse, R28 ;  /* 0x000000beb81c723c */ /* 0x080ff0000000181c */
[C---:B------:R-:W-:Y:S08]  /*4800*/  HMMA.16816.F32 R32, R176.reuse, R190, R32 ;  /* 0x000000beb020723c */ /* 0x040ff00000001820 */
[-C--:B-1----:R-:W-:Y:S08]  /*4810*/  HMMA.16816.F32 R36, R176, R172.reuse, R36 ;  /* 0x000000acb024723c */ /* 0x082ff00000001824 */
[C---:B------:R-:W-:Y:S08]  /*4820*/  HMMA.16816.F32 R40, R184.reuse, R172, R40 ;  /* 0x000000acb828723c */ /* 0x040ff00000001828 */
[-C--:B------:R-:W-:Y:S08]  /*4830*/  HMMA.16816.F32 R44, R184, R174.reuse, R44 ;  /* 0x000000aeb82c723c */ /* 0x080ff0000000182c */
[C---:B------:R-:W-:Y:S04]  /*4840*/  HMMA.16816.F32 R48, R176.reuse, R174, R48 ;  /* 0x000000aeb030723c */ /* 0x040fe80000001830 */
[----:B--2---:R-:W-:Y:S04]  /*4850*/  IADD3 R2, P2, P1, R194, UR20, R229 ;  /* 0x00000014c2027c10 */ /* 0x004fe8000f95e0e5 */
[----:B---3--:R-:W-:Y:S01]  /*4860*/  IADD3.X R137, R192, UR19, R235, P2, P1 ;  /* 0x00000013c0897c10 */ /* 0x008fe200097e24eb */
[----:B------:R-:W-:Y:S03]  /*4870*/  @UP0 USHF.L.U32 UR19, UR30, 0x6, URZ ;  /* 0x000000061e130899 */ /* 0x000fe6000800063f */
[C---:B------:R-:W-:Y:S01]  /*4880*/  LEA R136, P1, R2.reuse, c[0x0][0x1f8], 0x1 ;  /* 0x00007e0002887a11 */ /* 0x040fe200078208ff */
[----:B------:R-:W-:Y:S01]  /*4890*/  @UP0 UIADD3 UR21, UP3, UR11, UR19, URZ ;  /* 0x000000130b150290 */ /* 0x000fe2000ff7e03f */
[C---:B------:R-:W-:Y:S01]  /*48a0*/  LEA R196, P2, R133.reuse, c[0x0][0x1f8], 0x1 ;  /* 0x00007e0085c47a11 */ /* 0x040fe200078408ff */
[----:B------:R-:W-:Y:S01]  /*48b0*/  @UP0 UIADD3 UR20, UP5, UP4, UR14, UR19, UR12 ;  /* 0x000000130e140290 */ /* 0x000fe2000fcbe00c */
[----:B------:R-:W-:Y:S02]  /*48c0*/  LEA.HI.X R137, R2, c[0x0][0x1fc], R137, 0x1, P1 ;  /* 0x00007f0002897a11 */ /* 0x000fe400008f0c89 */
[----:B------:R-:W-:Y:S01]  /*48d0*/  IADD3 R2, P1, P0, R194, UR22, R229 ;  /* 0x00000016c2027c10 */ /* 0x000fe2000f83e0e5 */
[----:B------:R-:W-:Y:S01]  /*48e0*/  @UP0 UIADD3 UR22, UP2, UP1, UR14, UR21, UR12 ;  /* 0x000000150e160290 */ /* 0x000fe2000f95e00c */
[----:B------:R-:W-:Y:S02]  /*48f0*/  LEA.HI.X R197, R133, c[0x0][0x1fc], R134, 0x1, P2 ;  /* 0x00007f0085c57a11 */ /* 0x000fe400010f0c86 */
[----:B------:R-:W-:Y:S01]  /*4900*/  IADD3.X R133, R192, UR18, R235, P1, P0 ;  /* 0x00000012c0857c10 */ /* 0x000fe20008fe04eb */
[----:B------:R-:W-:Y:S01]  /*4910*/  @UP0 USHF.R.S32.HI UR18, URZ, 0x1f, UR25 ;  /* 0x0000001f3f120899 */ /* 0x000fe20008011419 */
[----:B------:R-:W1:Y:S01]  /*4920*/  LDSM.16.M88.4 R192, [R225] ;  /* 0x00000000e1c0783b */ /* 0x000e620000000200 */
[C---:B------:R-:W-:Y:S02]  /*4930*/  LEA R134, P2, R2.reuse, c[0x0][0x1f8], 0x1 ;  /* 0x00007e0002867a11 */ /* 0x040fe400078408ff */
[----:B------:R-:W-:Y:S01]  /*4940*/  PLOP3.LUT P0, PT, PT, PT, UP0, 0x80, 0x0 ;  /* 0x000000000000781c */ /* 0x000fe20003f0f008 */
[----:B------:R-:W-:Y:S01]  /*4950*/  @UP0 UIMAD UR18, UR18, UR4, URZ ;  /* 0x00000004121202a4 */ /* 0x000fe2000f8e023f */
[----:B------:R-:W-:Y:S03]  /*4960*/  LEA.HI.X R135, R2, c[0x0][0x1fc], R133, 0x1, P2 ;  /* 0x00007f0002877a11 */ /* 0x000fe600010f0c85 */
[----:B------:R-:W-:Y:S01]  /*4970*/  @!PT LDS RZ, [RZ] ;  /* 0x00000000fffff984 */ /* 0x000fe20000000800 */
[----:B------:R-:W-:Y:S01]  /*4980*/  @!PT LDS RZ, [RZ] ;  /* 0x00000000fffff984 */ /* 0x000fe20000000800 */
[----:B------:R-:W-:Y:S01]  /*4990*/  @!PT LDS RZ, [RZ] ;  /* 0x00000000fffff984 */ /* 0x000fe20000000800 */
[----:B------:R2:W-:Y:S01]  /*49a0*/  LDGSTS.E.BYPASS.LTC128B.128 [R228+0x100], [R198.64], !P6 ;  /* 0x00100000c6e47fae */ /* 0x0005e2000f101d50 */
[----:B------:R-:W-:Y:S04]  /*49b0*/  @UP0 UIMAD UR18, UR25, UR5, UR18 ;  /* 0x00000005191202a4 */ /* 0x000fe8000f8e0212 */
[----:B------:R-:W-:Y:S03]  /*49c0*/  @UP0 UIADD3 UR18, UR31, UR18, URZ ;  /* 0x000000121f120290 */ /* 0x000fe6000fffe03f */
[----:B------:R3:W-:Y:S01]  /*49d0*/  LDGSTS.E.BYPASS.LTC128B.128 [R228+0x1100], [R136.64+0x40], !P5 ;  /* 0x0110004088e47fae */ /* 0x0007e2000e901d50 */
[----:B------:R-:W-:Y:S07]  /*49e0*/  @UP0 USHF.L.U64.HI UR18, UR30, 0x6, UR18 ;  /* 0x000000061e120899 */ /* 0x000fee0008010212 */
[----:B------:R3:W-:Y:S08]  /*49f0*/  LDGSTS.E.BYPASS.LTC128B.128 [R228+0x2100], [R136.64+0x80], !P4 ;  /* 0x0210008088e47fae */ /* 0x0007f0000e101d50 */
[----:B------:R2:W-:Y:S01]  /*4a00*/  LDGSTS.E.BYPASS.LTC128B.128 [R228+0x900], [R196.64], !P6 ;  /* 0x00900000c4e47fae */ /* 0x0005e2000f101d50 */
[-C--:B-1----:R-:W-:Y:S07]  /*4a10*/  HMMA.16816.F32 R52, R176, R192.reuse, R52 ;  /* 0x000000c0b034723c */ /* 0x082fee0000001834 */
[----:B------:R1:W-:Y:S01]  /*4a20*/  LDGSTS.E.BYPASS.LTC128B.128 [R228+0x1900], [R134.64+0x40], !P5 ;  /* 0x0190004086e47fae */ /* 0x0003e2000e901d50 */
[C---:B------:R-:W-:Y:S07]  /*4a30*/  HMMA.16816.F32 R56, R184.reuse, R192, R56 ;  /* 0x000000c0b838723c */ /* 0x040fee0000001838 */
[----:B------:R1:W-:Y:S01]  /*4a40*/  LDGSTS.E.BYPASS.LTC128B.128 [R228+0x2900], [R134.64+0x80], !P4 ;  /* 0x0290008086e47fae */ /* 0x0003e2000e101d50 */
[-C--:B------:R-:W-:Y:S07]  /*4a50*/  HMMA.16816.F32 R60, R184, R194.reuse, R60 ;  /* 0x000000c2b83c723c */ /* 0x080fee000000183c */
[----:B------:R-:W-:Y:S01]  /*4a60*/  LDSM.16.M88.4 R200, [R139+0x4100] ;  /* 0x004100008bc8783b */ /* 0x000fe20000000200 */
[----:B------:R-:W-:Y:S07]  /*4a70*/  HMMA.16816.F32 R64, R176, R194, R64 ;  /* 0x000000c2b040723c */ /* 0x000fee0000001840 */
[----:B--2---:R-:W2:Y:S08]  /*4a80*/  LDSM.16.M88.4 R196, [R214+0x8100] ;  /* 0x00810000d6c4783b */ /* 0x004eb00000000200 */
[----:B------:R-:W4:Y:S08]  /*4a90*/  LDSM.16.M88.4 R204, [R214+0x9100] ;  /* 0x00910000d6cc783b */ /* 0x000f300000000200 */
[----:B------:R-:W5:Y:S08]  /*4aa0*/  LDSM.16.M88.4 R208, [R139+0x4500] ;  /* 0x004500008bd0783b */ /* 0x000f700000000200 */
[----:B------:R-:W0:Y:S08]  /*4ab0*/  LDGDEPBAR ;  /* 0x00000000000079af */ /* 0x000e300000000000 */
[----:B------:R-:W1:Y:S01]  /*4ac0*/  LDSM.16.M88.4 R180, [R139+0x4900] ;  /* 0x004900008bb4783b */ /* 0x000e620000000200 */
[-C--:B--2---:R-:W-:Y:S07]  /*4ad0*/  HMMA.16816.F32 R4, R196, R200.reuse, R4 ;  /* 0x000000c8c404723c */ /* 0x084fee0000001804 */
[----:B------:R-:W2:Y:S01]  /*4ae0*/  LDSM.16.M88.4 R172, [R139+0x4d00] ;  /* 0x004d00008bac783b */ /* 0x000ea20000000200 */
[C---:B----4-:R-:W-:Y:S07]  /*4af0*/  HMMA.16816.F32 R8, R204.reuse, R200, R8 ;  /* 0x000000c8cc08723c */ /* 0x050fee0000001808 */
[----:B------:R-:W-:Y:S01]  /*4b00*/  LDSM.16.M88.4 R176, [R215+0x8100] ;  /* 0x00810000d7b0783b */ /* 0x000fe20000000200 */
[-C--:B------:R-:W-:Y:S07]  /*4b10*/  HMMA.16816.F32 R12, R204, R202.reuse, R12 ;  /* 0x000000cacc0c723c */ /* 0x080fee000000180c */
[----:B------:R-:W4:Y:S01]  /*4b20*/  LDSM.16.M88.4 R184, [R224] ;  /* 0x00000000e0b8783b */ /* 0x000f220000000200 */
[C---:B------:R-:W-:Y:S07]  /*4b30*/  HMMA.16816.F32 R16, R196.reuse, R202, R16 ;  /* 0x000000cac410723c */ /* 0x040fee0000001810 */
[----:B------:R-:W2:Y:S01]  /*4b40*/  LDSM.16.M88.4 R188, [R215+0x9100] ;  /* 0x00910000d7bc783b */ /* 0x000ea20000000200 */
[-C--:B-----5:R-:W-:Y:S07]  /*4b50*/  HMMA.16816.F32 R20, R196, R208.reuse, R20 ;  /* 0x000000d0c414723c */ /* 0x0a0fee0000001814 */
[----:B------:R-:W5:Y:S01]  /*4b60*/  LDSM.16.M88.4 R192, [R223] ;  /* 0x00000000dfc0783b */ /* 0x000f620000000200 */
[C---:B------:R-:W-:Y:S07]  /*4b70*/  HMMA.16816.F32 R24, R204.reuse, R208, R24 ;  /* 0x000000d0cc18723c */ /* 0x040fee0000001818 */
[----:B------:R-:W-:Y:S01]  /*4b80*/  LDSM.16.M88.4 R200, [R221] ;  /* 0x00000000ddc8783b */ /* 0x000fe20000000200 */
[-C--:B------:R-:W-:Y:S08]  /*4b90*/  HMMA.16816.F32 R28, R204, R210.reuse, R28 ;  /* 0x000000d2cc1c723c */ /* 0x080ff0000000181c */
[C---:B------:R-:W-:Y:S01]  /*4ba0*/  HMMA.16816.F32 R32, R196.reuse, R210, R32 ;  /* 0x000000d2c420723c */ /* 0x040fe20000001820 */
[----:B------:R-:W-:Y:S07]  /*4bb0*/  LDSM.16.M88.4 R208, [R139+0x5500] ;  /* 0x005500008bd0783b */ /* 0x000fee0000000200 */
[-C--:B-1----:R-:W-:Y:S08]  /*4bc0*/  HMMA.16816.F32 R36, R196, R180.reuse, R36 ;  /* 0x000000b4c424723c */ /* 0x082ff00000001824 */
[C---:B------:R-:W-:Y:S08]  /*4bd0*/  HMMA.16816.F32 R40, R204.reuse, R180, R40 ;  /* 0x000000b4cc28723c */ /* 0x040ff00000001828 */
[-C--:B------:R-:W-:Y:S08]  /*4be0*/  HMMA.16816.F32 R44, R204, R182.reuse, R44 ;  /* 0x000000b6cc2c723c */ /* 0x080ff0000000182c */
[C---:B------:R-:W-:Y:S01]  /*4bf0*/  HMMA.16816.F32 R48, R196.reuse, R182, R48 ;  /* 0x000000b6c430723c */ /* 0x040fe20000001830 */
[----:B------:R-:W1:Y:S07]  /*4c00*/  LDSM.16.M88.4 R180, [R222] ;  /* 0x00000000deb4783b */ /* 0x000e6e0000000200 */
[-C--:B--2---:R-:W-:Y:S08]  /*4c10*/  HMMA.16816.F32 R52, R196, R172.reuse, R52 ;  /* 0x000000acc434723c */ /* 0x084ff00000001834 */
[C---:B------:R-:W-:Y:S08]  /*4c20*/  HMMA.16816.F32 R56, R204.reuse, R172, R56 ;  /* 0x000000accc38723c */ /* 0x040ff00000001838 */
[-C--:B------:R-:W-:Y:S01]  /*4c30*/  HMMA.16816.F32 R60, R204, R174.reuse, R60 ;  /* 0x000000aecc3c723c */ /* 0x080fe2000000183c */
[----:B------:R-:W-:Y:S07]  /*4c40*/  LDSM.16.M88.4 R204, [R214+0xb100] ;  /* 0x00b10000d6cc783b */ /* 0x000fee0000000200 */
[----:B------:R-:W-:Y:S01]  /*4c50*/  HMMA.16816.F32 R64, R196, R174, R64 ;  /* 0x000000aec440723c */ /* 0x000fe20000001840 */
[----:B------:R-:W-:Y:S07]  /*4c60*/  LDSM.16.M88.4 R172, [R214+0xa100] ;  /* 0x00a10000d6ac783b */ /* 0x000fee0000000200 */
[-C--:B----4-:R-:W-:Y:S01]  /*4c70*/  HMMA.16816.F32 R4, R176, R184.reuse, R4 ;  /* 0x000000b8b004723c */ /* 0x090fe20000001804 */
[----:B------:R-:W2:Y:S07]  /*4c80*/  LDSM.16.M88.4 R196, [R139+0x5100] ;  /* 0x005100008bc4783b */ /* 0x000eae0000000200 */
        /* <DEDUP_REMOVED lines=14> */
[-C--:B------:R-:W-:Y:S08]  /*4d70*/  HMMA.16816.F32 R52, R176, R200.reuse, R52 ;  /* 0x000000c8b034723c */ /* 0x080ff00000001834 */
[C---:B------:R-:W-:Y:S08]  /*4d80*/  HMMA.16816.F32 R56, R188.reuse, R200, R56 ;  /* 0x000000c8bc38723c */ /* 0x040ff00000001838 */
[-C--:B------:R-:W-:Y:S01]  /*4d90*/  HMMA.16816.F32 R60, R188, R202.reuse, R60 ;  /* 0x000000cabc3c723c */ /* 0x080fe2000000183c */
[----:B------:R-:W-:Y:S07]  /*4da0*/  LDSM.16.M88.4 R188, [R220] ;  /* 0x00000000dcbc783b */ /* 0x000fee0000000200 */
[----:B------:R-:W-:Y:S01]  /*4db0*/  HMMA.16816.F32 R64, R176, R202, R64 ;  /* 0x000000cab040723c */ /* 0x000fe20000001840 */
[----:B------:R-:W4:Y:S07]  /*4dc0*/  LDSM.16.M88.4 R176, [R139+0x5d00] ;  /* 0x005d00008bb0783b */ /* 0x000f2e0000000200 */
[-C--:B--2---:R-:W-:Y:S01]  /*4dd0*/  HMMA.16816.F32 R4, R172, R196.reuse, R4 ;  /* 0x000000c4ac04723c */ /* 0x084fe20000001804 */
[----:B------:R-:W-:Y:S07]  /*4de0*/  LDSM.16.M88.4 R200, [R217] ;  /* 0x00000000d9c8783b */ /* 0x000fee0000000200 */
[C---:B------:R-:W-:Y:S08]  /*4df0*/  HMMA.16816.F32 R8, R204.reuse, R196, R8 ;  /* 0x000000c4cc08723c */ /* 0x040ff00000001808 */
[-C--:B------:R-:W-:Y:S08]  /*4e00*/  HMMA.16816.F32 R12, R204, R198.reuse, R12 ;  /* 0x000000c6cc0c723c */ /* 0x080ff0000000180c */
[C---:B------:R-:W-:Y:S01]  /*4e10*/  HMMA.16816.F32 R16, R172.reuse, R198, R16 ;  /* 0x000000c6ac10723c */ /* 0x040fe20000001810 */
[----:B------:R-:W2:Y:S07]  /*4e20*/  LDSM.16.M88.4 R196, [R219] ;  /* 0x00000000dbc4783b */ /* 0x000eae0000000200 */
[-C--:B------:R-:W-:Y:S08]  /*4e30*/  HMMA.16816.F32 R20, R172, R208.reuse, R20 ;  /* 0x000000d0ac14723c */ /* 0x080ff00000001814 */
[C---:B------:R-:W-:Y:S08]  /*4e40*/  HMMA.16816.F32 R24, R204.reuse, R208, R24 ;  /* 0x000000d0cc18723c */ /* 0x040ff00000001818 */
[-C--:B------:R-:W-:Y:S08]  /*4e50*/  HMMA.16816.F32 R28, R204, R210.reuse, R28 ;  /* 0x000000d2cc1c723c */ /* 0x080ff0000000181c */
[C---:B------:R-:W-:Y:S08]  /*4e60*/  HMMA.16816.F32 R32, R172.reuse, R210, R32 ;  /* 0x000000d2ac20723c */ /* 0x040ff00000001820 */
[-C--:B-1----:R-:W-:Y:S08]  /*4e70*/  HMMA.16816.F32 R36, R172, R180.reuse, R36 ;  /* 0x000000b4ac24723c */ /* 0x082ff00000001824 */
[C---:B------:R-:W-:Y:S08]  /*4e80*/  HMMA.16816.F32 R40, R204.reuse, R180, R40 ;  /* 0x000000b4cc28723c */ /* 0x040ff00000001828 */
[-C--:B------:R-:W-:Y:S08]  /*4e90*/  HMMA.16816.F32 R44, R204, R182.reuse, R44 ;  /* 0x000000b6cc2c723c */ /* 0x080ff0000000182c */
[C---:B------:R-:W-:Y:S01]  /*4ea0*/  HMMA.16816.F32 R48, R172.reuse, R182, R48 ;  /* 0x000000b6ac30723c */ /* 0x040fe20000001830 */
[----:B------:R-:W1:Y:S01]  /*4eb0*/  LDSM.16.M88.4 R180, [R218] ;  /* 0x00000000dab4783b */ /* 0x000e620000000200 */
[----:B------:R-:W-:Y:S06]  /*4ec0*/  DEPBAR.LE SB0, 0x0 ;  /* 0x000080000000791a */ /* 0x000fec0000000000 */
[-C--:B----4-:R-:W-:Y:S01]  /*4ed0*/  HMMA.16816.F32 R52, R172, R176.reuse, R52 ;  /* 0x000000b0ac34723c */ /* 0x090fe20000001834 */
[----:B------:R-:W-:Y:S07]  /*4ee0*/  BAR.SYNC.DEFER_BLOCKING 0x0 ;  /* 0x0000000000007b1d */ /* 0x000fee0000010000 */
[C---:B------:R-:W-:Y:S08]  /*4ef0*/  HMMA.16816.F32 R56, R204.reuse, R176, R56 ;  /* 0x000000b0cc38723c */ /* 0x040ff00000001838 */
[-C--:B------:R-:W-:Y:S08]  /*4f00*/  HMMA.16816.F32 R60, R204, R178.reuse, R60 ;  /* 0x000000b2cc3c723c */ /* 0x080ff0000000183c */
[----:B------:R-:W-:Y:S08]  /*4f10*/  HMMA.16816.F32 R64, R172, R178, R64 ;  /* 0x000000b2ac40723c */ /* 0x000ff00000001840 */
[-C--:B------:R-:W-:Y:S08]  /*4f20*/  HMMA.16816.F32 R4, R184, R188.reuse, R4 ;  /* 0x000000bcb804723c */ /* 0x080ff00000001804 */
[C---:B------:R-:W-:Y:S08]  /*4f30*/  HMMA.16816.F32 R8, R192.reuse, R188, R8 ;  /* 0x000000bcc008723c */ /* 0x040ff00000001808 */
[-C--:B------:R-:W-:Y:S08]  /*4f40*/  HMMA.16816.F32 R12, R192, R190.reuse, R12 ;  /* 0x000000bec00c723c */ /* 0x080ff0000000180c */
[C---:B------:R-:W-:Y:S04]  /*4f50*/  HMMA.16816.F32 R16, R184.reuse, R190, R16 ;  /* 0x000000beb810723c */ /* 0x040fe80000001810 */
[----:B------:R-:W-:Y:S02]  /*4f60*/  FMNMX.FTZ R2, R4, R0, !PT ;  /* 0x0000000004027209 */ /* 0x000fe40007810000 */
[----:B------:R-:W-:Y:S02]  /*4f70*/  FMNMX.FTZ R133, R6, R3, !PT ;  /* 0x0000000306857209 */ /* 0x000fe40007810000 */
[-C--:B--2---:R-:W-:Y:S04]  /*4f80*/  HMMA.16816.F32 R20, R184, R196.reuse, R20 ;  /* 0x000000c4b814723c */ /* 0x084fe80000001814 */
[----:B------:R-:W-:Y:S02]  /*4f90*/  FMNMX.FTZ R2, R5, R2, !PT ;  /* 0x0000000205027209 */ /* 0x000fe40007810000 */
[----:B------:R-:W-:Y:S02]  /*4fa0*/  FMNMX.FTZ R134, R8, R132, !PT ;  /* 0x0000008408867209 */ /* 0x000fe40007810000 */
[C---:B------:R-:W-:Y:S04]  /*4fb0*/  HMMA.16816.F32 R24, R192.reuse, R196, R24 ;  /* 0x000000c4c018723c */ /* 0x040fe80000001818 */
[----:B------:R-:W-:Y:S02]  /*4fc0*/  FMNMX.FTZ R133, R7, R133, !PT ;  /* 0x0000008507857209 */ /* 0x000fe40007810000 */
[----:B------:R-:W-:Y:S02]  /*4fd0*/  FMNMX.FTZ R134, R9, R134, !PT ;  /* 0x0000008609867209 */ /* 0x000fe40007810000 */
[-C--:B------:R-:W-:Y:S04]  /*4fe0*/  HMMA.16816.F32 R28, R192, R198.reuse, R28 ;  /* 0x000000c6c01c723c */ /* 0x080fe8000000181c */
[----:B------:R-:W-:Y:S02]  /*4ff0*/  FMNMX.FTZ R134, R12, R134, !PT ;  /* 0x000000860c867209 */ /* 0x000fe40007810000 */
[----:B------:R-:W-:Y:S02]  /*5000*/  FMNMX.FTZ R2, R16, R2, !PT ;  /* 0x0000000210027209 */ /* 0x000fe40007810000 */
[C---:B------:R-:W-:Y:S04]  /*5010*/  HMMA.16816.F32 R32, R184.reuse, R198, R32 ;  /* 0x000000c6b820723c */ /* 0x040fe80000001820 */
[----:B------:R-:W-:Y:S02]  /*5020*/  FMNMX.FTZ R135, R13, R134, !PT ;  /* 0x000000860d877209 */ /* 0x000fe40007810000 */
[----:B------:R-:W-:Y:S02]  /*5030*/  FMNMX.FTZ R2, R17, R2, !PT ;  /* 0x0000000211027209 */ /* 0x000fe40007810000 */
[-C--:B-1----:R-:W-:Y:S04]  /*5040*/  HMMA.16816.F32 R36, R184, R180.reuse, R36 ;  /* 0x000000b4b824723c */ /* 0x082fe80000001824 */
        /* <DEDUP_REMOVED lines=10> */
[----:B---3--:R-:W-:Y:S02]  /*50f0*/  FMNMX.FTZ R137, R33, R2, !PT ;  /* 0x0000000221897209 */ /* 0x008fe40007810000 */
[-C--:B------:R-:W-:Y:S04]  /*5100*/  HMMA.16816.F32 R52, R184, R200.reuse, R52 ;  /* 0x000000c8b834723c */ /* 0x080fe80000001834 */
        /* <DEDUP_REMOVED lines=8> */
[----:B------:R-:W-:Y:S04]  /*5190*/  HMMA.16816.F32 R64, R184, R202, R64 ;  /* 0x000000cab840723c */ /* 0x000fe80000001840 */
[----:B------:R-:W-:Y:S02]  /*51a0*/  FMNMX.FTZ R137, R49, R137, !PT ;  /* 0x0000008931897209 */ /* 0x000fe40007810000 */
[----:B------:R-:W-:Y:S02]  /*51b0*/  FMNMX.FTZ R2, R39, R2, !PT ;  /* 0x0000000227027209 */ /* 0x000fe40007810000 */
[----:B------:R-:W-:Y:S04]  /*51c0*/  FMNMX.FTZ R137, R52, R137, !PT ;  /* 0x0000008934897209 */ /* 0x000fe80007810000 */
        /* <DEDUP_REMOVED lines=13> */
[----:B------:R-:W-:Y:S02]  /*52a0*/  FMNMX.FTZ R133, R28, R133, !PT ;  /* 0x000000851c857209 */ /* 0x000fe40007810000 */
[----:B------:R-:W-:Y:S02]  /*52b0*/  FMNMX.FTZ R134, R11, R134, !PT ;  /* 0x000000860b867209 */ /* 0x000fe40007810000 */
[----:B------:R-:W-:Y:S01]  /*52c0*/  FMNMX.FTZ R133, R29, R133, !PT ;  /* 0x000000851d857209 */ /* 0x000fe20007810000 */
[----:B------:R-:W2:Y:S01]  /*52d0*/  SHFL.BFLY PT, R135, R2, 0x2, 0x1f ;  /* 0x0c401f0002877f89 */ /* 0x000ea200000e0000 */
        /* <DEDUP_REMOVED lines=13> */
[----:B--2---:R-:W-:Y:S02]  /*53b0*/  FMNMX.FTZ R2, R2, R135, !PT ;  /* 0x0000008702027209 */ /* 0x004fe40007810000 */
[----:B------:R-:W-:Y:S02]  /*53c0*/  FMNMX.FTZ R134, R31, R134, !PT ;  /* 0x000000861f867209 */ /* 0x000fe40007810000 */
[----:B------:R-:W-:Y:S01]  /*53d0*/  FMNMX.FTZ R133, R60, R133, !PT ;  /* 0x000000853c857209 */ /* 0x000fe20007810000 */
[----:B------:R-:W2:Y:S01]  /*53e0*/  SHFL.BFLY PT, R136, R2, 0x1, 0x1f ;  /* 0x0c201f0002887f89 */ /* 0x000ea200000e0000 */
[----:B------:R-:W-:Y:S02]  /*53f0*/  FMNMX.FTZ R134, R42, R134, !PT ;  /* 0x000000862a867209 */ /* 0x000fe40007810000 */
[----:B------:R-:W-:Y:S02]  /*5400*/  FMNMX.FTZ R133, R61, R133, !PT ;  /* 0x000000853d857209 */ /* 0x000fe40007810000 */
[----:B------:R-:W-:Y:S03]  /*5410*/  FMNMX.FTZ R134, R43, R134, !PT ;  /* 0x000000862b867209 */ /* 0x000fe60007810000 */
[----:B------:R-:W3:Y:S01]  /*5420*/  SHFL.BFLY PT, R173, R133, 0x2, 0x1f ;  /* 0x0c401f0085ad7f89 */ /* 0x000ee200000e0000 */
[----:B------:R-:W-:Y:S04]  /*5430*/  FMNMX.FTZ R134, R46, R134, !PT ;  /* 0x000000862e867209 */ /* 0x000fe80007810000 */
[----:B------:R-:W-:Y:S02]  /*5440*/  FMNMX.FTZ R134, R47, R134, !PT ;  /* 0x000000862f867209 */ /* 0x000fe40007810000 */
[----:B-1----:R-:W-:Y:S05]  /*5450*/  FMNMX.FTZ R137, R137, R172, !PT ;  /* 0x000000ac89897209 */ /* 0x002fea0007810000 */
[C---:B------:R-:W-:Y:S02]  /*5460*/  FADD.FTZ R0, -R137.reuse, R0 ;  /* 0x0000000089007221 */ /* 0x040fe40000010100 */
[----:B------:R-:W-:Y:S01]  /*5470*/  FMUL.FTZ R180, R137, c[0x0][0x2d0] ;  /* 0x0000b40089b47a20 */ /* 0x000fe20000410000 */
[----:B--2---:R-:W-:Y:S01]  /*5480*/  FMNMX.FTZ R136, R2, R136, !PT ;  /* 0x0000008802887209 */ /* 0x004fe20007810000 */
[----:B------:R-:W-:Y:S01]  /*5490*/  FMUL.FTZ R0, R0, c[0x0][0x2d0] ;  /* 0x0000b40000007a20 */ /* 0x000fe20000410000 */
[----:B------:R-:W-:Y:S01]  /*54a0*/  FMNMX.FTZ R2, R58, R134, !PT ;  /* 0x000000863a027209 */ /* 0x000fe20007810000 */
[--C-:B------:R-:W-:Y:S02]  /*54b0*/  FFMA.FTZ R4, R4, c[0x0][0x2d0], -R180.reuse ;  /* 0x0000b40004047a23 */ /* 0x100fe400000108b4 */
[----:B------:R1:W2:Y:S01]  /*54c0*/  MUFU.EX2 R134, R0 ;  /* 0x0000000000867308 */ /* 0x0002a20000000800 */
[----:B------:R-:W-:Y:S01]  /*54d0*/  FMUL.FTZ R181, R136, c[0x0][0x2d0] ;  /* 0x0000b40088b57a20 */ /* 0x000fe20000410000 */
[----:B---3--:R-:W-:Y:S01]  /*54e0*/  FMNMX.FTZ R133, R133, R173, !PT ;  /* 0x000000ad85857209 */ /* 0x008fe20007810000 */
[--C-:B------:R-:W-:Y:S02]  /*54f0*/  FFMA.FTZ R16, R16, c[0x0][0x2d0], -R180.reuse ;  /* 0x0000b40010107a23 */ /* 0x100fe400000108b4 */
[--C-:B------:R-:W-:Y:S02]  /*5500*/  FFMA.FTZ R7, R7, c[0x0][0x2d0], -R181.reuse ;  /* 0x0000b40007077a23 */ /* 0x100fe400000108b5 */
[----:B------:R-:W3:Y:S01]  /*5510*/  SHFL.BFLY PT, R135, R133, 0x1, 0x1f ;  /* 0x0c201f0085877f89 */ /* 0x000ee200000e0000 */
[--C-:B------:R-:W-:Y:S02]  /*5520*/  FFMA.FTZ R5, R5, c[0x0][0x2d0], -R180.reuse ;  /* 0x0000b40005057a23 */ /* 0x100fe400000108b4 */
[----:B------:R-:W-:Y:S01]  /*5530*/  MUFU.EX2 R246, R4 ;  /* 0x0000000400f67308 */ /* 0x000fe20000000800 */
[--C-:B------:R-:W-:Y:S02]  /*5540*/  FFMA.FTZ R17, R17, c[0x0][0x2d0], -R180.reuse ;  /* 0x0000b40011117a23 */ /* 0x100fe400000108b4 */
[--C-:B------:R-:W-:Y:S02]  /*5550*/  FFMA.FTZ R18, R18, c[0x0][0x2d0], -R181.reuse ;  /* 0x0000b40012127a23 */ /* 0x100fe400000108b5 */
[--C-:B------:R-:W-:Y:S02]  /*5560*/  FFMA.FTZ R6, R6, c[0x0][0x2d0], -R181.reuse ;  /* 0x0000b40006067a23 */ /* 0x100fe400000108b5 */
[--C-:B------:R-:W-:Y:S02]  /*5570*/  FFMA.FTZ R19, R19, c[0x0][0x2d0], -R181.reuse ;  /* 0x0000b40013137a23 */ /* 0x100fe400000108b5 */
[--C-:B------:R-:W-:Y:S01]  /*5580*/  FFMA.FTZ R36, R36, c[0x0][0x2d0], -R180.reuse ;  /* 0x0000b40024247a23 */ /* 0x100fe200000108b4 */
[----:B------:R-:W-:Y:S01]  /*5590*/  MUFU.EX2 R249, R16 ;  /* 0x0000001000f97308 */ /* 0x000fe20000000800 */
[--C-:B------:R-:W-:Y:S02]  /*55a0*/  FFMA.FTZ R37, R37, c[0x0][0x2d0], -R180.reuse ;  /* 0x0000b40025257a23 */ /* 0x100fe400000108b4 */
[----:B------:R-:W-:Y:S01]  /*55b0*/  FFMA.FTZ R38, R38, c[0x0][0x2d0], -R181 ;  /* 0x0000b40026267a23 */ /* 0x000fe200000108b5 */
[----:B-1----:R-:W-:Y:S01]  /*55c0*/  FMNMX.FTZ R0, R59, R2, !PT ;  /* 0x000000023b007209 */ /* 0x002fe20007810000 */
[----:B------:R-:W-:Y:S02]  /*55d0*/  FADD.FTZ R2, -R136, R3 ;  /* 0x0000000388027221 */ /* 0x000fe40000010100 */
[----:B--2---:R-:W-:Y:S01]  /*55e0*/  FMUL.FTZ R68, R134, R68 ;  /* 0x0000004486447220 */ /* 0x004fe20000410000 */
[----:B------:R-:W-:Y:S01]  /*55f0*/  FMNMX.FTZ R0, R62, R0, !PT ;  /* 0x000000003e007209 */ /* 0x000fe20007810000 */
[----:B------:R-:W-:Y:S01]  /*5600*/  FMUL.FTZ R2, R2, c[0x0][0x2d0] ;  /* 0x0000b40002027a20 */ /* 0x000fe20000410000 */
[----:B------:R-:W-:Y:S01]  /*5610*/  MUFU.EX2 R243, R7 ;  /* 0x0000000700f37308 */ /* 0x000fe20000000800 */
[----:B------:R-:W-:Y:S01]  /*5620*/  FMUL.FTZ R69, R134, R69 ;  /* 0x0000004586457220 */ /* 0x000fe20000410000 */
[----:B------:R-:W-:Y:S01]  /*5630*/  FMNMX.FTZ R0, R63, R0, !PT ;  /* 0x000000003f007209 */ /* 0x000fe20007810000 */
[--C-:B------:R-:W-:Y:S01]  /*5640*/  FFMA.FTZ R39, R39, c[0x0][0x2d0], -R181.reuse ;  /* 0x0000b40027277a23 */ /* 0x100fe200000108b5 */
[----:B---3--:R-:W-:Y:S01]  /*5650*/  FMNMX.FTZ R135, R133, R135, !PT ;  /* 0x0000008785877209 */ /* 0x008fe20007810000 */
[--C-:B------:R-:W-:Y:S02]  /*5660*/  FFMA.FTZ R48, R48, c[0x0][0x2d0], -R180.reuse ;  /* 0x0000b40030307a23 */ /* 0x100fe400000108b4 */
[----:B------:R-:W1:Y:S01]  /*5670*/  SHFL.BFLY PT, R3, R0, 0x2, 0x1f ;  /* 0x0c401f0000037f89 */ /* 0x000e6200000e0000 */
[----:B------:R-:W-:Y:S02]  /*5680*/  FFMA.FTZ R49, R49, c[0x0][0x2d0], -R180 ;  /* 0x0000b40031317a23 */ /* 0x000fe400000108b4 */
[----:B------:R2:W3:Y:S01]  /*5690*/  MUFU.EX2 R133, R2 ;  /* 0x0000000200857308 */ /* 0x0004e20000000800 */
[----:B------:R-:W-:Y:S02]  /*56a0*/  FMUL.FTZ R182, R135, c[0x0][0x2d0] ;  /* 0x0000b40087b67a20 */ /* 0x000fe40000410000 */
[--C-:B------:R-:W-:Y:S02]  /*56b0*/  FFMA.FTZ R50, R50, c[0x0][0x2d0], -R181.reuse ;  /* 0x0000b40032327a23 */ /* 0x100fe400000108b5 */
[--C-:B------:R-:W-:Y:S02]  /*56c0*/  FFMA.FTZ R8, R8, c[0x0][0x2d0], -R182.reuse ;  /* 0x0000b40008087a23 */ /* 0x100fe400000108b6 */
[--C-:B------:R-:W-:Y:S02]  /*56d0*/  FFMA.FTZ R9, R9, c[0x0][0x2d0], -R182.reuse ;  /* 0x0000b40009097a23 */ /* 0x100fe400000108b6 */
[--C-:B------:R-:W-:Y:S01]  /*56e0*/  FFMA.FTZ R12, R12, c[0x0][0x2d0], -R182.reuse ;  /* 0x0000b4000c0c7a23 */ /* 0x100fe200000108b6 */
[----:B------:R4:W-:Y:S01]  /*56f0*/  MUFU.EX2 R248, R17 ;  /* 0x0000001100f87308 */ /* 0x0009e20000000800 */
[--C-:B------:R-:W-:Y:S02]  /*5700*/  FFMA.FTZ R13, R13, c[0x0][0x2d0], -R182.reuse ;  /* 0x0000b4000d0d7a23 */ /* 0x100fe400000108b6 */
[----:B------:R-:W-:Y:S02]  /*5710*/  FFMA.FTZ R51, R51, c[0x0][0x2d0], -R181 ;  /* 0x0000b40033337a23 */ /* 0x000fe400000108b5 */
[--C-:B------:R-:W-:Y:S02]  /*5720*/  FFMA.FTZ R44, R44, c[0x0][0x2d0], -R182.reuse ;  /* 0x0000b4002c2c7a23 */ /* 0x100fe400000108b6 */
[----:B------:R-:W-:Y:S02]  /*5730*/  FFMA.FTZ R45, R45, c[0x0][0x2d0], -R182 ;  /* 0x0000b4002d2d7a23 */ /* 0x000fe400000108b6 */
[--C-:B------:R-:W-:Y:S01]  /*5740*/  FFMA.FTZ R52, R52, c[0x0][0x2d0], -R180.reuse ;  /* 0x0000b40034347a23 */ /* 0x100fe200000108b4 */
[----:B------:R-:W-:Y:S01]  /*5750*/  MUFU.EX2 R247, R5 ;  /* 0x0000000500f77308 */ /* 0x000fe20000000800 */
[----:B-1----:R-:W-:Y:S01]  /*5760*/  FMNMX.FTZ R0, R0, R3, !PT ;  /* 0x0000000300007209 */ /* 0x002fe20007810000 */
[----:B------:R-:W-:Y:S01]  /*5770*/  FFMA.FTZ R53, R53, c[0x0][0x2d0], -R180 ;  /* 0x0000b40035357a23 */ /* 0x000fe200000108b4 */
[----:B------:R-:W-:Y:S01]  /*5780*/  @P0 IADD3 R3, P1, R232, UR19, RZ ;  /* 0x00000013e8030c10 */ /* 0x000fe2000ff3e0ff */
[----:B------:R-:W-:Y:S01]  /*5790*/  @UP0 UIADD3.X UR19, UR9, UR18, UR8, UP5, UP4 ;  /* 0x0000001209130290 */ /* 0x000fe2000afe8408 */
[----:B--2---:R-:W-:Y:S02]  /*57a0*/  FADD.FTZ R2, -R135, R132 ;  /* 0x0000008487027221 */ /* 0x004fe40000010100 */
[----:B------:R-:W-:Y:S01]  /*57b0*/  @P0 IADD3.X R4, R233, UR18, RZ, P1, !PT ;  /* 0x00000012e9040c10 */ /* 0x000fe20008ffe4ff */
[----:B------:R-:W-:Y:S01]  /*57c0*/  @UP0 UIADD3.X UR18, UR10, UR18, URZ, UP3, !UPT ;  /* 0x000000120a120290 */ /* 0x000fe20009ffe43f */
[C---:B------:R-:W-:Y:S01]  /*57d0*/  @P0 LEA R16, P3, R3.reuse, c[0x0][0x1c8], 0x1 ;  /* 0x0000720003100a11 */ /* 0x040fe200078608ff */
[----:B------:R1:W-:Y:S01]  /*57e0*/  MUFU.EX2 R245, R18 ;  /* 0x0000001200f57308 */ /* 0x0003e20000000800 */
[----:B------:R-:W-:Y:S01]  /*57f0*/  @P0 IADD3 R7, P2, P1, R236, UR20, R229 ;  /* 0x00000014ec070c10 */ /* 0x000fe2000f95e0e5 */
[----:B------:R-:W-:Y:S01]  /*5800*/  @UP0 UIADD3.X UR20, UR9, UR18, UR8, UP2, UP1 ;  /* 0x0000001209140290 */ /* 0x000fe200097e2408 */
[----:B------:R-:W-:Y:S01]  /*5810*/  FMUL.FTZ R2, R2, c[0x0][0x2d0] ;  /* 0x0000b40002027a20 */ /* 0x000fe20000410000 */
[----:B----4-:R-:W-:Y:S01]  /*5820*/  @P0 LEA.HI.X R17, R3, c[0x0][0x1cc], R4, 0x1, P3 ;  /* 0x0000730003110a11 */ /* 0x010fe200018f0c04 */
[C---:B---3--:R-:W-:Y:S02]  /*5830*/  FMUL.FTZ R70, R133.reuse, R70 ;  /* 0x0000004685467220 */ /* 0x048fe40000410000 */
[----:B------:R-:W-:Y:S02]  /*5840*/  FMUL.FTZ R71, R133, R71 ;  /* 0x0000004785477220 */ /* 0x000fe40000410000 */
[----:B------:R2:W-:Y:S01]  /*5850*/  @P0 LDGSTS.E.BYPASS.LTC128B.128 [R228+0x3100], [R16.64], !P6 ;  /* 0x0310000010e40fae */ /* 0x0005e2000f101d50 */
[----:B------:R-:W-:Y:S01]  /*5860*/  MUFU.EX2 R242, R6 ;  /* 0x0000000600f27308 */ /* 0x000fe20000000800 */
[--C-:B------:R-:W-:Y:S02]  /*5870*/  FFMA.FTZ R54, R54, c[0x0][0x2d0], -R181.reuse ;  /* 0x0000b40036367a23 */ /* 0x100fe400000108b5 */
[----:B------:R-:W-:Y:S02]  /*5880*/  FFMA.FTZ R55, R55, c[0x0][0x2d0], -R181 ;  /* 0x0000b40037377a23 */ /* 0x000fe400000108b5 */
[--C-:B------:R-:W-:Y:S02]  /*5890*/  FFMA.FTZ R56, R56, c[0x0][0x2d0], -R182.reuse ;  /* 0x0000b40038387a23 */ /* 0x100fe400000108b6 */
[----:B------:R-:W-:Y:S02]  /*58a0*/  FFMA.FTZ R57, R57, c[0x0][0x2d0], -R182 ;  /* 0x0000b40039397a23 */ /* 0x000fe400000108b6 */
[--C-:B------:R-:W-:Y:S01]  /*58b0*/  FFMA.FTZ R32, R32, c[0x0][0x2d0], -R180.reuse ;  /* 0x0000b40020207a23 */ /* 0x100fe200000108b4 */
[----:B------:R3:W-:Y:S01]  /*58c0*/  MUFU.EX2 R244, R19 ;  /* 0x0000001300f47308 */ /* 0x0007e20000000800 */
[C---:B------:R-:W-:Y:S02]  /*58d0*/  FMUL.FTZ R84, R134.reuse, R84 ;  /* 0x0000005486547220 */ /* 0x040fe40000410000 */
[----:B------:R-:W-:Y:S01]  /*58e0*/  FMUL.FTZ R85, R134, R85 ;  /* 0x0000005586557220 */ /* 0x000fe20000410000 */
[----:B-1----:R-:W-:Y:S01]  /*58f0*/  @P0 IADD3.X R18, R234, UR19, R235, P2, P1 ;  /* 0x00000013ea120c10 */ /* 0x002fe200097e24eb */
[C---:B------:R-:W-:Y:S01]  /*5900*/  FMUL.FTZ R86, R133.reuse, R86 ;  /* 0x0000005685567220 */ /* 0x040fe20000410000 */
[----:B------:R-:W-:Y:S01]  /*5910*/  @P0 IADD3 R5, P3, P2, R236, UR22, R229 ;  /* 0x00000016ec050c10 */ /* 0x000fe2000fa7e0e5 */
[----:B------:R-:W-:Y:S01]  /*5920*/  FMUL.FTZ R87, R133, R87 ;  /* 0x0000005785577220 */ /* 0x000fe20000410000 */
[----:B------:R-:W-:Y:S01]  /*5930*/  @P0 IADD3 R3, P1, R232, UR21, RZ ;  /* 0x00000015e8030c10 */ /* 0x000fe2000ff3e0ff */
[--C-:B------:R-:W-:Y:S01]  /*5940*/  FFMA.FTZ R20, R20, c[0x0][0x2d0], -R180.reuse ;  /* 0x0000b40014147a23 */ /* 0x100fe200000108b4 */
[----:B------:R1:W-:Y:S01]  /*5950*/  MUFU.EX2 R241, R8 ;  /* 0x0000000800f17308 */ /* 0x0003e20000000800 */
[--C-:B------:R-:W-:Y:S02]  /*5960*/  FFMA.FTZ R21, R21, c[0x0][0x2d0], -R180.reuse ;  /* 0x0000b40015157a23 */ /* 0x100fe400000108b4 */
[----:B------:R-:W-:Y:S02]  /*5970*/  FFMA.FTZ R22, R22, c[0x0][0x2d0], -R181 ;  /* 0x0000b40016167a23 */ /* 0x000fe400000108b5 */
[----:B------:R-:W-:Y:S02]  /*5980*/  FFMA.FTZ R33, R33, c[0x0][0x2d0], -R180 ;  /* 0x0000b40021217a23 */ /* 0x000fe400000108b4 */
[C---:B--2---:R-:W-:Y:S02]  /*5990*/  FMUL.FTZ R16, R134.reuse, R152 ;  /* 0x0000009886107220 */ /* 0x044fe40000410000 */
[C---:B------:R-:W-:Y:S01]  /*59a0*/  FMUL.FTZ R17, R134.reuse, R153 ;  /* 0x0000009986117220 */ /* 0x040fe20000410000 */
[----:B------:R2:W-:Y:S01]  /*59b0*/  MUFU.EX2 R240, R9 ;  /* 0x0000000900f07308 */ /* 0x0005e20000000800 */
[C---:B------:R-:W-:Y:S02]  /*59c0*/  FMUL.FTZ R96, R134.reuse, R96 ;  /* 0x0000006086607220 */ /* 0x040fe40000410000 */
[----:B------:R-:W-:Y:S01]  /*59d0*/  FMUL.FTZ R97, R134, R97 ;  /* 0x0000006186617220 */ /* 0x000fe20000410000 */
[----:B---3--:R-:W-:Y:S01]  /*59e0*/  @P0 IADD3.X R19, R234, UR20, R235, P3, P2 ;  /* 0x00000014ea130c10 */ /* 0x008fe20009fe44eb */
[----:B------:R-:W-:Y:S01]  /*59f0*/  FMUL.FTZ R98, R133, R98 ;  /* 0x0000006285627220 */ /* 0x000fe20000410000 */
[----:B------:R-:W-:Y:S01]  /*5a00*/  @P0 LEA R6, P3, R7, c[0x0][0x1c8], 0x1 ;  /* 0x0000720007060a11 */ /* 0x000fe200078608ff */
[----:B------:R-:W-:Y:S02]  /*5a10*/  FMUL.FTZ R99, R133, R99 ;  /* 0x0000006385637220 */ /* 0x000fe40000410000 */
[C---:B------:R-:W-:Y:S01]  /*5a20*/  FMUL.FTZ R104, R134.reuse, R104 ;  /* 0x0000006886687220 */ /* 0x040fe20000410000 */
[----:B------:R-:W3:Y:S01]  /*5a30*/  MUFU.EX2 R132, R2 ;  /* 0x0000000200847308 */ /* 0x000ee20000000800 */
[----:B------:R-:W-:Y:S01]  /*5a40*/  @P0 LEA.HI.X R7, R7, c[0x0][0x1cc], R18, 0x1, P3 ;  /* 0x0000730007070a11 */ /* 0x000fe200018f0c12 */
[----:B------:R-:W-:Y:S01]  /*5a50*/  FMUL.FTZ R18, R133, R154 ;  /* 0x0000009a85127220 */ /* 0x000fe20000410000 */
[----:B-1----:R-:W-:Y:S01]  /*5a60*/  @P0 LEA R8, P2, R3, c[0x0][0x1c8], 0x1 ;  /* 0x0000720003080a11 */ /* 0x002fe200078408ff */
[C---:B------:R-:W-:Y:S02]  /*5a70*/  FMUL.FTZ R105, R134.reuse, R105 ;  /* 0x0000006986697220 */ /* 0x040fe40000410000 */
[----:B------:R1:W-:Y:S01]  /*5a80*/  @P0 LDGSTS.E.BYPASS.LTC128B.128 [R228+0x4100], [R6.64+0x40], !P5 ;  /* 0x0410004006e40fae */ /* 0x0003e2000e901d50 */
[C---:B------:R-:W-:Y:S02]  /*5a90*/  FMUL.FTZ R106, R133.reuse, R106 ;  /* 0x0000006a856a7220 */ /* 0x040fe40000410000 */
[----:B------:R-:W-:Y:S01]  /*5aa0*/  FMUL.FTZ R107, R133, R107 ;  /* 0x0000006b856b7220 */ /* 0x000fe20000410000 */
[----:B------:R4:W-:Y:S01]  /*5ab0*/  MUFU.EX2 R239, R12 ;  /* 0x0000000c00ef7308 */ /* 0x0009e20000000800 */
[C---:B------:R-:W-:Y:S02]  /*5ac0*/  FMUL.FTZ R108, R134.reuse, R108 ;  /* 0x0000006c866c7220 */ /* 0x040fe40000410000 */
[----:B------:R-:W-:Y:S01]  /*5ad0*/  FMUL.FTZ R109, R134, R109 ;  /* 0x0000006d866d7220 */ /* 0x000fe20000410000 */
[----:B--2---:R-:W-:Y:S01]  /*5ae0*/  @P0 IADD3.X R9, R233, UR18, RZ, P1, !PT ;  /* 0x00000012e9090c10 */ /* 0x004fe20008ffe4ff */
[----:B------:R1:W-:Y:S01]  /*5af0*/  @P0 LDGSTS.E.BYPASS.LTC128B.128 [R228+0x5100], [R6.64+0x80], !P4 ;  /* 0x0510008006e40fae */ /* 0x0003e2000e101d50 */
[----:B------:R-:W-:Y:S01]  /*5b00*/  @P0 LEA R4, P1, R5, c[0x0][0x1c8], 0x1 ;  /* 0x0000720005040a11 */ /* 0x000fe200078208ff */
[----:B------:R-:W-:Y:S01]  /*5b10*/  FMUL.FTZ R110, R133, R110 ;  /* 0x0000006e856e7220 */ /* 0x000fe20000410000 */
[----:B------:R-:W-:Y:S01]  /*5b20*/  @P0 LEA.HI.X R9, R3, c[0x0][0x1cc], R9, 0x1, P2 ;  /* 0x0000730003090a11 */ /* 0x000fe200010f0c09 */
[----:B------:R-:W-:Y:S01]  /*5b30*/  FMUL.FTZ R111, R133, R111 ;  /* 0x0000006f856f7220 */ /* 0x000fe20000410000 */
[----:B------:R-:W-:Y:S01]  /*5b40*/  @P0 LEA.HI.X R5, R5, c[0x0][0x1cc], R19, 0x1, P1 ;  /* 0x0000730005050a11 */ /* 0x000fe200008f0c13 */
[----:B------:R2:W-:Y:S01]  /*5b50*/  MUFU.EX2 R238, R13 ;  /* 0x0000000d00ee7308 */ /* 0x0005e20000000800 */
[C---:B------:R-:W-:Y:S01]  /*5b60*/  FMUL.FTZ R19, R133.reuse, R155 ;  /* 0x0000009b85137220 */ /* 0x040fe20000410000 */
[----:B------:R5:W-:Y:S01]  /*5b70*/  @P0 LDGSTS.E.BYPASS.LTC128B.128 [R228+0x3900], [R8.64], !P6 ;  /* 0x0390000008e40fae */ /* 0x000be2000f101d50 */
[C---:B---3--:R-:W-:Y:S02]  /*5b80*/  FMUL.FTZ R72, R132.reuse, R72 ;  /* 0x0000004884487220 */ /* 0x048fe40000410000 */
[C---:B------:R-:W-:Y:S02]  /*5b90*/  FMUL.FTZ R73, R132.reuse, R73 ;  /* 0x0000004984497220 */ /* 0x040fe40000410000 */
[C---:B------:R-:W-:Y:S02]  /*5ba0*/  FMUL.FTZ R76, R132.reuse, R76 ;  /* 0x0000004c844c7220 */ /* 0x040fe40000410000 */
[C---:B------:R-:W-:Y:S01]  /*5bb0*/  FMUL.FTZ R77, R132.reuse, R77 ;  /* 0x0000004d844d7220 */ /* 0x040fe20000410000 */
[----:B------:R-:W3:Y:S01]  /*5bc0*/  SHFL.BFLY PT, R2, R0, 0x1, 0x1f ;  /* 0x0c201f0000027f89 */ /* 0x000ee200000e0000 */
[----:B------:R-:W-:Y:S01]  /*5bd0*/  MUFU.EX2 R203, R36 ;  /* 0x0000002400cb7308 */ /* 0x000fe20000000800 */
[C---:B------:R-:W-:Y:S02]  /*5be0*/  FMUL.FTZ R88, R132.reuse, R88 ;  /* 0x0000005884587220 */ /* 0x040fe40000410000 */
[C---:B----4-:R-:W-:Y:S02]  /*5bf0*/  FMUL.FTZ R12, R132.reuse, R148 ;  /* 0x00000094840c7220 */ /* 0x050fe40000410000 */
[C---:B------:R-:W-:Y:S02]  /*5c00*/  FMUL.FTZ R89, R132.reuse, R89 ;  /* 0x0000005984597220 */ /* 0x040fe40000410000 */
[----:B------:R4:W-:Y:S01]  /*5c10*/  @P0 LDGSTS.E.BYPASS.LTC128B.128 [R228+0x4900], [R4.64+0x40], !P5 ;  /* 0x0490004004e40fae */ /* 0x0009e2000e901d50 */
[----:B------:R-:W-:Y:S02]  /*5c20*/  FMUL.FTZ R92, R132, R92 ;  /* 0x0000005c845c7220 */ /* 0x000fe40000410000 */
[C---:B-1----:R-:W-:Y:S01]  /*5c30*/  FMUL.FTZ R6, R133.reuse, R146 ;  /* 0x0000009285067220 */ /* 0x042fe20000410000 */
[----:B------:R-:W-:Y:S01]  /*5c40*/  F2FP.PACK_AB R146, R248, R249 ;  /* 0x000000f9f892723e */ /* 0x000fe200000000ff */
[----:B------:R-:W-:Y:S01]  /*5c50*/  FMUL.FTZ R7, R133, R147 ;  /* 0x0000009385077220 */ /* 0x000fe20000410000 */
[----:B------:R-:W-:Y:S01]  /*5c60*/  F2FP.PACK_AB R147, R244, R245 ;  /* 0x000000f5f493723e */ /* 0x000fe200000000ff */
[C---:B--2---:R-:W-:Y:S01]  /*5c70*/  FMUL.FTZ R13, R132.reuse, R149 ;  /* 0x00000095840d7220 */ /* 0x044fe20000410000 */
[----:B------:R4:W-:Y:S01]  /*5c80*/  @P0 LDGSTS.E.BYPASS.LTC128B.128 [R228+0x5900], [R4.64+0x80], !P4 ;  /* 0x0590008004e40fae */ /* 0x0009e2000e101d50 */
[----:B------:R-:W-:Y:S01]  /*5c90*/  MUFU.EX2 R202, R37 ;  /* 0x0000002500ca7308 */ /* 0x000fe20000000800 */
[C---:B------:R-:W-:Y:S02]  /*5ca0*/  FMUL.FTZ R93, R132.reuse, R93 ;  /* 0x0000005d845d7220 */ /* 0x040fe40000410000 */
[----:B-----5:R-:W-:Y:S01]  /*5cb0*/  FMUL.FTZ R8, R132, R140 ;  /* 0x0000008c84087220 */ /* 0x020fe20000410000 */
[----:B------:R-:W-:Y:S01]  /*5cc0*/  F2FP.PACK_AB R140, R240, R241 ;  /* 0x000000f1f08c723e */ /* 0x000fe200000000ff */
[----:B------:R-:W-:Y:S02]  /*5cd0*/  FMUL.FTZ R9, R132, R141 ;  /* 0x0000008d84097220 */ /* 0x000fe40000410000 */
[----:B------:R-:W1:Y:S01]  /*5ce0*/  LDSM.16.MT88.4 R172, [R212+0x100] ;  /* 0x00010000d4ac783b */ /* 0x000e620000004200 */
[----:B---3--:R-:W-:Y:S01]  /*5cf0*/  FMNMX.FTZ R2, R0, R2, !PT ;  /* 0x0000000200027209 */ /* 0x008fe20007810000 */
[C---:B------:R-:W-:Y:S01]  /*5d00*/  FMUL.FTZ R100, R132.reuse, R100 ;  /* 0x0000006484647220 */ /* 0x040fe20000410000 */
[----:B------:R-:W-:Y:S01]  /*5d10*/  MUFU.EX2 R199, R38 ;  /* 0x0000002600c77308 */ /* 0x000fe20000000800 */
[----:B------:R-:W-:Y:S02]  /*5d20*/  FMUL.FTZ R101, R132, R101 ;  /* 0x0000006584657220 */ /* 0x000fe40000410000 */
[C---:B------:R-:W-:Y:S02]  /*5d30*/  FADD.FTZ R0, -R2.reuse, R138 ;  /* 0x0000008a02007221 */ /* 0x040fe40000010100 */
[----:B------:R-:W-:Y:S01]  /*5d40*/  FMUL.FTZ R3, R2, c[0x0][0x2d0] ;  /* 0x0000b40002037a20 */ /* 0x000fe20000410000 */
[----:B------:R-:W2:Y:S01]  /*5d50*/  LDSM.16.MT88.4 R176, [R213+0x100] ;  /* 0x00010000d5b0783b */ /* 0x000ea20000004200 */
[----:B------:R-:W-:Y:S02]  /*5d60*/  FMUL.FTZ R0, R0, c[0x0][0x2d0] ;  /* 0x0000b40000007a20 */ /* 0x000fe40000410000 */
[--C-:B------:R-:W-:Y:S01]  /*5d70*/  FFMA.FTZ R14, R14, c[0x0][0x2d0], -R3.reuse ;  /* 0x0000b4000e0e7a23 */ /* 0x100fe20000010803 */
[----:B------:R3:W-:Y:S01]  /*5d80*/  MUFU.EX2 R197, R39 ;  /* 0x0000002700c57308 */ /* 0x0007e20000000800 */
[--C-:B------:R-:W-:Y:S02]  /*5d90*/  FFMA.FTZ R15, R15, c[0x0][0x2d0], -R3.reuse ;  /* 0x0000b4000f0f7a23 */ /* 0x100fe40000010803 */
[--C-:B------:R-:W-:Y:S01]  /*5da0*/  FFMA.FTZ R10, R10, c[0x0][0x2d0], -R3.reuse ;  /* 0x0000b4000a0a7a23 */ /* 0x100fe20000010803 */
[----:B------:R-:W-:Y:S01]  /*5db0*/  LDSM.16.MT88.4 R152, [R213+0x1100] ;  /* 0x00110000d598783b */ /* 0x000fe20000004200 */
[--C-:B------:R-:W-:Y:S02]  /*5dc0*/  FFMA.FTZ R11, R11, c[0x0][0x2d0], -R3.reuse ;  /* 0x0000b4000b0b7a23 */ /* 0x100fe40000010803 */
[C---:B----4-:R-:W-:Y:S01]  /*5dd0*/  FMUL.FTZ R4, R134.reuse, R144 ;  /* 0x0000009086047220 */ /* 0x050fe20000410000 */
[----:B------:R-:W-:Y:S01]  /*5de0*/  F2FP.PACK_AB R144, R247, R246 ;  /* 0x000000f6f790723e */ /* 0x000fe200000000ff */
[----:B------:R-:W-:Y:S01]  /*5df0*/  FMUL.FTZ R5, R134, R145 ;  /* 0x0000009186057220 */ /* 0x000fe20000410000 */
[----:B------:R-:W4:Y:S01]  /*5e00*/  MUFU.EX2 R0, R0 ;  /* 0x0000000000007308 */ /* 0x000f220000000800 */
[----:B------:R-:W-:Y:S01]  /*5e10*/  F2FP.PACK_AB R145, R243, R242 ;  /* 0x000000f2f391723e */ /* 0x000fe200000000ff */
[----:B------:R-:W0:Y:S01]  /*5e20*/  LDGDEPBAR ;  /* 0x00000000000079af */ /* 0x000e220000000000 */
[--C-:B------:R-:W-:Y:S02]  /*5e30*/  FFMA.FTZ R46, R46, c[0x0][0x2d0], -R3.reuse ;  /* 0x0000b4002e2e7a23 */ /* 0x100fe40000010803 */
[--C-:B------:R-:W-:Y:S02]  /*5e40*/  FFMA.FTZ R47, R47, c[0x0][0x2d0], -R3.reuse ;  /* 0x0000b4002f2f7a23 */ /* 0x100fe40000010803 */
[--C-:B------:R-:W-:Y:S02]  /*5e50*/  FFMA.FTZ R58, R58, c[0x0][0x2d0], -R3.reuse ;  /* 0x0000b4003a3a7a23 */ /* 0x100fe40000010803 */
[----:B------:R-:W-:Y:S01]  /*5e60*/  FFMA.FTZ R59, R59, c[0x0][0x2d0], -R3 ;  /* 0x0000b4003b3b7a23 */ /* 0x000fe20000010803 */
[----:B------:R5:W-:Y:S01]  /*5e70*/  MUFU.EX2 R185, R14 ;  /* 0x0000000e00b97308 */ /* 0x000be20000000800 */
[----:B------:R-:W-:Y:S02]  /*5e80*/  FFMA.FTZ R138, R35, c[0x0][0x2d0], -R181 ;  /* 0x0000b400238a7a23 */ /* 0x000fe400000108b5 */
[----:B------:R-:W-:Y:S01]  /*5e90*/  FFMA.FTZ R26, R26, c[0x0][0x2d0], -R3 ;  /* 0x0000b4001a1a7a23 */ /* 0x000fe20000010803 */
[----:B---3--:R-:W-:Y:S01]  /*5ea0*/  LDSM.16.MT88.4 R36, [R213+0x2500] ;  /* 0x00250000d524783b */ /* 0x008fe20000004200 */
[----:B------:R-:W-:Y:S01]  /*5eb0*/  FMUL.FTZ R112, R132, R112 ;  /* 0x0000007084707220 */ /* 0x000fe20000410000 */
[-C--:B-1----:R-:W-:Y:S04]  /*5ec0*/  HMMA.16816.F32 R4, R144, R172.reuse, R4 ;  /* 0x000000ac9004723c */ /* 0x082fe80000001804 */
[----:B------:R1:W-:Y:S01]  /*5ed0*/  MUFU.EX2 R186, R15 ;  /* 0x0000000f00ba7308 */ /* 0x0003e20000000800 */
[----:B------:R-:W-:Y:S02]  /*5ee0*/  FMUL.FTZ R80, R134, R80 ;  /* 0x0000005086507220 */ /* 0x000fe40000410000 */
[C---:B----4-:R-:W-:Y:S02]  /*5ef0*/  FMUL.FTZ R74, R0.reuse, R74 ;  /* 0x0000004a004a7220 */ /* 0x050fe40000410000 */
[C---:B------:R-:W-:Y:S03]  /*5f00*/  FMUL.FTZ R75, R0.reuse, R75 ;  /* 0x0000004b004b7220 */ /* 0x040fe60000410000 */
[C---:B------:R-:W-:Y:S02]  /*5f10*/  FMUL.FTZ R78, R0.reuse, R78 ;  /* 0x0000004e004e7220 */ /* 0x040fe40000410000 */
[----:B------:R3:W-:Y:S01]  /*5f20*/  MUFU.EX2 R184, R10 ;  /* 0x0000000a00b87308 */ /* 0x0007e20000000800 */
[----:B------:R-:W-:Y:S02]  /*5f30*/  FMUL.FTZ R79, R0, R79 ;  /* 0x0000004f004f7220 */ /* 0x000fe40000410000 */
[----:B------:R-:W-:Y:S02]  /*5f40*/  FMUL.FTZ R81, R134, R81 ;  /* 0x0000005186517220 */ /* 0x000fe40000410000 */
[C---:B-----5:R-:W-:Y:S02]  /*5f50*/  FMUL.FTZ R14, R0.reuse, R150 ;  /* 0x00000096000e7220 */ /* 0x060fe40000410000 */
[C---:B------:R-:W-:Y:S02]  /*5f60*/  FMUL.FTZ R82, R133.reuse, R82 ;  /* 0x0000005285527220 */ /* 0x040fe40000410000 */
[----:B------:R-:W-:Y:S01]  /*5f70*/  FMUL.FTZ R83, R133, R83 ;  /* 0x0000005385537220 */ /* 0x000fe20000410000 */
[----:B------:R-:W4:Y:S01]  /*5f80*/  MUFU.EX2 R183, R11 ;  /* 0x0000000b00b77308 */ /* 0x000f220000000800 */
[C---:B------:R-:W-:Y:S02]  /*5f90*/  FMUL.FTZ R90, R0.reuse, R90 ;  /* 0x0000005a005a7220 */ /* 0x040fe40000410000 */
[C---:B------:R-:W-:Y:S02]  /*5fa0*/  FMUL.FTZ R91, R0.reuse, R91 ;  /* 0x0000005b005b7220 */ /* 0x040fe40000410000 */
[C---:B-1----:R-:W-:Y:S02]  /*5fb0*/  FMUL.FTZ R15, R0.reuse, R151 ;  /* 0x00000097000f7220 */ /* 0x042fe40000410000 */
[----:B------:R-:W1:Y:S01]  /*5fc0*/  LDSM.16.MT88.4 R148, [R212+0x1100] ;  /* 0x00110000d494783b */ /* 0x000e620000004200 */
[C---:B------:R-:W-:Y:S02]  /*5fd0*/  FMUL.FTZ R94, R0.reuse, R94 ;  /* 0x0000005e005e7220 */ /* 0x040fe40000410000 */
[----:B------:R5:W-:Y:S01]  /*5fe0*/  MUFU.EX2 R235, R32 ;  /* 0x0000002000eb7308 */ /* 0x000be20000000800 */
[C---:B------:R-:W-:Y:S02]  /*5ff0*/  FMUL.FTZ R95, R0.reuse, R95 ;  /* 0x0000005f005f7220 */ /* 0x040fe40000410000 */
[C---:B------:R-:W-:Y:S02]  /*6000*/  FMUL.FTZ R102, R0.reuse, R102 ;  /* 0x0000006600667220 */ /* 0x040fe40000410000 */
[----:B---3--:R-:W-:Y:S01]  /*6010*/  FMUL.FTZ R10, R0, R142 ;  /* 0x0000008e000a7220 */ /* 0x008fe20000410000 */
[----:B------:R-:W-:Y:S01]  /*6020*/  F2FP.PACK_AB R142, R238, R239 ;  /* 0x000000efee8e723e */ /* 0x000fe200000000ff */
[C---:B------:R-:W-:Y:S02]  /*6030*/  FMUL.FTZ R103, R0.reuse, R103 ;  /* 0x0000006700677220 */ /* 0x040fe40000410000 */
[----:B------:R-:W-:Y:S01]  /*6040*/  FMUL.FTZ R35, R0, R163 ;  /* 0x000000a300237220 */ /* 0x000fe20000410000 */
[----:B------:R-:W-:Y:S01]  /*6050*/  MUFU.EX2 R201, R48 ;  /* 0x0000003000c97308 */ /* 0x000fe20000000800 */
[----:B------:R-:W-:Y:S02]  /*6060*/  FMUL.FTZ R113, R132, R113 ;  /* 0x0000007184717220 */ /* 0x000fe40000410000 */
[C---:B------:R-:W-:Y:S01]  /*6070*/  FMUL.FTZ R114, R0.reuse, R114 ;  /* 0x0000007200727220 */ /* 0x040fe20000410000 */
[----:B----4-:R-:W-:Y:S01]  /*6080*/  F2FP.PACK_AB R141, R183, R184 ;  /* 0x000000b8b78d723e */ /* 0x010fe200000000ff */
[----:B------:R-:W-:Y:S01]  /*6090*/  FMUL.FTZ R11, R0, R143 ;  /* 0x0000008f000b7220 */ /* 0x000fe20000410000 */
[----:B------:R-:W-:Y:S01]  /*60a0*/  F2FP.PACK_AB R143, R186, R185 ;  /* 0x000000b9ba8f723e */ /* 0x000fe200000000ff */
[----:B------:R-:W-:Y:S02]  /*60b0*/  FMUL.FTZ R115, R0, R115 ;  /* 0x0000007300737220 */ /* 0x000fe40000410000 */
[C---:B------:R-:W-:Y:S01]  /*60c0*/  FMUL.FTZ R116, R132.reuse, R116 ;  /* 0x0000007484747220 */ /* 0x040fe20000410000 */
[----:B------:R-:W-:Y:S01]  /*60d0*/  MUFU.EX2 R200, R49 ;  /* 0x0000003100c87308 */ /* 0x000fe20000000800 */
[----:B------:R-:W-:Y:S02]  /*60e0*/  FMUL.FTZ R117, R132, R117 ;  /* 0x0000007584757220 */ /* 0x000fe40000410000 */
[C---:B------:R-:W-:Y:S04]  /*60f0*/  HMMA.16816.F32 R8, R140.reuse, R172, R8 ;  /* 0x000000ac8c08723c */ /* 0x040fe80000001808 */
[--C-:B-----5:R-:W-:Y:S02]  /*6100*/  FFMA.FTZ R32, R23, c[0x0][0x2d0], -R181.reuse ;  /* 0x0000b40017207a23 */ /* 0x120fe400000108b5 */
[C---:B------:R-:W-:Y:S01]  /*6110*/  FMUL.FTZ R23, R133.reuse, R159 ;  /* 0x0000009f85177220 */ /* 0x040fe20000410000 */
[----:B------:R-:W-:Y:S01]  /*6120*/  MUFU.EX2 R196, R50 ;  /* 0x0000003200c47308 */ /* 0x000fe20000000800 */
[-C--:B------:R-:W-:Y:S04]  /*6130*/  HMMA.16816.F32 R12, R140, R174.reuse, R12 ;  /* 0x000000ae8c0c723c */ /* 0x080fe8000000180c */
[C---:B------:R-:W-:Y:S02]  /*6140*/  FMUL.FTZ R118, R0.reuse, R118 ;  /* 0x0000007600767220 */ /* 0x040fe40000410000 */
[----:B------:R-:W-:Y:S02]  /*6150*/  FMUL.FTZ R119, R0, R119 ;  /* 0x0000007700777220 */ /* 0x000fe40000410000 */
[C---:B------:R-:W-:Y:S01]  /*6160*/  HMMA.16816.F32 R16, R144.reuse, R174, R16 ;  /* 0x000000ae9010723c */ /* 0x040fe20000001810 */
[----:B------:R3:W-:Y:S03]  /*6170*/  MUFU.EX2 R198, R51 ;  /* 0x0000003300c67308 */ /* 0x0007e60000000800 */
[C---:B------:R-:W-:Y:S02]  /*6180*/  FMUL.FTZ R120, R134.reuse, R120 ;  /* 0x0000007886787220 */ /* 0x040fe40000410000 */
[----:B------:R-:W-:Y:S02]  /*6190*/  FMUL.FTZ R121, R134, R121 ;  /* 0x0000007986797220 */ /* 0x000fe40000410000 */
[-C--:B--2---:R-:W-:Y:S03]  /*61a0*/  HMMA.16816.F32 R68, R144, R176.reuse, R68 ;  /* 0x000000b09044723c */ /* 0x084fe60000001844 */
[----:B------:R-:W-:Y:S01]  /*61b0*/  MUFU.EX2 R192, R44 ;  /* 0x0000002c00c07308 */ /* 0x000fe20000000800 */
[C---:B------:R-:W-:Y:S02]  /*61c0*/  FMUL.FTZ R122, R133.reuse, R122 ;  /* 0x0000007a857a7220 */ /* 0x040fe40000410000 */
[----:B------:R-:W-:Y:S02]  /*61d0*/  FMUL.FTZ R123, R133, R123 ;  /* 0x0000007b857b7220 */ /* 0x000fe40000410000 */
[C---:B------:R-:W-:Y:S04]  /*61e0*/  HMMA.16816.F32 R72, R140.reuse, R176, R72 ;  /* 0x000000b08c48723c */ /* 0x040fe80000001848 */
[C---:B------:R-:W-:Y:S01]  /*61f0*/  FMUL.FTZ R124, R132.reuse, R124 ;  /* 0x0000007c847c7220 */ /* 0x040fe20000410000 */
[----:B------:R-:W-:Y:S01]  /*6200*/  MUFU.EX2 R193, R45 ;  /* 0x0000002d00c17308 */ /* 0x000fe20000000800 */
[----:B------:R-:W-:Y:S02]  /*6210*/  FMUL.FTZ R125, R132, R125 ;  /* 0x0000007d847d7220 */ /* 0x000fe40000410000 */
[-C--:B------:R-:W-:Y:S01]  /*6220*/  HMMA.16816.F32 R76, R140, R178.reuse, R76 ;  /* 0x000000b28c4c723c */ /* 0x080fe2000000184c */
[----:B---3--:R-:W-:Y:S03]  /*6230*/  LDSM.16.MT88.4 R48, [R212+0x900] ;  /* 0x00090000d430783b */ /* 0x008fe60000004200 */
[C---:B------:R-:W-:Y:S02]  /*6240*/  FMUL.FTZ R126, R0.reuse, R126 ;  /* 0x0000007e007e7220 */ /* 0x040fe40000410000 */
[----:B------:R-:W-:Y:S01]  /*6250*/  FMUL.FTZ R127, R0, R127 ;  /* 0x0000007f007f7220 */ /* 0x000fe20000410000 */
[----:B------:R-:W-:Y:S01]  /*6260*/  MUFU.EX2 R172, R46 ;  /* 0x0000002e00ac7308 */ /* 0x000fe20000000800 */
[C---:B------:R-:W-:Y:S04]  /*6270*/  HMMA.16816.F32 R80, R144.reuse, R178, R80 ;  /* 0x000000b29050723c */ /* 0x040fe80000001850 */
[C---:B------:R-:W-:Y:S02]  /*6280*/  FMUL.FTZ R128, R132.reuse, R128 ;  /* 0x0000008084807220 */ /* 0x040fe40000410000 */
[----:B------:R-:W-:Y:S02]  /*6290*/  FMUL.FTZ R129, R132, R129 ;  /* 0x0000008184817220 */ /* 0x000fe40000410000 */
[-C--:B-1----:R-:W-:Y:S01]  /*62a0*/  HMMA.16816.F32 R84, R144, R148.reuse, R84 ;  /* 0x000000949054723c */ /* 0x082fe20000001854 */
[----:B------:R1:W-:Y:S03]  /*62b0*/  MUFU.EX2 R237, R20 ;  /* 0x0000001400ed7308 */ /* 0x0003e60000000800 */
[C---:B------:R-:W-:Y:S02]  /*62c0*/  FMUL.FTZ R130, R0.reuse, R130 ;  /* 0x0000008200827220 */ /* 0x040fe40000410000 */
[----:B------:R-:W-:Y:S02]  /*62d0*/  FMUL.FTZ R131, R0, R131 ;  /* 0x0000008300837220 */ /* 0x000fe40000410000 */
[C---:B------:R-:W-:Y:S03]  /*62e0*/  HMMA.16816.F32 R88, R140.reuse, R148, R88 ;  /* 0x000000948c58723c */ /* 0x040fe60000001858 */
[----:B------:R2:W3:Y:S01]  /*62f0*/  MUFU.EX2 R236, R21 ;  /* 0x0000001500ec7308 */ /* 0x0004e20000000800 */
[----:B------:R-:W-:Y:S02]  /*6300*/  FFMA.FTZ R34, R34, c[0x0][0x2d0], -R181 ;  /* 0x0000b40022227a23 */ /* 0x000fe400000108b5 */
[--C-:B------:R-:W-:Y:S02]  /*6310*/  FFMA.FTZ R40, R40, c[0x0][0x2d0], -R182.reuse ;  /* 0x0000b40028287a23 */ /* 0x100fe400000108b6 */
[-C--:B------:R-:W-:Y:S04]  /*6320*/  HMMA.16816.F32 R92, R140, R150.reuse, R92 ;  /* 0x000000968c5c723c */ /* 0x080fe8000000185c */
[--C-:B------:R-:W-:Y:S01]  /*6330*/  FFMA.FTZ R41, R41, c[0x0][0x2d0], -R182.reuse ;  /* 0x0000b40029297a23 */ /* 0x100fe200000108b6 */
[----:B------:R4:W-:Y:S01]  /*6340*/  MUFU.EX2 R211, R22 ;  /* 0x0000001600d37308 */ /* 0x0009e20000000800 */
[--C-:B------:R-:W-:Y:S02]  /*6350*/  FFMA.FTZ R42, R42, c[0x0][0x2d0], -R3.reuse ;  /* 0x0000b4002a2a7a23 */ /* 0x100fe40000010803 */
[C---:B------:R-:W-:Y:S01]  /*6360*/  HMMA.16816.F32 R96, R144.reuse, R150, R96 ;  /* 0x000000969060723c */ /* 0x040fe20000001860 */
[----:B------:R-:W5:Y:S03]  /*6370*/  LDSM.16.MT88.4 R148, [R212+0x2100] ;  /* 0x00210000d494783b */ /* 0x000f660000004200 */
[----:B-1----:R-:W-:Y:S02]  /*6380*/  FMUL.FTZ R20, R134, R156 ;  /* 0x0000009c86147220 */ /* 0x002fe40000410000 */
[--C-:B------:R-:W-:Y:S01]  /*6390*/  FFMA.FTZ R28, R28, c[0x0][0x2d0], -R182.reuse ;  /* 0x0000b4001c1c7a23 */ /* 0x100fe200000108b6 */
[----:B------:R1:W1:Y:S01]  /*63a0*/  MUFU.EX2 R234, R33 ;  /* 0x0000002100ea7308 */ /* 0x0002620000000800 */
[--C-:B------:R-:W-:Y:S04]  /*63b0*/  FFMA.FTZ R24, R24, c[0x0][0x2d0], -R182.reuse ;  /* 0x0000b40018187a23 */ /* 0x100fe800000108b6 */
[----:B--2---:R-:W-:Y:S02]  /*63c0*/  FMUL.FTZ R21, R134, R157 ;  /* 0x0000009d86157220 */ /* 0x004fe40000410000 */
[----:B------:R-:W-:Y:S02]  /*63d0*/  FFMA.FTZ R25, R25, c[0x0][0x2d0], -R182 ;  /* 0x0000b40019197a23 */ /* 0x000fe400000108b6 */
[----:B------:R-:W-:Y:S01]  /*63e0*/  FFMA.FTZ R43, R43, c[0x0][0x2d0], -R3 ;  /* 0x0000b4002b2b7a23 */ /* 0x000fe20000010803 */
[----:B------:R2:W2:Y:S01]  /*63f0*/  MUFU.EX2 R210, R32 ;  /* 0x0000002000d27308 */ /* 0x0004a20000000800 */
[--C-:B------:R-:W-:Y:S02]  /*6400*/  FFMA.FTZ R64, R64, c[0x0][0x2d0], -R180.reuse ;  /* 0x0000b40040407a23 */ /* 0x100fe400000108b4 */
[----:B------:R-:W-:Y:S02]  /*6410*/  FFMA.FTZ R65, R65, c[0x0][0x2d0], -R180 ;  /* 0x0000b40041417a23 */ /* 0x000fe400000108b4 */
[----:B----4-:R-:W-:Y:S02]  /*6420*/  FMUL.FTZ R22, R133, R158 ;  /* 0x0000009e85167220 */ /* 0x010fe40000410000 */
[----:B------:R-:W-:Y:S01]  /*6430*/  LDSM.16.MT88.4 R156, [R213+0x500] ;  /* 0x00050000d59c783b */ /* 0x000fe20000004200 */
[----:B------:R-:W-:Y:S02]  /*6440*/  FFMA.FTZ R67, R67, c[0x0][0x2d0], -R181 ;  /* 0x0000b40043437a23 */ /* 0x000fe400000108b5 */
[----:B------:R4:W-:Y:S01]  /*6450*/  MUFU.EX2 R209, R34 ;  /* 0x0000002200d17308 */ /* 0x0009e20000000800 */
[--C-:B------:R-:W-:Y:S01]  /*6460*/  FFMA.FTZ R61, R61, c[0x0][0x2d0], -R182.reuse ;  /* 0x0000b4003d3d7a23 */ /* 0x100fe200000108b6 */
[-C--:B------:R-:W-:Y:S03]  /*6470*/  HMMA.16816.F32 R20, R144, R152.reuse, R20 ;  /* 0x000000989014723c */ /* 0x080fe60000001814 */
[----:B-1----:R-:W-:Y:S02]  /*6480*/  FMUL.FTZ R33, R132, R161 ;  /* 0x000000a184217220 */ /* 0x002fe40000410000 */
[--C-:B------:R-:W-:Y:S02]  /*6490*/  FFMA.FTZ R29, R29, c[0x0][0x2d0], -R182.reuse ;  /* 0x0000b4001d1d7a23 */ /* 0x100fe400000108b6 */
[--C-:B------:R-:W-:Y:S01]  /*64a0*/  FFMA.FTZ R30, R30, c[0x0][0x2d0], -R3.reuse ;  /* 0x0000b4001e1e7a23 */ /* 0x100fe20000010803 */
[C---:B------:R-:W-:Y:S01]  /*64b0*/  HMMA.16816.F32 R100, R140.reuse, R152, R100 ;  /* 0x000000988c64723c */ /* 0x040fe20000001864 */
[----:B------:R1:W-:Y:S03]  /*64c0*/  MUFU.EX2 R205, R28 ;  /* 0x0000001c00cd7308 */ /* 0x0003e60000000800 */
[----:B--2---:R-:W-:Y:S02]  /*64d0*/  FMUL.FTZ R32, R132, R160 ;  /* 0x000000a084207220 */ /* 0x004fe40000410000 */
[----:B------:R-:W-:Y:S02]  /*64e0*/  FFMA.FTZ R31, R31, c[0x0][0x2d0], -R3 ;  /* 0x0000b4001f1f7a23 */ /* 0x000fe40000010803 */
[----:B------:R-:W-:Y:S03]  /*64f0*/  FFMA.FTZ R60, R60, c[0x0][0x2d0], -R182 ;  /* 0x0000b4003c3c7a23 */ /* 0x000fe600000108b6 */
[----:B------:R2:W-:Y:S01]  /*6500*/  MUFU.EX2 R207, R24 ;  /* 0x0000001800cf7308 */ /* 0x0005e20000000800 */
[----:B------:R-:W-:Y:S02]  /*6510*/  FFMA.FTZ R66, R66, c[0x0][0x2d0], -R181 ;  /* 0x0000b40042427a23 */ /* 0x000fe400000108b5 */
[----:B----4-:R-:W-:Y:S02]  /*6520*/  FMUL.FTZ R34, R0, R162 ;  /* 0x000000a200227220 */ /* 0x010fe40000410000 */
[----:B------:R-:W-:Y:S02]  /*6530*/  FFMA.FTZ R62, R62, c[0x0][0x2d0], -R3 ;  /* 0x0000b4003e3e7a23 */ /* 0x000fe40000010803 */
[----:B------:R-:W-:Y:S03]  /*6540*/  FFMA.FTZ R132, R132, R252, R241 ;  /* 0x000000fc84847223 */ /* 0x000fe600000100f1 */
[-C--:B------:R-:W-:Y:S01]  /*6550*/  HMMA.16816.F32 R32, R140, R154.reuse, R32 ;  /* 0x0000009a8c20723c */ /* 0x080fe20000001820 */
[----:B------:R-:W-:Y:S02]  /*6560*/  MUFU.EX2 R190, R52 ;  /* 0x0000003400be7308 */ /* 0x000fe40000000800 */
[--C-:B-1----:R-:W-:Y:S02]  /*6570*/  FFMA.FTZ R28, R27, c[0x0][0x2d0], -R3.reuse ;  /* 0x0000b4001b1c7a23 */ /* 0x102fe40000010803 */
[----:B------:R-:W-:Y:S03]  /*6580*/  FMUL.FTZ R27, R133, R167 ;  /* 0x000000a7851b7220 */ /* 0x000fe60000410000 */
[C---:B------:R-:W-:Y:S01]  /*6590*/  HMMA.16816.F32 R104, R144.reuse, R154, R104 ;  /* 0x0000009a9068723c */ /* 0x040fe20000001868 */
[----:B------:R-:W1:Y:S02]  /*65a0*/  LDSM.16.MT88.4 R152, [R213+0x2100] ;  /* 0x00210000d598783b */ /* 0x000e640000004200 */
[----:B------:R4:W-:Y:S01]  /*65b0*/  MUFU.EX2 R206, R25 ;  /* 0x0000001900ce7308 */ /* 0x0009e20000000800 */
[----:B------:R-:W-:Y:S02]  /*65c0*/  FFMA.FTZ R3, R63, c[0x0][0x2d0], -R3 ;  /* 0x0000b4003f037a23 */ /* 0x000fe40000010803 */
[C---:B--2---:R-:W-:Y:S02]  /*65d0*/  FMUL.FTZ R24, R134.reuse, R164 ;  /* 0x000000a486187220 */ /* 0x044fe40000410000 */
[-C--:B-----5:R-:W-:Y:S05]  /*65e0*/  HMMA.16816.F32 R108, R144, R148.reuse, R108 ;  /* 0x00000094906c723c */ /* 0x0a0fea000000186c */
[----:B------:R2:W-:Y:S03]  /*65f0*/  MUFU.EX2 R176, R26 ;  /* 0x0000001a00b07308 */ /* 0x0005e60000000800 */
[C---:B------:R-:W-:Y:S07]  /*6600*/  HMMA.16816.F32 R112, R140.reuse, R148, R112 ;  /* 0x000000948c70723c */ /* 0x040fee0000001870 */
[----:B------:R-:W5:Y:S01]  /*6610*/  MUFU.EX2 R191, R53 ;  /* 0x0000003500bf7308 */ /* 0x000f620000000800 */
[-C--:B------:R-:W-:Y:S04]  /*6620*/  HMMA.16816.F32 R116, R140, R150.reuse, R116 ;  /* 0x000000968c74723c */ /* 0x080fe80000001874 */
[C---:B----4-:R-:W-:Y:S04]  /*6630*/  FMUL.FTZ R25, R134.reuse, R165 ;  /* 0x000000a586197220 */ /* 0x050fe80000410000 */
[C---:B------:R-:W-:Y:S01]  /*6640*/  HMMA.16816.F32 R120, R144.reuse, R150, R120 ;  /* 0x000000969078723c */ /* 0x040fe20000001878 */
[----:B------:R-:W4:Y:S01]  /*6650*/  LDSM.16.MT88.4 R148, [R212+0x500] ;  /* 0x00050000d494783b */ /* 0x000f220000004200 */
[----:B------:R3:W-:Y:S02]  /*6660*/  MUFU.EX2 R204, R29 ;  /* 0x0000001d00cc7308 */ /* 0x0007e40000000800 */
[----:B--2---:R-:W-:Y:S05]  /*6670*/  FMUL.FTZ R26, R133, R166 ;  /* 0x000000a6851a7220 */ /* 0x004fea0000410000 */
[----:B------:R-:W2:Y:S02]  /*6680*/  LDL.LU R166, [R1] ;  /* 0x0000000001a67983 */ /* 0x000ea40000300800 */
[-C--:B-1----:R-:W-:Y:S01]  /*6690*/  HMMA.16816.F32 R24, R144, R152.reuse, R24 ;  /* 0x000000989018723c */ /* 0x082fe20000001818 */
[----:B------:R1:W-:Y:S07]  /*66a0*/  MUFU.EX2 R165, R28 ;  /* 0x0000001c00a57308 */ /* 0x0003ee0000000800 */
[C---:B------:R-:W-:Y:S03]  /*66b0*/  HMMA.16816.F32 R124, R140.reuse, R152, R124 ;  /* 0x000000988c7c723c */ /* 0x040fe6000000187c */
[----:B------:R4:W-:Y:S01]  /*66c0*/  MUFU.EX2 R164, R30 ;  /* 0x0000001e00a47308 */ /* 0x0009e20000000800 */
[----:B---3--:R-:W-:Y:S04]  /*66d0*/  FMUL.FTZ R29, R134, R169 ;  /* 0x000000a9861d7220 */ /* 0x008fe80000410000 */
[-C--:B------:R-:W-:Y:S05]  /*66e0*/  HMMA.16816.F32 R128, R140, R154.reuse, R128 ;  /* 0x0000009a8c80723c */ /* 0x080fea0000001880 */
[----:B------:R3:W-:Y:S02]  /*66f0*/  MUFU.EX2 R175, R31 ;  /* 0x0000001f00af7308 */ /* 0x0007e40000000800 */
[----:B------:R-:W-:Y:S01]  /*6700*/  F2FP.PACK_AB R140, R236, R237 ;  /* 0x000000edec8c723e */ /* 0x000fe200000000ff */
[----:B-1----:R-:W-:Y:S01]  /*6710*/  FMUL.FTZ R28, R134, R168 ;  /* 0x000000a8861c7220 */ /* 0x002fe20000410000 */
[----:B------:R-:W-:Y:S03]  /*6720*/  F2FP.PACK_AB R142, R234, R235 ;  /* 0x000000ebea8e723e */ /* 0x000fe600000000ff */
[----:B------:R-:W-:Y:S01]  /*6730*/  FFMA.FTZ R134, R134, R250, R246 ;  /* 0x000000fa86867223 */ /* 0x000fe200000100f6 */
[----:B------:R-:W-:Y:S02]  /*6740*/  F2FP.PACK_AB R141, R210, R211 ;  /* 0x000000d3d28d723e */ /* 0x000fe400000000ff */
[----:B------:R-:W1:Y:S01]  /*6750*/  MUFU.EX2 R208, R138 ;  /* 0x0000008a00d07308 */ /* 0x000e620000000800 */
[----:B-----5:R-:W-:Y:S01]  /*6760*/  F2FP.PACK_AB R168, R191, R190 ;  /* 0x000000bebfa8723e */ /* 0x020fe200000000ff */
[C---:B----4-:R-:W-:Y:S08]  /*6770*/  FMUL.FTZ R30, R133.reuse, R170 ;  /* 0x000000aa851e7220 */ /* 0x050ff00000410000 */
[----:B------:R4:W-:Y:S01]  /*6780*/  MUFU.EX2 R138, R47 ;  /* 0x0000002f008a7308 */ /* 0x0009e20000000800 */
[C---:B---3--:R-:W-:Y:S02]  /*6790*/  FMUL.FTZ R31, R133.reuse, R171 ;  /* 0x000000ab851f7220 */ /* 0x048fe40000410000 */
[----:B------:R-:W-:Y:S07]  /*67a0*/  FFMA.FTZ R133, R133, R251, R242 ;  /* 0x000000fb85857223 */ /* 0x000fee00000100f2 */
[----:B------:R-:W-:Y:S01]  /*67b0*/  MUFU.EX2 R187, R54 ;  /* 0x0000003600bb7308 */ /* 0x000fe20000000800 */
[----:B------:R-:W-:Y:S01]  /*67c0*/  HMMA.16816.F32 R28, R144, R154, R28 ;  /* 0x0000009a901c723c */ /* 0x000fe2000000181c */
[----:B------:R-:W3:Y:S03]  /*67d0*/  LDSM.16.MT88.4 R152, [R212+0x1500] ;  /* 0x00150000d498783b */ /* 0x000ee60000004200 */
[----:B-1----:R-:W-:Y:S03]  /*67e0*/  F2FP.PACK_AB R143, R208, R209 ;  /* 0x000000d1d08f723e */ /* 0x002fe600000000ff */
[----:B------:R-:W-:Y:S02]  /*67f0*/  F2FP.PACK_AB R144, R206, R207 ;  /* 0x000000cfce90723e */ /* 0x000fe400000000ff */
[----:B------:R1:W5:Y:S02]  /*6800*/  MUFU.EX2 R180, R55 ;  /* 0x0000003700b47308 */ /* 0x0003640000000800 */
[-C--:B------:R-:W-:Y:S01]  /*6810*/  HMMA.16816.F32 R4, R140, R148.reuse, R4 ;  /* 0x000000948c04723c */ /* 0x080fe20000001804 */
[----:B----4-:R-:W-:Y:S04]  /*6820*/  LDSM.16.MT88.4 R44, [R213+0x900] ;  /* 0x00090000d52c783b */ /* 0x010fe80000004200 */
[----:B------:R-:W-:Y:S02]  /*6830*/  F2FP.PACK_AB R146, R204, R205 ;  /* 0x000000cdcc92723e */ /* 0x000fe400000000ff */
[----:B------:R-:W-:Y:S01]  /*6840*/  F2FP.PACK_AB R145, R165, R176 ;  /* 0x000000b0a591723e */ /* 0x000fe200000000ff */
[----:B------:R-:W-:Y:S01]  /*6850*/  MUFU.EX2 R177, R56 ;  /* 0x0000003800b17308 */ /* 0x000fe20000000800 */
[----:B------:R-:W-:Y:S07]  /*6860*/  F2FP.PACK_AB R147, R175, R164 ;  /* 0x000000a4af93723e */ /* 0x000fee00000000ff */
[C---:B------:R-:W-:Y:S02]  /*6870*/  HMMA.16816.F32 R8, R144.reuse, R148, R8 ;  /* 0x000000949008723c */ /* 0x040fe40000001808 */
[----:B------:R-:W-:Y:S01]  /*6880*/  MUFU.EX2 R194, R40 ;  /* 0x0000002800c27308 */ /* 0x000fe20000000800 */
[----:B-1----:R-:W-:Y:S01]  /*6890*/  LDSM.16.MT88.4 R52, [R213+0x2900] ;  /* 0x00290000d534783b */ /* 0x002fe20000004200 */
[----:B-----5:R-:W-:Y:S04]  /*68a0*/  F2FP.PACK_AB R169, R180, R187 ;  /* 0x000000bbb4a9723e */ /* 0x020fe800000000ff */
[-C--:B------:R-:W-:Y:S04]  /*68b0*/  HMMA.16816.F32 R12, R144, R150.reuse, R12 ;  /* 0x00000096900c723c */ /* 0x080fe8000000180c */
[----:B------:R-:W1:Y:S04]  /*68c0*/  MUFU.EX2 R195, R41 ;  /* 0x0000002900c37308 */ /* 0x000e680000000800 */
[C---:B------:R-:W-:Y:S01]  /*68d0*/  HMMA.16816.F32 R16, R140.reuse, R150, R16 ;  /* 0x000000968c10723c */ /* 0x040fe20000001810 */
[----:B------:R-:W4:Y:S05]  /*68e0*/  LDSM.16.MT88.4 R148, [R213+0x1500] ;  /* 0x00150000d594783b */ /* 0x000f2a0000004200 */
[----:B------:R5:W-:Y:S02]  /*68f0*/  MUFU.EX2 R173, R42 ;  /* 0x0000002a00ad7308 */ /* 0x000be40000000800 */
[-C--:B------:R-:W-:Y:S08]  /*6900*/  HMMA.16816.F32 R68, R140, R156.reuse, R68 ;  /* 0x0000009c8c44723c */ /* 0x080ff00000001844 */
[C---:B------:R-:W-:Y:S01]  /*6910*/  HMMA.16816.F32 R72, R144.reuse, R156, R72 ;  /* 0x0000009c9048723c */ /* 0x040fe20000001848 */
[----:B------:R-:W4:Y:S03]  /*6920*/  MUFU.EX2 R174, R43 ;  /* 0x0000002b00ae7308 */ /* 0x000f260000000800 */
[----:B-1----:R-:W-:Y:S04]  /*6930*/  F2FP.PACK_AB R40, R195, R194 ;  /* 0x000000c2c328723e */ /* 0x002fe800000000ff */
[-C--:B------:R-:W-:Y:S03]  /*6940*/  HMMA.16816.F32 R76, R144, R158.reuse, R76 ;  /* 0x0000009e904c723c */ /* 0x080fe6000000184c */
[----:B------:R-:W-:Y:S01]  /*6950*/  MUFU.EX2 R189, R64 ;  /* 0x0000004000bd7308 */ /* 0x000fe20000000800 */
[----:B-----5:R-:W-:Y:S04]  /*6960*/  F2FP.PACK_AB R42, R193, R192 ;  /* 0x000000c0c12a723e */ /* 0x020fe800000000ff */
[C---:B------:R-:W-:Y:S01]  /*6970*/  HMMA.16816.F32 R80, R140.reuse, R158, R80 ;  /* 0x0000009e8c50723c */ /* 0x040fe20000001850 */
[----:B------:R-:W1:Y:S04]  /*6980*/  LDSM.16.MT88.4 R156, [R212+0x2500] ;  /* 0x00250000d49c783b */ /* 0x000e680000004200 */
[----:B------:R-:W-:Y:S03]  /*6990*/  MUFU.EX2 R64, R58 ;  /* 0x0000003a00407308 */ /* 0x000fe60000000800 */
[-C--:B---3--:R-:W-:Y:S04]  /*69a0*/  HMMA.16816.F32 R84, R140, R152.reuse, R84 ;  /* 0x000000988c54723c */ /* 0x088fe80000001854 */
[----:B----4-:R-:W-:Y:S02]  /*69b0*/  F2FP.PACK_AB R41, R174, R173 ;  /* 0x000000adae29723e */ /* 0x010fe400000000ff */
[----:B------:R-:W-:Y:S01]  /*69c0*/  F2FP.PACK_AB R43, R138, R172 ;  /* 0x000000ac8a2b723e */ /* 0x000fe200000000ff */
[----:B------:R-:W-:Y:S01]  /*69d0*/  MUFU.EX2 R178, R67 ;  /* 0x0000004300b27308 */ /* 0x000fe20000000800 */
[C---:B------:R-:W-:Y:S08]  /*69e0*/  HMMA.16816.F32 R88, R144.reuse, R152, R88 ;  /* 0x000000989058723c */ /* 0x040ff00000001858 */
[-C--:B------:R-:W-:Y:S01]  /*69f0*/  HMMA.16816.F32 R92, R144, R154.reuse, R92 ;  /* 0x0000009a905c723c */ /* 0x080fe2000000185c */
[----:B------:R-:W-:Y:S07]  /*6a00*/  MUFU.EX2 R67, R57 ;  /* 0x0000003900437308 */ /* 0x000fee0000000800 */
[C---:B------:R-:W-:Y:S01]  /*6a10*/  HMMA.16816.F32 R96, R140.reuse, R154, R96 ;  /* 0x0000009a8c60723c */ /* 0x040fe20000001860 */
[----:B------:R-:W-:Y:S02]  /*6a20*/  LDSM.16.MT88.4 R152, [R212+0xd00] ;  /* 0x000d0000d498783b */ /* 0x000fe40000004200 */
[----:B------:R-:W3:Y:S05]  /*6a30*/  MUFU.EX2 R188, R65 ;  /* 0x0000004100bc7308 */ /* 0x000eea0000000800 */
[-C--:B------:R-:W-:Y:S05]  /*6a40*/  HMMA.16816.F32 R20, R140, R148.reuse, R20 ;  /* 0x000000948c14723c */ /* 0x080fea0000001814 */
[----:B------:R-:W-:Y:S03]  /*6a50*/  MUFU.EX2 R65, R61 ;  /* 0x0000003d00417308 */ /* 0x000fe60000000800 */
[C---:B------:R-:W-:Y:S07]  /*6a60*/  HMMA.16816.F32 R100, R144.reuse, R148, R100 ;  /* 0x000000949064723c */ /* 0x040fee0000001864 */
[----:B------:R4:W-:Y:S01]  /*6a70*/  MUFU.EX2 R61, R59 ;  /* 0x0000003b003d7308 */ /* 0x0009e20000000800 */
[-C--:B------:R-:W-:Y:S04]  /*6a80*/  HMMA.16816.F32 R32, R144, R150.reuse, R32 ;  /* 0x000000969020723c */ /* 0x080fe80000001820 */
[----:B---3--:R-:W-:Y:S04]  /*6a90*/  F2FP.PACK_AB R170, R188, R189 ;  /* 0x000000bdbcaa723e */ /* 0x008fe800000000ff */
[C---:B------:R-:W-:Y:S01]  /*6aa0*/  HMMA.16816.F32 R104, R140.reuse, R150, R104 ;  /* 0x000000968c68723c */ /* 0x040fe20000001868 */
[----:B------:R-:W3:Y:S07]  /*6ab0*/  MUFU.EX2 R179, R66 ;  /* 0x0000004200b37308 */ /* 0x000eee0000000800 */
[-C--:B-1----:R-:W-:Y:S03]  /*6ac0*/  HMMA.16816.F32 R108, R140, R156.reuse, R108 ;  /* 0x0000009c8c6c723c */ /* 0x082fe6000000186c */
[----:B------:R-:W1:Y:S01]  /*6ad0*/  MUFU.EX2 R66, R60 ;  /* 0x0000003c00427308 */ /* 0x000e620000000800 */
[----:B----4-:R-:W-:Y:S04]  /*6ae0*/  LDSM.16.MT88.4 R56, [R213+0x1d00] ;  /* 0x001d0000d538783b */ /* 0x010fe80000004200 */
[C---:B------:R-:W-:Y:S05]  /*6af0*/  HMMA.16816.F32 R112, R144.reuse, R156, R112 ;  /* 0x0000009c9070723c */ /* 0x040fea0000001870 */
[----:B------:R4:W-:Y:S03]  /*6b00*/  MUFU.EX2 R60, R3 ;  /* 0x00000003003c7308 */ /* 0x0009e60000000800 */
[-C--:B------:R-:W-:Y:S04]  /*6b10*/  HMMA.16816.F32 R116, R144, R158.reuse, R116 ;  /* 0x0000009e9074723c */ /* 0x080fe80000001874 */
[----:B---3--:R-:W-:Y:S03]  /*6b20*/  F2FP.PACK_AB R171, R178, R179 ;  /* 0x000000b3b2ab723e */ /* 0x008fe600000000ff */
[----:B------:R-:W3:Y:S01]  /*6b30*/  MUFU.EX2 R62, R62 ;  /* 0x0000003e003e7308 */ /* 0x000ee20000000800 */
[C---:B------:R-:W-:Y:S08]  /*6b40*/  HMMA.16816.F32 R120, R140.reuse, R158, R120 ;  /* 0x0000009e8c78723c */ /* 0x040ff00000001878 */
[-C--:B------:R-:W-:Y:S08]  /*6b50*/  HMMA.16816.F32 R24, R140, R36.reuse, R24 ;  /* 0x000000248c18723c */ /* 0x080ff00000001818 */
[C---:B------:R-:W-:Y:S07]  /*6b60*/  HMMA.16816.F32 R124, R144.reuse, R36, R124 ;  /* 0x00000024907c723c */ /* 0x040fee000000187c */
[----:B------:R-:W-:Y:S01]  /*6b70*/  F2FP.PACK_AB R36, R202, R203 ;  /* 0x000000cbca24723e */ /* 0x000fe200000000ff */
[-C--:B------:R-:W-:Y:S04]  /*6b80*/  HMMA.16816.F32 R128, R144, R38.reuse, R128 ;  /* 0x000000269080723c */ /* 0x080fe80000001880 */
[----:B------:R-:W-:Y:S04]  /*6b90*/  F2FP.PACK_AB R37, R197, R199 ;  /* 0x000000c7c525723e */ /* 0x000fe800000000ff */
[----:B------:R-:W-:Y:S01]  /*6ba0*/  HMMA.16816.F32 R28, R140, R38, R28 ;  /* 0x000000268c1c723c */ /* 0x000fe2000000181c */
[----:B------:R-:W5:Y:S06]  /*6bb0*/  LDSM.16.MT88.4 R140, [R212+0x1900] ;  /* 0x00190000d48c783b */ /* 0x000f6c0000004200 */
[----:B------:R-:W-:Y:S02]  /*6bc0*/  F2FP.PACK_AB R38, R200, R201 ;  /* 0x000000c9c826723e */ /* 0x000fe400000000ff */
[----:B------:R-:W-:Y:S07]  /*6bd0*/  F2FP.PACK_AB R39, R198, R196 ;  /* 0x000000c4c627723e */ /* 0x000fee00000000ff */
[-C--:B------:R-:W-:Y:S08]  /*6be0*/  HMMA.16816.F32 R4, R36, R48.reuse, R4 ;  /* 0x000000302404723c */ /* 0x080ff00000001804 */
[C---:B------:R-:W-:Y:S08]  /*6bf0*/  HMMA.16816.F32 R8, R40.reuse, R48, R8 ;  /* 0x000000302808723c */ /* 0x040ff00000001808 */
[-C--:B------:R-:W-:Y:S08]  /*6c00*/  HMMA.16816.F32 R12, R40, R50.reuse, R12 ;  /* 0x00000032280c723c */ /* 0x080ff0000000180c */
[C---:B------:R-:W-:Y:S01]  /*6c10*/  HMMA.16816.F32 R16, R36.reuse, R50, R16 ;  /* 0x000000322410723c */ /* 0x040fe20000001810 */
[----:B------:R-:W1:Y:S03]  /*6c20*/  LDSM.16.MT88.4 R48, [R213+0x1900] ;  /* 0x00190000d530783b */ /* 0x000e660000004200 */
[----:B--2---:R-:W-:Y:S04]  /*6c30*/  FFMA.FTZ R0, R0, R166, R184 ;  /* 0x000000a600007223 */ /* 0x004fe800000100b8 */
[-C--:B------:R-:W-:Y:S04]  /*6c40*/  HMMA.16816.F32 R68, R36, R44.reuse, R68 ;  /* 0x0000002c2444723c */ /* 0x080fe80000001844 */
[----:B------:R-:W-:Y:S04]  /*6c50*/  FADD.FTZ R0, R183, R0 ;  /* 0x00000000b7007221 */ /* 0x000fe80000010000 */
[C---:B------:R-:W-:Y:S04]  /*6c60*/  HMMA.16816.F32 R72, R40.reuse, R44, R72 ;  /* 0x0000002c2848723c */ /* 0x040fe80000001848 */
[----:B----4-:R-:W-:Y:S04]  /*6c70*/  FADD.FTZ R3, R185, R0 ;  /* 0x00000000b9037221 */ /* 0x010fe80000010000 */
[-C--:B------:R-:W-:Y:S08]  /*6c80*/  HMMA.16816.F32 R76, R40, R46.reuse, R76 ;  /* 0x0000002e284c723c */ /* 0x080ff0000000184c */
[C---:B------:R-:W-:Y:S01]  /*6c90*/  HMMA.16816.F32 R80, R36.reuse, R46, R80 ;  /* 0x0000002e2450723c */ /* 0x040fe20000001850 */
[----:B------:R-:W2:Y:S07]  /*6ca0*/  LDSM.16.MT88.4 R44, [R212+0x2900] ;  /* 0x00290000d42c783b */ /* 0x000eae0000004200 */
[-C--:B-----5:R-:W-:Y:S08]  /*6cb0*/  HMMA.16816.F32 R84, R36, R140.reuse, R84 ;  /* 0x0000008c2454723c */ /* 0x0a0ff00000001854 */
[C---:B------:R-:W-:Y:S08]  /*6cc0*/  HMMA.16816.F32 R88, R40.reuse, R140, R88 ;  /* 0x0000008c2858723c */ /* 0x040ff00000001858 */
[-C--:B------:R-:W-:Y:S08]  /*6cd0*/  HMMA.16816.F32 R92, R40, R142.reuse, R92 ;  /* 0x0000008e285c723c */ /* 0x080ff0000000185c */
[C---:B------:R-:W-:Y:S08]  /*6ce0*/  HMMA.16816.F32 R96, R36.reuse, R142, R96 ;  /* 0x0000008e2460723c */ /* 0x040ff00000001860 */
[-C--:B-1----:R-:W-:Y:S08]  /*6cf0*/  HMMA.16816.F32 R20, R36, R48.reuse, R20 ;  /* 0x000000302414723c */ /* 0x082ff00000001814 */
[C---:B------:R-:W-:Y:S08]  /*6d00*/  HMMA.16816.F32 R100, R40.reuse, R48, R100 ;  /* 0x000000302864723c */ /* 0x040ff00000001864 */
[-C--:B------:R-:W-:Y:S08]  /*6d10*/  HMMA.16816.F32 R32, R40, R50.reuse, R32 ;  /* 0x000000322820723c */ /* 0x080ff00000001820 */
[C---:B------:R-:W-:Y:S01]  /*6d20*/  HMMA.16816.F32 R104, R36.reuse, R50, R104 ;  /* 0x000000322468723c */ /* 0x040fe20000001868 */
[----:B------:R-:W-:Y:S07]  /*6d30*/  LDSM.16.MT88.4 R48, [R212+0x1d00] ;  /* 0x001d0000d430783b */ /* 0x000fee0000004200 */
[-C--:B--2---:R-:W-:Y:S08]  /*6d40*/  HMMA.16816.F32 R108, R36, R44.reuse, R108 ;  /* 0x0000002c246c723c */ /* 0x084ff0000000186c */
[C---:B------:R-:W-:Y:S08]  /*6d50*/  HMMA.16816.F32 R112, R40.reuse, R44, R112 ;  /* 0x0000002c2870723c */ /* 0x040ff00000001870 */
[-C--:B------:R-:W-:Y:S08]  /*6d60*/  HMMA.16816.F32 R116, R40, R46.reuse, R116 ;  /* 0x0000002e2874723c */ /* 0x080ff00000001874 */
[C---:B------:R-:W-:Y:S01]  /*6d70*/  HMMA.16816.F32 R120, R36.reuse, R46, R120 ;  /* 0x0000002e2478723c */ /* 0x040fe20000001878 */
[----:B------:R-:W1:Y:S07]  /*6d80*/  LDSM.16.MT88.4 R44, [R213+0xd00] ;  /* 0x000d0000d52c783b */ /* 0x000e6e0000004200 */
[-C--:B------:R-:W-:Y:S08]  /*6d90*/  HMMA.16816.F32 R24, R36, R52.reuse, R24 ;  /* 0x000000342418723c */ /* 0x080ff00000001818 */
[C---:B------:R-:W-:Y:S08]  /*6da0*/  HMMA.16816.F32 R124, R40.reuse, R52, R124 ;  /* 0x00000034287c723c */ /* 0x040ff0000000187c */
[-C--:B------:R-:W-:Y:S01]  /*6db0*/  HMMA.16816.F32 R128, R40, R54.reuse, R128 ;  /* 0x000000362880723c */ /* 0x080fe20000001880 */
[----:B------:R-:W2:Y:S07]  /*6dc0*/  LDSM.16.MT88.4 R40, [R212+0x2d00] ;  /* 0x002d0000d428783b */ /* 0x000eae0000004200 */
[----:B------:R-:W-:Y:S07]  /*6dd0*/  HMMA.16816.F32 R28, R36, R54, R28 ;  /* 0x00000036241c723c */ /* 0x000fee000000181c */
[----:B------:R-:W-:Y:S01]  /*6de0*/  F2FP.PACK_AB R36, R67, R177 ;  /* 0x000000b14324723e */ /* 0x000fe200000000ff */
[-C--:B------:R-:W-:Y:S01]  /*6df0*/  HMMA.16816.F32 R144, R168, R152.reuse, R4 ;  /* 0x00000098a890723c */ /* 0x080fe20000001804 */
[----:B------:R-:W4:Y:S04]  /*6e00*/  LDSM.16.MT88.4 R4, [R213+0x2d00] ;  /* 0x002d0000d504783b */ /* 0x000f280000004200 */
[----:B------:R-:W-:Y:S02]  /*6e10*/  F2FP.PACK_AB R38, R65, R66 ;  /* 0x000000424126723e */ /* 0x000fe400000000ff */
[----:B------:R-:W-:Y:S02]  /*6e20*/  F2FP.PACK_AB R37, R61, R64 ;  /* 0x000000403d25723e */ /* 0x000fe400000000ff */
[----:B---3--:R-:W-:Y:S07]  /*6e30*/  F2FP.PACK_AB R39, R60, R62 ;  /* 0x0000003e3c27723e */ /* 0x008fee00000000ff */
[C---:B------:R-:W-:Y:S07]  /*6e40*/  HMMA.16816.F32 R140, R36.reuse, R152, R8 ;  /* 0x00000098248c723c */ /* 0x040fee0000001808 */
[----:B------:R-:W-:Y:S01]  /*6e50*/  FADD.FTZ R10, R186, R3 ;  /* 0x00000003ba0a7221 */ /* 0x000fe20000010000 */
[-C--:B------:R-:W-:Y:S04]  /*6e60*/  HMMA.16816.F32 R148, R36, R154.reuse, R12 ;  /* 0x0000009a2494723c */ /* 0x080fe8000000180c */
[----:B------:R-:W-:Y:S02]  /*6e70*/  FADD.FTZ R9, R247, R134 ;  /* 0x00000086f7097221 */ /* 0x000fe40000010000 */
[----:B------:R-:W-:Y:S01]  /*6e80*/  FADD.FTZ R8, R240, R132 ;  /* 0x00000084f0087221 */ /* 0x000fe20000010000 */
[----:B------:R-:W-:Y:S01]  /*6e90*/  MOV R132, R135 ;  /* 0x0000008700847202 */ /* 0x000fe20000000f00 */
        /* <DEDUP_REMOVED lines=16> */
[----:B------:R-:W-:Y:S04]  /*6fa0*/  FADD.FTZ R12, R244, R12 ;  /* 0x0000000cf40c7221 */ /* 0x000fe80000010000 */
        /* <DEDUP_REMOVED lines=33> */
[----:B------:R-:W-:Y:S04]  /*71c0*/  FADD.FTZ R9, R190, R9 ;  /* 0x00000009be097221 */ /* 0x000fe80000010000 */
[-C--:B----4-:R-:W-:Y:S08]  /*71d0*/  HMMA.16816.F32 R164, R168, R4.reuse, R24 ;  /* 0x00000004a8a4723c */ /* 0x090ff00000001818 */
[C---:B------:R-:W-:Y:S07]  /*71e0*/  HMMA.16816.F32 R124, R36.reuse, R4, R124 ;  /* 0x00000004247c723c */ /* 0x040fee000000187c */
[----:B------:R-:W-:Y:S01]  /*71f0*/  FADD.FTZ R4, R195, R11 ;  /* 0x0000000bc3047221 */ /* 0x000fe20000010000 */
[-C--:B------:R-:W-:Y:S04]  /*7200*/  HMMA.16816.F32 R128, R36, R6.reuse, R128 ;  /* 0x000000062480723c */ /* 0x080fe80000001880 */
[----:B------:R-:W-:Y:S02]  /*7210*/  FADD.FTZ R5, R172, R3 ;  /* 0x00000003ac057221 */ /* 0x000fe40000010000 */
[----:B------:R-:W-:Y:S02]  /*7220*/  FADD.FTZ R8, R192, R4 ;  /* 0x00000004c0087221 */ /* 0x000fe40000010000 */
[----:B------:R-:W-:Y:S01]  /*7230*/  FADD.FTZ R4, R198, R10 ;  /* 0x0000000ac6047221 */ /* 0x000fe20000010000 */
[----:B------:R-:W-:Y:S04]  /*7240*/  HMMA.16816.F32 R168, R168, R6, R28 ;  /* 0x00000006a8a8723c */ /* 0x000fe8000000181c */
[----:B------:R-:W-:Y:S01]  /*7250*/  FADD.FTZ R0, R138, R5 ;  /* 0x000000058a007221 */ /* 0x000fe20000010000 */
[----:B------:R-:W-:Y:S01]  /*7260*/  MOV R138, R2 ;  /* 0x00000002008a7202 */ /* 0x000fe20000000f00 */
        /* <DEDUP_REMOVED lines=11> */
[----:B------:R1:W-:Y:S01]  /*7320*/  STL [R1], R0 ;  /* 0x0000000001007387 */ /* 0x0003e20000100800 */
[----:B------:R-:W-:Y:S02]  /*7330*/  FADD.FTZ R6, R189, R3 ;  /* 0x00000003bd067221 */ /* 0x000fe40000010000 */
[----:B------:R-:W-:Y:S02]  /*7340*/  FADD.FTZ R3, R66, R5 ;  /* 0x0000000542037221 */ /* 0x000fe40000010000 */
[----:B------:R-:W-:Y:S02]  /*7350*/  FADD.FTZ R250, R188, R6 ;  /* 0x00000006bcfa7221 */ /* 0x000fe40000010000 */
[----:B------:R-:W-:Y:S02]  /*7360*/  FADD.FTZ R251, R178, R4 ;  /* 0x00000004b2fb7221 */ /* 0x000fe40000010000 */
[----:B------:R-:W-:Y:S01]  /*7370*/  FADD.FTZ R252, R65, R3 ;  /* 0x0000000341fc7221 */ /* 0x000fe20000010000 */
[----:B------:R-:W-:Y:S02]  /*7380*/  MOV R3, R136 ;  /* 0x0000008800037202 */ /* 0x000fe40000000f00 */
[----:B-1----:R-:W-:Y:S01]  /*7390*/  MOV R0, R137 ;  /* 0x0000008900007202 */ /* 0x002fe20000000f00 */
[----:B------:R-:W-:-:S05]  /*73a0*/  @P0 BRA `(.L_x_756) ;  /* 0xffffd06000000947 */ /* 0x000fca000383ffff */
.L_x_755:
[----:B-1----:R-:W2:Y:S04]  /*73b0*/  LDL.LU R4, [R1] ;  /* 0x0000000001047983 */ /* 0x002ea80000300800 */
[----:B------:R-:W3:Y:S01]  /*73c0*/  LDL.LU R22, [R1+0x28] ;  /* 0x0000280001167983 */ /* 0x000ee20000300800 */
[----:B------:R-:W-:-:S03]  /*73d0*/  MOV R66, c[0x0][0x4e8] ;  /* 0x00013a0000427a02 */ /* 0x000fc60000000f00 */
[----:B------:R-:W4:Y:S01]  /*73e0*/  LDL.LU R67, [R1+0x2c] ;  /* 0x00002c0001437983 */ /* 0x000f220000300800 */
[----:B------:R-:W-:-:S03]  /*73f0*/  ISETP.NE.AND P0, PT, R66, 0x1, PT ;  /* 0x000000014200780c */ /* 0x000fc60003f05270 */
[----:B------:R-:W1:Y:S04]  /*7400*/  SHFL.BFLY PT, R9, R251, 0x2, 0x1f ;  /* 0x0c401f00fb097f89 */ /* 0x000e6800000e0000 */
[----:B------:R-:W5:Y:S04]  /*7410*/  SHFL.BFLY PT, R11, R250, 0x2, 0x1f ;  /* 0x0c401f00fa0b7f89 */ /* 0x000f6800000e0000 */
[----:B------:R-:W5:Y:S04]  /*7420*/  SHFL.BFLY PT, R7, R252, 0x2, 0x1f ;  /* 0x0c401f00fc077f89 */ /* 0x000f6800000e0000 */
[----:B------:R-:W5:Y:S04]  /*7430*/  S2R R10, SR_CTAID.Y ;  /* 0x00000000000a7919 */ /* 0x000f680000002600 */
[----:B------:R-:W5:Y:S01]  /*7440*/  S2R R8, SR_TID.X ;  /* 0x0000000000087919 */ /* 0x000f620000002100 */
[----:B-1----:R-:W-:-:S02]  /*7450*/  FADD.FTZ R9, R9, R251 ;  /* 0x000000fb09097221 */ /* 0x002fc40000010000 */
[----:B-----5:R-:W-:-:S03]  /*7460*/  FADD.FTZ R11, R11, R250 ;  /* 0x000000fa0b0b7221 */ /* 0x020fc60000010000 */
[----:B------:R-:W1:Y:S01]  /*7470*/  SHFL.BFLY PT, R3, R9, 0x1, 0x1f ;  /* 0x0c201f0009037f89 */ /* 0x000e6200000e0000 */
[----:B------:R-:W-:-:S03]  /*7480*/  FADD.FTZ R7, R7, R252 ;  /* 0x000000fc07077221 */ /* 0x000fc60000010000 */
[----:B------:R-:W5:Y:S01]  /*7490*/  SHFL.BFLY PT, R0, R11, 0x1, 0x1f ;  /* 0x0c201f000b007f89 */ /* 0x000f6200000e0000 */
[----:B------:R-:W-:-:S04]  /*74a0*/  IMAD.WIDE.U32 R18, R10, c[0x0][0x490], RZ ;  /* 0x000124000a127a25 */ /* 0x000fc800078e00ff */
[----:B------:R-:W-:Y:S01]  /*74b0*/  IMAD.WIDE.U32 R20, R10, c[0x0][0x3e8], RZ ;  /* 0x0000fa000a147a25 */ /* 0x000fe200078e00ff */
[----:B------:R-:W-:-:S04]  /*74c0*/  SHF.R.S32.HI R65, RZ, 0x1f, R8 ;  /* 0x0000001fff417819 */ /* 0x000fc80000011408 */
[CC--:B------:R-:W-:Y:S02]  /*74d0*/  LEA.HI R31, R65.reuse, R8.reuse, RZ, 0x2 ;  /* 0x00000008411f7211 */ /* 0x0c0fe400078f10ff */
[-C--:B------:R-:W-:Y:S02]  /*74e0*/  LEA.HI R65, R65, R8.reuse, RZ, 0x5 ;  /* 0x0000000841417211 */ /* 0x080fe400078f28ff */
[----:B------:R-:W-:Y:S02]  /*74f0*/  MOV R62, 0xff800000 ;  /* 0xff800000003e7802 */ /* 0x000fe40000000f00 */
[----:B------:R-:W-:Y:S01]  /*7500*/  LOP3.LUT R15, R31, 0xfffffffc, RZ, 0xc0, !PT ;  /* 0xfffffffc1f0f7812 */ /* 0x000fe200078ec0ff */
[----:B-1----:R-:W-:Y:S01]  /*7510*/  FADD.FTZ R9, R9, R3 ;  /* 0x0000000309097221 */ /* 0x002fe20000010000 */
[----:B------:R-:W-:Y:S02]  /*7520*/  SHF.R.S32.HI R3, RZ, 0x1f, R10 ;  /* 0x0000001fff037819 */ /* 0x000fe4000001140a */
[----:B------:R-:W-:Y:S01]  /*7530*/  IADD3 R15, -R15, R8, RZ ;  /* 0x000000080f0f7210 */ /* 0x000fe20007ffe1ff */
[----:B-----5:R-:W-:Y:S01]  /*7540*/  FADD.FTZ R11, R11, R0 ;  /* 0x000000000b0b7221 */ /* 0x020fe20000010000 */
[----:B------:R-:W-:Y:S01]  /*7550*/  FSETP.NE.FTZ.AND P4, PT, R9, RZ, PT ;  /* 0x000000ff0900720b */ /* 0x000fe20003f95000 */
[C---:B------:R-:W-:Y:S01]  /*7560*/  IMAD R16, R3.reuse, c[0x0][0x490], RZ ;  /* 0x0001240003107a24 */ /* 0x040fe200078e02ff */
[----:B------:R-:W-:Y:S01]  /*7570*/  MOV R0, RZ ;  /* 0x000000ff00007202 */ /* 0x000fe20000000f00 */
[----:B------:R-:W-:Y:S01]  /*7580*/  IMAD R12, R3, c[0x0][0x3e8], RZ ;  /* 0x0000fa00030c7a24 */ /* 0x000fe200078e02ff */
[----:B------:R-:W-:Y:S01]  /*7590*/  FSETP.NE.FTZ.AND P5, PT, R11, RZ, PT ;  /* 0x000000ff0b00720b */ /* 0x000fe20003fb5000 */
[----:B------:R-:W-:-:S02]  /*75a0*/  IMAD R16, R10, c[0x0][0x494], R16 ;  /* 0x000125000a107a24 */ /* 0x000fc400078e0210 */
[----:B------:R-:W-:-:S03]  /*75b0*/  IMAD R12, R10, c[0x0][0x3ec], R12 ;  /* 0x0000fb000a0c7a24 */ /* 0x000fc600078e020c */
[----:B------:R-:W-:Y:S02]  /*75c0*/  IADD3 R17, R19, R16, RZ ;  /* 0x0000001013117210 */ /* 0x000fe40007ffe0ff */
[----:B------:R-:W-:Y:S02]  /*75d0*/  IADD3 R13, R21, R12, RZ ;  /* 0x0000000c150d7210 */ /* 0x000fe40007ffe0ff */
[----:B------:R-:W-:Y:S02]  /*75e0*/  MOV R12, R20 ;  /* 0x00000014000c7202 */ /* 0x000fe40000000f00 */
[----:B------:R-:W-:Y:S01]  /*75f0*/  MOV R16, R18 ;  /* 0x0000001200107202 */ /* 0x000fe20000000f00 */
[----:B------:R-:W1:Y:S02]  /*7600*/  @P5 MUFU.RCP R0, R11 ;  /* 0x0000000b00005308 */ /* 0x000e640000001000 */
        /* <DEDUP_REMOVED lines=24> */
[----:B------:R-:W-:Y:S02]  /*7790*/  MOV R0, RZ ;  /* 0x000000ff00007202 */ /* 0x000fe40000000f00 */
[----:B------:R-:W-:Y:S01]  /*77a0*/  F2FP.PACK_AB R53, R69, R53 ;  /* 0x000000354535723e */ /* 0x000fe200000000ff */
[----:B--2---:R-:W1:Y:S01]  /*77b0*/  SHFL.BFLY PT, R6, R4, 0x2, 0x1f ;  /* 0x0c401f0004067f89 */ /* 0x004e6200000e0000 */
[----:B---3--:R-:W-:Y:S01]  /*77c0*/  @P0 IMAD.HI.U32 R3, R22, c[0x0][0x4ec], RZ ;  /* 0x00013b0016030a27 */ /* 0x008fe200078e00ff */
[----:B------:R-:W-:-:S04]  /*77d0*/  MOV R14, R22 ;  /* 0x00000016000e7202 */ /* 0x000fc80000000f00 */
[----:B------:R-:W-:-:S05]  /*77e0*/  @P0 SHF.R.U32.HI R14, RZ, c[0x0][0x4f0], R3 ;  /* 0x00013c00ff0e0a19 */ /* 0x000fca0000011603 */
[----:B------:R-:W-:-:S04]  /*77f0*/  IMAD.MOV R3, RZ, RZ, -R14 ;  /* 0x000000ffff037224 */ /* 0x000fc800078e0a0e */
[----:B------:R-:W-:Y:S02]  /*7800*/  IMAD R63, R3, c[0x0][0x4e8], R22 ;  /* 0x00013a00033f7a24 */ /* 0x000fe400078e0216 */
[----:B-1----:R-:W-:Y:S02]  /*7810*/  FADD.FTZ R6, R6, R4 ;  /* 0x0000000406067221 */ /* 0x002fe40000010000 */
[----:B------:R-:W1:Y:S04]  /*7820*/  SHFL.BFLY PT, R4, R7, 0x1, 0x1f ;  /* 0x0c201f0007047f89 */ /* 0x000e6800000e0000 */
[----:B------:R-:W2:Y:S01]  /*7830*/  SHFL.BFLY PT, R5, R6, 0x1, 0x1f ;  /* 0x0c201f0006057f89 */ /* 0x000ea200000e0000 */
[----:B-1----:R-:W-:Y:S01]  /*7840*/  FADD.FTZ R7, R7, R4 ;  /* 0x0000000407077221 */ /* 0x002fe20000010000 */
[----:B------:R-:W-:Y:S01]  /*7850*/  MOV R4, RZ ;  /* 0x000000ff00047202 */ /* 0x000fe20000000f00 */
[----:B--2---:R-:W-:-:S03]  /*7860*/  FADD.FTZ R6, R6, R5 ;  /* 0x0000000506067221 */ /* 0x004fc60000010000 */
[----:B------:R-:W-:Y:S02]  /*7870*/  FSETP.NE.FTZ.AND P2, PT, R7, RZ, PT ;  /* 0x000000ff0700720b */ /* 0x000fe40003f55000 */
[----:B------:R-:W1:Y:S01]  /*7880*/  @P4 MUFU.RCP R4, R9 ;  /* 0x0000000900044308 */ /* 0x000e620000001000 */
[----:B------:R-:W-:Y:S02]  /*7890*/  MOV R3, RZ ;  /* 0x000000ff00037202 */ /* 0x000fe40000000f00 */
[----:B------:R-:W-:Y:S02]  /*78a0*/  FSETP.NE.FTZ.AND P1, PT, R6, RZ, PT ;  /* 0x000000ff0600720b */ /* 0x000fe40003f35000 */
[----:B------:R-:W-:-:S04]  /*78b0*/  LOP3.LUT R5, R65, 0xffffffe0, RZ, 0xc0, !PT ;  /* 0xffffffe041057812 */ /* 0x000fc800078ec0ff */
[----:B------:R-:W-:Y:S01]  /*78c0*/  IADD3 R5, -R5, R8, RZ ;  /* 0x0000000805057210 */ /* 0x000fe20007ffe1ff */
[C---:B-1----:R-:W-:Y:S02]  /*78d0*/  FMUL.FTZ R147, R4.reuse, R147 ;  /* 0x0000009304937220 */ /* 0x042fe40000410000 */
        /* <DEDUP_REMOVED lines=22> */
[----:B------:R-:W-:Y:S01]  /*7a40*/  FMUL.FTZ R30, R4, R170 ;  /* 0x000000aa041e7220 */ /* 0x000fe20000410000 */
[----:B------:R-:W1:Y:S01]  /*7a50*/  @P2 MUFU.RCP R3, R7 ;  /* 0x0000000700032308 */ /* 0x000e620000001000 */
[----:B------:R-:W2:Y:S01]  /*7a60*/  S2R R4, SR_CTAID.Z ;  /* 0x0000000000047919 */ /* 0x000ea20000002700 */
[----:B------:R-:W-:-:S06]  /*7a70*/  LOP3.LUT P3, RZ, R5, 0x3, RZ, 0xc0, !PT ;  /* 0x0000000305ff7812 */ /* 0x000fcc000786c0ff */
[----:B------:R-:W3:Y:S08]  /*7a80*/  @P1 MUFU.RCP R0, R6 ;  /* 0x0000000600001308 */ /* 0x000ef00000001000 */
        /* <DEDUP_REMOVED lines=25> */
[----:B--2---:R-:W-:Y:S01]  /*7c20*/  SHF.R.S32.HI R3, RZ, 0x1f, R4 ;  /* 0x0000001fff037819 */ /* 0x004fe20000011404 */
[C---:B---3--:R-:W-:Y:S02]  /*7c30*/  FMUL.FTZ R143, R0.reuse, R143 ;  /* 0x0000008f008f7220 */ /* 0x048fe40000410000 */
[----:B------:R-:W-:-:S02]  /*7c40*/  FMUL.FTZ R142, R0, R142 ;  /* 0x0000008e008e7220 */ /* 0x000fc40000410000 */
[C---:B------:R-:W-:Y:S02]  /*7c50*/  IMAD R64, R3.reuse, c[0x0][0x498], RZ ;  /* 0x0001260003407a24 */ /* 0x040fe400078e02ff */
[----:B------:R-:W-:Y:S01]  /*7c60*/  IMAD R60, R3, c[0x0][0x3f0], RZ ;  /* 0x0000fc00033c7a24 */ /* 0x000fe200078e02ff */
        /* <DEDUP_REMOVED lines=23> */
[----:B------:R-:W-:Y:S01]  /*7de0*/  @P2 MOV R0, 0x3f317218 ;  /* 0x3f31721800002802 */ /* 0x000fe20000000f00 */
[----:B------:R-:W-:-:S02]  /*7df0*/  @P4 FMUL.FTZ R5, R3, c[0x0][0x2d0] ;  /* 0x0000b40003054a20 */ /* 0x000fc40000410000 */
[----:B-----5:R-:W-:Y:S02]  /*7e00*/  @P2 FMUL.FTZ R7, R7, 0.69314718246459960938 ;  /* 0x3f31721807072820 */ /* 0x020fe40000410000 */
[----:B------:R-:W-:-:S04]  /*7e10*/  @P2 FMUL.FTZ R3, R0, c[0x0][0x2d0] ;  /* 0x0000b40000032a20 */ /* 0x000fc80000410000 */
[----:B------:R-:W-:Y:S01]  /*7e20*/  @P2 FFMA.FTZ R62, R3, R135, R7 ;  /* 0x00000087033e2223 */ /* 0x000fe20000010007 */
[----:B----4-:R-:W-:Y:S02]  /*7e30*/  SHF.R.S32.HI R7, RZ, 0x2, R67 ;  /* 0x00000002ff077819 */ /* 0x010fe40000011443 */
[----:B------:R-:W2:Y:S04]  /*7e40*/  LDL.LU R67, [R1+0x24] ;  /* 0x0000240001437983 */ /* 0x000ea80000300800 */
[----:B------:R-:W3:Y:S01]  /*7e50*/  LDL R69, [R1+0x20] ;  /* 0x0000200001457983 */ /* 0x000ee20000100800 */
[----:B------:R-:W1:Y:S01]  /*7e60*/  @P1 MUFU.LG2 R6, R6 ;  /* 0x0000000600061308 */ /* 0x000e620000000c00 */
[C---:B------:R-:W-:Y:S02]  /*7e70*/  IMAD R64, R4.reuse, c[0x0][0x49c], R64 ;  /* 0x0001270004407a24 */ /* 0x040fe400078e0240 */
[----:B------:R-:W-:-:S02]  /*7e80*/  IMAD R60, R4, c[0x0][0x3f4], R60 ;  /* 0x0000fd00043c7a24 */ /* 0x000fc400078e023c */
[----:B------:R-:W-:-:S04]  /*7e90*/  IMAD.WIDE.U32 R56, R4, c[0x0][0x498], R16 ;  /* 0x0001260004387a25 */ /* 0x000fc800078e0010 */
[----:B------:R-:W-:Y:S01]  /*7ea0*/  IMAD.WIDE.U32 R12, R4, c[0x0][0x3f0], R12 ;  /* 0x0000fc00040c7a25 */ /* 0x000fe200078e000c */
[----:B------:R-:W-:-:S03]  /*7eb0*/  @P5 MOV R4, 0x3f317218 ;  /* 0x3f31721800045802 */ /* 0x000fc60000000f00 */
[----:B------:R-:W-:Y:S02]  /*7ec0*/  @P1 IMAD.MOV.U32 R8, RZ, RZ, 0x3f317218 ;  /* 0x3f317218ff081424 */ /* 0x000fe400078e00ff */
[----:B------:R-:W-:Y:S02]  /*7ed0*/  @P5 FMUL.FTZ R10, R4, c[0x0][0x2d0] ;  /* 0x0000b400040a5a20 */ /* 0x000fe40000410000 */
[----:B-1----:R-:W-:Y:S02]  /*7ee0*/  @P1 FMUL.FTZ R4, R6, 0.69314718246459960938 ;  /* 0x3f31721806041820 */ /* 0x002fe40000410000 */
[----:B------:R-:W-:Y:S01]  /*7ef0*/  @P1 FMUL.FTZ R0, R8, c[0x0][0x2d0] ;  /* 0x0000b40008001a20 */ /* 0x000fe20000410000 */
[----:B------:R-:W-:-:S03]  /*7f00*/  MOV R61, 0xff800000 ;  /* 0xff800000003d7802 */ /* 0x000fc60000000f00 */
        /* <DEDUP_REMOVED lines=16> */
[----:B------:R-:W-:Y:S02]  /*8010*/  SHF.L.U32 R2, R2, 0x5, RZ ;  /* 0x0000000502027819 */ /* 0x000fe400000006ff */
[----:B------:R-:W-:Y:S01]  /*8020*/  MOV R58, 0xff800000 ;  /* 0xff800000003a7802 */ /* 0x000fe20000000f00 */
[----:B------:R-:W-:Y:S01]  /*8030*/  @P4 FFMA.FTZ R58, R5, R136, R9 ;  /* 0x00000088053a4223 */ /* 0x000fe20000010009 */
[----:B------:R-:W-:Y:S02]  /*8040*/  IADD3 R4, R0, -R4, RZ ;  /* 0x8000000400047210 */ /* 0x000fe40007ffe0ff */
[----:B------:R-:W-:Y:S02]  /*8050*/  SHF.R.S32.HI R5, RZ, 0x1f, R14 ;  /* 0x0000001fff057819 */ /* 0x000fe4000001140e */
[----:B------:R-:W-:-:S02]  /*8060*/  IADD3 R6, R15, -R3, RZ ;  /* 0x800000030f067210 */ /* 0x000fc40007ffe0ff */
[----:B------:R-:W-:Y:S01]  /*8070*/  LOP3.LUT R2, R2, 0xffffffc0, RZ, 0xc0, !PT ;  /* 0xffffffc002027812 */ /* 0x000fe200078ec0ff */
[----:B------:R-:W-:Y:S01]  /*8080*/  IMAD R7, R4, 0x10, R7 ;  /* 0x0000001004077824 */ /* 0x000fe200078e0207 */
[----:B------:R-:W-:Y:S01]  /*8090*/  LEA R9, R0, R15, 0x8 ;  /* 0x0000000f00097211 */ /* 0x000fe200078e40ff */
[----:B----4-:R-:W-:Y:S01]  /*80a0*/  @P5 FMUL.FTZ R11, R11, 0.69314718246459960938 ;  /* 0x3f3172180b0b5820 */ /* 0x010fe20000410000 */
[----:B------:R-:W-:Y:S01]  /*80b0*/  LEA R6, R6, R2, 0x3 ;  /* 0x0000000206067211 */ /* 0x000fe200078e18ff */
[----:B------:R-:W-:Y:S01]  /*80c0*/  IMAD R4, R5, c[0x0][0x3e0], RZ ;  /* 0x0000f80005047a24 */ /* 0x000fe200078e02ff */
[----:B------:R-:W-:Y:S02]  /*80d0*/  IADD3 R3, R13, R60, RZ ;  /* 0x0000003c0d037210 */ /* 0x000fe40007ffe0ff */
[----:B------:R-:W-:Y:S02]  /*80e0*/  MOV R2, R12 ;  /* 0x0000000c00027202 */ /* 0x000fe40000000f00 */
[----:B------:R-:W-:Y:S01]  /*80f0*/  LEA.HI R0, R8, R8, RZ, 0x1 ;  /* 0x0000000808007211 */ /* 0x000fe200078f08ff */
[----:B------:R-:W-:-:S02]  /*8100*/  IMAD.MOV.U32 R59, RZ, RZ, -0x800000 ;  /* 0xff800000ff3b7424 */ /* 0x000fc400078e00ff */
[----:B------:R-:W-:Y:S02]  /*8110*/  @P5 FFMA.FTZ R59, R10, R137, R11 ;  /* 0x000000890a3b5223 */ /* 0x000fe4000001000b */
[----:B------:R-:W-:Y:S01]  /*8120*/  IMAD R12, R14, c[0x0][0x3e4], R4 ;  /* 0x0000f9000e0c7a24 */ /* 0x000fe200078e0204 */
[----:B------:R-:W-:Y:S01]  /*8130*/  LOP3.LUT R4, R0, 0x3fffffe, RZ, 0xc0, !PT ;  /* 0x03fffffe00047812 */ /* 0x000fe200078ec0ff */
[----:B------:R-:W-:Y:S01]  /*8140*/  IMAD.WIDE.U32 R10, R14, c[0x0][0x3e0], R2 ;  /* 0x0000f8000e0a7a25 */ /* 0x000fe200078e0002 */
[----:B------:R-:W-:Y:S02]  /*8150*/  IADD3 R2, R7, R6, RZ ;  /* 0x0000000607027210 */ /* 0x000fe40007ffe0ff */
[----:B------:R-:W-:Y:S02]  /*8160*/  IADD3 R4, R8, -R4, RZ ;  /* 0x8000000408047210 */ /* 0x000fe40007ffe0ff */
[----:B-----5:R-:W-:Y:S02]  /*8170*/  LEA R8, R65, R2, 0x7 ;  /* 0x0000000241087211 */ /* 0x020fe400078e38ff */
[----:B------:R-:W-:-:S02]  /*8180*/  SHF.R.S32.HI R5, RZ, 0x1, R0 ;  /* 0x00000001ff057819 */ /* 0x000fc40000011400 */
[----:B------:R-:W-:Y:S01]  /*8190*/  LEA R0, R65, R7, 0x7 ;  /* 0x0000000741007211 */ /* 0x000fe200078e38ff */
[----:B------:R-:W-:Y:S01]  /*81a0*/  @P0 IMAD.HI.U32 R7, R8, c[0x0][0x4ec], RZ ;  /* 0x00013b0008070a27 */ /* 0x000fe200078e00ff */
[C---:B------:R-:W-:Y:S02]  /*81b0*/  SHF.L.U32 R2, R5.reuse, 0x6, RZ ;  /* 0x0000000605027819 */ /* 0x040fe400000006ff */
[----:B------:R-:W-:Y:S01]  /*81c0*/  LOP3.LUT R3, R5, 0x1, RZ, 0xc0, !PT ;  /* 0x0000000105037812 */ /* 0x000fe200078ec0ff */
[----:B------:R-:W-:Y:S01]  /*81d0*/  IMAD R65, R66, c[0x0][0x388], RZ ;  /* 0x0000e20042417a24 */ /* 0x000fe200078e02ff */
[----:B------:R-:W-:Y:S01]  /*81e0*/  IADD3 R6, R0, 0x8, RZ ;  /* 0x0000000800067810 */ /* 0x000fe20007ffe0ff */
[----:B------:R-:W-:Y:S01]  /*81f0*/  IMAD R9, R4, 0x10, R9 ;  /* 0x0000001004097824 */ /* 0x000fe200078e0209 */
[----:B------:R-:W-:Y:S02]  /*8200*/  MOV R4, R8 ;  /* 0x0000000800047202 */ /* 0x000fe40000000f00 */
[----:B------:R-:W-:-:S02]  /*8210*/  @P0 SHF.R.U32.HI R4, RZ, c[0x0][0x4f0], R7 ;  /* 0x00013c00ff040a19 */ /* 0x000fc40000011607 */
[----:B------:R-:W-:Y:S02]  /*8220*/  LOP3.LUT R2, R2, 0xc0, RZ, 0xc0, !PT ;  /* 0x000000c002027812 */ /* 0x000fe400078ec0ff */
[----:B------:R-:W-:Y:S02]  /*8230*/  ISETP.NE.U32.AND P2, PT, R3, 0x1, PT ;  /* 0x000000010300780c */ /* 0x000fe40003f45070 */
[-C--:B------:R-:W-:Y:S02]  /*8240*/  ISETP.GE.OR P5, PT, R6, R65.reuse, P3 ;  /* 0x000000410600720c */ /* 0x080fe40001fa6670 */
[C---:B------:R-:W-:Y:S02]  /*8250*/  IADD3 R3, R0.reuse, 0x40, RZ ;  /* 0x0000004000037810 */ /* 0x040fe40007ffe0ff */
[C---:B------:R-:W-:Y:S02]  /*8260*/  ISETP.GE.OR P6, PT, R0.reuse, R65, P3 ;  /* 0x000000410000720c */ /* 0x040fe40001fc6670 */
[----:B------:R-:W-:-:S02]  /*8270*/  IADD3 R6, R0, 0x48, RZ ;  /* 0x0000004800067810 */ /* 0x000fc40007ffe0ff */
[----:B------:R-:W-:Y:S02]  /*8280*/  LOP3.LUT P1, RZ, R5, 0x2, RZ, 0xc0, !PT ;  /* 0x0000000205ff7812 */ /* 0x000fe4000782c0ff */
[----:B------:R-:W-:Y:S02]  /*8290*/  IADD3 R0, -R4, RZ, RZ ;  /* 0x000000ff04007210 */ /* 0x000fe40007ffe1ff */
[----:B------:R-:W-:Y:S02]  /*82a0*/  LEA.HI R5, R2, R2, RZ, 0x1d ;  /* 0x0000000202057211 */ /* 0x000fe400078fe8ff */
[-C--:B------:R-:W-:Y:S02]  /*82b0*/  ISETP.GE.OR P4, PT, R3, R65.reuse, P3 ;  /* 0x000000410300720c */ /* 0x080fe40001f86670 */
[----:B------:R-:W-:Y:S02]  /*82c0*/  IADD3 R3, R11, R12, RZ ;  /* 0x0000000c0b037210 */ /* 0x000fe40007ffe0ff */
[----:B------:R-:W-:Y:S01]  /*82d0*/  ISETP.GE.OR P3, PT, R6, R65, P3 ;  /* 0x000000410600720c */ /* 0x000fe20001f66670 */
[----:B------:R-:W-:Y:S01]  /*82e0*/  IMAD R6, R0, c[0x0][0x4e8], R8 ;  /* 0x00013a0000067a24 */ /* 0x000fe200078e0208 */
[----:B------:R-:W-:-:S02]  /*82f0*/  MOV R2, R10 ;  /* 0x0000000a00027202 */ /* 0x000fc40000000f00 */
        /* <DEDUP_REMOVED lines=17> */
[----:B------:R-:W-:Y:S01]  /*8410*/  F2FP.PACK_AB R17, R145, R144 ;  /* 0x000000909111723e */ /* 0x000fe200000000ff */
[----:B------:R-:W-:Y:S01]  /*8420*/  BAR.SYNC.DEFER_BLOCKING 0x1, 0x80 ;  /* 0x0042000000007b1d */ /* 0x000fe20000010000 */
        /* <DEDUP_REMOVED lines=9> */
[----:B------:R-:W-:Y:S02]  /*84c0*/  F2FP.PACK_AB R150, R151, R150 ;  /* 0x000000969796723e */ /* 0x000fe400000000ff */
[----:B------:R-:W-:Y:S02]  /*84d0*/  F2FP.PACK_AB R52, R71, R52 ;  /* 0x000000344734723e */ /* 0x000fe400000000ff */
[----:B------:R-:W-:Y:S01]  /*84e0*/  IADD3 R3, R0, R7, RZ ;  /* 0x0000000700037210 */ /* 0x000fe20007ffe0ff */
[----:B------:R-:W-:Y:S01]  /*84f0*/  STS [R0+0x80], R17 ;  /* 0x0000801100007388 */ /* 0x000fe20000000800 */
[----:B------:R-:W-:-:S02]  /*8500*/  LEA.HI.X R5, R4, c[0x0][0x454], R5, 0x2, P0 ;  /* 0x0001150004057a11 */ /* 0x000fc400000f1405 */
[----:B------:R-:W-:Y:S01]  /*8510*/  F2FP.PACK_AB R50, R81, R50 ;  /* 0x000000325132723e */ /* 0x000fe200000000ff */
[----:B------:R-:W-:Y:S01]  /*8520*/  STS [R0+0x280], R16 ;  /* 0x0002801000007388 */ /* 0x000fe20000000800 */
[----:B------:R-:W-:Y:S02]  /*8530*/  F2FP.PACK_AB R49, R83, R49 ;  /* 0x000000315331723e */ /* 0x000fe400000000ff */
[----:B------:R-:W-:Y:S01]  /*8540*/  IADD3 R4, R7, R2, RZ ;  /* 0x0000000207047210 */ /* 0x000fe20007ffe0ff */
[----:B------:R-:W-:Y:S01]  /*8550*/  STS [R2], R47 ;  /* 0x0000002f02007388 */ /* 0x000fe20000000800 */
        /* <DEDUP_REMOVED lines=132> */
.L_x_758:
[----:B--234-:R-:W-:Y:S05]  /*8da0*/  BSYNC B0 ;  /* 0x0000000000007941 */ /* 0x01cfea0003800000 */
.L_x_757:
        /* <DEDUP_REMOVED lines=21> */
.L_x_760:
[----:B------:R-:W-:Y:S05]  /*8f00*/  BSYNC B0 ;  /* 0x0000000000007941 */ /* 0x000fea0003800000 */
.L_x_759:
        /* <DEDUP_REMOVED lines=21> */
.L_x_762:
[----:B------:R-:W-:Y:S05]  /*9060*/  BSYNC B0 ;  /* 0x0000000000007941 */ /* 0x000fea0003800000 */
.L_x_761:
        /* <DEDUP_REMOVED lines=22> */
.L_x_763:
        /* <DEDUP_REMOVED lines=11> */
.L_x_1519:


//--------------------- .text._ZN7cutlass13device_kernelIN5flash19enable_sm80_to_sm89INS1_16FlashAttnFwdSm80INS1_25CollectiveMainloopFwdSm80ILi4ELi1ELb0EN4cute5tupleIJNS5_1CILi128EEENS7_ILi64EEENS7_ILi96EEEEEELi96ENS_6half_tEfNS_4arch4Sm80ELb0ELb0ELb0ELb1ELb0ELb0ELb1ELb0EEENS1_21CollectiveEpilogueFwdINS6_IJS8_SA_S9_EEENS6_IJNS7_ILi1EEESI_SI_EEESC_SE_Li128ELb1ELb1ELb0ELb0EEENS1_19SingleTileSchedulerILb1ELb0ELb1ELi128EEEEEEEEEvNT_6ParamsE --------------------------
	.section	.text._ZN7cutlass13device_kernelIN5flash19enable_sm80_to_sm89INS1_16FlashAttnFwdSm80INS1_25CollectiveMainloopFwdSm80ILi4ELi1ELb0EN4cute5tupleIJNS5_1CILi128EEENS7_ILi64EEENS7_ILi96EEEEEELi96ENS_6half_tEfNS_4arch4Sm80ELb0ELb0ELb0ELb1ELb0ELb0ELb1ELb0EEENS1_21CollectiveEpilogueFwdINS6_IJS8_SA_S9_EEENS6_IJNS7_ILi1EEESI_SI_EEESC_SE_Li128ELb1ELb1ELb0ELb0EEENS1_19SingleTileSchedulerILb1ELb0ELb1ELi128EEEEEEEEEvNT_6ParamsE,"ax",@progbits
	.sectioninfo	@"SHI_REGISTERS=255"
	.align	128
.text._ZN7cutlass13device_kernelIN5flash19enable_sm80_to_sm89INS1_16FlashAttnFwdSm80INS1_25CollectiveMainloopFwdSm80ILi4ELi1ELb0EN4cute5tupleIJNS5_1CILi128EEENS7_ILi64EEENS7_ILi96EEEEEELi96ENS_6half_tEfNS_4arch4Sm80ELb0ELb0ELb0ELb1ELb0ELb0ELb1ELb0EEENS1_21CollectiveEpilogueFwdINS6_IJS8_SA_S9_EEENS6_IJNS7_ILi1EEESI_SI_EEESC_SE_Li128ELb1ELb1ELb0ELb0EEENS1_19SingleTileSchedulerILb1ELb0ELb1ELi128EEEEEEEEEvNT_6ParamsE:
        .type           _ZN7cutlass13device_kernelIN5flash19enable_sm80_to_sm89INS1_16FlashAttnFwdSm80INS1_25CollectiveMainloopFwdSm80ILi4ELi1ELb0EN4cute5tupleIJNS5_1CILi128EEENS7_ILi64EEENS7_ILi96EEEEEELi96ENS_6half_tEfNS_4arch4Sm80ELb0ELb0ELb0ELb1ELb0ELb0ELb1ELb0EEENS1_21CollectiveEpilogueFwdINS6_IJS8_SA_S9_EEENS6_IJNS7_ILi1EEESI_SI_EEESC_SE_Li128ELb1ELb1ELb0ELb0EEENS1_19SingleTileSchedulerILb1ELb0ELb1ELi128EEEEEEEEEvNT_6ParamsE,@function
        .size           _ZN7cutlass13device_kernelIN5flash19enable_sm80_to_sm89INS1_16FlashAttnFwdSm80INS1_25CollectiveMainloopFwdSm80ILi4ELi1ELb0EN4cute5tupleIJNS5_1CILi128EEENS7_ILi64EEENS7_ILi96EEEEEELi96ENS_6half_tEfNS_4arch4Sm80ELb0ELb0ELb0ELb1ELb0ELb0ELb1ELb0EEENS1_21CollectiveEpilogueFwdINS6_IJS8_SA_S9_EEENS6_IJNS7_ILi1EEESI_SI_EEESC_SE_Li128ELb1ELb1ELb0ELb0EEENS1_19SingleTileSchedulerILb1ELb0ELb1ELi128EEEEEEEEEvNT_6ParamsE,(.L_x_1520 - _ZN7cutlass13device_kernelIN5flash19enable_sm80_to_sm89INS1_16FlashAttnFwdSm80INS1_25CollectiveMainloopFwdSm80ILi4ELi1ELb0EN4cute5tupleIJNS5_1CILi128EEENS7_ILi64EEENS7_ILi96EEEEEELi96ENS_6half_tEfNS_4arch4Sm80ELb0ELb0ELb0ELb1ELb0ELb0ELb1ELb0EEENS1_21CollectiveEpilogueFwdINS6_IJS8_SA_S9_EEENS6_IJNS7_ILi1EEESI_SI_EEESC_SE_Li128ELb1ELb1ELb0ELb0EEENS1_19SingleTileSchedulerILb1ELb0ELb1ELi128EEEEEEEEEvNT_6ParamsE)
        .other          _ZN7cutlass13device_kernelIN5flash19enable_sm80_to_sm89INS1_16FlashAttnFwdSm80INS1_25CollectiveMainloopFwdSm80ILi4ELi1ELb0EN4cute5tupleIJNS5_1CILi128EEENS7_ILi64EEENS7_ILi96EEEEEELi96ENS_6half_tEfNS_4arch4Sm80ELb0ELb0ELb0ELb1ELb0ELb0ELb1ELb0EEENS1_21CollectiveEpilogueFwdINS6_IJS8_SA_S9_EEENS6_IJNS7_ILi1EEESI_SI_EEESC_SE_Li128ELb1ELb1ELb0ELb0EEENS1_19SingleTileSchedulerILb1ELb0ELb1ELi128EEEEEEEEEvNT_6ParamsE,@"STO_CUDA_ENTRY STV_DEFAULT"
_ZN7cutlass13device_kernelIN5flash19enable_sm80_to_sm89INS1_16FlashAttnFwdSm80INS1_25CollectiveMainloopFwdSm80ILi4ELi1ELb0EN4cute5tupleIJNS5_1CILi128EEENS7_ILi64EEENS7_ILi96EEEEEELi96ENS_6half_tEfNS_4arch4Sm80ELb0ELb0ELb0ELb1ELb0ELb0ELb1ELb0EEENS1_21CollectiveEpilogueFwdINS6_IJS8_SA_S9_EEENS6_IJNS7_ILi1EEESI_SI_EEESC_SE_Li128ELb1ELb1ELb0ELb0EEENS1_19SingleTileSchedulerILb1ELb0ELb1ELi128EEEEEEEEEvNT_6ParamsE:
        /* <DEDUP_REMOVED lines=17> */
.L_x_765:
        /* <DEDUP_REMOVED lines=8> */
.L_x_767:
[----:B------:R-:W-:-:S05]  /*0190*/  MOV R0, c[0x0][0x54c] ;  /* 0x0001530000007a02 */ /* 0x000fca0000000f00 */
.L_x_766:
[----:B-----5:R-:W-:Y:S01]  /*01a0*/  IMAD R0, R0, c[0x0][0x548], RZ ;  /* 0x0001520000007a24 */ /* 0x020fe200078e02ff */
[----:B-1----:R-:W-:-:S04]  /*01b0*/  SHF.L.U32 R2, R48, 0x7, RZ ;  /* 0x0000000730027819 */ /* 0x002fc800000006ff */
[----:B------:R-:W-:-:S04]  /*01c0*/  ISETP.GE.AND P0, PT, R2, R0, PT ;  /* 0x000000000200720c */ /* 0x000fc80003f06270 */
[----:B------:R-:W-:-:S05]  /*01d0*/  SEL R0, R5, 0xffffffff, !P0 ;  /* 0xffffffff05007807 */ /* 0x000fca0004000000 */
[----:B------:R1:W-:Y:S01]  /*01e0*/  STL [R1+0x30], R0 ;  /* 0x0000300001007387 */ /* 0x0003e20000100800 */
[----:B------:R-:W-:Y:S05]  /*01f0*/  BRA `(.L_x_768) ;  /* 0x0000013000007947 */ /* 0x000fea0003800000 */
.L_x_764:
[----:B---3--:R-:W-:-:S04]  /*0200*/  ISETP.NE.U32.AND P0, PT, RZ, c[0x0][0x568], PT ;  /* 0x00015a00ff007a0c */ /* 0x008fc80003f05070 */
[----:B------:R-:W-:-:S13]  /*0210*/  ISETP.NE.AND.EX P0, PT, RZ, c[0x0][0x56c], PT, P0 ;  /* 0x00015b00ff007a0c */ /* 0x000fda0003f05300 */
[----:B------:R-:W-:Y:S05]  /*0220*/  @!P0 BRA `(.L_x_769) ;  /* 0x0000002000008947 */ /* 0x000fea0003800000 */
[----:B------:R1:W5:Y:S01]  /*0230*/  LDG.E R0, [R2.64] ;  /* 0x0000000402007981 */ /* 0x000362000c1e1900 */
[----:B------:R-:W-:Y:S05]  /*0240*/  BRA `(.L_x_770) ;  /* 0x0000009000007947 */ /* 0x000fea0003800000 */
.L_x_769:
        /* <DEDUP_REMOVED lines=8> */
.L_x_771:
[----:B------:R-:W-:-:S05]  /*02d0*/  MOV R0, c[0x0][0x54c] ;  /* 0x0001530000007a02 */ /* 0x000fca0000000f00 */
.L_x_770:
[----:B-----5:R-:W-:Y:S01]  /*02e0*/  IMAD R0, R0, c[0x0][0x548], RZ ;  /* 0x0001520000007a24 */ /* 0x020fe200078e02ff */
[----:B-1----:R-:W-:-:S04]  /*02f0*/  SHF.L.U32 R2, R48, 0x7, RZ ;  /* 0x0000000730027819 */ /* 0x002fc800000006ff */
[----:B------:R-:W-:-:S04]  /*0300*/  ISETP.GE.AND P0, PT, R2, R0, PT ;  /* 0x000000000200720c */ /* 0x000fc80003f06270 */
[----:B------:R-:W-:-:S05]  /*0310*/  SEL R0, R5, 0xffffffff, !P0 ;  /* 0xffffffff05007807 */ /* 0x000fca0004000000 */
[----:B------:R1:W-:Y:S04]  /*0320*/  STL [R1+0x30], R0 ;  /* 0x0000300001007387 */ /* 0x0003e80000100800 */
.L_x_768:
        /* <DEDUP_REMOVED lines=28> */
.L_x_772:
[----:B------:R-:W-:-:S04]  /*04f0*/  ISETP.NE.U32.AND P1, PT, RZ, c[0x0][0x368], PT ;  /* 0x0000da00ff007a0c */ /* 0x000fc80003f25070 */
[----:B------:R-:W-:-:S13]  /*0500*/  ISETP.NE.AND.EX P1, PT, RZ, c[0x0][0x36c], PT, P1 ;  /* 0x0000db00ff007a0c */ /* 0x000fda0003f25310 */
[----:B------:R-:W-:Y:S05]  /*0510*/  @!P1 BRA `(.L_x_773) ;  /* 0x0000003000009947 */ /* 0x000fea0003800000 */
[----:B--2---:R-:W-:-:S05]  /*0520*/  IMAD.WIDE R2, R49, R13, c[0x0][0x368] ;  /* 0x0000da0031027625 */ /* 0x004fca00078e020d */
[----:B------:R1:W5:Y:S01]  /*0530*/  LDG.E R0, [R2.64] ;  /* 0x0000000402007981 */ /* 0x000362000c1e1900 */
[----:B------:R-:W-:Y:S05]  /*0540*/  BRA `(.L_x_774) ;  /* 0x0000004000007947 */ /* 0x000fea0003800000 */
.L_x_773:
[----:B------:R-:W-:Y:S05]  /*0550*/  @!P0 BRA `(.L_x_774) ;  /* 0x0000003000008947 */ /* 0x000fea0003800000 */
[----:B------:R1:W3:Y:S04]  /*0560*/  LDG.E R0, [R2.64] ;  /* 0x0000000402007981 */ /* 0x0002e8000c1e1900 */
[----:B-12---:R-:W3:Y:S02]  /*0570*/  LDG.E R2, [R2.64+0x4] ;  /* 0x0000040402027981 */ /* 0x006ee4000c1e1900 */
[----:B---3--:R-:W-:-:S05]  /*0580*/  IADD3 R0, -R0, R2, RZ ;  /* 0x0000000200007210 */ /* 0x008fca0007ffe1ff */
.L_x_774:
[--C-:B-----5:R-:W-:Y:S01]  /*0590*/  IMAD.IADD R136, R0, 0x1, -R11.reuse ;  /* 0x0000000100887824 */ /* 0x120fe200078e0a0b */
[----:B------:R-:W-:Y:S01]  /*05a0*/  PLOP3.LUT P1, PT, PT, PT, PT, 0x80, 0x0 ;  /* 0x000000000000781c */ /* 0x000fe20003f2f070 */
[----:B------:R-:W-:Y:S01]  /*05b0*/  IMAD.IADD R11, R12, 0x1, R11 ;  /* 0x000000010c0b7824 */ /* 0x000fe200078e020b */
[----:B------:R-:W-:Y:S01]  /*05c0*/  CS2R R130, SRZ ;  /* 0x0000000000827805 */ /* 0x000fe2000001ff00 */
[----:B------:R-:W-:Y:S01]  /*05d0*/  CS2R R128, SRZ ;  /* 0x0000000000807805 */ /* 0x000fe2000001ff00 */
[C---:B------:R-:W-:Y:S01]  /*05e0*/  IADD3 R0, R136.reuse, 0x3f, RZ ;  /* 0x0000003f88007810 */ /* 0x040fe20007ffe0ff */
[----:B------:R-:W-:Y:S01]  /*05f0*/  CS2R R170, SRZ ;  /* 0x0000000000aa7805 */ /* 0x000fe2000001ff00 */
[----:B------:R-:W-:Y:S01]  /*0600*/  ISETP.GE.AND P2, PT, R136, 0x1, PT ;  /* 0x000000018800780c */ /* 0x000fe20003f46270 */
[----:B------:R-:W-:Y:S01]  /*0610*/  CS2R R168, SRZ ;  /* 0x0000000000a87805 */ /* 0x000fe2000001ff00 */
[----:B-12---:R-:W-:Y:S01]  /*0620*/  SHF.R.S32.HI R2, RZ, 0x1f, R0 ;  /* 0x0000001fff027819 */ /* 0x006fe20000011400 */
[----:B------:R-:W-:Y:S01]  /*0630*/  IMAD.MOV.U32 R126, RZ, RZ, RZ ;  /* 0x000000ffff7e7224 */ /* 0x000fe200078e00ff */
[----:B------:R-:W-:Y:S01]  /*0640*/  MOV R12, RZ ;  /* 0x000000ff000c7202 */ /* 0x000fe20000000f00 */
[----:B------:R-:W-:Y:S01]  /*0650*/  CS2R R124, SRZ ;  /* 0x00000000007c7805 */ /* 0x000fe2000001ff00 */
[----:B------:R-:W-:Y:S01]  /*0660*/  LEA.HI R159, R2, R0, RZ, 0x6 ;  /* 0x00000000029f7211 */ /* 0x000fe200078f30ff */
[----:B------:R-:W-:Y:S01]  /*0670*/  CS2R R166, SRZ ;  /* 0x0000000000a67805 */ /* 0x000fe2000001ff00 */
[----:B------:R-:W-:Y:S01]  /*0680*/  CS2R R164, SRZ ;  /* 0x0000000000a47805 */ /* 0x000fe2000001ff00 */
[----:B------:R-:W-:Y:S01]  /*0690*/  CS2R R14, SRZ ;  /* 0x00000000000e7805 */ /* 0x000fe2000001ff00 */
[----:B------:R-:W-:Y:S01]  /*06a0*/  IMAD.MOV.U32 R118, RZ, RZ, RZ ;  /* 0x000000ffff767224 */ /* 0x000fe200078e00ff */
[----:B------:R1:W-:Y:S01]  /*06b0*/  STL [R1+0x38], R159 ;  /* 0x0000389f01007387 */ /* 0x0003e20000100800 */
        /* <DEDUP_REMOVED lines=85> */
[----:B------:R-:W-:Y:S01]  /*0c10*/  IMAD.IADD R0, R138, 0x1, -R5 ;  /* 0x000000018a007824 */ /* 0x000fe200078e0a05 */
        /* <DEDUP_REMOVED lines=32> */
[--C-:B------:R-:W-:Y:S01]  /*0e20*/  SHF.R.S32.HI R7, RZ, 0x1f, R6.reuse ;  /* 0x0000001fff077819 */ /* 0x100fe20000011406 */
        /* <DEDUP_REMOVED lines=118> */
[----:B------:R-:W-:Y:S02]  /*1590*/  LEA R10, P0, R6, R8, 0x1 ;  /* 0x00000008060a7211 */ /* 0x000fe400078008ff */
        /* <DEDUP_REMOVED lines=10> */
.L_x_777:
[----:B--2---:R-:W-:Y:S05]  /*1640*/  BSYNC B0 ;  /* 0x0000000000007941 */ /* 0x004fea0003800000 */
.L_x_776:
        /* <DEDUP_REMOVED lines=22> */
.L_x_779:
[----:B------:R-:W-:Y:S05]  /*17b0*/  BSYNC B0 ;  /* 0x0000000000007941 */ /* 0x000fea0003800000 */
.L_x_778:
        /* <DEDUP_REMOVED lines=22> */
.L_x_781:
[----:B------:R-:W-:Y:S05]  /*1920*/  BSYNC B0 ;  /* 0x0000000000007941 */ /* 0x000fea0003800000 */
.L_x_780:
[----:B-1--4-:R-:W1:Y:S01]  /*1930*/  SHFL.IDX PT, R8, R18, 0x3, 0x1c1f ;  /* 0x007c1f0012087f89 */ /* 0x012e6200000e0000 */
[----:B------:R-:W-:Y:S01]  /*1940*/  IADD3 R5, R19, 0x60, RZ ;  /* 0x0000006013057810 */ /* 0x000fe20007ffe0ff */
[----:B------:R-:W-:Y:S01]  /*1950*/  IMAD.SHL.U32 R224, R224, 0x2, RZ ;  /* 0x00000002e0e07824 */ /* 0x000fe200078e00ff */
[----:B------:R-:W-:Y:S01]  /*1960*/  LEA.HI.SX32 R40, R159, 0xffffffff, 0x1a ;  /* 0xffffffff9f287811 */ /* 0x000fe200078fd2ff */
[----:B------:R-:W4:Y:S01]  /*1970*/  SHFL.IDX PT, R9, R15, 0x3, 0x1c1f ;  /* 0x007c1f000f097f89 */ /* 0x000f2200000e0000 */
[----:B------:R-:W-:Y:S01]  /*1980*/  ISETP.GE.AND P1, PT, R5, R16, PT ;  /* 0x000000100500720c */ /* 0x000fe20003f26270 */
[----:B------:R-:W-:Y:S01]  /*1990*/  IMAD.MOV.U32 R12, RZ, RZ, c[0x0][0x1e0] ;  /* 0x00007800ff0c7624 */ /* 0x000fe200078e00ff */
[----:B------:R-:W-:Y:S01]  /*19a0*/  SHF.R.S32.HI R43, RZ, 0x1f, R40 ;  /* 0x0000001fff2b7819 */ /* 0x000fe20000011428 */
[----:B------:R-:W-:-:S02]  /*19b0*/  IMAD.MOV.U32 R28, RZ, RZ, 0x6 ;  /* 0x00000006ff1c7424 */ /* 0x000fc400078e00ff */
[----:B------:R-:W-:Y:S02]  /*19c0*/  IMAD.MOV.U32 R154, RZ, RZ, R34 ;  /* 0x000000ffff9a7224 */ /* 0x000fe400078e0022 */
[----:B------:R-:W-:Y:S01]  /*19d0*/  IMAD.MOV.U32 R155, RZ, RZ, R35 ;  /* 0x000000ffff9b7224 */ /* 0x000fe200078e0023 */
[C---:B------:R-:W-:Y:S01]  /*19e0*/  SHF.L.U64.HI R149, R12.reuse, R28, c[0x0][0x1e4] ;  /* 0x000079000c957619 */ /* 0x040fe2000001021c */
[C---:B------:R-:W-:Y:S02]  /*19f0*/  IMAD.SHL.U32 R150, R12.reuse, 0x40, RZ ;  /* 0x000000400c967824 */ /* 0x040fe400078e00ff */
[----:B------:R-:W-:Y:S02]  /*1a00*/  IMAD.MOV.U32 R154, RZ, RZ, R30 ;  /* 0x000000ffff9a7224 */ /* 0x000fe400078e001e */
[----:B------:R-:W-:Y:S02]  /*1a10*/  IMAD.SHL.U32 R152, R12, 0x20, RZ ;  /* 0x000000200c987824 */ /* 0x000fe400078e00ff */
[----:B------:R-:W-:Y:S01]  /*1a20*/  IMAD.SHL.U32 R210, R3, 0x2, RZ ;  /* 0x0000000203d27824 */ /* 0x000fe200078e00ff */
[----:B------:R-:W-:Y:S01]  /*1a30*/  STL.64 [R1+0x10], R154 ;  /* 0x0000109a01007387 */ /* 0x000fe20000100a00 */
[----:B------:R-:W-:Y:S01]  /*1a40*/  IMAD.SHL.U32 R139, R2, 0x2, RZ ;  /* 0x00000002028b7824 */ /* 0x000fe200078e00ff */
[----:B-1----:R-:W-:Y:S01]  /*1a50*/  @!P1 LEA R10, P0, R6, R8, 0x1 ;  /* 0x00000008060a9211 */ /* 0x002fe200078008ff */
[----:B------:R-:W-:-:S02]  /*1a60*/  IMAD.MOV.U32 R60, RZ, RZ, R26 ;  /* 0x000000ffff3c7224 */ /* 0x000fc400078e001a */
[----:B------:R-:W-:Y:S01]  /*1a70*/  IMAD.MOV.U32 R61, RZ, RZ, R27 ;  /* 0x000000ffff3d7224 */ /* 0x000fe200078e001b */
[C---:B----4-:R-:W-:Y:S01]  /*1a80*/  @!P1 LEA.HI.X R11, R6.reuse, R9, R7, 0x1, P0 ;  /* 0x00000009060b9211 */ /* 0x050fe200000f0c07 */
[----:B------:R-:W-:Y:S01]  /*1a90*/  IMAD.MOV.U32 R60, RZ, RZ, R62 ;  /* 0x000000ffff3c7224 */ /* 0x000fe200078e003e */
[----:B------:R-:W-:Y:S01]  /*1aa0*/  @!P1 IADD3 R6, R6, 0x40, RZ ;  /* 0x0000004006069810 */ /* 0x000fe20007ffe0ff */
[----:B------:R-:W-:Y:S01]  /*1ab0*/  IMAD R211, R0, 0x2, R210 ;  /* 0x0000000200d37824 */ /* 0x000fe200078e02d2 */
[----:B------:R-:W-:Y:S01]  /*1ac0*/  @!P1 SHF.R.S32.HI R7, RZ, 0x1f, R17 ;  /* 0x0000001fff079819 */ /* 0x000fe20000011411 */
[----:B------:R-:W-:Y:S01]  /*1ad0*/  @!PT LDS RZ, [RZ] ;  /* 0x00000000fffff984 */ /* 0x000fe20000000800 */
[----:B------:R1:W-:Y:S01]  /*1ae0*/  @!P1 LDGSTS.E.BYPASS.LTC128B.128 [R224+0x7900], [R10.64], !P4 ;  /* 0x079000000ae09fae */ /* 0x0003e2000e101d44 */
[----:B------:R-:W-:Y:S01]  /*1af0*/  @!P1 SHF.R.S32.HI R5, RZ, 0x1f, R6 ;  /* 0x0000001fff059819 */ /* 0x000fe20000011406 */
[----:B------:R-:W-:Y:S01]  /*1b00*/  IMAD R137, R40, -0x40, R136 ;  /* 0xffffffc028897824 */ /* 0x000fe200078e0288 */
[----:B------:R-:W-:Y:S01]  /*1b10*/  @!P1 LEA.HI R7, R7, R17, RZ, 0x3 ;  /* 0x0000001107079211 */ /* 0x000fe200078f18ff */
[----:B------:R-:W-:Y:S01]  /*1b20*/  STL.64 [R1+0x18], R60 ;  /* 0x0000183c01007387 */ /* 0x000fe20000100a00 */
[----:B------:R-:W-:Y:S01]  /*1b30*/  @!P1 LEA.HI R6, R5, R6, RZ, 0x3 ;  /* 0x0000000605069211 */ /* 0x000fe200078f18ff */
[----:B------:R-:W-:Y:S01]  /*1b40*/  IMAD.SHL.U32 R208, R4, 0x2, RZ ;  /* 0x0000000204d07824 */ /* 0x000fe200078e00ff */
[----:B------:R-:W-:-:S02]  /*1b50*/  @!P1 LOP3.LUT R5, R7, 0xfffffff8, RZ, 0xc0, !PT ;  /* 0xfffffff807059812 */ /* 0x000fc400078ec0ff */
[----:B------:R-:W-:Y:S01]  /*1b60*/  ISETP.NE.AND P4, PT, R33, RZ, PT ;  /* 0x000000ff2100720c */ /* 0x000fe20003f85270 */
[----:B------:R-:W-:Y:S01]  /*1b70*/  IMAD R209, R0, 0x2, R208 ;  /* 0x0000000200d17824 */ /* 0x000fe200078e02d0 */
[C---:B------:R-:W-:Y:S02]  /*1b80*/  IADD3 R2, R139.reuse, 0x3100, RZ ;  /* 0x000031008b027810 */ /* 0x040fe40007ffe0ff */
[----:B------:R-:W-:Y:S01]  /*1b90*/  IADD3 R212, R139, 0x3120, RZ ;  /* 0x000031208bd47810 */ /* 0x000fe20007ffe0ff */
        /* <DEDUP_REMOVED lines=9> */
[----:B------:R-:W-:Y:S01]  /*1c30*/  LOP3.LUT P3, RZ, R29, 0x2, RZ, 0xc0, !PT ;  /* 0x000000021dff7812 */ /* 0x000fe2000786c0ff */
[----:B------:R-:W0:-:S12]  /*1c40*/  LDGDEPBAR ;  /* 0x00000000000079af */ /* 0x000e180000000000 */
[----:B------:R-:W-:Y:S01]  /*1c50*/  @P3 IADD3 R212, R2, -0x20, RZ ;  /* 0xffffffe002d43810 */ /* 0x000fe20007ffe0ff */
[----:B------:R-:W-:Y:S01]  /*1c60*/  BAR.SYNC.DEFER_BLOCKING 0x0 ;  /* 0x0000000000007b1d */ /* 0x000fe20000010000 */
[----:B------:R-:W-:Y:S01]  /*1c70*/  LOP3.LUT R2, R42, 0x1, RZ, 0xc0, !PT ;  /* 0x000000012a027812 */ /* 0x000fe200078ec0ff */
[----:B-1----:R-:W-:-:S04]  /*1c80*/  IMAD.WIDE.U32 R6, R40, R150, R154 ;  /* 0x0000009628067225 */ /* 0x002fc800078e009a */
[----:B----4-:R-:W-:Y:S02]  /*1c90*/  IMAD R8, R149, R40, RZ ;  /* 0x0000002895087224 */ /* 0x010fe400078e02ff */
[----:B------:R-:W-:Y:S02]  /*1ca0*/  IMAD.MOV.U32 R9, RZ, RZ, 0x5 ;  /* 0x00000005ff097424 */ /* 0x000fe400078e00ff */
[----:B------:R-:W-:Y:S01]  /*1cb0*/  IMAD R5, R43, R150, R8 ;  /* 0x000000962b057224 */ /* 0x000fe200078e0208 */
[----:B------:R-:W-:Y:S02]  /*1cc0*/  @P0 LEA R8, P1, R6, c[0x0][0x1c8], 0x1 ;  /* 0x0000720006080a11 */ /* 0x000fe400078208ff */
[----:B------:R-:W-:Y:S01]  /*1cd0*/  SHF.L.U64.HI R153, R12, R9, c[0x0][0x1e4] ;  /* 0x000079000c997619 */ /* 0x000fe20000010209 */
[----:B------:R-:W-:-:S05]  /*1ce0*/  IMAD.IADD R5, R7, 0x1, R5 ;  /* 0x0000000107057824 */ /* 0x000fca00078e0205 */
[----:B------:R-:W-:Y:S02]  /*1cf0*/  @P0 LEA.HI.X R9, R6, c[0x0][0x1cc], R5, 0x1, P1 ;  /* 0x0000730006090a11 */ /* 0x000fe400008f0c05 */
[----:B------:R-:W-:-:S03]  /*1d00*/  @P2 IADD3 R7, P1, R152, R6, RZ ;  /* 0x0000000698072210 */ /* 0x000fc60007f3e0ff */
[----:B------:R-:W-:Y:S01]  /*1d10*/  @!PT LDS RZ, [RZ] ;  /* 0x00000000fffff984 */ /* 0x000fe20000000800 */
[----:B------:R-:W-:Y:S01]  /*1d20*/  @!PT LDS RZ, [RZ] ;  /* 0x00000000fffff984 */ /* 0x000fe20000000800 */
[----:B------:R-:W-:Y:S01]  /*1d30*/  @!PT LDS RZ, [RZ] ;  /* 0x00000000fffff984 */ /* 0x000fe20000000800 */
[----:B------:R1:W-:Y:S02]  /*1d40*/  @P0 LDGSTS.E.BYPASS.LTC128B.128 [R224+0x3100], [R8.64], !P4 ;  /* 0x0310000008e00fae */ /* 0x0003e4000e101d44 */
[----:B------:R-:W-:Y:S01]  /*1d50*/  @P2 IMAD.X R5, R153, 0x1, R5, P1 ;  /* 0x0000000199052824 */ /* 0x000fe200008e0605 */
[C---:B------:R-:W-:Y:S01]  /*1d60*/  @P2 LEA R6, P1, R7.reuse, c[0x0][0x1c8], 0x1 ;  /* 0x0000720007062a11 */ /* 0x040fe200078208ff */
[----:B------:R1:W-:Y:S03]  /*1d70*/  @P0 LDGSTS.E.BYPASS.LTC128B.128 [R224+0x4100], [R8.64+0x40], !P6 ;  /* 0x0410004008e00fae */ /* 0x0003e6000f101d44 */
[----:B------:R-:W-:Y:S01]  /*1d80*/  @P2 LEA.HI.X R7, R7, c[0x0][0x1cc], R5, 0x1, P1 ;  /* 0x0000730007072a11 */ /* 0x000fe200008f0c05 */
[----:B------:R1:W-:Y:S01]  /*1d90*/  @P0 LDGSTS.E.BYPASS.LTC128B.128 [R224+0x5100], [R8.64+0x80], !P5 ;  /* 0x0510008008e00fae */ /* 0x0003e2000e901d44 */
[----:B------:R-:W-:Y:S01]  /*1da0*/  IMAD.IADD R5, R137, 0x1, -R41 ;  /* 0x0000000189057824 */ /* 0x000fe200078e0a29 */
[----:B------:R-:W-:-:S02]  /*1db0*/  LOP3.LUT P1, RZ, R42, 0x2, RZ, 0xc0, !PT ;  /* 0x000000022aff7812 */ /* 0x000fc4000782c0ff */
[----:B------:R4:W-:Y:S04]  /*1dc0*/  @P2 LDGSTS.E.BYPASS.LTC128B.128 [R224+0x3900], [R6.64], !P4 ;  /* 0x0390000006e02fae */ /* 0x0009e8000e101d44 */
[----:B------:R4:W-:Y:S04]  /*1dd0*/  @P2 LDGSTS.E.BYPASS.LTC128B.128 [R224+0x4900], [R6.64+0x40], !P6 ;  /* 0x0490004006e02fae */ /* 0x0009e8000f101d44 */
[----:B------:R4:W-:Y:S01]  /*1de0*/  @P2 LDGSTS.E.BYPASS.LTC128B.128 [R224+0x5900], [R6.64+0x80], !P5 ;  /* 0x0590008006e02fae */ /* 0x0009e2000e901d44 */
[----:B------:R-:W-:-:S03]  /*1df0*/  ISETP.NE.U32.AND P2, PT, R2, 0x1, PT ;  /* 0x000000010200780c */ /* 0x000fc60003f45070 */
[----:B------:R-:W0:Y:S01]  /*1e00*/  LDGDEPBAR ;  /* 0x00000000000079af */ /* 0x000e220000000000 */
[C---:B------:R-:W-:Y:S02]  /*1e10*/  ISETP.LT.OR P3, PT, R5.reuse, 0x1, P2 ;  /* 0x000000010500780c */ /* 0x040fe40001761670 */
[----:B------:R-:W-:Y:S01]  /*1e20*/  ISETP.LT.OR P2, PT, R5, 0x21, P2 ;  /* 0x000000210500780c */ /* 0x000fe20001741670 */
[----:B------:R-:W-:-:S04]  /*1e30*/  DEPBAR.LE SB0, 0x1 ;  /* 0x000080400000791a */ /* 0x000fc80000000000 */
[----:B------:R-:W-:-:S04]  /*1e40*/  DEPBAR.LE SB0, 0x0 ;  /* 0x000080000000791a */ /* 0x000fc80000000000 */
[----:B------:R-:W-:Y:S06]  /*1e50*/  BAR.SYNC.DEFER_BLOCKING 0x0 ;  /* 0x0000000000007b1d */ /* 0x000fec0000010000 */
[----:B-1----:R-:W-:Y:S04]  /*1e60*/  LDSM.16.M88.4 R8, [R210+0x7100] ;  /* 0x00710000d208783b */ /* 0x002fe80000000200 */
[----:B--23--:R-:W1:Y:S04]  /*1e70*/  LDSM.16.M88.4 R16, [R139+0x3100] ;  /* 0x003100008b10783b */ /* 0x00ce680000000200 */
[----:B------:R-:W2:Y:S04]  /*1e80*/  LDSM.16.M88.4 R12, [R210+0x6100] ;  /* 0x00610000d20c783b */ /* 0x000ea80000000200 */
[----:B------:R-:W3:Y:S04]  /*1e90*/  LDSM.16.M88.4 R20, [R139+0x3500] ;  /* 0x003500008b14783b */ /* 0x000ee80000000200 */
[----:B------:R-:W5:Y:S04]  /*1ea0*/  LDSM.16.M88.4 R24, [R139+0x3900] ;  /* 0x003900008b18783b */ /* 0x000f680000000200 */
[----:B------:R-:W3:Y:S04]  /*1eb0*/  LDSM.16.M88.4 R36, [R139+0x3d00] ;  /* 0x003d00008b24783b */ /* 0x000ee80000000200 */
[----:B------:R-:W-:Y:S04]  /*1ec0*/  LDSM.16.M88.4 R56, [R212] ;  /* 0x00000000d438783b */ /* 0x000fe80000000200 */
[----:B------:R-:W-:Y:S01]  /*1ed0*/  LDSM.16.M88.4 R32, [R212+0x400] ;  /* 0x00040000d420783b */ /* 0x000fe20000000200 */
[-C--:B-1----:R-:W-:Y:S08]  /*1ee0*/  HMMA.16816.F32 R44, R8, R16.reuse, RZ ;  /* 0x00000010082c723c */ /* 0x082ff000000018ff */
[----:B--2---:R-:W-:Y:S07]  /*1ef0*/  HMMA.16816.F32 R88, R12, R16, RZ ;  /* 0x000000100c58723c */ /* 0x004fee00000018ff */
[----:B------:R-:W-:Y:S01]  /*1f00*/  IMAD.MOV.U32 R17, RZ, RZ, c[0x0][0x208] ;  /* 0x00008200ff117624 */ /* 0x000fe200078e00ff */
[C---:B---3--:R-:W-:Y:S04]  /*1f10*/  HMMA.16816.F32 R68, R8.reuse, R20, RZ ;  /* 0x000000140844723c */ /* 0x048fe800000018ff */
[C---:B------:R-:W-:Y:S01]  /*1f20*/  SHF.L.U64.HI R16, R17.reuse, R28, c[0x0][0x20c] ;  /* 0x0000830011107619 */ /* 0x040fe2000001021c */
[----:B------:R-:W-:Y:S01]  /*1f30*/  IMAD.SHL.U32 R17, R17, 0x40, RZ ;  /* 0x0000004011117824 */ /* 0x000fe200078e00ff */
[----:B------:R-:W-:Y:S02]  /*1f40*/  LDSM.16.M88.4 R28, [R212+0x800] ;  /* 0x00080000d41c783b */ /* 0x000fe40000000200 */
[----:B-----5:R-:W-:Y:S01]  /*1f50*/  HMMA.16816.F32 R52, R8, R24, RZ ;  /* 0x000000180834723c */ /* 0x020fe200000018ff */
[----:B------:R-:W-:-:S02]  /*1f60*/  IMAD R3, R16, R40, RZ ;  /* 0x0000002810037224 */ /* 0x000fc400078e02ff */
[----:B----4-:R-:W-:-:S04]  /*1f70*/  IMAD.WIDE.U32 R6, R40, R17, R60 ;  /* 0x0000001128067225 */ /* 0x010fc800078e003c */
[----:B------:R-:W-:Y:S01]  /*1f80*/  IMAD R3, R43, R17, R3 ;  /* 0x000000112b037224 */ /* 0x000fe200078e0203 */
[----:B------:R-:W-:Y:S01]  /*1f90*/  HMMA.16816.F32 R48, R8, R36, RZ ;  /* 0x000000240830723c */ /* 0x000fe200000018ff */
[----:B------:R-:W-:Y:S02]  /*1fa0*/  LEA R2, P0, R6, c[0x0][0x1f8], 0x1 ;  /* 0x00007e0006027a11 */ /* 0x000fe400078008ff */
[----:B------:R-:W-:-:S05]  /*1fb0*/  IMAD.IADD R3, R7, 0x1, R3 ;  /* 0x0000000107037824 */ /* 0x000fca00078e0203 */
[----:B------:R-:W-:Y:S01]  /*1fc0*/  HMMA.16816.F32 R72, R8, R18, RZ ;  /* 0x000000120848723c */ /* 0x000fe200000018ff */
[----:B------:R-:W-:Y:S02]  /*1fd0*/  LEA.HI.X R3, R6, c[0x0][0x1fc], R3, 0x1, P0 ;  /* 0x00007f0006037a11 */ /* 0x000fe400000f0c03 */
[----:B------:R-:W-:-:S05]  /*1fe0*/  IADD3 R6, P0, R17, R2, RZ ;  /* 0x0000000211067210 */ /* 0x000fca0007f1e0ff */
[----:B------:R-:W-:Y:S01]  /*1ff0*/  HMMA.16816.F32 R64, R8, R22, RZ ;  /* 0x000000160840723c */ /* 0x000fe200000018ff */
[----:B------:R-:W-:Y:S01]  /*2000*/  IMAD.X R7, R16, 0x1, R3, P0 ;  /* 0x0000000110077824 */ /* 0x000fe200000e0603 */
[C---:B------:R-:W-:Y:S02]  /*2010*/  ISETP.LT.OR P0, PT, R5.reuse, 0x1, !P1 ;  /* 0x000000010500780c */ /* 0x040fe40004f01670 */
[----:B------:R-:W-:-:S04]  /*2020*/  ISETP.LT.OR P1, PT, R5, 0x21, !P1 ;  /* 0x000000210500780c */ /* 0x000fc80004f21670 */
[C---:B------:R-:W-:Y:S08]  /*2030*/  HMMA.16816.F32 R76, R8.reuse, R26, RZ ;  /* 0x0000001a084c723c */ /* 0x040ff000000018ff */
[----:B------:R-:W-:Y:S01]  /*2040*/  HMMA.16816.F32 R92, R8, R38, RZ ;  /* 0x00000026085c723c */ /* 0x000fe200000018ff */
[----:B------:R-:W-:Y:S07]  /*2050*/  LDSM.16.M88.4 R8, [R211+0x7100] ;  /* 0x00710000d308783b */ /* 0x000fee0000000200 */
[C---:B------:R-:W-:Y:S08]  /*2060*/  HMMA.16816.F32 R84, R12.reuse, R24, RZ ;  /* 0x000000180c54723c */ /* 0x040ff000000018ff */
[C---:B------:R-:W-:Y:S01]  /*2070*/  HMMA.16816.F32 R96, R12.reuse, R26, RZ ;  /* 0x0000001a0c60723c */ /* 0x040fe200000018ff */
[----:B------:R-:W1:Y:S07]  /*2080*/  LDSM.16.M88.4 R24, [R212+0xc00] ;  /* 0x000c0000d418783b */ /* 0x000e6e0000000200 */
[----:B------:R-:W-:Y:S01]  /*2090*/  HMMA.16816.F32 R116, R12, R18, RZ ;  /* 0x000000120c74723c */ /* 0x000fe200000018ff */
[----:B------:R-:W2:Y:S04]  /*20a0*/  LDSM.16.M88.4 R16, [R211+0x6100] ;  /* 0x00610000d310783b */ /* 0x000ea80000000200 */
[----:B------:R-:W-:Y:S01]  /*20b0*/  @!PT LDS RZ, [RZ] ;  /* 0x00000000fffff984 */ /* 0x000fe20000000800 */
[----:B------:R-:W-:Y:S01]  /*20c0*/  @!PT LDS RZ, [RZ] ;  /* 0x00000000fffff984 */ /* 0x000fe20000000800 */
[----:B------:R-:W-:Y:S01]  /*20d0*/  @!PT LDS RZ, [RZ] ;  /* 0x00000000fffff984 */ /* 0x000fe20000000800 */
[----:B------:R3:W-:Y:S01]  /*20e0*/  LDGSTS.E.BYPASS.LTC128B.128 [R224+0x100], [R2.64], !P3 ;  /* 0x0010000002e07fae */ /* 0x0007e2000d901d44 */
[----:B------:R-:W-:-:S02]  /*20f0*/  LOP3.LUT P3, RZ, R42, 0x4, RZ, 0xc0, !PT ;  /* 0x000000042aff7812 */ /* 0x000fc4000786c0ff */
[----:B------:R-:W-:Y:S01]  /*2100*/  HMMA.16816.F32 R80, R12, R20, RZ ;  /* 0x000000140c50723c */ /* 0x000fe200000018ff */
[----:B------:R3:W-:Y:S01]  /*2110*/  LDGSTS.E.BYPASS.LTC128B.128 [R224+0x1100], [R2.64+0x40], !P0 ;  /* 0x0110004002e07fae */ /* 0x0007e2000c101d44 */
[C---:B------:R-:W-:Y:S02]  /*2120*/  ISETP.LT.OR P0, PT, R5.reuse, 0x1, !P3 ;  /* 0x000000010500780c */ /* 0x040fe40005f01670 */
[----:B------:R-:W-:-:S04]  /*2130*/  ISETP.LT.OR P3, PT, R5, 0x21, !P3 ;  /* 0x000000210500780c */ /* 0x000fc80005f61670 */
[C---:B------:R-:W-:Y:S07]  /*2140*/  HMMA.16816.F32 R104, R12.reuse, R22, RZ ;  /* 0x000000160c68723c */ /* 0x040fee00000018ff */
[----:B------:R3:W-:Y:S01]  /*2150*/  LDGSTS.E.BYPASS.LTC128B.128 [R224+0x2100], [R2.64+0x80], !P0 ;  /* 0x0210008002e07fae */ /* 0x0007e2000c101d44 */
[C---:B------:R-:W-:Y:S03]  /*2160*/  HMMA.16816.F32 R60, R12.reuse, R36, RZ ;  /* 0x000000240c3c723c */ /* 0x040fe600000018ff */
[----:B------:R4:W-:Y:S04]  /*2170*/  LDGSTS.E.BYPASS.LTC128B.128 [R224+0x900], [R6.64], !P2 ;  /* 0x0090000006e07fae */ /* 0x0009e8000d101d44 */
[----:B------:R4:W-:Y:S01]  /*2180*/  LDGSTS.E.BYPASS.LTC128B.128 [R224+0x1900], [R6.64+0x40], !P1 ;  /* 0x0190004006e07fae */ /* 0x0009e2000c901d44 */
[----:B------:R-:W-:Y:S03]  /*2190*/  HMMA.16816.F32 R36, R12, R38, RZ ;  /* 0x000000260c24723c */ /* 0x000fe600000018ff */
[----:B------:R4:W-:Y:S04]  /*21a0*/  LDGSTS.E.BYPASS.LTC128B.128 [R224+0x2900], [R6.64+0x80], !P3 ;  /* 0x0290008006e07fae */ /* 0x0009e8000d901d44 */
[----:B------:R-:W-:Y:S01]  /*21b0*/  LDSM.16.M88.4 R20, [R210+0x9100] ;  /* 0x00910000d214783b */ /* 0x000fe20000000200 */
[C---:B-1----:R-:W-:Y:S03]  /*21c0*/  HMMA.16816.F32 R132, R8.reuse, R24, R48 ;  /* 0x000000180884723c */ /* 0x042fe60000001830 */
[----:B------:R-:W1:Y:S04]  /*21d0*/  LDSM.16.M88.4 R48, [R139+0x4500] ;  /* 0x004500008b30783b */ /* 0x000e680000000200 */
[----:B------:R-:W-:Y:S01]  /*21e0*/  LDSM.16.M88.4 R40, [R139+0x4d00] ;  /* 0x004d00008b28783b */ /* 0x000fe20000000200 */
[----:B------:R-:W-:Y:S01]  /*21f0*/  HMMA.16816.F32 R140, R8, R28, R52 ;  /* 0x0000001c088c723c */ /* 0x000fe20000001834 */
[----:B---3--:R-:W-:-:S02]  /*2200*/  LOP3.LUT R2, R148, 0xffffffe0, RZ, 0xc0, !PT ;  /* 0xffffffe094027812 */ /* 0x008fc400078ec0ff */
[----:B------:R-:W3:Y:S04]  /*2210*/  LDSM.16.M88.4 R52, [R139+0x4100] ;  /* 0x004100008b34783b */ /* 0x000ee80000000200 */
[----:B------:R-:W-:Y:S01]  /*2220*/  LDSM.16.M88.4 R12, [R210+0x8100] ;  /* 0x00810000d20c783b */ /* 0x000fe20000000200 */
[C---:B------:R-:W-:Y:S01]  /*2230*/  HMMA.16816.F32 R128, R8.reuse, R56, R44 ;  /* 0x000000380880723c */ /* 0x040fe2000000182c */
[----:B------:R-:W-:Y:S02]  /*2240*/  IMAD.IADD R2, R138, 0x1, -R2 ;  /* 0x000000018a027824 */ /* 0x000fe400078e0a02 */
[----:B------:R-:W5:Y:S03]  /*2250*/  LDSM.16.M88.4 R44, [R139+0x4900] ;  /* 0x004900008b2c783b */ /* 0x000f660000000200 */
[----:B------:R-:W-:Y:S01]  /*2260*/  SHF.R.S32.HI R3, RZ, 0x1f, R2 ;  /* 0x0000001fff037819 */ /* 0x000fe20000011402 */
[----:B------:R-:W0:Y:S01]  /*2270*/  LDGDEPBAR ;  /* 0x00000000000079af */ /* 0x000e220000000000 */
[----:B------:R-:W-:Y:S02]  /*2280*/  HMMA.16816.F32 R144, R8, R32, R68 ;  /* 0x000000200890723c */ /* 0x000fe40000001844 */
[----:B------:R-:W-:-:S04]  /*2290*/  LEA.HI R3, R3, R2, RZ, 0x2 ;  /* 0x0000000203037211 */ /* 0x000fc800078f10ff */
[----:B------:R-:W-:Y:S02]  /*22a0*/  LOP3.LUT R3, R3, 0x7ffffffc, RZ, 0xc0, !PT ;  /* 0x7ffffffc03037812 */ /* 0x000fe400078ec0ff */
[----:B------:R-:W-:Y:S03]  /*22b0*/  HMMA.16816.F32 R124, R8, R34, R64 ;  /* 0x00000022087c723c */ /* 0x000fe60000001840 */
[----:B------:R-:W-:-:S04]  /*22c0*/  IMAD.IADD R2, R2, 0x1, -R3 ;  /* 0x0000000102027824 */ /* 0x000fc800078e0a03 */
[----:B------:R-:W-:Y:S01]  /*22d0*/  IMAD R2, R2, -0x2, R137 ;  /* 0xfffffffe02027824 */ /* 0x000fe200078e0289 */
[C---:B------:R-:W-:Y:S04]  /*22e0*/  HMMA.16816.F32 R72, R8.reuse, R58, R72 ;  /* 0x0000003a0848723c */ /* 0x040fe80000001848 */
[C---:B------:R-:W-:Y:S02]  /*22f0*/  ISETP.GT.AND P1, PT, R2.reuse, RZ, PT ;  /* 0x000000ff0200720c */ /* 0x040fe40003f24270 */
[C---:B------:R-:W-:Y:S02]  /*2300*/  ISETP.GT.AND P0, PT, R2.reuse, 0x1, PT ;  /* 0x000000010200780c */ /* 0x040fe40003f04270 */
[----:B------:R-:W-:Y:S01]  /*2310*/  HMMA.16816.F32 R120, R8, R30, R76 ;  /* 0x0000001e0878723c */ /* 0x000fe2000000184c */
[----:B------:R-:W-:-:S02]  /*2320*/  ISETP.GT.AND P3, PT, R2, 0x8, PT ;  /* 0x000000080200780c */ /* 0x000fc40003f64270 */
[----:B------:R-:W-:-:S05]  /*2330*/  ISETP.GT.AND P2, PT, R2, 0x9, PT ;  /* 0x000000090200780c */ /* 0x000fca0003f44270 */
[----:B------:R-:W-:Y:S01]  /*2340*/  HMMA.16816.F32 R112, R8, R26, R92 ;  /* 0x0000001a0870723c */ /* 0x000fe2000000185c */
[----:B------:R-:W-:Y:S07]  /*2350*/  LDSM.16.M88.4 R8, [R211+0x9100] ;  /* 0x00910000d308783b */ /* 0x000fee0000000200 */
[C---:B--2---:R-:W-:Y:S08]  /*2360*/  HMMA.16816.F32 R100, R16.reuse, R32, R80 ;  /* 0x000000201064723c */ /* 0x044ff00000001850 */
[C---:B------:R-:W-:Y:S01]  /*2370*/  HMMA.16816.F32 R64, R16.reuse, R34, R104 ;  /* 0x000000221040723c */ /* 0x040fe20000001868 */
[----:B------:R-:W2:Y:S07]  /*2380*/  LDSM.16.M88.4 R32, [R212+0x1400] ;  /* 0x00140000d420783b */ /* 0x000eae0000000200 */
[C---:B------:R-:W-:Y:S08]  /*2390*/  HMMA.16816.F32 R108, R16.reuse, R56, R88 ;  /* 0x00000038106c723c */ /* 0x040ff00000001858 */
[C---:B------:R-:W-:Y:S08]  /*23a0*/  HMMA.16816.F32 R80, R16.reuse, R24, R60 ;  /* 0x000000181050723c */ /* 0x040ff0000000183c */
[C---:B------:R-:W-:Y:S01]  /*23b0*/  HMMA.16816.F32 R68, R16.reuse, R58, R116 ;  /* 0x0000003a1044723c */ /* 0x040fe20000001874 */
[----:B------:R-:W-:Y:S07]  /*23c0*/  LDSM.16.M88.4 R56, [R212+0x1c00] ;  /* 0x001c0000d438783b */ /* 0x000fee0000000200 */
[C---:B------:R-:W-:Y:S08]  /*23d0*/  HMMA.16816.F32 R84, R16.reuse, R28, R84 ;  /* 0x0000001c1054723c */ /* 0x040ff00000001854 */
[C---:B------:R-:W-:Y:S01]  /*23e0*/  HMMA.16816.F32 R60, R16.reuse, R30, R96 ;  /* 0x0000001e103c723c */ /* 0x040fe20000001860 */
[----:B------:R-:W-:Y:S07]  /*23f0*/  LDSM.16.M88.4 R28, [R212+0x1800] ;  /* 0x00180000d41c783b */ /* 0x000fee0000000200 */
[----:B------:R-:W-:Y:S01]  /*2400*/  HMMA.16816.F32 R16, R16, R26, R36 ;  /* 0x0000001a1010723c */ /* 0x000fe20000001824 */
[----:B------:R-:W2:Y:S04]  /*2410*/  LDSM.16.M88.4 R36, [R212+0x1000] ;  /* 0x00100000d424783b */ /* 0x000ea80000000200 */
[----:B------:R-:W2:Y:S03]  /*2420*/  LDSM.16.M88.4 R24, [R211+0x8100] ;  /* 0x00810000d318783b */ /* 0x000ea60000000200 */
[C---:B-1----:R-:W-:Y:S08]  /*2430*/  HMMA.16816.F32 R88, R20.reuse, R48, R144 ;  /* 0x000000301458723c */ /* 0x042ff00000001890 */
[C---:B---3--:R-:W-:Y:S08]  /*2440*/  HMMA.16816.F32 R76, R20.reuse, R52, R128 ;  /* 0x00000034144c723c */ /* 0x048ff00000001880 */
[C---:B-----5:R-:W-:Y:S08]  /*2450*/  HMMA.16816.F32 R96, R20.reuse, R44, R140 ;  /* 0x0000002c1460723c */ /* 0x060ff0000000188c */
[C---:B------:R-:W-:Y:S08]  /*2460*/  HMMA.16816.F32 R104, R20.reuse, R46, R120 ;  /* 0x0000002e1468723c */ /* 0x040ff00000001878 */
[C---:B------:R-:W-:Y:S08]  /*2470*/  HMMA.16816.F32 R116, R20.reuse, R40, R132 ;  /* 0x000000281474723c */ /* 0x040ff00000001884 */
[C---:B------:R-:W-:Y:S08]  /*2480*/  HMMA.16816.F32 R72, R20.reuse, R54, R72 ;  /* 0x000000361448723c */ /* 0x040ff00000001848 */
[C---:B------:R-:W-:Y:S08]  /*2490*/  HMMA.16816.F32 R92, R20.reuse, R50, R124 ;  /* 0x00000032145c723c */ /* 0x040ff0000000187c */
[----:B------:R-:W-:Y:S01]  /*24a0*/  HMMA.16816.F32 R120, R20, R42, R112 ;  /* 0x0000002a1478723c */ /* 0x000fe20000001870 */
[----:B------:R-:W-:Y:S07]  /*24b0*/  LDSM.16.M88.4 R20, [R210+0xb100] ;  /* 0x00b10000d214783b */ /* 0x000fee0000000200 */
[C---:B------:R-:W-:Y:S08]  /*24c0*/  HMMA.16816.F32 R128, R12.reuse, R52, R108 ;  /* 0x000000340c80723c */ /* 0x040ff0000000186c */
[C---:B------:R-:W-:Y:S08]  /*24d0*/  HMMA.16816.F32 R124, R12.reuse, R54, R68 ;  /* 0x000000360c7c723c */ /* 0x040ff00000001844 */
[C---:B------:R-:W-:Y:S08]  /*24e0*/  HMMA.16816.F32 R112, R12.reuse, R48, R100 ;  /* 0x000000300c70723c */ /* 0x040ff00000001864 */
[C---:B------:R-:W-:Y:S01]  /*24f0*/  HMMA.16816.F32 R108, R12.reuse, R50, R64 ;  /* 0x000000320c6c723c */ /* 0x040fe20000001840 */
[----:B------:R-:W-:Y:S07]  /*2500*/  LDSM.16.M88.4 R48, [R139+0x5500] ;  /* 0x005500008b30783b */ /* 0x000fee0000000200 */
[C---:B------:R-:W-:Y:S08]  /*2510*/  HMMA.16816.F32 R100, R12.reuse, R44, R84 ;  /* 0x0000002c0c64723c */ /* 0x040ff00000001854 */
[C---:B------:R-:W-:Y:S01]  /*2520*/  HMMA.16816.F32 R60, R12.reuse, R46, R60 ;  /* 0x0000002e0c3c723c */ /* 0x040fe2000000183c */
[----:B------:R-:W-:Y:S07]  /*2530*/  LDSM.16.M88.4 R44, [R139+0x5900] ;  /* 0x005900008b2c783b */ /* 0x000fee0000000200 */
[C---:B------:R-:W-:Y:S08]  /*2540*/  HMMA.16816.F32 R52, R12.reuse, R40, R80 ;  /* 0x000000280c34723c */ /* 0x040ff00000001850 */
[----:B------:R-:W-:Y:S01]  /*2550*/  HMMA.16816.F32 R12, R12, R42, R16 ;  /* 0x0000002a0c0c723c */ /* 0x000fe20000001810 */
[----:B------:R-:W1:Y:S04]  /*2560*/  LDSM.16.M88.4 R40, [R139+0x5100] ;  /* 0x005100008b28783b */ /* 0x000e680000000200 */
[----:B------:R-:W-:Y:S03]  /*2570*/  LDSM.16.M88.4 R16, [R210+0xa100] ;  /* 0x00a10000d210783b */ /* 0x000fe60000000200 */
[C---:B--2---:R-:W-:Y:S01]  /*2580*/  HMMA.16816.F32 R68, R8.reuse, R32, R88 ;  /* 0x000000200844723c */ /* 0x044fe20000001858 */
[----:B------:R-:W2:Y:S07]  /*2590*/  LDSM.16.M88.4 R88, [R139+0x5d00] ;  /* 0x005d00008b58783b */ /* 0x000eae0000000200 */
[C---:B------:R-:W-:Y:S08]  /*25a0*/  HMMA.16816.F32 R76, R8.reuse, R36, R76 ;  /* 0x00000024084c723c */ /* 0x040ff0000000184c */
[C---:B------:R-:W-:Y:S08]  /*25b0*/  HMMA.16816.F32 R80, R8.reuse, R28, R96 ;  /* 0x0000001c0850723c */ /* 0x040ff00000001860 */
[C---:B------:R-:W-:Y:S08]  /*25c0*/  HMMA.16816.F32 R72, R8.reuse, R38, R72 ;  /* 0x000000260848723c */ /* 0x040ff00000001848 */
[C---:B------:R-:W-:Y:S08]  /*25d0*/  HMMA.16816.F32 R96, R8.reuse, R56, R116 ;  /* 0x000000380860723c */ /* 0x040ff00000001874 */
[----:B------:R-:W-:Y:S08]  /*25e0*/  HMMA.16816.F32 R64, R8, R34, R92 ;  /* 0x000000220840723c */ /* 0x000ff0000000185c */
[----:B------:R-:W-:Y:S08]  /*25f0*/  HMMA.16816.F32 R116, R24, R32, R112 ;  /* 0x000000201874723c */ /* 0x000ff00000001870 */
[C---:B------:R-:W-:Y:S08]  /*2600*/  HMMA.16816.F32 R84, R8.reuse, R30, R104 ;  /* 0x0000001e0854723c */ /* 0x040ff00000001868 */
[----:B------:R-:W-:Y:S01]  /*2610*/  HMMA.16816.F32 R92, R8, R58, R120 ;  /* 0x0000003a085c723c */ /* 0x000fe20000001878 */
[----:B------:R-:W-:Y:S07]  /*2620*/  LDSM.16.M88.4 R8, [R211+0xb100] ;  /* 0x00b10000d308783b */ /* 0x000fee0000000200 */
[C---:B------:R-:W-:Y:S01]  /*2630*/  HMMA.16816.F32 R112, R24.reuse, R34, R108 ;  /* 0x000000221870723c */ /* 0x040fe2000000186c */
[----:B------:R-:W-:Y:S07]  /*2640*/  LDSM.16.M88.4 R32, [R212+0x2400] ;  /* 0x00240000d420783b */ /* 0x000fee0000000200 */
[C---:B------:R-:W-:Y:S01]  /*2650*/  HMMA.16816.F32 R120, R24.reuse, R36, R128 ;  /* 0x000000241878723c */ /* 0x040fe20000001880 */
[----:B------:R-:W-:Y:S07]  /*2660*/  LDSM.16.M88.4 R128, [R212+0x2c00] ;  /* 0x002c0000d480783b */ /* 0x000fee0000000200 */
[C---:B------:R-:W-:Y:S08]  /*2670*/  HMMA.16816.F32 R108, R24.reuse, R28, R100 ;  /* 0x0000001c186c723c */ /* 0x040ff00000001864 */
[C---:B------:R-:W-:Y:S01]  /*2680*/  HMMA.16816.F32 R104, R24.reuse, R30, R60 ;  /* 0x0000001e1868723c */ /* 0x040fe2000000183c */
[----:B------:R-:W3:Y:S07]  /*2690*/  LDSM.16.M88.4 R28, [R212+0x2000] ;  /* 0x00200000d41c783b */ /* 0x000eee0000000200 */
[C---:B------:R-:W-:Y:S01]  /*26a0*/  HMMA.16816.F32 R140, R24.reuse, R58, R12 ;  /* 0x0000003a188c723c */ /* 0x040fe2000000180c */
[----:B------:R-:W5:Y:S07]  /*26b0*/  LDSM.16.M88.4 R12, [R211+0xa100] ;  /* 0x00a10000d30c783b */ /* 0x000f6e0000000200 */
[----:B------:R-:W-:Y:S08]  /*26c0*/  HMMA.16816.F32 R124, R24, R38, R124 ;  /* 0x00000026187c723c */ /* 0x000ff0000000187c */
[C---:B-1----:R-:W-:Y:S08]  /*26d0*/  HMMA.16816.F32 R76, R20.reuse, R40, R76 ;  /* 0x00000028144c723c */ /* 0x042ff0000000184c */
[C---:B------:R-:W-:Y:S08]  /*26e0*/  HMMA.16816.F32 R72, R20.reuse, R42, R72 ;  /* 0x0000002a1448723c */ /* 0x040ff00000001848 */
[C---:B------:R-:W-:Y:S08]  /*26f0*/  HMMA.16816.F32 R60, R20.reuse, R44, R80 ;  /* 0x0000002c143c723c */ /* 0x040ff00000001850 */
[----:B--2---:R-:W-:Y:S08]  /*2700*/  HMMA.16816.F32 R80, R20, R88, R96 ;  /* 0x000000581450723c */ /* 0x004ff00000001860 */
[----:B------:R-:W-:Y:S01]  /*2710*/  HMMA.16816.F32 R100, R24, R56, R52 ;  /* 0x000000381864723c */ /* 0x000fe20000001834 */
[----:B------:R-:W1:Y:S01]  /*2720*/  LDSM.16.M88.4 R52, [R212+0x2800] ;  /* 0x00280000d434783b */ /* 0x000e620000000200 */
[----:B------:R-:W-:-:S06]  /*2730*/  DEPBAR.LE SB0, 0x0 ;  /* 0x000080000000791a */ /* 0x000fcc0000000000 */
[----:B------:R-:W-:Y:S08]  /*2740*/  HMMA.16816.F32 R36, R20, R90, R92 ;  /* 0x0000005a1424723c */ /* 0x000ff0000000185c */
[----:B------:R-:W-:Y:S08]  /*2750*/  HMMA.16816.F32 R24, R16, R40, R120 ;  /* 0x000000281018723c */ /* 0x000ff00000001878 */
[C---:B------:R-:W-:Y:S08]  /*2760*/  HMMA.16816.F32 R68, R20.reuse, R48, R68 ;  /* 0x000000301444723c */ /* 0x040ff00000001844 */
[C---:B------:R-:W-:Y:S08]  /*2770*/  HMMA.16816.F32 R64, R20.reuse, R50, R64 ;  /* 0x000000321440723c */ /* 0x040ff00000001840 */
[----:B------:R-:W-:Y:S08]  /*2780*/  HMMA.16816.F32 R56, R20, R46, R84 ;  /* 0x0000002e1438723c */ /* 0x000ff00000001854 */
[C---:B------:R-:W-:Y:S08]  /*2790*/  HMMA.16816.F32 R20, R16.reuse, R42, R124 ;  /* 0x0000002a1014723c */ /* 0x040ff0000000187c */
[----:B------:R-:W-:Y:S08]  /*27a0*/  HMMA.16816.F32 R40, R16, R48, R116 ;  /* 0x000000301028723c */ /* 0x000ff00000001874 */
[----:B---3--:R-:W-:Y:S08]  /*27b0*/  HMMA.16816.F32 R76, R8, R28, R76 ;  /* 0x0000001c084c723c */ /* 0x008ff0000000184c */
[----:B------:R-:W-:Y:S08]  /*27c0*/  HMMA.16816.F32 R48, R16, R50, R112 ;  /* 0x000000321030723c */ /* 0x000ff00000001870 */
[----:B------:R-:W-:Y:S08]  /*27d0*/  HMMA.16816.F32 R72, R8, R30, R72 ;  /* 0x0000001e0848723c */ /* 0x000ff00000001848 */
[----:B------:R-:W-:Y:S08]  /*27e0*/  HMMA.16816.F32 R84, R16, R44, R108 ;  /* 0x0000002c1054723c */ /* 0x000ff0000000186c */
[----:B------:R-:W-:Y:S08]  /*27f0*/  HMMA.16816.F32 R92, R8, R128, R80 ;  /* 0x00000080085c723c */ /* 0x000ff00000001850 */
[----:B------:R-:W-:Y:S08]  /*2800*/  HMMA.16816.F32 R44, R16, R46, R104 ;  /* 0x0000002e102c723c */ /* 0x000ff00000001868 */
[----:B------:R-:W-:Y:S08]  /*2810*/  HMMA.16816.F32 R80, R8, R130, R36 ;  /* 0x000000820850723c */ /* 0x000ff00000001824 */
[----:B-----5:R-:W-:Y:S08]  /*2820*/  HMMA.16816.F32 R36, R12, R28, R24 ;  /* 0x0000001c0c24723c */ /* 0x020ff00000001818 */
[----:B------:R-:W-:Y:S08]  /*2830*/  HMMA.16816.F32 R68, R8, R32, R68 ;  /* 0x000000200844723c */ /* 0x000ff00000001844 */
[C---:B------:R-:W-:Y:S08]  /*2840*/  HMMA.16816.F32 R28, R12.reuse, R30, R20 ;  /* 0x0000001e0c1c723c */ /* 0x040ff00000001814 */
[----:B------:R-:W-:Y:S01]  /*2850*/  HMMA.16816.F32 R20, R12, R32, R40 ;  /* 0x000000200c14723c */ /* 0x000fe20000001828 */
[----:B------:R-:W-:-:S02]  /*2860*/  FSEL R36, R36, -INF , P1 ;  /* 0xff80000024247808 */ /* 0x000fc40000800000 */
[----:B------:R-:W-:-:S04]  /*2870*/  FSEL R37, R37, -INF , P0 ;  /* 0xff80000025257808 */ /* 0x000fc80000000000 */
[----:B------:R-:W-:Y:S01]  /*2880*/  FSEL R40, R76, -INF , P1 ;  /* 0xff8000004c287808 */ /* 0x000fe20000800000 */
[-C--:B------:R-:W-:Y:S01]  /*2890*/  HMMA.16816.F32 R64, R8, R34.reuse, R64 ;  /* 0x000000220840723c */ /* 0x080fe20000001840 */
[----:B------:R-:W-:Y:S02]  /*28a0*/  FSEL R41, R77, -INF , P0 ;  /* 0xff8000004d297808 */ /* 0x000fe40000000000 */
[----:B------:R-:W-:Y:S02]  /*28b0*/  FSEL R42, R72, -INF , P3 ;  /* 0xff800000482a7808 */ /* 0x000fe40001800000 */
[----:B------:R-:W-:Y:S02]  /*28c0*/  FMNMX.FTZ R3, R40, R41, !PT ;  /* 0x0000002928037209 */ /* 0x000fe40007810000 */
[----:B------:R-:W-:Y:S01]  /*28d0*/  FSEL R43, R73, -INF , P2 ;  /* 0xff800000492b7808 */ /* 0x000fe20001000000 */
[----:B------:R-:W-:Y:S01]  /*28e0*/  HMMA.16816.F32 R32, R12, R34, R48 ;  /* 0x000000220c20723c */ /* 0x000fe20000001830 */
[----:B------:R-:W-:-:S04]  /*28f0*/  FMNMX.FTZ R3, R42, R3, !PT ;  /* 0x000000032a037209 */ /* 0x000fc80007810000 */
[----:B------:R-:W-:Y:S02]  /*2900*/  FMNMX.FTZ R3, R43, R3, !PT ;  /* 0x000000032b037209 */ /* 0x000fe40007810000 */
[----:B------:R-:W-:Y:S01]  /*2910*/  FSEL R50, R31, -INF , P2 ;  /* 0xff8000001f327808 */ /* 0x000fe20001000000 */
[----:B-1----:R-:W-:Y:S01]  /*2920*/  HMMA.16816.F32 R60, R8, R52, R60 ;  /* 0x00000034083c723c */ /* 0x002fe2000000183c */
[----:B------:R-:W-:Y:S02]  /*2930*/  FSEL R48, R29, -INF , P2 ;  /* 0xff8000001d307808 */ /* 0x000fe40001000000 */
[----:B------:R-:W-:Y:S02]  /*2940*/  FSEL R51, R30, -INF , P3 ;  /* 0xff8000001e337808 */ /* 0x000fe40001800000 */
[----:B------:R-:W-:-:S03]  /*2950*/  FSEL R49, R28, -INF , P3 ;  /* 0xff8000001c317808 */ /* 0x000fc60001800000 */
[----:B------:R-:W-:Y:S08]  /*2960*/  HMMA.16816.F32 R56, R8, R54, R56 ;  /* 0x000000360838723c */ /* 0x000ff00000001838 */
[C---:B------:R-:W-:Y:S07]  /*2970*/  HMMA.16816.F32 R8, R12.reuse, R52, R84 ;  /* 0x000000340c08723c */ /* 0x040fee0000001854 */
[----:B------:R-:W-:Y:S01]  /*2980*/  FSEL R53, R38, -INF , P1 ;  /* 0xff80000026357808 */ /* 0x000fe20000800000 */
[----:B------:R-:W-:Y:S01]  /*2990*/  HMMA.16816.F32 R24, R12, R54, R44 ;  /* 0x000000360c18723c */ /* 0x000fe2000000182c */
[----:B------:R-:W-:-:S06]  /*29a0*/  FSEL R52, R39, -INF , P0 ;  /* 0xff80000027347808 */ /* 0x000fcc0000000000 */
[----:B------:R-:W-:Y:S01]  /*29b0*/  FSEL R44, R78, -INF , P1 ;  /* 0xff8000004e2c7808 */ /* 0x000fe20000800000 */
[C---:B------:R-:W-:Y:S01]  /*29c0*/  HMMA.16816.F32 R100, R16.reuse, R88, R100 ;  /* 0x000000581064723c */ /* 0x040fe20000001864 */
[----:B------:R-:W-:Y:S01]  /*29d0*/  BAR.SYNC.DEFER_BLOCKING 0x0 ;  /* 0x0000000000007b1d */ /* 0x000fe20000010000 */
[C---:B------:R-:W-:Y:S02]  /*29e0*/  ISETP.GT.AND P1, PT, R2.reuse, 0x10, PT ;  /* 0x000000100200780c */ /* 0x040fe40003f24270 */
[----:B------:R-:W-:Y:S02]  /*29f0*/  FSEL R45, R79, -INF , P0 ;  /* 0xff8000004f2d7808 */ /* 0x000fe40000000000 */
[----:B------:R-:W-:Y:S02]  /*2a00*/  ISETP.GT.AND P0, PT, R2, 0x11, PT ;  /* 0x000000110200780c */ /* 0x000fe40003f04270 */
[----:B------:R-:W-:Y:S01]  /*2a10*/  FSEL R54, R68, -INF , P1 ;  /* 0xff80000044367808 */ /* 0x000fe20000800000 */
[----:B------:R-:W-:Y:S01]  /*2a20*/  HMMA.16816.F32 R16, R16, R90, R140 ;  /* 0x0000005a1010723c */ /* 0x000fe2000000188c */
[----:B------:R-:W-:-:S02]  /*2a30*/  FSEL R47, R75, -INF , P2 ;  /* 0xff8000004b2f7808 */ /* 0x000fc40001000000 */
[----:B------:R-:W-:Y:S02]  /*2a40*/  ISETP.GT.AND P2, PT, R2, 0x18, PT ;  /* 0x000000180200780c */ /* 0x000fe40003f44270 */
[----:B------:R-:W-:Y:S02]  /*2a50*/  FSEL R116, R69, -INF , P0 ;  /* 0xff80000045747808 */ /* 0x000fe40000000000 */
[----:B------:R-:W-:Y:S02]  /*2a60*/  FMNMX.FTZ R3, R54, R3, !PT ;  /* 0x0000000336037209 */ /* 0x000fe40007810000 */
[----:B------:R-:W-:Y:S02]  /*2a70*/  FSEL R145, R22, -INF , P1 ;  /* 0xff80000016917808 */ /* 0x000fe40000800000 */
[----:B------:R-:W-:Y:S02]  /*2a80*/  FSEL R122, R20, -INF , P1 ;  /* 0xff800000147a7808 */ /* 0x000fe40000800000 */
[----:B------:R-:W-:-:S02]  /*2a90*/  FSEL R118, R70, -INF , P1 ;  /* 0xff80000046767808 */ /* 0x000fc40000800000 */
[----:B------:R-:W-:Y:S02]  /*2aa0*/  ISETP.GT.AND P1, PT, R2, 0x19, PT ;  /* 0x000000190200780c */ /* 0x000fe40003f24270 */
[----:B------:R-:W-:Y:S02]  /*2ab0*/  FSEL R55, R64, -INF , P2 ;  /* 0xff80000040377808 */ /* 0x000fe40001000000 */
[----:B------:R-:W-:Y:S02]  /*2ac0*/  FMNMX.FTZ R3, R116, R3, !PT ;  /* 0x0000000374037209 */ /* 0x000fe40007810000 */
[----:B------:R-:W-:Y:S02]  /*2ad0*/  FSEL R144, R23, -INF , P0 ;  /* 0xff80000017907808 */ /* 0x000fe40000000000 */
[----:B------:R-:W-:Y:S01]  /*2ae0*/  FSEL R137, R21, -INF , P0 ;  /* 0xff80000015897808 */ /* 0x000fe20000000000 */
[----:B------:R-:W-:Y:S01]  /*2af0*/  HMMA.16816.F32 R16, R12, R130, R16 ;  /* 0x000000820c10723c */ /* 0x000fe20000001810 */
[----:B------:R-:W-:-:S02]  /*2b00*/  FSEL R119, R71, -INF , P0 ;  /* 0xff80000047777808 */ /* 0x000fc40000000000 */
[----:B------:R-:W-:Y:S02]  /*2b10*/  FSEL R117, R65, -INF , P1 ;  /* 0xff80000041757808 */ /* 0x000fe40000800000 */
[----:B------:R-:W-:Y:S02]  /*2b20*/  ISETP.GT.AND P0, PT, R2, 0x20, PT ;  /* 0x000000200200780c */ /* 0x000fe40003f04270 */
[----:B------:R-:W-:Y:S01]  /*2b30*/  FMNMX.FTZ R3, R55, R3, !PT ;  /* 0x0000000337037209 */ /* 0x000fe20007810000 */
[----:B------:R-:W-:Y:S01]  /*2b40*/  HMMA.16816.F32 R20, R12, R128, R100 ;  /* 0x000000800c14723c */ /* 0x000fe20000001864 */
[----:B------:R-:W-:Y:S02]  /*2b50*/  FSEL R120, R66, -INF , P2 ;  /* 0xff80000042787808 */ /* 0x000fe40001000000 */
[----:B------:R-:W-:Y:S02]  /*2b60*/  FSEL R133, R34, -INF , P2 ;  /* 0xff80000022857808 */ /* 0x000fe40001000000 */
        /* <DEDUP_REMOVED lines=22> */
[----:B------:R-:W-:Y:S02]  /*2cd0*/  FSEL R178, R25, -INF , P0 ;  /* 0xff80000019b27808 */ /* 0x000fe40000000000 */
[----:B------:R-:W-:Y:S02]  /*2ce0*/  ISETP.GT.AND P0, PT, R2, 0x30, PT ;  /* 0x000000300200780c */ /* 0x000fe40003f04270 */
[----:B------:R-:W-:-:S02]  /*2cf0*/  FMNMX.FTZ R3, R146, R3, !PT ;  /* 0x0000000392037209 */ /* 0x000fc40007810000 */
[----:B------:R-:W-:Y:S02]  /*2d00*/  FMNMX.FTZ R5, R47, R5, !PT ;  /* 0x000000052f057209 */ /* 0x000fe40007810000 */
[----:B------:R-:W-:Y:S02]  /*2d10*/  FSEL R172, R58, -INF , P1 ;  /* 0xff8000003aac7808 */ /* 0x000fe40000800000 */
[----:B------:R-:W-:Y:S02]  /*2d20*/  FSEL R180, R26, -INF , P1 ;  /* 0xff8000001ab47808 */ /* 0x000fe40000800000 */
[----:B------:R-:W-:Y:S02]  /*2d30*/  FSEL R175, R24, -INF , P1 ;  /* 0xff80000018af7808 */ /* 0x000fe40000800000 */
        /* <DEDUP_REMOVED lines=16> */
[----:B------:R-:W-:Y:S02]  /*2e40*/  FMNMX.FTZ R3, R223, R3, !PT ;  /* 0x00000003df037209 */ /* 0x000fe40007810000 */
[----:B------:R-:W-:Y:S02]  /*2e50*/  FMNMX.FTZ R2, R121, R2, !PT ;  /* 0x0000000279027209 */ /* 0x000fe40007810000 */
[----:B------:R-:W-:Y:S02]  /*2e60*/  FMNMX.FTZ R5, R36, R37, !PT ;  /* 0x0000002524057209 */ /* 0x000fe40007810000 */
[----:B----4-:R-:W-:-:S02]  /*2e70*/  FMNMX.FTZ R6, R217, R3, !PT ;  /* 0x00000003d9067209 */ /* 0x010fc40007810000 */
[----:B------:R-:W-:Y:S02]  /*2e80*/  FMNMX.FTZ R2, R170, R2, !PT ;  /* 0x00000002aa027209 */ /* 0x000fe40007810000 */
[----:B------:R-:W-:Y:S01]  /*2e90*/  FMNMX.FTZ R3, R49, R5, !PT ;  /* 0x0000000531037209 */ /* 0x000fe20007810000 */
[----:B------:R-:W1:Y:S01]  /*2ea0*/  SHFL.BFLY PT, R8, R6, 0x2, 0x1f ;  /* 0x0c401f0006087f89 */ /* 0x000e6200000e0000 */
[----:B------:R-:W-:Y:S02]  /*2eb0*/  FMNMX.FTZ R2, R171, R2, !PT ;  /* 0x00000002ab027209 */ /* 0x000fe40007810000 */
[----:B------:R-:W-:Y:S02]  /*2ec0*/  FMNMX.FTZ R3, R48, R3, !PT ;  /* 0x0000000330037209 */ /* 0x000fe40007810000 */
[----:B------:R-:W-:Y:S02]  /*2ed0*/  FMNMX.FTZ R2, R172, R2, !PT ;  /* 0x00000002ac027209 */ /* 0x000fe40007810000 */
[----:B------:R-:W-:-:S02]  /*2ee0*/  FMNMX.FTZ R3, R122, R3, !PT ;  /* 0x000000037a037209 */ /* 0x000fc40007810000 */
[----:B------:R-:W-:Y:S02]  /*2ef0*/  FSEL R213, R94, -INF , P0 ;  /* 0xff8000005ed57808 */ /* 0x000fe40000000000 */
[----:B------:R-:W-:Y:S02]  /*2f00*/  FMNMX.FTZ R2, R173, R2, !PT ;  /* 0x00000002ad027209 */ /* 0x000fe40007810000 */
[----:B------:R-:W-:Y:S02]  /*2f10*/  FMNMX.FTZ R3, R137, R3, !PT ;  /* 0x0000000389037209 */ /* 0x000fe40007810000 */
[----:B------:R-:W-:Y:S02]  /*2f20*/  FSEL R216, R95, -INF , P1 ;  /* 0xff8000005fd87808 */ /* 0x000fe40000800000 */
        /* <DEDUP_REMOVED lines=10> */
[----:B-1----:R-:W-:Y:S02]  /*2fd0*/  FMNMX.FTZ R6, R6, R8, !PT ;  /* 0x0000000806067209 */ /* 0x002fe40007810000 */
[----:B------:R-:W-:Y:S02]  /*2fe0*/  FMNMX.FTZ R2, R176, R3, !PT ;  /* 0x00000003b0027209 */ /* 0x000fe40007810000 */
[----:B------:R-:W-:Y:S01]  /*2ff0*/  FMNMX.FTZ R5, R51, R5, !PT ;  /* 0x0000000533057209 */ /* 0x000fe20007810000 */
[----:B------:R-:W1:Y:S01]  /*3000*/  SHFL.BFLY PT, R8, R6, 0x1, 0x1f ;  /* 0x0c201f0006087f89 */ /* 0x000e6200000e0000 */
[----:B------:R-:W-:-:S02]  /*3010*/  FMNMX.FTZ R2, R175, R2, !PT ;  /* 0x00000002af027209 */ /* 0x000fc40007810000 */
[----:B------:R-:W-:Y:S02]  /*3020*/  FMNMX.FTZ R3, R50, R5, !PT ;  /* 0x0000000532037209 */ /* 0x000fe40007810000 */
[----:B------:R-:W2:Y:S01]  /*3030*/  SHFL.BFLY PT, R5, R7, 0x2, 0x1f ;  /* 0x0c401f0007057f89 */ /* 0x000ea200000e0000 */
[----:B------:R-:W-:Y:S02]  /*3040*/  FSEL R214, R20, -INF , P0 ;  /* 0xff80000014d67808 */ /* 0x000fe40000000000 */
[----:B------:R-:W-:Y:S02]  /*3050*/  FMNMX.FTZ R2, R178, R2, !PT ;  /* 0x00000002b2027209 */ /* 0x000fe40007810000 */
[----:B------:R-:W-:Y:S02]  /*3060*/  FMNMX.FTZ R3, R145, R3, !PT ;  /* 0x0000000391037209 */ /* 0x000fe40007810000 */
[----:B------:R-:W-:Y:S02]  /*3070*/  FSEL R207, R21, -INF , P1 ;  /* 0xff80000015cf7808 */ /* 0x000fe40000800000 */
[----:B------:R-:W-:-:S02]  /*3080*/  FMNMX.FTZ R2, R214, R2, !PT ;  /* 0x00000002d6027209 */ /* 0x000fc40007810000 */
[----:B------:R-:W-:Y:S02]  /*3090*/  FSEL R233, R22, -INF , P0 ;  /* 0xff80000016e97808 */ /* 0x000fe40000000000 */
[----:B------:R-:W-:Y:S02]  /*30a0*/  FMNMX.FTZ R3, R144, R3, !PT ;  /* 0x0000000390037209 */ /* 0x000fe40007810000 */
[----:B------:R-:W-:Y:S02]  /*30b0*/  ISETP.GE.AND P0, PT, R136, 0x41, PT ;  /* 0x000000418800780c */ /* 0x000fe40003f06270 */
[----:B------:R-:W-:Y:S02]  /*30c0*/  FSEL R225, R16, -INF , P3 ;  /* 0xff80000010e17808 */ /* 0x000fe40001800000 */
[----:B------:R-:W-:Y:S02]  /*30d0*/  FMNMX.FTZ R2, R207, R2, !PT ;  /* 0x00000002cf027209 */ /* 0x000fe40007810000 */
[----:B------:R-:W-:-:S02]  /*30e0*/  FMNMX.FTZ R3, R133, R3, !PT ;  /* 0x0000000385037209 */ /* 0x000fc40007810000 */
[----:B------:R-:W-:Y:S02]  /*30f0*/  FSEL R228, R17, -INF , P2 ;  /* 0xff80000011e47808 */ /* 0x000fe40001000000 */
[----:B------:R-:W-:Y:S02]  /*3100*/  FMNMX.FTZ R2, R225, R2, !PT ;  /* 0x00000002e1027209 */ /* 0x000fe40007810000 */
[----:B------:R-:W-:Y:S02]  /*3110*/  FMNMX.FTZ R3, R138, R3, !PT ;  /* 0x000000038a037209 */ /* 0x000fe40007810000 */
[----:B------:R-:W-:Y:S02]  /*3120*/  FMNMX.FTZ R10, R228, R2, !PT ;  /* 0x00000002e40a7209 */ /* 0x000fe40007810000 */
[----:B------:R-:W-:Y:S02]  /*3130*/  FMNMX.FTZ R3, R182, R3, !PT ;  /* 0x00000003b6037209 */ /* 0x000fe40007810000 */
[----:B------:R-:W-:-:S02]  /*3140*/  @P0 LEA.HI.SX32 R2, R159, 0xfffffffe, 0x1a ;  /* 0xfffffffe9f020811 */ /* 0x000fc400078fd2ff */
[----:B-1----:R-:W-:Y:S02]  /*3150*/  FMNMX.FTZ R134, R6, R8, !PT ;  /* 0x0000000806867209 */ /* 0x002fe40007810000 */
[----:B------:R-:W1:Y:S01]  /*3160*/  SHFL.BFLY PT, R8, R10, 0x2, 0x1f ;  /* 0x0c401f000a087f89 */ /* 0x000e6200000e0000 */
[----:B------:R-:W-:Y:S01]  /*3170*/  FMNMX.FTZ R3, R183, R3, !PT ;  /* 0x00000003b7037209 */ /* 0x000fe20007810000 */
[----:B------:R-:W-:Y:S01]  /*3180*/  @P0 IMAD R6, R149, R2, RZ ;  /* 0x0000000295060224 */ /* 0x000fe200078e02ff */
[----:B--2---:R-:W-:Y:S01]  /*3190*/  FMNMX.FTZ R9, R7, R5, !PT ;  /* 0x0000000507097209 */ /* 0x004fe20007810000 */
[----:B------:R-:W-:Y:S01]  /*31a0*/  FMUL.FTZ R12, R134, c[0x0][0x2d0] ;  /* 0x0000b400860c7a20 */ /* 0x000fe20000410000 */
[----:B------:R-:W-:Y:S02]  /*31b0*/  @P0 SHF.R.S32.HI R7, RZ, 0x1f, R2 ;  /* 0x0000001fff070819 */ /* 0x000fe40000011402 */
[----:B------:R-:W-:Y:S01]  /*31c0*/  FMNMX.FTZ R5, R180, R3, !PT ;  /* 0x00000003b4057209 */ /* 0x000fe20007810000 */
[-C--:B------:R-:W-:Y:S01]  /*31d0*/  @P0 IMAD.WIDE.U32 R2, R2, R150.reuse, R154 ;  /* 0x0000009602020225 */ /* 0x080fe200078e009a */
[----:B------:R-:W-:Y:S01]  /*31e0*/  FSEL R229, R23, -INF , P1 ;  /* 0xff80000017e57808 */ /* 0x000fe20000800000 */
[----:B------:R-:W2:Y:S01]  /*31f0*/  SHFL.BFLY PT, R11, R9, 0x1, 0x1f ;  /* 0x0c201f00090b7f89 */ /* 0x000ea200000e0000 */
[----:B------:R-:W-:Y:S01]  /*3200*/  FMNMX.FTZ R5, R181, R5, !PT ;  /* 0x00000005b5057209 */ /* 0x000fe20007810000 */
[----:B------:R-:W-:Y:S01]  /*3210*/  @P0 IMAD R7, R7, R150, R6 ;  /* 0x0000009607070224 */ /* 0x000fe200078e0206 */
[----:B------:R-:W-:-:S02]  /*3220*/  FSETP.NEU.FTZ.AND P1, PT, R134, -INF , PT ;  /* 0xff8000008600780b */ /* 0x000fc40003f3d000 */
[----:B------:R-:W-:Y:S01]  /*3230*/  FSEL R227, R18, -INF , P3 ;  /* 0xff80000012e37808 */ /* 0x000fe20001800000 */
[----:B------:R-:W-:Y:S01]  /*3240*/  @P0 IMAD.IADD R7, R3, 0x1, R7 ;  /* 0x0000000103070824 */ /* 0x000fe200078e0207 */
[----:B------:R-:W-:Y:S02]  /*3250*/  FMNMX.FTZ R3, R233, R5, !PT ;  /* 0x00000005e9037209 */ /* 0x000fe40007810000 */
[----:B------:R-:W-:Y:S02]  /*3260*/  FSEL R12, R12, RZ, P1 ;  /* 0x000000ff0c0c7208 */ /* 0x000fe40000800000 */
[----:B------:R-:W-:Y:S02]  /*3270*/  FMNMX.FTZ R3, R229, R3, !PT ;  /* 0x00000003e5037209 */ /* 0x000fe40007810000 */
[----:B------:R-:W-:Y:S01]  /*3280*/  FSEL R226, R19, -INF , P2 ;  /* 0xff80000013e27808 */ /* 0x000fe20001000000 */
[----:B------:R-:W-:Y:S01]  /*3290*/  FFMA.FTZ R5, R40, c[0x0][0x2d0], -R12 ;  /* 0x0000b40028057a23 */ /* 0x000fe2000001080c */
[----:B------:R-:W-:-:S02]  /*32a0*/  FMNMX.FTZ R3, R227, R3, !PT ;  /* 0x00000003e3037209 */ /* 0x000fc40007810000 */
[----:B-1----:R-:W-:Y:S01]  /*32b0*/  FMNMX.FTZ R10, R10, R8, !PT ;  /* 0x000000080a0a7209 */ /* 0x002fe20007810000 */
[----:B------:R1:W-:Y:S01]  /*32c0*/  MUFU.EX2 R151, R5 ;  /* 0x0000000500977308 */ /* 0x0003e20000000800 */
[----:B------:R-:W-:-:S03]  /*32d0*/  @P0 LEA R6, P1, R2, c[0x0][0x1c8], 0x1 ;  /* 0x0000720002060a11 */ /* 0x000fc600078208ff */
[----:B------:R-:W3:Y:S01]  /*32e0*/  SHFL.BFLY PT, R14, R10, 0x1, 0x1f ;  /* 0x0c201f000a0e7f89 */ /* 0x000ee200000e0000 */
[----:B------:R-:W-:Y:S01]  /*32f0*/  @P0 LEA.HI.X R7, R2, c[0x0][0x1cc], R7, 0x1, P1 ;  /* 0x0000730002070a11 */ /* 0x000fe200008f0c07 */
[----:B------:R-:W-:Y:S01]  /*3300*/  FFMA.FTZ R2, R41, c[0x0][0x2d0], -R12 ;  /* 0x0000b40029027a23 */ /* 0x000fe2000001080c */
[----:B------:R-:W-:-:S03]  /*3310*/  @P0 LEA R8, P1, R152, R6, 0x1 ;  /* 0x0000000698080211 */ /* 0x000fc600078208ff */
[----:B------:R2:W4:Y:S01]  /*3320*/  MUFU.EX2 R16, R2 ;  /* 0x0000000200107308 */ /* 0x0005220000000800 */
[----:B------:R5:W-:Y:S04]  /*3330*/  @P0 LDGSTS.E.BYPASS.LTC128B.128 [R224+0x3100], [R6.64], !P4 ;  /* 0x0310000006e00fae */ /* 0x000be8000e101d44 */
[----:B------:R5:W-:Y:S01]  /*3340*/  @P0 LDGSTS.E.BYPASS.LTC128B.128 [R224+0x4100], [R6.64+0x40], !P6 ;  /* 0x0410004006e00fae */ /* 0x000be2000f101d44 */
[----:B-1----:R-:W-:Y:S01]  /*3350*/  FMNMX.FTZ R5, R226, R3, !PT ;  /* 0x00000003e2057209 */ /* 0x002fe20007810000 */
[--C-:B------:R-:W-:Y:S02]  /*3360*/  FFMA.FTZ R3, R42, c[0x0][0x2d0], -R12.reuse ;  /* 0x0000b4002a037a23 */ /* 0x100fe4000001080c */
[----:B------:R5:W-:Y:S02]  /*3370*/  @P0 LDGSTS.E.BYPASS.LTC128B.128 [R224+0x5100], [R6.64+0x80], !P5 ;  /* 0x0510008006e00fae */ /* 0x000be4000e901d44 */
[----:B------:R1:W-:Y:S02]  /*3380*/  MUFU.EX2 R149, R3 ;  /* 0x0000000300957308 */ /* 0x0003e40000000800 */
[----:B------:R-:W5:Y:S01]  /*3390*/  SHFL.BFLY PT, R13, R5, 0x2, 0x1f ;  /* 0x0c401f00050d7f89 */ /* 0x000f6200000e0000 */
[----:B--2---:R-:W-:Y:S01]  /*33a0*/  FMNMX.FTZ R2, R9, R11, !PT ;  /* 0x0000000b09027209 */ /* 0x004fe20007810000 */
[----:B------:R-:W-:Y:S01]  /*33b0*/  FFMA.FTZ R11, R43, c[0x0][0x2d0], -R12 ;  /* 0x0000b4002b0b7a23 */ /* 0x000fe2000001080c */
[----:B------:R-:W-:-:S02]  /*33c0*/  @P0 LEA.HI.X R9, R152, R7, R153, 0x1, P1 ;  /* 0x0000000798090211 */ /* 0x000fc400008f0c99 */
[----:B------:R-:W-:Y:S01]  /*33d0*/  FSETP.NEU.FTZ.AND P1, PT, R2, -INF , PT ;  /* 0xff8000000200780b */ /* 0x000fe20003f3d000 */
[----:B------:R2:W-:Y:S01]  /*33e0*/  MUFU.EX2 R148, R11 ;  /* 0x0000000b00947308 */ /* 0x0005e20000000800 */
[----:B---3--:R-:W-:Y:S01]  /*33f0*/  FMNMX.FTZ R136, R10, R14, !PT ;  /* 0x0000000e0a887209 */ /* 0x008fe20007810000 */
[----:B------:R3:W-:Y:S01]  /*3400*/  @P0 LDGSTS.E.BYPASS.LTC128B.128 [R224+0x3900], [R8.64], !P4 ;  /* 0x0390000008e00fae */ /* 0x0007e2000e101d44 */
[----:B----4-:R-:W-:Y:S02]  /*3410*/  IMAD.MOV.U32 R14, RZ, RZ, R16 ;  /* 0x000000ffff0e7224 */ /* 0x010fe400078e0010 */
[----:B-1----:R-:W-:Y:S01]  /*3420*/  FMUL.FTZ R3, R2, c[0x0][0x2d0] ;  /* 0x0000b40002037a20 */ /* 0x002fe20000410000 */
[----:B------:R3:W-:Y:S04]  /*3430*/  @P0 LDGSTS.E.BYPASS.LTC128B.128 [R224+0x4900], [R8.64+0x40], !P6 ;  /* 0x0490004008e00fae */ /* 0x0007e8000f101d44 */
[----:B------:R-:W-:Y:S01]  /*3440*/  FSEL R3, R3, RZ, P1 ;  /* 0x000000ff03037208 */ /* 0x000fe20000800000 */
[----:B------:R3:W-:Y:S01]  /*3450*/  @P0 LDGSTS.E.BYPASS.LTC128B.128 [R224+0x5900], [R8.64+0x80], !P5 ;  /* 0x0590008008e00fae */ /* 0x0007e2000e901d44 */
[----:B------:R-:W-:-:S03]  /*3460*/  FSETP.NEU.FTZ.AND P1, PT, R136, -INF , PT ;  /* 0xff8000008800780b */ /* 0x000fc60003f3d000 */
[--C-:B-----5:R-:W-:Y:S01]  /*3470*/  FFMA.FTZ R6, R45, c[0x0][0x2d0], -R3.reuse ;  /* 0x0000b4002d067a23 */ /* 0x120fe20000010803 */
[----:B------:R-:W-:Y:S01]  /*3480*/  FMNMX.FTZ R4, R5, R13, !PT ;  /* 0x0000000d05047209 */ /* 0x000fe20007810000 */
[--C-:B------:R-:W-:Y:S01]  /*3490*/  FFMA.FTZ R0, R46, c[0x0][0x2d0], -R3.reuse ;  /* 0x0000b4002e007a23 */ /* 0x100fe20000010803 */
[----:B------:R-:W-:Y:S01]  /*34a0*/  LDSM.16.MT88.4 R24, [R208+0x100] ;  /* 0x00010000d018783b */ /* 0x000fe20000004200 */
[----:B------:R1:W-:Y:S01]  /*34b0*/  MUFU.EX2 R250, R6 ;  /* 0x0000000600fa7308 */ /* 0x0003e20000000800 */
[--C-:B------:R-:W-:Y:S02]  /*34c0*/  FFMA.FTZ R5, R47, c[0x0][0x2d0], -R3.reuse ;  /* 0x0000b4002f057a23 */ /* 0x100fe40000010803 */
[----:B------:R-:W-:Y:S01]  /*34d0*/  LDSM.16.MT88.4 R16, [R209+0x100] ;  /* 0x00010000d110783b */ /* 0x000fe20000004200 */
[----:B--2---:R-:W-:-:S03]  /*34e0*/  FFMA.FTZ R11, R44, c[0x0][0x2d0], -R3 ;  /* 0x0000b4002c0b7a23 */ /* 0x004fc60000010803 */
[----:B------:R-:W-:Y:S01]  /*34f0*/  LDSM.16.MT88.4 R20, [R208+0x1100] ;  /* 0x00110000d014783b */ /* 0x000fe20000004200 */
[----:B------:R2:W-:Y:S03]  /*3500*/  MUFU.EX2 R249, R0 ;  /* 0x0000000000f97308 */ /* 0x0005e60000000800 */
[----:B------:R-:W-:Y:S04]  /*3510*/  LDSM.16.MT88.4 R28, [R209+0x1100] ;  /* 0x00110000d11c783b */ /* 0x000fe80000004200 */
[----:B------:R-:W-:Y:S01]  /*3520*/  LDSM.16.MT88.4 R32, [R208+0x2100] ;  /* 0x00210000d020783b */ /* 0x000fe20000004200 */
[----:B------:R-:W4:Y:S03]  /*3530*/  MUFU.EX2 R251, R5 ;  /* 0x0000000500fb7308 */ /* 0x000f260000000800 */
[----:B-1----:R-:W1:Y:S04]  /*3540*/  SHFL.BFLY PT, R6, R4, 0x1, 0x1f ;  /* 0x0c201f0004067f89 */ /* 0x002e6800000e0000 */
[----:B------:R-:W-:Y:S01]  /*3550*/  LDSM.16.MT88.4 R40, [R209+0x2500] ;  /* 0x00250000d128783b */ /* 0x000fe20000004200 */
[----:B--2---:R-:W-:Y:S01]  /*3560*/  FMUL.FTZ R0, R136, c[0x0][0x2d0] ;  /* 0x0000b40088007a20 */ /* 0x004fe20000410000 */
[----:B------:R-:W2:Y:S02]  /*3570*/  MUFU.EX2 R252, R11 ;  /* 0x0000000b00fc7308 */ /* 0x000ea40000000800 */
[----:B------:R-:W0:Y:S02]  /*3580*/  LDGDEPBAR ;  /* 0x00000000000079af */ /* 0x000e240000000000 */
[----:B------:R-:W-:-:S02]  /*3590*/  FSEL R0, R0, RZ, P1 ;  /* 0x000000ff00007208 */ /* 0x000fc40000800000 */
[----:B----4-:R-:W-:-:S03]  /*35a0*/  F2FP.PACK_AB R7, R251, R249 ;  /* 0x000000f9fb07723e */ /* 0x010fc600000000ff */
[--C-:B------:R-:W-:Y:S02]  /*35b0*/  FFMA.FTZ R5, R36, c[0x0][0x2d0], -R0.reuse ;  /* 0x0000b40024057a23 */ /* 0x100fe40000010800 */
[----:B---3--:R-:W-:Y:S02]  /*35c0*/  FFMA.FTZ R9, R49, c[0x0][0x2d0], -R0 ;  /* 0x0000b40031097a23 */ /* 0x008fe40000010800 */
[----:B------:R3:W-:Y:S01]  /*35d0*/  MUFU.EX2 R242, R5 ;  /* 0x0000000500f27308 */ /* 0x0007e20000000800 */
[----:B-1----:R-:W-:Y:S02]  /*35e0*/  FMNMX.FTZ R135, R4, R6, !PT ;  /* 0x0000000604877209 */ /* 0x002fe40007810000 */
[----:B------:R-:W-:-:S05]  /*35f0*/  F2FP.PACK_AB R4, R14, R151 ;  /* 0x000000970e04723e */ /* 0x000fca00000000ff */
[----:B------:R-:W-:Y:S01]  /*3600*/  MUFU.EX2 R243, R9 ;  /* 0x0000000900f37308 */ /* 0x000fe20000000800 */
[C---:B------:R-:W-:Y:S01]  /*3610*/  FSETP.NEU.FTZ.AND P1, PT, R135.reuse, -INF , PT ;  /* 0xff8000008700780b */ /* 0x040fe20003f3d000 */
[----:B------:R-:W-:Y:S01]  /*3620*/  FMUL.FTZ R8, R135, c[0x0][0x2d0] ;  /* 0x0000b40087087a20 */ /* 0x000fe20000410000 */
[----:B------:R-:W-:-:S04]  /*3630*/  F2FP.PACK_AB R6, R148, R149 ;  /* 0x000000959406723e */ /* 0x000fc800000000ff */
[----:B------:R-:W-:Y:S01]  /*3640*/  FSEL R13, R8, RZ, P1 ;  /* 0x000000ff080d7208 */ /* 0x000fe20000800000 */
[--C-:B---3--:R-:W-:Y:S02]  /*3650*/  FFMA.FTZ R5, R37, c[0x0][0x2d0], -R0.reuse ;  /* 0x0000b40025057a23 */ /* 0x108fe40000010800 */
[----:B------:R-:W1:Y:S01]  /*3660*/  LDSM.16.MT88.4 R36, [R209+0x2100] ;  /* 0x00210000d124783b */ /* 0x000e620000004200 */
[----:B------:R-:W-:Y:S01]  /*3670*/  FFMA.FTZ R8, R48, c[0x0][0x2d0], -R0 ;  /* 0x0000b40030087a23 */ /* 0x000fe20000010800 */
[----:B------:R2:W-:Y:S08]  /*3680*/  MUFU.EX2 R238, R5 ;  /* 0x0000000500ee7308 */ /* 0x0005f00000000800 */
[----:B------:R3:W4:Y:S01]  /*3690*/  MUFU.EX2 R244, R8 ;  /* 0x0000000800f47308 */ /* 0x0007220000000800 */
[----:B--2---:R-:W-:-:S07]  /*36a0*/  F2FP.PACK_AB R5, R250, R252 ;  /* 0x000000fcfa05723e */ /* 0x004fce00000000ff */
[----:B------:R-:W-:Y:S01]  /*36b0*/  HMMA.16816.F32 R112, R4, R24, RZ ;  /* 0x000000180470723c */ /* 0x000fe200000018ff */
[----:B---3--:R-:W-:Y:S01]  /*36c0*/  FFMA.FTZ R8, R53, c[0x0][0x2d0], -R13 ;  /* 0x0000b40035087a23 */ /* 0x008fe2000001080d */
[----:B----4-:R-:W-:-:S03]  /*36d0*/  F2FP.PACK_AB R10, R244, R243 ;  /* 0x000000f3f40a723e */ /* 0x010fc600000000ff */
[----:B------:R2:W-:Y:S03]  /*36e0*/  MUFU.EX2 R235, R8 ;  /* 0x0000000800eb7308 */ /* 0x0005e60000000800 */
[C---:B------:R-:W-:Y:S08]  /*36f0*/  HMMA.16816.F32 R108, R4.reuse, R16, RZ ;  /* 0x00000010046c723c */ /* 0x040ff000000018ff */
[----:B------:R-:W-:Y:S01]  /*3700*/  HMMA.16816.F32 R104, R4, R20, RZ ;  /* 0x000000140468723c */ /* 0x000fe200000018ff */
[----:B--2---:R-:W-:-:S07]  /*3710*/  FFMA.FTZ R8, R52, c[0x0][0x2d0], -R13 ;  /* 0x0000b40034087a23 */ /* 0x004fce000001080d */
[C---:B------:R-:W-:Y:S01]  /*3720*/  HMMA.16816.F32 R100, R4.reuse, R28, RZ ;  /* 0x0000001c0464723c */ /* 0x040fe200000018ff */
[----:B------:R2:W3:Y:S07]  /*3730*/  MUFU.EX2 R234, R8 ;  /* 0x0000000800ea7308 */ /* 0x0004ee0000000800 */
[C---:B------:R-:W-:Y:S08]  /*3740*/  HMMA.16816.F32 R96, R4.reuse, R32, RZ ;  /* 0x000000200460723c */ /* 0x040ff000000018ff */
[----:B-1----:R-:W-:Y:S01]  /*3750*/  HMMA.16816.F32 R92, R4, R36, RZ ;  /* 0x00000024045c723c */ /* 0x002fe200000018ff */
[----:B--2---:R-:W-:Y:S01]  /*3760*/  FFMA.FTZ R8, R51, c[0x0][0x2d0], -R13 ;  /* 0x0000b40033087a23 */ /* 0x004fe2000001080d */
[----:B---3--:R-:W-:-:S03]  /*3770*/  F2FP.PACK_AB R9, R234, R235 ;  /* 0x000000ebea09723e */ /* 0x008fc600000000ff */
[----:B------:R1:W-:Y:S03]  /*3780*/  MUFU.EX2 R237, R8 ;  /* 0x0000000800ed7308 */ /* 0x0003e60000000800 */
[C---:B------:R-:W-:Y:S08]  /*3790*/  HMMA.16816.F32 R88, R4.reuse, R26, RZ ;  /* 0x0000001a0458723c */ /* 0x040ff000000018ff */
[----:B------:R-:W-:Y:S01]  /*37a0*/  HMMA.16816.F32 R84, R4, R18, RZ ;  /* 0x000000120454723c */ /* 0x000fe200000018ff */
[----:B-1----:R-:W-:-:S07]  /*37b0*/  FFMA.FTZ R8, R50, c[0x0][0x2d0], -R13 ;  /* 0x0000b40032087a23 */ /* 0x002fce000001080d */
[C---:B------:R-:W-:Y:S01]  /*37c0*/  HMMA.16816.F32 R80, R4.reuse, R22, RZ ;  /* 0x000000160450723c */ /* 0x040fe200000018ff */
[----:B------:R1:W2:Y:S07]  /*37d0*/  MUFU.EX2 R241, R8 ;  /* 0x0000000800f17308 */ /* 0x0002ae0000000800 */
[C---:B------:R-:W-:Y:S08]  /*37e0*/  HMMA.16816.F32 R76, R4.reuse, R30, RZ ;  /* 0x0000001e044c723c */ /* 0x040ff000000018ff */
[----:B------:R-:W-:Y:S01]  /*37f0*/  HMMA.16816.F32 R72, R4, R34, RZ ;  /* 0x000000220448723c */ /* 0x000fe200000018ff */
[----:B-1----:R-:W-:-:S02]  /*3800*/  F2FP.PACK_AB R8, R238, R242 ;  /* 0x000000f2ee08723e */ /* 0x002fc400000000ff */
[----:B--2---:R-:W-:-:S05]  /*3810*/  F2FP.PACK_AB R11, R241, R237 ;  /* 0x000000edf10b723e */ /* 0x004fca00000000ff */
        /* <DEDUP_REMOVED lines=23> */
[----:B---3--:R-:W-:-:S07]  /*3990*/  FFMA.FTZ R4, R118, c[0x0][0x2d0], -R3 ;  /* 0x0000b40076047a23 */ /* 0x008fce0000010803 */
[----:B------:R-:W-:Y:S01]  /*39a0*/  HMMA.16816.F32 R156, R8, R38, RZ ;  /* 0x00000026089c723c */ /* 0x000fe200000018ff */
[----:B----4-:R-:W-:Y:S01]  /*39b0*/  F2FP.PACK_AB R6, R239, R240 ;  /* 0x000000f0ef06723e */ /* 0x010fe200000000ff */
[----:B------:R-:W-:Y:S01]  /*39c0*/  LDSM.16.MT88.4 R36, [R209+0x2900] ;  /* 0x00290000d124783b */ /* 0x000fe20000004200 */
[----:B------:R3:W-:Y:S02]  /*39d0*/  MUFU.EX2 R230, R4 ;  /* 0x0000000400e67308 */ /* 0x0007e40000000800 */
[----:B---3--:R-:W-:-:S03]  /*39e0*/  FFMA.FTZ R4, R119, c[0x0][0x2d0], -R3 ;  /* 0x0000b40077047a23 */ /* 0x008fc60000010803 */
[----:B------:R-:W-:Y:S01]  /*39f0*/  HMMA.16816.F32 R116, R8, R30, RZ ;  /* 0x0000001e0874723c */ /* 0x000fe200000018ff */
[----:B------:R-:W3:Y:S02]  /*3a00*/  LDSM.16.MT88.4 R28, [R209+0x1500] ;  /* 0x00150000d11c783b */ /* 0x000ee40000004200 */
[----:B------:R4:W5:Y:S04]  /*3a10*/  MUFU.EX2 R248, R4 ;  /* 0x0000000400f87308 */ /* 0x0009680000000800 */
[----:B------:R-:W-:Y:S02]  /*3a20*/  FFMA.FTZ R8, R132, c[0x0][0x2d0], -R0 ;  /* 0x0000b40084087a23 */ /* 0x000fe40000010800 */
[----:B------:R-:W-:Y:S02]  /*3a30*/  IMAD.MOV.U32 R11, RZ, RZ, R151 ;  /* 0x000000ffff0b7224 */ /* 0x000fe400078e0097 */
[----:B------:R1:W-:Y:S01]  /*3a40*/  MUFU.EX2 R220, R8 ;  /* 0x0000000800dc7308 */ /* 0x0003e20000000800 */
[----:B------:R-:W-:-:S02]  /*3a50*/  IMAD.MOV.U32 R10, RZ, RZ, R149 ;  /* 0x000000ffff0a7224 */ /* 0x000fc400078e0095 */
[----:B------:R-:W-:Y:S02]  /*3a60*/  IMAD.MOV.U32 R9, RZ, RZ, R148 ;  /* 0x000000ffff097224 */ /* 0x000fe400078e0094 */
[----:B----4-:R-:W-:Y:S01]  /*3a70*/  FFMA.FTZ R4, R120, c[0x0][0x2d0], -R3 ;  /* 0x0000b40078047a23 */ /* 0x010fe20000010803 */
[----:B-----5:R-:W-:-:S03]  /*3a80*/  F2FP.PACK_AB R5, R248, R230 ;  /* 0x000000e6f805723e */ /* 0x020fc600000000ff */
[----:B------:R4:W-:Y:S01]  /*3a90*/  MUFU.EX2 R232, R4 ;  /* 0x0000000400e87308 */ /* 0x0009e20000000800 */
[----:B-1----:R-:W-:-:S07]  /*3aa0*/  FFMA.FTZ R8, R123, c[0x0][0x2d0], -R0 ;  /* 0x0000b4007b087a23 */ /* 0x002fce0000010800 */
[----:B------:R1:W-:Y:S01]  /*3ab0*/  MUFU.EX2 R218, R8 ;  /* 0x0000000800da7308 */ /* 0x0003e20000000800 */
[----:B----4-:R-:W-:-:S07]  /*3ac0*/  FFMA.FTZ R4, R121, c[0x0][0x2d0], -R3 ;  /* 0x0000b40079047a23 */ /* 0x010fce0000010803 */
[----:B------:R4:W5:Y:S01]  /*3ad0*/  MUFU.EX2 R231, R4 ;  /* 0x0000000400e77308 */ /* 0x0009620000000800 */
[----:B-1----:R-:W-:-:S07]  /*3ae0*/  FFMA.FTZ R8, R145, c[0x0][0x2d0], -R13 ;  /* 0x0000b40091087a23 */ /* 0x002fce000001080d */
[----:B------:R1:W-:Y:S01]  /*3af0*/  MUFU.EX2 R206, R8 ;  /* 0x0000000800ce7308 */ /* 0x0003e20000000800 */
[----:B----4-:R-:W-:Y:S01]  /*3b00*/  FFMA.FTZ R4, R122, c[0x0][0x2d0], -R0 ;  /* 0x0000b4007a047a23 */ /* 0x010fe20000010800 */
[----:B-----5:R-:W-:-:S06]  /*3b10*/  F2FP.PACK_AB R7, R231, R232 ;  /* 0x000000e8e707723e */ /* 0x020fcc00000000ff */
[----:B------:R4:W-:Y:S01]  /*3b20*/  MUFU.EX2 R221, R4 ;  /* 0x0000000400dd7308 */ /* 0x0009e20000000800 */
[----:B-1----:R-:W-:-:S07]  /*3b30*/  FFMA.FTZ R8, R144, c[0x0][0x2d0], -R13 ;  /* 0x0000b40090087a23 */ /* 0x002fce000001080d */
[----:B------:R1:W-:Y:S01]  /*3b40*/  MUFU.EX2 R246, R8 ;  /* 0x0000000800f67308 */ /* 0x0003e20000000800 */
[----:B----4-:R-:W-:-:S07]  /*3b50*/  FFMA.FTZ R4, R137, c[0x0][0x2d0], -R0 ;  /* 0x0000b40089047a23 */ /* 0x010fce0000010800 */
[----:B------:R4:W5:Y:S01]  /*3b60*/  MUFU.EX2 R245, R4 ;  /* 0x0000000400f57308 */ /* 0x0009620000000800 */
[----:B-1----:R-:W-:-:S07]  /*3b70*/  FFMA.FTZ R8, R133, c[0x0][0x2d0], -R13 ;  /* 0x0000b40085087a23 */ /* 0x002fce000001080d */
[----:B------:R1:W-:Y:S01]  /*3b80*/  MUFU.EX2 R205, R8 ;  /* 0x0000000800cd7308 */ /* 0x0003e20000000800 */
[----:B----4-:R-:W-:-:S07]  /*3b90*/  F2FP.PACK_AB R4, R247, R236 ;  /* 0x000000ecf704723e */ /* 0x010fce00000000ff */
[----:B--2---:R-:W-:Y:S01]  /*3ba0*/  HMMA.16816.F32 R164, R4, R24, R112 ;  /* 0x0000001804a4723c */ /* 0x004fe20000001870 */
[----:B-1----:R-:W-:-:S04]  /*3bb0*/  FFMA.FTZ R8, R138, c[0x0][0x2d0], -R13 ;  /* 0x0000b4008a087a23 */ /* 0x002fc8000001080d */
[----:B------:R1:W2:Y:S03]  /*3bc0*/  MUFU.EX2 R204, R8 ;  /* 0x0000000800cc7308 */ /* 0x0002a60000000800 */
[C---:B------:R-:W-:Y:S08]  /*3bd0*/  HMMA.16816.F32 R160, R4.reuse, R20, R108 ;  /* 0x0000001404a0723c */ /* 0x040ff0000000186c */
[----:B------:R-:W-:Y:S01]  /*3be0*/  HMMA.16816.F32 R120, R4, R16, R104 ;  /* 0x000000100478723c */ /* 0x000fe20000001868 */
[----:B-1----:R-:W-:-:S07]  /*3bf0*/  FFMA.FTZ R8, R147, c[0x0][0x2d0], -R12 ;  /* 0x0000b40093087a23 */ /* 0x002fce000001080c */
[C---:B---3--:R-:W-:Y:S01]  /*3c00*/  HMMA.16816.F32 R112, R4.reuse, R28, R100 ;  /* 0x0000001c0470723c */ /* 0x048fe20000001864 */
        /* <DEDUP_REMOVED lines=14> */
[----:B------:R-:W-:Y:S07]  /*3cf0*/  HMMA.16816.F32 R88, R4, R42, R64 ;  /* 0x0000002a0458723c */ /* 0x000fee0000001840 */
[----:B-----5:R-:W-:-:S02]  /*3d00*/  F2FP.PACK_AB R4, R245, R221 ;  /* 0x000000ddf504723e */ /* 0x020fc400000000ff */
        /* <DEDUP_REMOVED lines=9> */
[----:B------:R1:W2:Y:S07]  /*3da0*/  MUFU.EX2 R186, R8 ;  /* 0x0000000800ba7308 */ /* 0x0002ae0000000800 */
[C---:B------:R-:W-:Y:S08]  /*3db0*/  HMMA.16816.F32 R72, R4.reuse, R16, R56 ;  /* 0x000000100448723c */ /* 0x040ff00000001838 */
[----:B------:R-:W-:Y:S01]  /*3dc0*/  HMMA.16816.F32 R68, R4, R28, R52 ;  /* 0x0000001c0444723c */ /* 0x000fe20000001834 */
[----:B-1----:R-:W-:-:S04]  /*3dd0*/  FFMA.FTZ R8, R172, c[0x0][0x2d0], -R3 ;  /* 0x0000b400ac087a23 */ /* 0x002fc80000010803 */
[----:B------:R1:W-:Y:S03]  /*3de0*/  MUFU.EX2 R184, R8 ;  /* 0x0000000800b87308 */ /* 0x0003e60000000800 */
[C---:B------:R-:W-:Y:S08]  /*3df0*/  HMMA.16816.F32 R192, R4.reuse, R40, R44 ;  /* 0x0000002804c0723c */ /* 0x040ff0000000182c */
[----:B------:R-:W-:Y:S01]  /*3e00*/  HMMA.16816.F32 R48, R4, R18, R124 ;  /* 0x000000120430723c */ /* 0x000fe2000000187c */
[----:B------:R-:W5:Y:S01]  /*3e10*/  LDSM.16.MT88.4 R16, [R209+0x900] ;  /* 0x00090000d110783b */ /* 0x000f620000004200 */
[----:B-1----:R-:W-:-:S06]  /*3e20*/  FFMA.FTZ R8, R173, c[0x0][0x2d0], -R3 ;  /* 0x0000b400ad087a23 */ /* 0x002fcc0000010803 */
[C---:B------:R-:W-:Y:S01]  /*3e30*/  HMMA.16816.F32 R60, R4.reuse, R26, R140 ;  /* 0x0000001a043c723c */ /* 0x040fe2000000188c */
[----:B------:R-:W1:Y:S01]  /*3e40*/  LDSM.16.MT88.4 R24, [R208+0x900] ;  /* 0x00090000d018783b */ /* 0x000e620000004200 */
[----:B------:R2:W1:Y:S06]  /*3e50*/  MUFU.EX2 R185, R8 ;  /* 0x0000000800b97308 */ /* 0x00046c0000000800 */
[C---:B------:R-:W-:Y:S01]  /*3e60*/  HMMA.16816.F32 R52, R4.reuse, R22, R128 ;  /* 0x000000160434723c */ /* 0x040fe20000001880 */
[----:B------:R-:W5:Y:S07]  /*3e70*/  LDSM.16.MT88.4 R20, [R208+0x1900] ;  /* 0x00190000d014783b */ /* 0x000f6e0000004200 */
[----:B------:R-:W-:Y:S01]  /*3e80*/  HMMA.16816.F32 R44, R4, R30, R116 ;  /* 0x0000001e042c723c */ /* 0x000fe20000001874 */
[----:B------:R-:W5:Y:S01]  /*3e90*/  LDSM.16.MT88.4 R28, [R209+0x1900] ;  /* 0x00190000d11c783b */ /* 0x000f620000004200 */
[----:B--2---:R-:W-:-:S04]  /*3ea0*/  FFMA.FTZ R8, R174, c[0x0][0x2d0], -R0 ;  /* 0x0000b400ae087a23 */ /* 0x004fc80000010800 */
[----:B------:R2:W-:Y:S02]  /*3eb0*/  MUFU.EX2 R179, R8 ;  /* 0x0000000800b37308 */ /* 0x0005e40000000800 */
[C---:B------:R-:W-:Y:S01]  /*3ec0*/  HMMA.16816.F32 R56, R4.reuse, R34, R152 ;  /* 0x000000220438723c */ /* 0x040fe20000001898 */
[----:B------:R-:W5:Y:S04]  /*3ed0*/  LDSM.16.MT88.4 R32, [R208+0x2900] ;  /* 0x00290000d020783b */ /* 0x000f680000004200 */
[----:B------:R-:W-:Y:S03]  /*3ee0*/  LDSM.16.MT88.4 R152, [R208+0xd00] ;  /* 0x000d0000d098783b */ /* 0x000fe60000004200 */
[----:B------:R-:W-:Y:S01]  /*3ef0*/  HMMA.16816.F32 R40, R4, R42, R156 ;  /* 0x0000002a0428723c */ /* 0x000fe2000000189c */
[----:B--2---:R-:W-:-:S06]  /*3f00*/  FFMA.FTZ R8, R176, c[0x0][0x2d0], -R0 ;  /* 0x0000b400b0087a23 */ /* 0x004fcc0000010800 */
[----:B---3--:R-:W-:Y:S02]  /*3f10*/  F2FP.PACK_AB R4, R202, R203 ;  /* 0x000000cbca04723e */ /* 0x008fe400000000ff */
[----:B----4-:R-:W-:Y:S01]  /*3f20*/  F2FP.PACK_AB R6, R200, R201 ;  /* 0x000000c9c806723e */ /* 0x010fe200000000ff */
[----:B------:R2:W3:Y:S01]  /*3f30*/  MUFU.EX2 R176, R8 ;  /* 0x0000000800b07308 */ /* 0x0004e20000000800 */
[----:B------:R-:W-:Y:S02]  /*3f40*/  F2FP.PACK_AB R5, R186, R187 ;  /* 0x000000bbba05723e */ /* 0x000fe400000000ff */
[----:B-1----:R-:W-:-:S07]  /*3f50*/  F2FP.PACK_AB R7, R185, R184 ;  /* 0x000000b8b907723e */ /* 0x002fce00000000ff */
[----:B-----5:R-:W-:Y:S01]  /*3f60*/  HMMA.16816.F32 R124, R4, R16, R160 ;  /* 0x00000010047c723c */ /* 0x020fe200000018a0 */
[----:B--2---:R-:W-:-:S07]  /*3f70*/  FFMA.FTZ R8, R175, c[0x0][0x2d0], -R0 ;  /* 0x0000b400af087a23 */ /* 0x004fce0000010800 */
[C---:B------:R-:W-:Y:S01]  /*3f80*/  HMMA.16816.F32 R140, R4.reuse, R24, R164 ;  /* 0x00000018048c723c */ /* 0x040fe200000018a4 */
[----:B------:R1:W-:Y:S07]  /*3f90*/  MUFU.EX2 R177, R8 ;  /* 0x0000000800b17308 */ /* 0x0003ee0000000800 */
[C---:B------:R-:W-:Y:S01]  /*3fa0*/  HMMA.16816.F32 R168, R4.reuse, R20, R120 ;  /* 0x0000001404a8723c */ /* 0x040fe20000001878 */
[----:B------:R-:W-:Y:S07]  /*3fb0*/  LDSM.16.MT88.4 R120, [R208+0x2d00] ;  /* 0x002d0000d078783b */ /* 0x000fee0000004200 */
[----:B------:R-:W-:Y:S01]  /*3fc0*/  HMMA.16816.F32 R112, R4, R28, R112 ;  /* 0x0000001c0470723c */ /* 0x000fe20000001870 */
[----:B-1----:R-:W-:-:S04]  /*3fd0*/  FFMA.FTZ R8, R178, c[0x0][0x2d0], -R0 ;  /* 0x0000b400b2087a23 */ /* 0x002fc80000010800 */
[----:B------:R1:W2:Y:S03]  /*3fe0*/  MUFU.EX2 R178, R8 ;  /* 0x0000000800b27308 */ /* 0x0002a60000000800 */
[C---:B------:R-:W-:Y:S08]  /*3ff0*/  HMMA.16816.F32 R188, R4.reuse, R32, R108 ;  /* 0x0000002004bc723c */ /* 0x040ff0000000186c */
[----:B------:R-:W-:Y:S01]  /*4000*/  HMMA.16816.F32 R196, R4, R36, R104 ;  /* 0x0000002404c4723c */ /* 0x000fe20000001868 */
[----:B------:R-:W-:Y:S01]  /*4010*/  LDSM.16.MT88.4 R104, [R209+0x1d00] ;  /* 0x001d0000d168783b */ /* 0x000fe20000004200 */
[----:B-1----:R-:W-:-:S06]  /*4020*/  FFMA.FTZ R8, R182, c[0x0][0x2d0], -R13 ;  /* 0x0000b400b6087a23 */ /* 0x002fcc000001080d */
[C---:B------:R-:W-:Y:S01]  /*4030*/  HMMA.16816.F32 R148, R4.reuse, R26, R148 ;  /* 0x0000001a0494723c */ /* 0x040fe20000001894 */
[----:B------:R1:W-:Y:S07]  /*4040*/  MUFU.EX2 R132, R8 ;  /* 0x0000000800847308 */ /* 0x0003ee0000000800 */
[C---:B------:R-:W-:Y:S08]  /*4050*/  HMMA.16816.F32 R84, R4.reuse, R18, R84 ;  /* 0x000000120454723c */ /* 0x040ff00000001854 */
[----:B------:R-:W-:Y:S01]  /*4060*/  HMMA.16816.F32 R100, R4, R22, R100 ;  /* 0x000000160464723c */ /* 0x000fe20000001864 */
[----:B-1----:R-:W-:-:S04]  /*4070*/  FFMA.FTZ R8, R183, c[0x0][0x2d0], -R13 ;  /* 0x0000b400b7087a23 */ /* 0x002fc8000001080d */
[----:B------:R1:W4:Y:S03]  /*4080*/  MUFU.EX2 R138, R8 ;  /* 0x00000008008a7308 */ /* 0x0003260000000800 */
[C---:B------:R-:W-:Y:S01]  /*4090*/  HMMA.16816.F32 R160, R4.reuse, R30, R96 ;  /* 0x0000001e04a0723c */ /* 0x040fe20000001860 */
[----:B------:R-:W5:Y:S07]  /*40a0*/  LDSM.16.MT88.4 R96, [R208+0x1d00] ;  /* 0x001d0000d060783b */ /* 0x000f6e0000004200 */
        /* <DEDUP_REMOVED lines=11> */
[----:B------:R-:W-:Y:S02]  /*4160*/  IMAD.MOV.U32 R219, RZ, RZ, R9 ;  /* 0x000000ffffdb7224 */ /* 0x000fe400078e0009 */
[----:B------:R-:W-:Y:S02]  /*4170*/  FADD.FTZ R9, R235, R234 ;  /* 0x000000eaeb097221 */ /* 0x000fe40000010000 */
[C---:B------:R-:W-:Y:S01]  /*4180*/  HMMA.16816.F32 R172, R4.reuse, R26, R60 ;  /* 0x0000001a04ac723c */ /* 0x040fe2000000183c */
[----:B------:R1:W-:Y:S07]  /*4190*/  MUFU.EX2 R27, R8 ;  /* 0x00000008001b7308 */ /* 0x0003ee0000000800 */
[C---:B------:R-:W-:Y:S01]  /*41a0*/  HMMA.16816.F32 R180, R4.reuse, R24, R80 ;  /* 0x0000001804b4723c */ /* 0x040fe20000001850 */
[----:B------:R-:W2:Y:S07]  /*41b0*/  LDSM.16.MT88.4 R80, [R209+0xd00] ;  /* 0x000d0000d150783b */ /* 0x000eae0000004200 */
[----:B------:R-:W-:Y:S01]  /*41c0*/  HMMA.16816.F32 R48, R4, R22, R48 ;  /* 0x000000160430723c */ /* 0x000fe20000001830 */
[----:B-1----:R-:W-:-:S02]  /*41d0*/  FFMA.FTZ R8, R222, c[0x0][0x2d0], -R12 ;  /* 0x0000b400de087a23 */ /* 0x002fc4000001080c */
        /* <DEDUP_REMOVED lines=27> */
[----:B-1----:R-:W-:Y:S02]  /*4390*/  FADD.FTZ R8, R11, R222 ;  /* 0x000000de0b087221 */ /* 0x002fe40000010000 */
[----:B------:R-:W-:-:S02]  /*43a0*/  FADD.FTZ R11, R237, R9 ;  /* 0x00000009ed0b7221 */ /* 0x000fc40000010000 */
[----:B------:R-:W-:Y:S02]  /*43b0*/  FADD.FTZ R10, R10, R8 ;  /* 0x000000080a0a7221 */ /* 0x000fe40000010000 */
[----:B----4-:R-:W-:Y:S01]  /*43c0*/  FFMA.FTZ R3, R214, c[0x0][0x2d0], -R0 ;  /* 0x0000b400d6037a23 */ /* 0x010fe20000010800 */
[----:B--2---:R-:W-:-:S03]  /*43d0*/  F2FP.PACK_AB R131, R21, R20 ;  /* 0x000000141583723e */ /* 0x004fc600000000ff */
[----:B------:R1:W-:Y:S04]  /*43e0*/  MUFU.EX2 R19, R3 ;  /* 0x0000000300137308 */ /* 0x0003e80000000800 */
[C---:B-----5:R-:W-:Y:S08]  /*43f0*/  HMMA.16816.F32 R88, R128.reuse, R96, R168 ;  /* 0x000000608058723c */ /* 0x060ff000000018a8 */
        /* <DEDUP_REMOVED lines=16> */
[C---:B------:R-:W-:Y:S01]  /*4500*/  HMMA.16816.F32 R76, R128.reuse, R82, R84 ;  /* 0x00000052804c723c */ /* 0x040fe20000001854 */
[----:B--2---:R-:W-:Y:S01]  /*4510*/  FFMA.FTZ R0, R233, c[0x0][0x2d0], -R13 ;  /* 0x0000b400e9007a23 */ /* 0x004fe2000001080d */
[----:B---3--:R-:W-:Y:S01]  /*4520*/  F2FP.PACK_AB R170, R16, R17 ;  /* 0x0000001110aa723e */ /* 0x008fe200000000ff */
[----:B------:R-:W-:Y:S02]  /*4530*/  FADD.FTZ R3, R236, R3 ;  /* 0x00000003ec037221 */ /* 0x000fe40000010000 */
[----:B------:R1:W-:Y:S02]  /*4540*/  MUFU.EX2 R12, R0 ;  /* 0x00000000000c7308 */ /* 0x0003e40000000800 */
[----:B------:R-:W-:Y:S01]  /*4550*/  FADD.FTZ R247, R247, R3 ;  /* 0x00000003f7f77221 */ /* 0x000fe20000010000 */
[----:B------:R-:W-:Y:S03]  /*4560*/  HMMA.16816.F32 R160, R128, R106, R160 ;  /* 0x0000006a80a0723c */ /* 0x000fe600000018a0 */
[----:B------:R-:W-:-:S04]  /*4570*/  FADD.FTZ R247, R240, R247 ;  /* 0x000000f7f0f77221 */ /* 0x000fc80000010000 */
[----:B------:R-:W-:Y:S01]  /*4580*/  FADD.FTZ R247, R239, R247 ;  /* 0x000000f7eff77221 */ /* 0x000fe20000010000 */
[C---:B------:R-:W-:Y:S03]  /*4590*/  HMMA.16816.F32 R112, R128.reuse, R120, R188 ;  /* 0x000000788070723c */ /* 0x040fe600000018bc */
[----:B------:R-:W-:Y:S02]  /*45a0*/  FADD.FTZ R247, R203, R247 ;  /* 0x000000f7cbf77221 */ /* 0x000fe40000010000 */
[----:B-1----:R-:W-:Y:S02]  /*45b0*/  FFMA.FTZ R0, R229, c[0x0][0x2d0], -R13 ;  /* 0x0000b400e5007a23 */ /* 0x002fe4000001080d */
[----:B------:R-:W-:Y:S01]  /*45c0*/  FADD.FTZ R247, R202, R247 ;  /* 0x000000f7caf77221 */ /* 0x000fe20000010000 */
[----:B------:R-:W-:Y:S01]  /*45d0*/  HMMA.16816.F32 R116, R128, R122, R116 ;  /* 0x0000007a8074723c */ /* 0x000fe20000001874 */
[----:B------:R1:W2:Y:S02]  /*45e0*/  MUFU.EX2 R14, R0 ;  /* 0x00000000000e7308 */ /* 0x0002a40000000800 */
[----:B------:R-:W-:-:S04]  /*45f0*/  FADD.FTZ R247, R201, R247 ;  /* 0x000000f7c9f77221 */ /* 0x000fc80000010000 */
[----:B------:R-:W-:Y:S01]  /*4600*/  FADD.FTZ R247, R200, R247 ;  /* 0x000000f7c8f77221 */ /* 0x000fe20000010000 */
[----:B------:R-:W-:Y:S03]  /*4610*/  HMMA.16816.F32 R128, R128, R6, R144 ;  /* 0x000000068080723c */ /* 0x000fe60000001890 */
[----:B------:R-:W-:-:S04]  /*4620*/  FADD.FTZ R247, R27, R247 ;  /* 0x000000f71bf77221 */ /* 0x000fc80000010000 */
[----:B------:R-:W-:Y:S02]  /*4630*/  FADD.FTZ R247, R26, R247 ;  /* 0x000000f71af77221 */ /* 0x000fe40000010000 */
[----:B-1----:R-:W-:Y:S01]  /*4640*/  FFMA.FTZ R0, R227, c[0x0][0x2d0], -R13 ;  /* 0x0000b400e3007a23 */ /* 0x002fe2000001080d */
[----:B--2---:R-:W-:Y:S01]  /*4650*/  F2FP.PACK_AB R169, R14, R12 ;  /* 0x0000000c0ea9723e */ /* 0x004fe200000000ff */
[----:B------:R-:W-:Y:S02]  /*4660*/  FADD.FTZ R247, R25, R247 ;  /* 0x000000f719f77221 */ /* 0x000fe40000010000 */
[----:B------:R1:W-:Y:S02]  /*4670*/  MUFU.EX2 R15, R0 ;  /* 0x00000000000f7308 */ /* 0x0003e40000000800 */
[----:B------:R-:W-:Y:S02]  /*4680*/  FADD.FTZ R247, R24, R247 ;  /* 0x000000f718f77221 */ /* 0x000fe40000010000 */
[----:B-1----:R-:W-:-:S04]  /*4690*/  FFMA.FTZ R0, R226, c[0x0][0x2d0], -R13 ;  /* 0x0000b400e2007a23 */ /* 0x002fc8000001080d */
[----:B------:R1:W2:Y:S02]  /*46a0*/  MUFU.EX2 R13, R0 ;  /* 0x00000000000d7308 */ /* 0x0002a40000000800 */
[----:B-1----:R-:W-:Y:S01]  /*46b0*/  FADD.FTZ R0, R242, R238 ;  /* 0x000000eef2007221 */ /* 0x002fe20000010000 */
[----:B--2---:R-:W-:-:S03]  /*46c0*/  F2FP.PACK_AB R171, R13, R15 ;  /* 0x0000000f0dab723e */ /* 0x004fc600000000ff */
[----:B------:R-:W-:-:S04]  /*46d0*/  FADD.FTZ R0, R243, R0 ;  /* 0x00000000f3007221 */ /* 0x000fc80000010000 */
[----:B------:R-:W-:Y:S01]  /*46e0*/  FADD.FTZ R8, R244, R0 ;  /* 0x00000000f4087221 */ /* 0x000fe20000010000 */
[----:B------:R-:W-:Y:S01]  /*46f0*/  HMMA.16816.F32 R164, R168, R4, R164 ;  /* 0x00000004a8a4723c */ /* 0x000fe200000018a4 */
[----:B------:R-:W-:-:S04]  /*4700*/  FADD.FTZ R0, R251, R9 ;  /* 0x00000009fb007221 */ /* 0x000fc80000010000 */
[----:B------:R-:W-:Y:S02]  /*4710*/  FADD.FTZ R0, R230, R0 ;  /* 0x00000000e6007221 */ /* 0x000fe40000010000 */
        /* <DEDUP_REMOVED lines=44> */
[----:B------:R-:W-:-:S03]  /*49e0*/  FADD.FTZ R248, R21, R248 ;  /* 0x000000f815f87221 */ /* 0x000fc60000010000 */
[C---:B------:R-:W-:Y:S08]  /*49f0*/  HMMA.16816.F32 R120, R168.reuse, R122, R56 ;  /* 0x0000007aa878723c */ /* 0x040ff00000001838 */
[----:B------:R-:W-:Y:S01]  /*4a00*/  HMMA.16816.F32 R168, R168, R6, R40 ;  /* 0x00000006a8a8723c */ /* 0x000fe20000001828 */
[----:B------:R-:W-:Y:S07]  /*4a10*/  @!P0 BRA `(.L_x_782) ;  /* 0x0000334000008947 */ /* 0x000fee0003800000 */
[----:B------:R-:W2:Y:S04]  /*4a20*/  LDL.64 R32, [R1+0x20] ;  /* 0x0000200001207983 */ /* 0x000ea80000100a00 */
[----:B------:R-:W3:Y:S04]  /*4a30*/  LDL.64 R30, [R1+0x28] ;  /* 0x00002800011e7983 */ /* 0x000ee80000100a00 */
[----:B------:R-:W4:Y:S04]  /*4a40*/  LDL.64 R28, [R1+0x18] ;  /* 0x00001800011c7983 */ /* 0x000f280000100a00 */
[----:B------:R-:W5:Y:S04]  /*4a50*/  LDL.64 R222, [R1+0x10] ;  /* 0x0000100001de7983 */ /* 0x000f680000100a00 */
[----:B------:R-:W5:Y:S01]  /*4a60*/  LDL.LU R219, [R1+0x38] ;  /* 0x0000380001db7983 */ /* 0x000f620000300800 */
[----:B------:R-:W-:Y:S01]  /*4a70*/  IMAD.MOV.U32 R138, RZ, RZ, R2 ;  /* 0x000000ffff8a7224 */ /* 0x000fe200078e0002 */
[C---:B------:R-:W-:Y:S01]  /*4a80*/  IADD3 R221, R212.reuse, 0xc00, RZ ;  /* 0x00000c00d4dd7810 */ /* 0x040fe20007ffe0ff */
        /* <DEDUP_REMOVED lines=9> */
[----:B------:R-:W-:Y:S01]  /*4b20*/  IADD3 R213, R212, 0x2c00, RZ ;  /* 0x00002c00d4d57810 */ /* 0x000fe20007ffe0ff */
[----:B--2---:R-:W-:Y:S02]  /*4b30*/  IMAD.MOV.U32 R34, RZ, RZ, R32 ;  /* 0x000000ffff227224 */ /* 0x004fe400078e0020 */
[----:B------:R-:W-:Y:S02]  /*4b40*/  IMAD.MOV.U32 R35, RZ, RZ, R33 ;  /* 0x000000ffff237224 */ /* 0x000fe400078e0021 */
[----:B---3--:R-:W-:Y:S01]  /*4b50*/  IMAD.MOV.U32 R33, RZ, RZ, R31 ;  /* 0x000000ffff217224 */ /* 0x008fe200078e001f */
[C---:B------:R-:W-:Y:S01]  /*4b60*/  IADD3 R4, P3, R34.reuse, 0x20, RZ ;  /* 0x0000002022047810 */ /* 0x040fe20007f7e0ff */
[----:B------:R-:W-:Y:S01]  /*4b70*/  IMAD.MOV.U32 R32, RZ, RZ, R30 ;  /* 0x000000ffff207224 */ /* 0x000fe200078e001e */
[----:B------:R-:W-:Y:S01]  /*4b80*/  IADD3 R2, P2, R34, 0x40, RZ ;  /* 0x0000004022027810 */ /* 0x000fe20007f5e0ff */
[----:B----4-:R-:W-:-:S02]  /*4b90*/  IMAD.MOV.U32 R31, RZ, RZ, R29 ;  /* 0x000000ffff1f7224 */ /* 0x010fc400078e001d */
[----:B------:R1:W-:Y:S01]  /*4ba0*/  STL [R1+0xc], R4 ;  /* 0x00000c0401007387 */ /* 0x0003e20000100800 */
[C---:B------:R-:W-:Y:S01]  /*4bb0*/  IADD3 R252, P1, R32.reuse, 0x20, RZ ;  /* 0x0000002020fc7810 */ /* 0x040fe20007f3e0ff */
[----:B-----5:R-:W-:Y:S01]  /*4bc0*/  IMAD.MOV.U32 R29, RZ, RZ, R223 ;  /* 0x000000ffff1d7224 */ /* 0x020fe200078e00df */
[----:B------:R-:W-:Y:S01]  /*4bd0*/  IADD3 R250, P0, R32, 0x40, RZ ;  /* 0x0000004020fa7810 */ /* 0x000fe20007f1e0ff */
[----:B------:R2:W-:Y:S01]  /*4be0*/  STL [R1+0x4], R2 ;  /* 0x0000040201007387 */ /* 0x0005e20000100800 */
[----:B------:R-:W-:Y:S01]  /*4bf0*/  IMAD.MOV.U32 R30, RZ, RZ, R28 ;  /* 0x000000ffff1e7224 */ /* 0x000fe200078e001c */
[----:B------:R-:W-:Y:S01]  /*4c00*/  LEA.HI.SX32 R225, R219, 0xfffffffe, 0x1a ;  /* 0xfffffffedbe17811 */ /* 0x000fe200078fd2ff */
[----:B------:R-:W-:Y:S01]  /*4c10*/  IMAD.MOV.U32 R28, RZ, RZ, R222 ;  /* 0x000000ffff1c7224 */ /* 0x000fe200078e00de */
[C---:B------:R-:W-:Y:S01]  /*4c20*/  IADD3 R223, R212.reuse, 0x400, RZ ;  /* 0x00000400d4df7810 */ /* 0x040fe20007ffe0ff */
[--C-:B------:R-:W-:Y:S01]  /*4c30*/  IMAD.X R251, RZ, RZ, R29.reuse, P1 ;  /* 0x000000fffffb7224 */ /* 0x100fe200008e061d */
[C---:B------:R-:W-:Y:S01]  /*4c40*/  IADD3 R222, R212.reuse, 0x800, RZ ;  /* 0x00000800d4de7810 */ /* 0x040fe20007ffe0ff */
[----:B------:R-:W-:Y:S01]  /*4c50*/  IMAD.X R249, RZ, RZ, R29, P0 ;  /* 0x000000fffff97224 */ /* 0x000fe200000e061d */
[----:B------:R-:W-:Y:S01]  /*4c60*/  IADD3 R219, R212, 0x1400, RZ ;  /* 0x00001400d4db7810 */ /* 0x000fe20007ffe0ff */
[----:B-1----:R-:W-:-:S02]  /*4c70*/  IMAD.X R4, RZ, RZ, R31, P3 ;  /* 0x000000ffff047224 */ /* 0x002fc400018e061f */
[----:B--2---:R-:W-:-:S05]  /*4c80*/  IMAD.X R2, RZ, RZ, R31, P2 ;  /* 0x000000ffff027224 */ /* 0x004fca00010e061f */
[----:B------:R1:W-:Y:S04]  /*4c90*/  STL [R1], R2 ;  /* 0x0000000201007387 */ /* 0x0003e80000100800 */
[----:B------:R1:W-:Y:S02]  /*4ca0*/  STL [R1+0x8], R4 ;  /* 0x0000080401007387 */ /* 0x0003e40000100800 */
.L_x_783:
[----:B-1----:R-:W2:Y:S01]  /*4cb0*/  LDL R2, [R1+0x34] ;  /* 0x0000340001027983 */ /* 0x002ea20000100800 */
[----:B------:R-:W-:Y:S04]  /*4cc0*/  DEPBAR.LE SB0, 0x0 ;  /* 0x000080000000791a */ /* 0x000fe80000000000 */
[----:B------:R-:W3:Y:S01]  /*4cd0*/  LDL.64 R198, [R1+0x20] ;  /* 0x0000200001c67983 */ /* 0x000ee20000100a00 */
[C---:B------:R-:W-:Y:S01]  /*4ce0*/  IMAD.WIDE.U32 R54, R225.reuse, c[0x0][0x208], RZ ;  /* 0x00008200e1367a25 */ /* 0x040fe200078e00ff */
[----:B------:R-:W-:Y:S02]  /*4cf0*/  MOV R195, c[0x0][0x208] ;  /* 0x0000820000c37a02 */ /* 0x000fe40000000f00 */
[----:B------:R-:W-:Y:S02]  /*4d00*/  MOV R196, c[0x0][0x20c] ;  /* 0x0000830000c47a02 */ /* 0x000fe40000000f00 */
[----:B------:R-:W4:Y:S01]  /*4d10*/  LDL.64 R192, [R1+0x18] ;  /* 0x0000180001c07983 */ /* 0x000f220000100a00 */
[----:B------:R-:W-:Y:S02]  /*4d20*/  SHF.L.U32 R136, R54, 0x6, RZ ;  /* 0x0000000636887819 */ /* 0x000fe400000006ff */
[----:B------:R-:W-:Y:S02]  /*4d30*/  MOV R229, 0x5 ;  /* 0x0000000500e57802 */ /* 0x000fe40000000f00 */
[----:B------:R-:W-:Y:S01]  /*4d40*/  MOV R228, c[0x0][0x1e0] ;  /* 0x0000780000e47a02 */ /* 0x000fe20000000f00 */
[----:B------:R-:W5:Y:S03]  /*4d50*/  LDL R189, [R1+0xc] ;  /* 0x00000c0001bd7983 */ /* 0x000f660000100800 */
[----:B------:R-:W-:Y:S01]  /*4d60*/  SHF.L.U32 R228, R228, 0x5, RZ ;  /* 0x00000005e4e47819 */ /* 0x000fe200000006ff */
[----:B------:R-:W4:Y:S04]  /*4d70*/  LDL R194, [R1+0x4] ;  /* 0x0000040001c27983 */ /* 0x000f280000100800 */
[----:B------:R-:W4:Y:S04]  /*4d80*/  LDL R190, [R1+0x8] ;  /* 0x0000080001be7983 */ /* 0x000f280000100800 */
[----:B------:R-:W4:Y:S04]  /*4d90*/  LDL R191, [R1] ;  /* 0x0000000001bf7983 */ /* 0x000f280000100800 */
[----:B------:R-:W-:Y:S08]  /*4da0*/  BAR.SYNC.DEFER_BLOCKING 0x0 ;  /* 0x0000000000007b1d */ /* 0x000ff00000010000 */
[----:B------:R-:W-:Y:S08]  /*4db0*/  LDSM.16.M88.4 R64, [R210+0x6100] ;  /* 0x00610000d240783b */ /* 0x000ff00000000200 */
[----:B------:R-:W1:Y:S08]  /*4dc0*/  LDSM.16.M88.4 R16, [R139+0x3100] ;  /* 0x003100008b10783b */ /* 0x000e700000000200 */
[----:B------:R-:W1:Y:S08]  /*4dd0*/  LDSM.16.M88.4 R60, [R210+0x7100] ;  /* 0x00710000d23c783b */ /* 0x000e700000000200 */
[----:B------:R-:W1:Y:S08]  /*4de0*/  LDSM.16.M88.4 R32, [R139+0x3500] ;  /* 0x003500008b20783b */ /* 0x000e700000000200 */
[----:B------:R-:W4:Y:S06]  /*4df0*/  LDL.64 R230, [R1+0x28] ;  /* 0x0000280001e67983 */ /* 0x000f2c0000100a00 */
[----:B------:R-:W1:Y:S08]  /*4e00*/  LDSM.16.M88.4 R48, [R139+0x3900] ;  /* 0x003900008b30783b */ /* 0x000e700000000200 */
[----:B------:R-:W4:Y:S01]  /*4e10*/  LDL.64 R226, [R1+0x10] ;  /* 0x0000100001e27983 */ /* 0x000f220000100a00 */
        /* <DEDUP_REMOVED lines=10> */
[C---:B------:R-:W-:Y:S08]  /*4ec0*/  HMMA.16816.F32 R24, R60.reuse, R32, RZ ;  /* 0x000000203c18723c */ /* 0x040ff000000018ff */
[-C--:B------:R-:W-:Y:S08]  /*4ed0*/  HMMA.16816.F32 R28, R60, R34.reuse, RZ ;  /* 0x000000223c1c723c */ /* 0x080ff000000018ff */
        /* <DEDUP_REMOVED lines=10> */
[----:B------:R-:W-:Y:S05]  /*4f80*/  IMAD R2, R225, c[0x0][0x20c], R2 ;  /* 0x00008300e1027a24 */ /* 0x000fea00078e0202 */
[----:B------:R-:W-:Y:S02]  /*4f90*/  IADD3 R2, R55, R2, RZ ;  /* 0x0000000237027210 */ /* 0x000fe40007ffe0ff */
[----:B-----5:R-:W-:Y:S02]  /*4fa0*/  IADD3 R57, P3, R136, R189, RZ ;  /* 0x000000bd88397210 */ /* 0x020fe40007f7e0ff */
[----:B------:R-:W-:Y:S02]  /*4fb0*/  SHF.L.U64.HI R2, R54, 0x6, R2 ;  /* 0x0000000636027819 */ /* 0x000fe40000010202 */
[C---:B------:R-:W-:Y:S02]  /*4fc0*/  LEA R204, P2, R57.reuse, c[0x0][0x1f8], 0x1 ;  /* 0x00007e0039cc7a11 */ /* 0x040fe400078408ff */
[----:B----4-:R-:W-:Y:S02]  /*4fd0*/  IADD3.X R53, R2, R193, RZ, P1, !PT ;  /* 0x000000c102357210 */ /* 0x010fe40000ffe4ff */
[----:B------:R-:W-:Y:S02]  /*4fe0*/  IADD3 R56, P1, R136, R194, RZ ;  /* 0x000000c288387210 */ /* 0x000fe40007f3e0ff */
[----:B------:R-:W-:Y:S02]  /*4ff0*/  LEA.HI.X R201, R52, c[0x0][0x1fc], R53, 0x1, P0 ;  /* 0x00007f0034c97a11 */ /* 0x000fe400000f0c35 */
[-C--:B-1----:R-:W-:Y:S01]  /*5000*/  HMMA.16816.F32 R52, R64, R132.reuse, RZ ;  /* 0x000000844034723c */ /* 0x082fe200000018ff */
[----:B------:R-:W-:Y:S02]  /*5010*/  IADD3.X R59, R2, R191, RZ, P1, !PT ;  /* 0x000000bf023b7210 */ /* 0x000fe40000ffe4ff */
[----:B------:R-:W-:Y:S02]  /*5020*/  LEA R202, P0, R56, c[0x0][0x1f8], 0x1 ;  /* 0x00007e0038ca7a11 */ /* 0x000fe400078008ff */
[----:B------:R-:W-:Y:S02]  /*5030*/  IADD3.X R58, R2, R190, RZ, P3, !PT ;  /* 0x000000be023a7210 */ /* 0x000fe40001ffe4ff */
[----:B------:R-:W-:Y:S02]  /*5040*/  LEA.HI.X R203, R56, c[0x0][0x1fc], R59, 0x1, P0 ;  /* 0x00007f0038cb7a11 */ /* 0x000fe400000f0c3b */
[----:B------:R-:W-:Y:S02]  /*5050*/  LEA.HI.X R205, R57, c[0x0][0x1fc], R58, 0x1, P2 ;  /* 0x00007f0039cd7a11 */ /* 0x000fe400010f0c3a */
[C---:B------:R-:W-:Y:S02]  /*5060*/  HMMA.16816.F32 R56, R60.reuse, R132, RZ ;  /* 0x000000843c38723c */ /* 0x040fe400000018ff */
[C---:B------:R-:W-:Y:S04]  /*5070*/  LEA R136, P1, R195.reuse, R136, 0x5 ;  /* 0x00000088c3887211 */ /* 0x040fe800078228ff */
[C---:B------:R-:W-:Y:S02]  /*5080*/  IADD3 R188, P2, R136.reuse, R198, RZ ;  /* 0x000000c688bc7210 */ /* 0x040fe40007f5e0ff */
[-C--:B------:R-:W-:Y:S01]  /*5090*/  HMMA.16816.F32 R60, R60, R134.reuse, RZ ;  /* 0x000000863c3c723c */ /* 0x080fe200000018ff */
[----:B------:R-:W-:Y:S03]  /*50a0*/  IADD3 R189, P0, R136, R189, RZ ;  /* 0x000000bd88bd7210 */ /* 0x000fe60007f1e0ff */
[----:B------:R-:W-:Y:S02]  /*50b0*/  LEA R132, P3, R188, c[0x0][0x1f8], 0x1 ;  /* 0x00007e00bc847a11 */ /* 0x000fe400078608ff */
[----:B------:R-:W-:Y:S02]  /*50c0*/  LEA.HI.X R2, R195, R2, R196, 0x5, P1 ;  /* 0x00000002c3027211 */ /* 0x000fe400008f2cc4 */
[----:B------:R-:W-:Y:S04]  /*50d0*/  HMMA.16816.F32 R64, R64, R134, RZ ;  /* 0x000000864040723c */ /* 0x000fe800000018ff */
[----:B------:R-:W-:Y:S02]  /*50e0*/  IADD3 R136, P1, R136, R194, RZ ;  /* 0x000000c288887210 */ /* 0x000fe40007f3e0ff */
[C---:B------:R-:W-:Y:S02]  /*50f0*/  IADD3.X R133, R2.reuse, R193, RZ, P2, !PT ;  /* 0x000000c102857210 */ /* 0x040fe400017fe4ff */
[-C--:B------:R-:W-:Y:S01]  /*5100*/  HMMA.16816.F32 R4, R172, R176.reuse, R4 ;  /* 0x000000b0ac04723c */ /* 0x080fe20000001804 */
[----:B------:R-:W-:Y:S04]  /*5110*/  LDSM.16.M88.4 R192, [R221] ;  /* 0x00000000ddc0783b */ /* 0x000fe80000000200 */
[C---:B------:R-:W-:Y:S02]  /*5120*/  LEA R198, P2, R189.reuse, c[0x0][0x1f8], 0x1 ;  /* 0x00007e00bdc67a11 */ /* 0x040fe400078408ff */
[----:B------:R-:W-:Y:S01]  /*5130*/  IADD3.X R190, R2, R190, RZ, P0, !PT ;  /* 0x000000be02be7210 */ /* 0x000fe200007fe4ff */
[C---:B------:R-:W-:Y:S04]  /*5140*/  HMMA.16816.F32 R8, R180.reuse, R176, R8 ;  /* 0x000000b0b408723c */ /* 0x040fe80000001808 */
[----:B------:R-:W-:Y:S02]  /*5150*/  LEA.HI.X R133, R188, c[0x0][0x1fc], R133, 0x1, P3 ;  /* 0x00007f00bc857a11 */ /* 0x000fe400018f0c85 */
[----:B------:R-:W-:Y:S02]  /*5160*/  IADD3.X R2, R2, R191, RZ, P1, !PT ;  /* 0x000000bf02027210 */ /* 0x000fe40000ffe4ff */
[-C--:B------:R-:W-:Y:S04]  /*5170*/  HMMA.16816.F32 R12, R180, R178.reuse, R12 ;  /* 0x000000b2b40c723c */ /* 0x080fe8000000180c */
[----:B------:R-:W-:Y:S02]  /*5180*/  LEA.HI.X R199, R189, c[0x0][0x1fc], R190, 0x1, P2 ;  /* 0x00007f00bdc77a11 */ /* 0x000fe400010f0cbe */
[----:B------:R-:W1:Y:S01]  /*5190*/  LDSM.16.M88.4 R188, [R222] ;  /* 0x00000000debc783b */ /* 0x000e620000000200 */
[C---:B------:R-:W-:Y:S01]  /*51a0*/  LEA R196, P0, R136.reuse, c[0x0][0x1f8], 0x1 ;  /* 0x00007e0088c47a11 */ /* 0x040fe200078008ff */
[C---:B------:R-:W-:Y:S04]  /*51b0*/  HMMA.16816.F32 R16, R172.reuse, R178, R16 ;  /* 0x000000b2ac10723c */ /* 0x040fe80000001810 */
[----:B------:R-:W-:Y:S02]  /*51c0*/  LEA.HI.X R197, R136, c[0x0][0x1fc], R2, 0x1, P0 ;  /* 0x00007f0088c57a11 */ /* 0x000fe400000f0c02 */
[----:B------:R-:W-:Y:S01]  /*51d0*/  @!PT LDS RZ, [RZ] ;  /* 0x00000000fffff984 */ /* 0x000fe20000000800 */
[----:B------:R-:W-:Y:S01]  /*51e0*/  @!PT LDS RZ, [RZ] ;  /* 0x00000000fffff984 */ /* 0x000fe20000000800 */
[----:B------:R-:W-:Y:S01]  /*51f0*/  @!PT LDS RZ, [RZ] ;  /* 0x00000000fffff984 */ /* 0x000fe20000000800 */
        /* <DEDUP_REMOVED lines=11> */
[-C--:B-1----:R-:W-:Y:S06]  /*52b0*/  HMMA.16816.F32 R36, R172, R188.reuse, R36 ;  /* 0x000000bcac24723c */ /* 0x082fec0000001824 */
[----:B------:R5:W-:Y:S02]  /*52c0*/  LDGSTS.E.BYPASS.LTC128B.128 [R224+0x2900], [R196.64], !P5 ;  /* 0x02900000c4e07fae */ /* 0x000be4000e901d44 */
[C---:B------:R-:W-:Y:S06]  /*52d0*/  HMMA.16816.F32 R40, R180.reuse, R188, R40 ;  /* 0x000000bcb428723c */ /* 0x040fec0000001828 */
[----:B--2---:R-:W-:Y:S02]  /*52e0*/  LDSM.16.M88.4 R200, [R210+0x9100] ;  /* 0x00910000d2c8783b */ /* 0x004fe40000000200 */
[-C--:B------:R-:W-:Y:S06]  /*52f0*/  HMMA.16816.F32 R44, R180, R190.reuse, R44 ;  /* 0x000000beb42c723c */ /* 0x080fec000000182c */
[----:B------:R-:W0:Y:S02]  /*5300*/  LDGDEPBAR ;  /* 0x00000000000079af */ /* 0x000e240000000000 */
[C---:B------:R-:W-:Y:S06]  /*5310*/  HMMA.16816.F32 R48, R172.reuse, R190, R48 ;  /* 0x000000beac30723c */ /* 0x040fec0000001830 */
[----:B----4-:R-:W-:Y:S02]  /*5320*/  LDSM.16.M88.4 R132, [R210+0x8100] ;  /* 0x00810000d284783b */ /* 0x010fe40000000200 */
[-C--:B------:R-:W-:Y:S06]  /*5330*/  HMMA.16816.F32 R52, R172, R192.reuse, R52 ;  /* 0x000000c0ac34723c */ /* 0x080fec0000001834 */
[----:B-----5:R-:W1:Y:S02]  /*5340*/  LDSM.16.M88.4 R196, [R139+0x4100] ;  /* 0x004100008bc4783b */ /* 0x020e640000000200 */
[C---:B------:R-:W-:Y:S06]  /*5350*/  HMMA.16816.F32 R56, R180.reuse, R192, R56 ;  /* 0x000000c0b438723c */ /* 0x040fec0000001838 */
[----:B---3--:R-:W2:Y:S02]  /*5360*/  LDSM.16.M88.4 R204, [R139+0x4500] ;  /* 0x004500008bcc783b */ /* 0x008ea40000000200 */
[-C--:B------:R-:W-:Y:S06]  /*5370*/  HMMA.16816.F32 R60, R180, R194.reuse, R60 ;  /* 0x000000c2b43c723c */ /* 0x080fec000000183c */
[----:B------:R-:W3:Y:S02]  /*5380*/  LDSM.16.M88.4 R176, [R139+0x4900] ;  /* 0x004900008bb0783b */ /* 0x000ee40000000200 */
[----:B------:R-:W-:Y:S06]  /*5390*/  HMMA.16816.F32 R64, R172, R194, R64 ;  /* 0x000000c2ac40723c */ /* 0x000fec0000001840 */
[----:B------:R-:W4:Y:S08]  /*53a0*/  LDSM.16.M88.4 R172, [R139+0x4d00] ;  /* 0x004d00008bac783b */ /* 0x000f300000000200 */
[----:B------:R-:W-:Y:S01]  /*53b0*/  LDSM.16.M88.4 R180, [R211+0x8100] ;  /* 0x00810000d3b4783b */ /* 0x000fe20000000200 */
[-C--:B-1----:R-:W-:Y:S07]  /*53c0*/  HMMA.16816.F32 R4, R132, R196.reuse, R4 ;  /* 0x000000c48404723c */ /* 0x082fee0000001804 */
[----:B------:R-:W1:Y:S01]  /*53d0*/  LDSM.16.M88.4 R184, [R220] ;  /* 0x00000000dcb8783b */ /* 0x000e620000000200 */
[C---:B------:R-:W-:Y:S07]  /*53e0*/  HMMA.16816.F32 R8, R200.reuse, R196, R8 ;  /* 0x000000c4c808723c */ /* 0x040fee0000001808 */
[----:B------:R-:W5:Y:S01]  /*53f0*/  LDSM.16.M88.4 R188, [R211+0x9100] ;  /* 0x00910000d3bc783b */ /* 0x000f620000000200 */
[-C--:B------:R-:W-:Y:S07]  /*5400*/  HMMA.16816.F32 R12, R200, R198.reuse, R12 ;  /* 0x000000c6c80c723c */ /* 0x080fee000000180c */
[----:B------:R-:W1:Y:S01]  /*5410*/  LDSM.16.M88.4 R192, [R219] ;  /* 0x00000000dbc0783b */ /* 0x000e620000000200 */
[C---:B------:R-:W-:Y:S07]  /*5420*/  HMMA.16816.F32 R16, R132.reuse, R198, R16 ;  /* 0x000000c68410723c */ /* 0x040fee0000001810 */
[----:B------:R-:W-:Y:S01]  /*5430*/  LDSM.16.M88.4 R196, [R217] ;  /* 0x00000000d9c4783b */ /* 0x000fe20000000200 */
        /* <DEDUP_REMOVED lines=9> */
[----:B------:R-:W2:Y:S07]  /*54d0*/  LDSM.16.M88.4 R176, [R218] ;  /* 0x00000000dab0783b */ /* 0x000eae0000000200 */
[-C--:B----4-:R-:W-:Y:S08]  /*54e0*/  HMMA.16816.F32 R52, R132, R172.reuse, R52 ;  /* 0x000000ac8434723c */ /* 0x090ff00000001834 */
[C---:B------:R-:W-:Y:S08]  /*54f0*/  HMMA.16816.F32 R56, R200.reuse, R172, R56 ;  /* 0x000000acc838723c */ /* 0x040ff00000001838 */
[-C--:B------:R-:W-:Y:S01]  /*5500*/  HMMA.16816.F32 R60, R200, R174.reuse, R60 ;  /* 0x000000aec83c723c */ /* 0x080fe2000000183c */
[----:B------:R-:W-:Y:S07]  /*5510*/  LDSM.16.M88.4 R200, [R210+0xb100] ;  /* 0x00b10000d2c8783b */ /* 0x000fee0000000200 */
[----:B------:R-:W-:Y:S01]  /*5520*/  HMMA.16816.F32 R64, R132, R174, R64 ;  /* 0x000000ae8440723c */ /* 0x000fe20000001840 */
[----:B------:R-:W-:Y:S07]  /*5530*/  LDSM.16.M88.4 R132, [R210+0xa100] ;  /* 0x00a10000d284783b */ /* 0x000fee0000000200 */
[-C--:B-1----:R-:W-:Y:S01]  /*5540*/  HMMA.16816.F32 R4, R180, R184.reuse, R4 ;  /* 0x000000b8b404723c */ /* 0x082fe20000001804 */
[----:B------:R-:W1:Y:S07]  /*5550*/  LDSM.16.M88.4 R172, [R139+0x5100] ;  /* 0x005100008bac783b */ /* 0x000e6e0000000200 */
[C---:B-----5:R-:W-:Y:S08]  /*5560*/  HMMA.16816.F32 R8, R188.reuse, R184, R8 ;  /* 0x000000b8bc08723c */ /* 0x060ff00000001808 */
[-C--:B------:R-:W-:Y:S08]  /*5570*/  HMMA.16816.F32 R12, R188, R186.reuse, R12 ;  /* 0x000000babc0c723c */ /* 0x080ff0000000180c */
[C---:B------:R-:W-:Y:S01]  /*5580*/  HMMA.16816.F32 R16, R180.reuse, R186, R16 ;  /* 0x000000bab410723c */ /* 0x040fe20000001810 */
[----:B------:R-:W-:Y:S07]  /*5590*/  LDSM.16.M88.4 R184, [R216] ;  /* 0x00000000d8b8783b */ /* 0x000fee0000000200 */
[-C--:B------:R-:W-:Y:S08]  /*55a0*/  HMMA.16816.F32 R20, R180, R192.reuse, R20 ;  /* 0x000000c0b414723c */ /* 0x080ff00000001814 */
[C---:B------:R-:W-:Y:S08]  /*55b0*/  HMMA.16816.F32 R24, R188.reuse, R192, R24 ;  /* 0x000000c0bc18723c */ /* 0x040ff00000001818 */
[-C--:B------:R-:W-:Y:S08]  /*55c0*/  HMMA.16816.F32 R28, R188, R194.reuse, R28 ;  /* 0x000000c2bc1c723c */ /* 0x080ff0000000181c */
[C---:B------:R-:W-:Y:S01]  /*55d0*/  HMMA.16816.F32 R32, R180.reuse, R194, R32 ;  /* 0x000000c2b420723c */ /* 0x040fe20000001820 */
[----:B------:R-:W-:Y:S07]  /*55e0*/  LDSM.16.M88.4 R192, [R215] ;  /* 0x00000000d7c0783b */ /* 0x000fee0000000200 */
[-C--:B--2---:R-:W-:Y:S08]  /*55f0*/  HMMA.16816.F32 R36, R180, R176.reuse, R36 ;  /* 0x000000b0b424723c */ /* 0x084ff00000001824 */
[C---:B------:R-:W-:Y:S08]  /*5600*/  HMMA.16816.F32 R40, R188.reuse, R176, R40 ;  /* 0x000000b0bc28723c */ /* 0x040ff00000001828 */
[-C--:B------:R-:W-:Y:S08]  /*5610*/  HMMA.16816.F32 R44, R188, R178.reuse, R44 ;  /* 0x000000b2bc2c723c */ /* 0x080ff0000000182c */
[C---:B------:R-:W-:Y:S01]  /*5620*/  HMMA.16816.F32 R48, R180.reuse, R178, R48 ;  /* 0x000000b2b430723c */ /* 0x040fe20000001830 */
[----:B------:R-:W2:Y:S07]  /*5630*/  LDSM.16.M88.4 R176, [R139+0x5900] ;  /* 0x005900008bb0783b */ /* 0x000eae0000000200 */
[-C--:B------:R-:W-:Y:S08]  /*5640*/  HMMA.16816.F32 R52, R180, R196.reuse, R52 ;  /* 0x000000c4b434723c */ /* 0x080ff00000001834 */
[C---:B------:R-:W-:Y:S08]  /*5650*/  HMMA.16816.F32 R56, R188.reuse, R196, R56 ;  /* 0x000000c4bc38723c */ /* 0x040ff00000001838 */
[-C--:B------:R-:W-:Y:S01]  /*5660*/  HMMA.16816.F32 R60, R188, R198.reuse, R60 ;  /* 0x000000c6bc3c723c */ /* 0x080fe2000000183c */
[----:B------:R-:W-:Y:S07]  /*5670*/  LDSM.16.M88.4 R188, [R211+0xb100] ;  /* 0x00b10000d3bc783b */ /* 0x000fee0000000200 */
[----:B------:R-:W-:Y:S01]  /*5680*/  HMMA.16816.F32 R64, R180, R198, R64 ;  /* 0x000000c6b440723c */ /* 0x000fe20000001840 */
[----:B------:R-:W-:Y:S07]  /*5690*/  LDSM.16.M88.4 R180, [R211+0xa100] ;  /* 0x00a10000d3b4783b */ /* 0x000fee0000000200 */
[-C--:B-1----:R-:W-:Y:S01]  /*56a0*/  HMMA.16816.F32 R4, R132, R172.reuse, R4 ;  /* 0x000000ac8404723c */ /* 0x082fe20000001804 */
[----:B------:R-:W-:Y:S07]  /*56b0*/  LDSM.16.M88.4 R196, [R213] ;  /* 0x00000000d5c4783b */ /* 0x000fee0000000200 */
        /* <DEDUP_REMOVED lines=11> */
[C---:B------:R-:W-:Y:S01]  /*5770*/  HMMA.16816.F32 R48, R132.reuse, R178, R48 ;  /* 0x000000b28430723c */ /* 0x040fe20000001830 */
[----:B------:R-:W2:Y:S01]  /*5780*/  LDSM.16.M88.4 R176, [R214] ;  /* 0x00000000d6b0783b */ /* 0x000ea20000000200 */
[----:B------:R-:W-:Y:S06]  /*5790*/  DEPBAR.LE SB0, 0x0 ;  /* 0x000080000000791a */ /* 0x000fec0000000000 */
[-C--:B-1----:R-:W-:Y:S01]  /*57a0*/  HMMA.16816.F32 R52, R132, R172.reuse, R52 ;  /* 0x000000ac8434723c */ /* 0x082fe20000001834 */
        /* <DEDUP_REMOVED lines=82> */
[----:B------:R-:W-:Y:S04]  /*5cd0*/  FMNMX.FTZ R133, R42, R133, !PT ;  /* 0x000000852a857209 */ /* 0x000fe80007810000 */
[----:B------:R-:W-:Y:S01]  /*5ce0*/  FMNMX.FTZ R133, R43, R133, !PT ;  /* 0x000000852b857209 */ /* 0x000fe20007810000 */
[----:B------:R-:W3:Y:S03]  /*5cf0*/  SHFL.BFLY PT, R172, R132, 0x2, 0x1f ;  /* 0x0c401f0084ac7f89 */ /* 0x000ee600000e0000 */
        /* <DEDUP_REMOVED lines=10> */
[----:B------:R-:W-:Y:S01]  /*5da0*/  FMNMX.FTZ R2, R58, R2, !PT ;  /* 0x000000023a027209 */ /* 0x000fe20007810000 */
[--C-:B------:R-:W-:Y:S01]  /*5db0*/  FFMA.FTZ R5, R5, c[0x0][0x2d0], -R180.reuse ;  /* 0x0000b40005057a23 */ /* 0x100fe200000108b4 */
[----:B---3--:R-:W-:Y:S01]  /*5dc0*/  FMNMX.FTZ R132, R132, R172, !PT ;  /* 0x000000ac84847209 */ /* 0x008fe20007810000 */
[--C-:B------:R-:W-:Y:S01]  /*5dd0*/  FFMA.FTZ R6, R6, c[0x0][0x2d0], -R181.reuse ;  /* 0x0000b40006067a23 */ /* 0x100fe200000108b5 */
[----:B------:R-:W-:Y:S01]  /*5de0*/  FMNMX.FTZ R2, R59, R2, !PT ;  /* 0x000000023b027209 */ /* 0x000fe20007810000 */
[--C-:B------:R-:W-:Y:S02]  /*5df0*/  FFMA.FTZ R7, R7, c[0x0][0x2d0], -R181.reuse ;  /* 0x0000b40007077a23 */ /* 0x100fe400000108b5 */
[----:B------:R-:W3:Y:S01]  /*5e00*/  SHFL.BFLY PT, R134, R132, 0x1, 0x1f ;  /* 0x0c201f0084867f89 */ /* 0x000ee200000e0000 */
[----:B------:R4:W-:Y:S01]  /*5e10*/  MUFU.EX2 R241, R4 ;  /* 0x0000000400f17308 */ /* 0x0009e20000000800 */
[--C-:B------:R-:W-:Y:S02]  /*5e20*/  FFMA.FTZ R19, R19, c[0x0][0x2d0], -R181.reuse ;  /* 0x0000b40013137a23 */ /* 0x100fe400000108b5 */
[--C-:B------:R-:W-:Y:S02]  /*5e30*/  FFMA.FTZ R17, R17, c[0x0][0x2d0], -R180.reuse ;  /* 0x0000b40011117a23 */ /* 0x100fe400000108b4 */
[--C-:B------:R-:W-:Y:S02]  /*5e40*/  FFMA.FTZ R16, R16, c[0x0][0x2d0], -R180.reuse ;  /* 0x0000b40010107a23 */ /* 0x100fe400000108b4 */
[--C-:B------:R-:W-:Y:S02]  /*5e50*/  FFMA.FTZ R18, R18, c[0x0][0x2d0], -R181.reuse ;  /* 0x0000b40012127a23 */ /* 0x100fe400000108b5 */
[--C-:B------:R-:W-:Y:S01]  /*5e60*/  FFMA.FTZ R36, R36, c[0x0][0x2d0], -R180.reuse ;  /* 0x0000b40024247a23 */ /* 0x100fe200000108b4 */
[----:B------:R-:W-:Y:S01]  /*5e70*/  MUFU.EX2 R237, R6 ;  /* 0x0000000600ed7308 */ /* 0x000fe20000000800 */
[--C-:B------:R-:W-:Y:S02]  /*5e80*/  FFMA.FTZ R37, R37, c[0x0][0x2d0], -R180.reuse ;  /* 0x0000b40025257a23 */ /* 0x100fe400000108b4 */
[----:B------:R-:W-:Y:S02]  /*5e90*/  FFMA.FTZ R38, R38, c[0x0][0x2d0], -R181 ;  /* 0x0000b40026267a23 */ /* 0x000fe400000108b5 */
[----:B-1----:R-:W-:Y:S02]  /*5ea0*/  FADD.FTZ R0, -R135, R3 ;  /* 0x0000000387007221 */ /* 0x002fe40000010100 */
[----:B------:R-:W-:Y:S02]  /*5eb0*/  FFMA.FTZ R39, R39, c[0x0][0x2d0], -R181 ;  /* 0x0000b40027277a23 */ /* 0x000fe400000108b5 */
[----:B------:R-:W-:Y:S01]  /*5ec0*/  FMUL.FTZ R3, R0, c[0x0][0x2d0] ;  /* 0x0000b40000037a20 */ /* 0x000fe20000410000 */
[----:B------:R1:W-:Y:S01]  /*5ed0*/  MUFU.EX2 R239, R7 ;  /* 0x0000000700ef7308 */ /* 0x0003e20000000800 */
[----:B------:R-:W-:Y:S01]  /*5ee0*/  FMNMX.FTZ R0, R62, R2, !PT ;  /* 0x000000023e007209 */ /* 0x000fe20007810000 */
[--C-:B------:R-:W-:Y:S01]  /*5ef0*/  FFMA.FTZ R48, R48, c[0x0][0x2d0], -R180.reuse ;  /* 0x0000b40030307a23 */ /* 0x100fe200000108b4 */
[----:B---3--:R-:W-:Y:S01]  /*5f00*/  FMNMX.FTZ R134, R132, R134, !PT ;  /* 0x0000008684867209 */ /* 0x008fe20007810000 */
[----:B------:R-:W-:Y:S01]  /*5f10*/  FFMA.FTZ R49, R49, c[0x0][0x2d0], -R180 ;  /* 0x0000b40031317a23 */ /* 0x000fe200000108b4 */
[----:B----4-:R-:W-:Y:S01]  /*5f20*/  @P0 SHF.R.S32.HI R4, RZ, 0x1f, R225 ;  /* 0x0000001fff040819 */ /* 0x010fe200000114e1 */
[----:B------:R-:W-:Y:S01]  /*5f30*/  FFMA.FTZ R50, R50, c[0x0][0x2d0], -R181 ;  /* 0x0000b40032327a23 */ /* 0x000fe200000108b5 */
[----:B------:R-:W-:Y:S01]  /*5f40*/  FMNMX.FTZ R0, R63, R0, !PT ;  /* 0x000000003f007209 */ /* 0x000fe20007810000 */
[----:B------:R-:W-:Y:S02]  /*5f50*/  FADD.FTZ R2, -R134, R137 ;  /* 0x0000008986027221 */ /* 0x000fe40000010100 */
[----:B------:R3:W4:Y:S01]  /*5f60*/  MUFU.EX2 R132, R3 ;  /* 0x0000000300847308 */ /* 0x0007220000000800 */
[----:B------:R-:W-:Y:S02]  /*5f70*/  @P0 IMAD R4, R4, c[0x0][0x1e0], RZ ;  /* 0x0000780004040a24 */ /* 0x000fe400078e02ff */
[----:B------:R-:W-:Y:S02]  /*5f80*/  FMUL.FTZ R182, R134, c[0x0][0x2d0] ;  /* 0x0000b40086b67a20 */ /* 0x000fe40000410000 */
[----:B------:R-:W-:Y:S02]  /*5f90*/  @P0 IMAD R4, R225, c[0x0][0x1e4], R4 ;  /* 0x00007900e1040a24 */ /* 0x000fe400078e0204 */
[--C-:B------:R-:W-:Y:S02]  /*5fa0*/  FFMA.FTZ R12, R12, c[0x0][0x2d0], -R182.reuse ;  /* 0x0000b4000c0c7a23 */ /* 0x100fe400000108b6 */
[--C-:B------:R-:W-:Y:S01]  /*5fb0*/  FFMA.FTZ R13, R13, c[0x0][0x2d0], -R182.reuse ;  /* 0x0000b4000d0d7a23 */ /* 0x100fe200000108b6 */
[----:B------:R5:W-:Y:S01]  /*5fc0*/  MUFU.EX2 R242, R5 ;  /* 0x0000000500f27308 */ /* 0x000be20000000800 */
[--C-:B------:R-:W-:Y:S02]  /*5fd0*/  FFMA.FTZ R51, R51, c[0x0][0x2d0], -R181.reuse ;  /* 0x0000b40033337a23 */ /* 0x100fe400000108b5 */
[--C-:B------:R-:W-:Y:S02]  /*5fe0*/  FFMA.FTZ R44, R44, c[0x0][0x2d0], -R182.reuse ;  /* 0x0000b4002c2c7a23 */ /* 0x100fe400000108b6 */
[----:B-1----:R-:W-:Y:S04]  /*5ff0*/  @P0 IMAD.WIDE.U32 R6, R225, c[0x0][0x1e0], RZ ;  /* 0x00007800e1060a25 */ /* 0x002fe800078e00ff */
[----:B------:R-:W-:Y:S01]  /*6000*/  FFMA.FTZ R45, R45, c[0x0][0x2d0], -R182 ;  /* 0x0000b4002d2d7a23 */ /* 0x000fe200000108b6 */
[----:B------:R1:W-:Y:S01]  /*6010*/  MUFU.EX2 R238, R19 ;  /* 0x0000001300ee7308 */ /* 0x0003e20000000800 */
[----:B------:R-:W-:Y:S01]  /*6020*/  @P0 IADD3 R4, R7, R4, RZ ;  /* 0x0000000407040210 */ /* 0x000fe20007ffe0ff */
[----:B------:R-:W-:Y:S02]  /*6030*/  FFMA.FTZ R52, R52, c[0x0][0x2d0], -R180 ;  /* 0x0000b40034347a23 */ /* 0x000fe400000108b4 */
[----:B---3--:R-:W-:Y:S01]  /*6040*/  FMUL.FTZ R3, R2, c[0x0][0x2d0] ;  /* 0x0000b40002037a20 */ /* 0x008fe20000410000 */
[----:B------:R-:W-:Y:S01]  /*6050*/  @P0 SHF.L.U64.HI R4, R6, 0x6, R4 ;  /* 0x0000000606040819 */ /* 0x000fe20000010204 */
[----:B------:R-:W3:Y:S01]  /*6060*/  SHFL.BFLY PT, R2, R0, 0x2, 0x1f ;  /* 0x0c401f0000027f89 */ /* 0x000ee200000e0000 */
[----:B------:R-:W-:Y:S02]  /*6070*/  FFMA.FTZ R53, R53, c[0x0][0x2d0], -R180 ;  /* 0x0000b40035357a23 */ /* 0x000fe400000108b4 */
[--C-:B------:R-:W-:Y:S01]  /*6080*/  FFMA.FTZ R54, R54, c[0x0][0x2d0], -R181.reuse ;  /* 0x0000b40036367a23 */ /* 0x100fe200000108b5 */
[----:B------:R-:W-:Y:S01]  /*6090*/  MUFU.EX2 R244, R16 ;  /* 0x0000001000f47308 */ /* 0x000fe20000000800 */
[--C-:B------:R-:W-:Y:S02]  /*60a0*/  FFMA.FTZ R55, R55, c[0x0][0x2d0], -R181.reuse ;  /* 0x0000b40037377a23 */ /* 0x100fe400000108b5 */
[--C-:B------:R-:W-:Y:S01]  /*60b0*/  FFMA.FTZ R56, R56, c[0x0][0x2d0], -R182.reuse ;  /* 0x0000b40038387a23 */ /* 0x100fe200000108b6 */
[----:B-----5:R-:W-:Y:S01]  /*60c0*/  @P0 SHF.L.U32 R5, R6, 0x6, RZ ;  /* 0x0000000606050819 */ /* 0x020fe200000006ff */
[----:B------:R-:W-:Y:S02]  /*60d0*/  FFMA.FTZ R57, R57, c[0x0][0x2d0], -R182 ;  /* 0x0000b40039397a23 */ /* 0x000fe400000108b6 */
[----:B------:R-:W-:Y:S01]  /*60e0*/  FFMA.FTZ R32, R32, c[0x0][0x2d0], -R180 ;  /* 0x0000b40020207a23 */ /* 0x000fe200000108b4 */
[----:B------:R-:W-:Y:S01]  /*60f0*/  @P0 IADD3 R7, P2, R5, R230, RZ ;  /* 0x000000e605070210 */ /* 0x000fe20007f5e0ff */
[C---:B--2---:R-:W-:Y:S01]  /*6100*/  FMUL.FTZ R84, R133.reuse, R84 ;  /* 0x0000005485547220 */ /* 0x044fe20000410000 */
[----:B------:R2:W-:Y:S01]  /*6110*/  MUFU.EX2 R243, R17 ;  /* 0x0000001100f37308 */ /* 0x0005e20000000800 */
[----:B------:R-:W-:Y:S01]  /*6120*/  FMUL.FTZ R85, R133, R85 ;  /* 0x0000005585557220 */ /* 0x000fe20000410000 */
[C---:B------:R-:W-:Y:S01]  /*6130*/  @P0 LEA R172, P1, R7.reuse, c[0x0][0x1c8], 0x1 ;  /* 0x0000720007ac0a11 */ /* 0x040fe200078208ff */
[----:B----4-:R-:W-:Y:S01]  /*6140*/  FMUL.FTZ R86, R132, R86 ;  /* 0x0000005684567220 */ /* 0x010fe20000410000 */
[----:B------:R-:W-:Y:S01]  /*6150*/  @P0 IADD3.X R6, R4, R227, RZ, P2, !PT ;  /* 0x000000e304060210 */ /* 0x000fe200017fe4ff */
[----:B-1----:R-:W-:Y:S02]  /*6160*/  FFMA.FTZ R19, R8, c[0x0][0x2d0], -R182 ;  /* 0x0000b40008137a23 */ /* 0x002fe400000108b6 */
[----:B------:R-:W-:Y:S01]  /*6170*/  FMUL.FTZ R87, R132, R87 ;  /* 0x0000005784577220 */ /* 0x000fe20000410000 */
[----:B------:R-:W-:Y:S01]  /*6180*/  @P0 LEA.HI.X R173, R7, c[0x0][0x1cc], R6, 0x1, P1 ;  /* 0x0000730007ad0a11 */ /* 0x000fe200008f0c06 */
[--C-:B------:R-:W-:Y:S01]  /*6190*/  FFMA.FTZ R20, R20, c[0x0][0x2d0], -R180.reuse ;  /* 0x0000b40014147a23 */ /* 0x100fe200000108b4 */
[----:B------:R1:W-:Y:S01]  /*61a0*/  MUFU.EX2 R240, R18 ;  /* 0x0000001200f07308 */ /* 0x0003e20000000800 */
[----:B------:R-:W-:Y:S01]  /*61b0*/  @P0 IADD3 R6, P3, R5, R252, RZ ;  /* 0x000000fc05060210 */ /* 0x000fe20007f7e0ff */
[--C-:B------:R-:W-:Y:S01]  /*61c0*/  FFMA.FTZ R21, R21, c[0x0][0x2d0], -R180.reuse ;  /* 0x0000b40015157a23 */ /* 0x100fe200000108b4 */
[----:B---3--:R-:W-:Y:S01]  /*61d0*/  FMNMX.FTZ R0, R0, R2, !PT ;  /* 0x0000000200007209 */ /* 0x008fe20007810000 */
[----:B------:R3:W-:Y:S01]  /*61e0*/  @P0 LDGSTS.E.BYPASS.LTC128B.128 [R224+0x3100], [R172.64], !P4 ;  /* 0x03100000ace00fae */ /* 0x0007e2000e101d44 */
[----:B------:R-:W-:Y:S01]  /*61f0*/  @P0 IADD3 R7, P2, R5, R250, RZ ;  /* 0x000000fa05070210 */ /* 0x000fe20007f5e0ff */
[----:B------:R-:W-:Y:S01]  /*6200*/  FFMA.FTZ R22, R22, c[0x0][0x2d0], -R181 ;  /* 0x0000b40016167a23 */ /* 0x000fe200000108b5 */
[----:B------:R-:W-:Y:S01]  /*6210*/  @P0 IADD3 R5, P1, R228, R5, RZ ;  /* 0x00000005e4050210 */ /* 0x000fe20007f3e0ff */
[----:B------:R-:W-:Y:S01]  /*6220*/  FFMA.FTZ R33, R33, c[0x0][0x2d0], -R180 ;  /* 0x0000b40021217a23 */ /* 0x000fe200000108b4 */
[----:B------:R-:W-:Y:S01]  /*6230*/  MOV R228, c[0x0][0x1e0] ;  /* 0x0000780000e47a02 */ /* 0x000fe20000000f00 */
[----:B------:R4:W-:Y:S01]  /*6240*/  MUFU.EX2 R236, R19 ;  /* 0x0000001300ec7308 */ /* 0x0009e20000000800 */
[----:B------:R-:W-:Y:S01]  /*6250*/  @P0 IADD3.X R8, R4, R249, RZ, P2, !PT ;  /* 0x000000f904080210 */ /* 0x000fe200017fe4ff */
[----:B------:R-:W5:Y:S01]  /*6260*/  SHFL.BFLY PT, R2, R0, 0x1, 0x1f ;  /* 0x0c201f0000027f89 */ /* 0x000f6200000e0000 */
[----:B------:R-:W-:Y:S01]  /*6270*/  SHF.L.U64.HI R228, R228, R229, c[0x0][0x1e4] ;  /* 0x00007900e4e47619 */ /* 0x000fe200000102e5 */
[C---:B------:R-:W-:Y:S01]  /*6280*/  FMUL.FTZ R96, R133.reuse, R96 ;  /* 0x0000006085607220 */ /* 0x040fe20000410000 */
[----:B--2---:R-:W-:Y:S01]  /*6290*/  @P0 IADD3.X R17, R4, R251, RZ, P3, !PT ;  /* 0x000000fb04110210 */ /* 0x004fe20001ffe4ff */
[----:B------:R-:W-:Y:S01]  /*62a0*/  FMUL.FTZ R97, R133, R97 ;  /* 0x0000006185617220 */ /* 0x000fe20000410000 */
[----:B------:R-:W-:Y:S01]  /*62b0*/  @P0 LEA R16, P3, R6, c[0x0][0x1c8], 0x1 ;  /* 0x0000720006100a11 */ /* 0x000fe200078608ff */
[----:B------:R-:W-:Y:S01]  /*62c0*/  FMUL.FTZ R98, R132, R98 ;  /* 0x0000006284627220 */ /* 0x000fe20000410000 */
[----:B------:R-:W-:Y:S01]  /*62d0*/  @P0 IADD3.X R4, R228, R4, RZ, P1, !PT ;  /* 0x00000004e4040210 */ /* 0x000fe20000ffe4ff */
[----:B------:R-:W2:Y:S01]  /*62e0*/  MUFU.EX2 R3, R3 ;  /* 0x0000000300037308 */ /* 0x000ea20000000800 */
[----:B------:R-:W-:Y:S01]  /*62f0*/  @P0 LEA.HI.X R17, R6, c[0x0][0x1cc], R17, 0x1, P3 ;  /* 0x0000730006110a11 */ /* 0x000fe200018f0c11 */
[----:B------:R-:W-:Y:S01]  /*6300*/  FFMA.FTZ R6, R9, c[0x0][0x2d0], -R182 ;  /* 0x0000b40009067a23 */ /* 0x000fe200000108b6 */
[----:B------:R-:W-:Y:S01]  /*6310*/  @P0 IADD3 R137, P3, R5, R230, RZ ;  /* 0x000000e605890210 */ /* 0x000fe20007f7e0ff */
[----:B------:R-:W-:Y:S01]  /*6320*/  FMUL.FTZ R99, R132, R99 ;  /* 0x0000006384637220 */ /* 0x000fe20000410000 */
[----:B-1----:R-:W-:Y:S01]  /*6330*/  @P0 LEA R18, P2, R7, c[0x0][0x1c8], 0x1 ;  /* 0x0000720007120a11 */ /* 0x002fe200078408ff */
[----:B------:R1:W-:Y:S01]  /*6340*/  @P0 LDGSTS.E.BYPASS.LTC128B.128 [R224+0x4100], [R16.64], !P6 ;  /* 0x0410000010e00fae */ /* 0x0003e2000f101d44 */
[----:B------:R-:W-:Y:S01]  /*6350*/  @P0 IADD3.X R9, R4, R227, RZ, P3, !PT ;  /* 0x000000e304090210 */ /* 0x000fe20001ffe4ff */
[C---:B------:R-:W-:Y:S02]  /*6360*/  FMUL.FTZ R104, R133.reuse, R104 ;  /* 0x0000006885687220 */ /* 0x040fe40000410000 */
[----:B------:R1:W1:Y:S01]  /*6370*/  MUFU.EX2 R235, R6 ;  /* 0x0000000600eb7308 */ /* 0x0002620000000800 */
[----:B------:R-:W-:Y:S02]  /*6380*/  FMUL.FTZ R105, R133, R105 ;  /* 0x0000006985697220 */ /* 0x000fe40000410000 */
[C---:B------:R-:W-:Y:S01]  /*6390*/  FMUL.FTZ R106, R132.reuse, R106 ;  /* 0x0000006a846a7220 */ /* 0x040fe20000410000 */
[----:B----4-:R-:W-:Y:S01]  /*63a0*/  @P0 LEA.HI.X R19, R7, c[0x0][0x1cc], R8, 0x1, P2 ;  /* 0x0000730007130a11 */ /* 0x010fe200010f0c08 */
[----:B------:R-:W-:Y:S01]  /*63b0*/  FMUL.FTZ R107, R132, R107 ;  /* 0x0000006b846b7220 */ /* 0x000fe20000410000 */
[----:B------:R-:W-:Y:S01]  /*63c0*/  @P0 LEA R8, P3, R137, c[0x0][0x1c8], 0x1 ;  /* 0x0000720089080a11 */ /* 0x000fe200078608ff */
[----:B------:R-:W-:Y:S01]  /*63d0*/  FMUL.FTZ R108, R133, R108 ;  /* 0x0000006c856c7220 */ /* 0x000fe20000410000 */
[----:B------:R-:W-:Y:S01]  /*63e0*/  @P0 IADD3 R7, P2, R5, R252, RZ ;  /* 0x000000fc05070210 */ /* 0x000fe20007f5e0ff */
[----:B------:R4:W-:Y:S01]  /*63f0*/  @P0 LDGSTS.E.BYPASS.LTC128B.128 [R224+0x5100], [R18.64], !P5 ;  /* 0x0510000012e00fae */ /* 0x0009e2000e901d44 */
[----:B------:R-:W-:Y:S01]  /*6400*/  @P0 LEA.HI.X R9, R137, c[0x0][0x1cc], R9, 0x1, P3 ;  /* 0x0000730089090a11 */ /* 0x000fe200018f0c09 */
[----:B------:R3:W-:Y:S01]  /*6410*/  MUFU.EX2 R234, R12 ;  /* 0x0000000c00ea7308 */ /* 0x0007e20000000800 */
[----:B------:R-:W-:Y:S01]  /*6420*/  @P0 IADD3.X R174, R4, R251, RZ, P2, !PT ;  /* 0x000000fb04ae0210 */ /* 0x000fe200017fe4ff */
[----:B------:R-:W-:Y:S01]  /*6430*/  FMUL.FTZ R109, R133, R109 ;  /* 0x0000006d856d7220 */ /* 0x000fe20000410000 */
[----:B-----5:R-:W-:Y:S01]  /*6440*/  FMNMX.FTZ R2, R0, R2, !PT ;  /* 0x0000000200027209 */ /* 0x020fe20007810000 */
[----:B--2---:R-:W-:Y:S01]  /*6450*/  FMUL.FTZ R88, R3, R88 ;  /* 0x0000005803587220 */ /* 0x004fe20000410000 */
[----:B------:R-:W-:Y:S01]  /*6460*/  @P0 IADD3 R5, P1, R5, R250, RZ ;  /* 0x000000fa05050210 */ /* 0x000fe20007f3e0ff */
[----:B------:R2:W-:Y:S01]  /*6470*/  @P0 LDGSTS.E.BYPASS.LTC128B.128 [R224+0x3900], [R8.64], !P4 ;  /* 0x0390000008e00fae */ /* 0x0005e2000e101d44 */
[----:B------:R-:W-:Y:S02]  /*6480*/  FMUL.FTZ R89, R3, R89 ;  /* 0x0000005903597220 */ /* 0x000fe40000410000 */
[----:B------:R-:W-:Y:S01]  /*6490*/  FADD.FTZ R0, -R2, R138 ;  /* 0x0000008a02007221 */ /* 0x000fe20000010100 */
[----:B------:R-:W-:Y:S01]  /*64a0*/  @P0 IADD3.X R138, R4, R249, RZ, P1, !PT ;  /* 0x000000f9048a0210 */ /* 0x000fe20000ffe4ff */
[----:B------:R-:W-:Y:S01]  /*64b0*/  FMUL.FTZ R137, R2, c[0x0][0x2d0] ;  /* 0x0000b40002897a20 */ /* 0x000fe20000410000 */
[----:B------:R-:W-:Y:S01]  /*64c0*/  @P0 LEA R4, P1, R5, c[0x0][0x1c8], 0x1 ;  /* 0x0000720005040a11 */ /* 0x000fe200078208ff */
[----:B------:R-:W-:Y:S01]  /*64d0*/  FMUL.FTZ R0, R0, c[0x0][0x2d0] ;  /* 0x0000b40000007a20 */ /* 0x000fe20000410000 */
[----:B-1----:R-:W-:Y:S01]  /*64e0*/  @P0 LEA R6, P2, R7, c[0x0][0x1c8], 0x1 ;  /* 0x0000720007060a11 */ /* 0x002fe200078408ff */
[--C-:B------:R-:W-:Y:S01]  /*64f0*/  FFMA.FTZ R14, R14, c[0x0][0x2d0], -R137.reuse ;  /* 0x0000b4000e0e7a23 */ /* 0x100fe20000010889 */
[----:B------:R-:W-:Y:S01]  /*6500*/  @P0 LEA.HI.X R5, R5, c[0x0][0x1cc], R138, 0x1, P1 ;  /* 0x0000730005050a11 */ /* 0x000fe200008f0c8a */
[--C-:B------:R-:W-:Y:S01]  /*6510*/  FFMA.FTZ R15, R15, c[0x0][0x2d0], -R137.reuse ;  /* 0x0000b4000f0f7a23 */ /* 0x100fe20000010889 */
[----:B------:R-:W-:Y:S01]  /*6520*/  @P0 LEA.HI.X R7, R7, c[0x0][0x1cc], R174, 0x1, P2 ;  /* 0x0000730007070a11 */ /* 0x000fe200010f0cae */
[--C-:B------:R-:W-:Y:S01]  /*6530*/  FFMA.FTZ R10, R10, c[0x0][0x2d0], -R137.reuse ;  /* 0x0000b4000a0a7a23 */ /* 0x100fe20000010889 */
[----:B------:R-:W1:Y:S01]  /*6540*/  MUFU.EX2 R0, R0 ;  /* 0x0000000000007308 */ /* 0x000e620000000800 */
[--C-:B------:R-:W-:Y:S02]  /*6550*/  FFMA.FTZ R11, R11, c[0x0][0x2d0], -R137.reuse ;  /* 0x0000b4000b0b7a23 */ /* 0x100fe40000010889 */
[----:B------:R5:W-:Y:S01]  /*6560*/  @P0 LDGSTS.E.BYPASS.LTC128B.128 [R224+0x4900], [R6.64], !P6 ;  /* 0x0490000006e00fae */ /* 0x000be2000f101d44 */
[----:B---3--:R-:W-:Y:S02]  /*6570*/  FMUL.FTZ R12, R3, R148 ;  /* 0x00000094030c7220 */ /* 0x008fe40000410000 */
[C---:B------:R-:W-:Y:S02]  /*6580*/  FMUL.FTZ R16, R133.reuse, R152 ;  /* 0x0000009885107220 */ /* 0x040fe40000410000 */
[----:B------:R-:W-:Y:S02]  /*6590*/  FMUL.FTZ R17, R133, R153 ;  /* 0x0000009985117220 */ /* 0x000fe40000410000 */
[----:B------:R3:W1:Y:S01]  /*65a0*/  MUFU.EX2 R233, R13 ;  /* 0x0000000d00e97308 */ /* 0x0006620000000800 */
[----:B------:R1:W-:Y:S01]  /*65b0*/  @P0 LDGSTS.E.BYPASS.LTC128B.128 [R224+0x5900], [R4.64], !P5 ;  /* 0x0590000004e00fae */ /* 0x0003e2000e901d44 */
[C---:B----4-:R-:W-:Y:S02]  /*65c0*/  FMUL.FTZ R18, R132.reuse, R154 ;  /* 0x0000009a84127220 */ /* 0x050fe40000410000 */
[----:B--2---:R-:W-:Y:S01]  /*65d0*/  FMUL.FTZ R8, R3, R140 ;  /* 0x0000008c03087220 */ /* 0x004fe20000410000 */
[----:B------:R-:W-:Y:S01]  /*65e0*/  F2FP.PACK_AB R140, R235, R236 ;  /* 0x000000eceb8c723e */ /* 0x000fe200000000ff */
[----:B------:R-:W-:Y:S02]  /*65f0*/  FMUL.FTZ R9, R3, R141 ;  /* 0x0000008d03097220 */ /* 0x000fe40000410000 */
[----:B------:R-:W-:Y:S01]  /*6600*/  FMUL.FTZ R19, R132, R155 ;  /* 0x0000009b84137220 */ /* 0x000fe20000410000 */
[----:B------:R-:W2:Y:S01]  /*6610*/  LDSM.16.MT88.4 R172, [R208+0x100] ;  /* 0x00010000d0ac783b */ /* 0x000ea20000004200 */
[----:B------:R4:W-:Y:S01]  /*6620*/  MUFU.EX2 R185, R14 ;  /* 0x0000000e00b97308 */ /* 0x0009e20000000800 */
[--C-:B------:R-:W-:Y:S02]  /*6630*/  FFMA.FTZ R46, R46, c[0x0][0x2d0], -R137.reuse ;  /* 0x0000b4002e2e7a23 */ /* 0x100fe40000010889 */
[--C-:B------:R-:W-:Y:S02]  /*6640*/  FFMA.FTZ R47, R47, c[0x0][0x2d0], -R137.reuse ;  /* 0x0000b4002f2f7a23 */ /* 0x100fe40000010889 */
[--C-:B------:R-:W-:Y:S02]  /*6650*/  FFMA.FTZ R58, R58, c[0x0][0x2d0], -R137.reuse ;  /* 0x0000b4003a3a7a23 */ /* 0x100fe40000010889 */
[----:B------:R-:W2:Y:S01]  /*6660*/  LDSM.16.MT88.4 R176, [R209+0x100] ;  /* 0x00010000d1b0783b */ /* 0x000ea20000004200 */
[----:B------:R-:W-:Y:S02]  /*6670*/  FFMA.FTZ R59, R59, c[0x0][0x2d0], -R137 ;  /* 0x0000b4003b3b7a23 */ /* 0x000fe40000010889 */
[----:B------:R2:W-:Y:S01]  /*6680*/  MUFU.EX2 R186, R15 ;  /* 0x0000000f00ba7308 */ /* 0x0005e20000000800 */
[C---:B-----5:R-:W-:Y:S01]  /*6690*/  FMUL.FTZ R6, R132.reuse, R146 ;  /* 0x0000009284067220 */ /* 0x060fe20000410000 */
[----:B------:R-:W-:Y:S01]  /*66a0*/  F2FP.PACK_AB R146, R243, R244 ;  /* 0x000000f4f392723e */ /* 0x000fe200000000ff */
[----:B------:R-:W-:Y:S01]  /*66b0*/  FMUL.FTZ R7, R132, R147 ;  /* 0x0000009384077220 */ /* 0x000fe20000410000 */
[----:B------:R-:W-:Y:S01]  /*66c0*/  F2FP.PACK_AB R147, R238, R240 ;  /* 0x000000f0ee93723e */ /* 0x000fe200000000ff */
[----:B---3--:R-:W-:Y:S01]  /*66d0*/  FMUL.FTZ R13, R3, R149 ;  /* 0x00000095030d7220 */ /* 0x008fe20000410000 */
[----:B------:R-:W-:Y:S01]  /*66e0*/  LDSM.16.MT88.4 R152, [R209+0x1100] ;  /* 0x00110000d198783b */ /* 0x000fe20000004200 */
[----:B-1----:R-:W-:Y:S02]  /*66f0*/  FMUL.FTZ R90, R0, R90 ;  /* 0x0000005a005a7220 */ /* 0x002fe40000410000 */
[C---:B------:R-:W-:Y:S01]  /*6700*/  FMUL.FTZ R4, R133.reuse, R144 ;  /* 0x0000009085047220 */ /* 0x040fe20000410000 */
[----:B------:R1:W-:Y:S01]  /*6710*/  MUFU.EX2 R184, R10 ;  /* 0x0000000a00b87308 */ /* 0x0003e20000000800 */
[----:B------:R-:W-:Y:S01]  /*6720*/  F2FP.PACK_AB R144, R242, R241 ;  /* 0x000000f1f290723e */ /* 0x000fe200000000ff */
[----:B------:R-:W-:Y:S01]  /*6730*/  FMUL.FTZ R5, R133, R145 ;  /* 0x0000009185057220 */ /* 0x000fe20000410000 */
[----:B------:R-:W-:Y:S01]  /*6740*/  F2FP.PACK_AB R145, R239, R237 ;  /* 0x000000edef91723e */ /* 0x000fe200000000ff */
[----:B------:R-:W0:Y:S01]  /*6750*/  LDGDEPBAR ;  /* 0x00000000000079af */ /* 0x000e220000000000 */
[C---:B----4-:R-:W-:Y:S02]  /*6760*/  FMUL.FTZ R14, R0.reuse, R150 ;  /* 0x00000096000e7220 */ /* 0x050fe40000410000 */
[C---:B------:R-:W-:Y:S02]  /*6770*/  FMUL.FTZ R91, R0.reuse, R91 ;  /* 0x0000005b005b7220 */ /* 0x040fe40000410000 */
[C---:B------:R-:W-:Y:S01]  /*6780*/  FMUL.FTZ R92, R3.reuse, R92 ;  /* 0x0000005c035c7220 */ /* 0x040fe20000410000 */
[----:B------:R-:W3:Y:S01]  /*6790*/  MUFU.EX2 R183, R11 ;  /* 0x0000000b00b77308 */ /* 0x000ee20000000800 */
[----:B------:R-:W-:Y:S02]  /*67a0*/  FMUL.FTZ R93, R3, R93 ;  /* 0x0000005d035d7220 */ /* 0x000fe40000410000 */
[C---:B------:R-:W-:Y:S02]  /*67b0*/  FMUL.FTZ R94, R0.reuse, R94 ;  /* 0x0000005e005e7220 */ /* 0x040fe40000410000 */
[C---:B--2---:R-:W-:Y:S02]  /*67c0*/  FMUL.FTZ R15, R0.reuse, R151 ;  /* 0x00000097000f7220 */ /* 0x044fe40000410000 */
[----:B------:R-:W2:Y:S01]  /*67d0*/  LDSM.16.MT88.4 R148, [R208+0x1100] ;  /* 0x00110000d094783b */ /* 0x000ea20000004200 */
[C---:B------:R-:W-:Y:S01]  /*67e0*/  FMUL.FTZ R95, R0.reuse, R95 ;  /* 0x0000005f005f7220 */ /* 0x040fe20000410000 */
[-C--:B------:R-:W-:Y:S01]  /*67f0*/  HMMA.16816.F32 R4, R144, R172.reuse, R4 ;  /* 0x000000ac9004723c */ /* 0x080fe20000001804 */
[----:B------:R-:W-:Y:S04]  /*6800*/  MUFU.EX2 R202, R36 ;  /* 0x0000002400ca7308 */ /* 0x000fe80000000800 */
[----:B-1----:R-:W-:Y:S01]  /*6810*/  FMUL.FTZ R10, R0, R142 ;  /* 0x0000008e000a7220 */ /* 0x002fe20000410000 */
[----:B------:R-:W-:Y:S01]  /*6820*/  F2FP.PACK_AB R142, R233, R234 ;  /* 0x000000eae98e723e */ /* 0x000fe200000000ff */
[C---:B------:R-:W-:Y:S02]  /*6830*/  FMUL.FTZ R68, R133.reuse, R68 ;  /* 0x0000004485447220 */ /* 0x040fe40000410000 */
[----:B------:R-:W-:Y:S02]  /*6840*/  FMUL.FTZ R69, R133, R69 ;  /* 0x0000004585457220 */ /* 0x000fe40000410000 */
[----:B------:R-:W-:Y:S01]  /*6850*/  MUFU.EX2 R201, R37 ;  /* 0x0000002500c97308 */ /* 0x000fe20000000800 */
[C---:B------:R-:W-:Y:S02]  /*6860*/  FMUL.FTZ R70, R132.reuse, R70 ;  /* 0x0000004684467220 */ /* 0x040fe40000410000 */
[----:B------:R-:W-:Y:S01]  /*6870*/  FMUL.FTZ R71, R132, R71 ;  /* 0x0000004784477220 */ /* 0x000fe20000410000 */
[----:B---3--:R-:W-:Y:S01]  /*6880*/  F2FP.PACK_AB R141, R183, R184 ;  /* 0x000000b8b78d723e */ /* 0x008fe200000000ff */
[----:B------:R-:W-:Y:S01]  /*6890*/  FMUL.FTZ R11, R0, R143 ;  /* 0x0000008f000b7220 */ /* 0x000fe20000410000 */
[----:B------:R-:W-:Y:S01]  /*68a0*/  F2FP.PACK_AB R143, R186, R185 ;  /* 0x000000b9ba8f723e */ /* 0x000fe200000000ff */
[C---:B------:R-:W-:Y:S02]  /*68b0*/  FMUL.FTZ R100, R3.reuse, R100 ;  /* 0x0000006403647220 */ /* 0x040fe40000410000 */
[----:B------:R-:W-:Y:S01]  /*68c0*/  FMUL.FTZ R101, R3, R101 ;  /* 0x0000006503657220 */ /* 0x000fe20000410000 */
[----:B------:R-:W-:Y:S01]  /*68d0*/  MUFU.EX2 R198, R38 ;  /* 0x0000002600c67308 */ /* 0x000fe20000000800 */
[C---:B------:R-:W-:Y:S02]  /*68e0*/  FMUL.FTZ R102, R0.reuse, R102 ;  /* 0x0000006600667220 */ /* 0x040fe40000410000 */
[C---:B------:R-:W-:Y:S04]  /*68f0*/  HMMA.16816.F32 R8, R140.reuse, R172, R8 ;  /* 0x000000ac8c08723c */ /* 0x040fe80000001808 */
[C---:B------:R-:W-:Y:S02]  /*6900*/  FMUL.FTZ R103, R0.reuse, R103 ;  /* 0x0000006700677220 */ /* 0x040fe40000410000 */
[--C-:B------:R-:W-:Y:S01]  /*6910*/  FFMA.FTZ R138, R35, c[0x0][0x2d0], -R181.reuse ;  /* 0x0000b400238a7a23 */ /* 0x100fe200000108b5 */
[----:B------:R1:W-:Y:S01]  /*6920*/  MUFU.EX2 R196, R39 ;  /* 0x0000002700c47308 */ /* 0x0003e20000000800 */
[-C--:B------:R-:W-:Y:S04]  /*6930*/  HMMA.16816.F32 R12, R140, R174.reuse, R12 ;  /* 0x000000ae8c0c723c */ /* 0x080fe8000000180c */
[----:B------:R-:W-:Y:S02]  /*6940*/  FMUL.FTZ R35, R0, R163 ;  /* 0x000000a300237220 */ /* 0x000fe40000410000 */
[C---:B------:R-:W-:Y:S02]  /*6950*/  FMUL.FTZ R110, R132.reuse, R110 ;  /* 0x0000006e846e7220 */ /* 0x040fe40000410000 */
[C---:B------:R-:W-:Y:S01]  /*6960*/  HMMA.16816.F32 R16, R144.reuse, R174, R16 ;  /* 0x000000ae9010723c */ /* 0x040fe20000001810 */
[----:B------:R-:W-:Y:S03]  /*6970*/  MUFU.EX2 R200, R48 ;  /* 0x0000003000c87308 */ /* 0x000fe60000000800 */
[----:B------:R-:W-:Y:S02]  /*6980*/  FMUL.FTZ R111, R132, R111 ;  /* 0x0000006f846f7220 */ /* 0x000fe40000410000 */
[C---:B------:R-:W-:Y:S02]  /*6990*/  FMUL.FTZ R112, R3.reuse, R112 ;  /* 0x0000007003707220 */ /* 0x040fe40000410000 */
[-C--:B------:R-:W-:Y:S03]  /*69a0*/  HMMA.16816.F32 R68, R144, R176.reuse, R68 ;  /* 0x000000b09044723c */ /* 0x080fe60000001844 */
[----:B------:R3:W-:Y:S01]  /*69b0*/  MUFU.EX2 R230, R32 ;  /* 0x0000002000e67308 */ /* 0x0007e20000000800 */
[C---:B------:R-:W-:Y:S02]  /*69c0*/  FMUL.FTZ R72, R3.reuse, R72 ;  /* 0x0000004803487220 */ /* 0x040fe40000410000 */
[C---:B------:R-:W-:Y:S01]  /*69d0*/  FMUL.FTZ R73, R3.reuse, R73 ;  /* 0x0000004903497220 */ /* 0x040fe20000410000 */
[----:B-1----:R-:W-:Y:S01]  /*69e0*/  LDSM.16.MT88.4 R36, [R209+0x2500] ;  /* 0x00250000d124783b */ /* 0x002fe20000004200 */
[C---:B------:R-:W-:Y:S04]  /*69f0*/  FMUL.FTZ R74, R0.reuse, R74 ;  /* 0x0000004a004a7220 */ /* 0x040fe80000410000 */
[C---:B------:R-:W-:Y:S01]  /*6a00*/  FMUL.FTZ R75, R0.reuse, R75 ;  /* 0x0000004b004b7220 */ /* 0x040fe20000410000 */
[----:B------:R-:W-:Y:S01]  /*6a10*/  MUFU.EX2 R199, R49 ;  /* 0x0000003100c77308 */ /* 0x000fe20000000800 */
[C---:B------:R-:W-:Y:S02]  /*6a20*/  FMUL.FTZ R113, R3.reuse, R113 ;  /* 0x0000007103717220 */ /* 0x040fe40000410000 */
[C---:B------:R-:W-:Y:S02]  /*6a30*/  FMUL.FTZ R114, R0.reuse, R114 ;  /* 0x0000007200727220 */ /* 0x040fe40000410000 */
[C---:B------:R-:W-:Y:S01]  /*6a40*/  FMUL.FTZ R115, R0.reuse, R115 ;  /* 0x0000007300737220 */ /* 0x040fe20000410000 */
[C---:B------:R-:W-:Y:S04]  /*6a50*/  HMMA.16816.F32 R72, R140.reuse, R176, R72 ;  /* 0x000000b08c48723c */ /* 0x040fe80000001848 */
[C---:B------:R-:W-:Y:S01]  /*6a60*/  FMUL.FTZ R76, R3.reuse, R76 ;  /* 0x0000004c034c7220 */ /* 0x040fe20000410000 */
[----:B------:R1:W-:Y:S01]  /*6a70*/  MUFU.EX2 R232, R20 ;  /* 0x0000001400e87308 */ /* 0x0003e20000000800 */
[----:B------:R-:W-:Y:S02]  /*6a80*/  FMUL.FTZ R77, R3, R77 ;  /* 0x0000004d034d7220 */ /* 0x000fe40000410000 */
[C---:B------:R-:W-:Y:S04]  /*6a90*/  FMUL.FTZ R78, R0.reuse, R78 ;  /* 0x0000004e004e7220 */ /* 0x040fe80000410000 */
[----:B------:R-:W-:Y:S02]  /*6aa0*/  FMUL.FTZ R79, R0, R79 ;  /* 0x0000004f004f7220 */ /* 0x000fe40000410000 */
[--C-:B---3--:R-:W-:Y:S01]  /*6ab0*/  FFMA.FTZ R32, R23, c[0x0][0x2d0], -R181.reuse ;  /* 0x0000b40017207a23 */ /* 0x108fe200000108b5 */
[----:B------:R-:W-:Y:S01]  /*6ac0*/  MUFU.EX2 R195, R50 ;  /* 0x0000003200c37308 */ /* 0x000fe20000000800 */
[C---:B------:R-:W-:Y:S02]  /*6ad0*/  FMUL.FTZ R23, R132.reuse, R159 ;  /* 0x0000009f84177220 */ /* 0x040fe40000410000 */
[----:B------:R-:W-:Y:S01]  /*6ae0*/  FMUL.FTZ R116, R3, R116 ;  /* 0x0000007403747220 */ /* 0x000fe20000410000 */
[-C--:B------:R-:W-:Y:S03]  /*6af0*/  HMMA.16816.F32 R76, R140, R178.reuse, R76 ;  /* 0x000000b28c4c723c */ /* 0x080fe6000000184c */
[C---:B------:R-:W-:Y:S02]  /*6b00*/  FMUL.FTZ R80, R133.reuse, R80 ;  /* 0x0000005085507220 */ /* 0x040fe40000410000 */
[C---:B------:R-:W-:Y:S01]  /*6b10*/  FMUL.FTZ R81, R133.reuse, R81 ;  /* 0x0000005185517220 */ /* 0x040fe20000410000 */
[----:B------:R3:W4:Y:S01]  /*6b20*/  MUFU.EX2 R231, R21 ;  /* 0x0000001500e77308 */ /* 0x0007220000000800 */
[C---:B------:R-:W-:Y:S02]  /*6b30*/  FMUL.FTZ R82, R132.reuse, R82 ;  /* 0x0000005284527220 */ /* 0x040fe40000410000 */
[----:B------:R-:W-:Y:S03]  /*6b40*/  FMUL.FTZ R83, R132, R83 ;  /* 0x0000005384537220 */ /* 0x000fe60000410000 */
[----:B-1----:R-:W-:Y:S02]  /*6b50*/  FMUL.FTZ R20, R133, R156 ;  /* 0x0000009c85147220 */ /* 0x002fe40000410000 */
[----:B------:R-:W-:Y:S02]  /*6b60*/  FMUL.FTZ R117, R3, R117 ;  /* 0x0000007503757220 */ /* 0x000fe40000410000 */
[C---:B------:R-:W-:Y:S01]  /*6b70*/  HMMA.16816.F32 R80, R144.reuse, R178, R80 ;  /* 0x000000b29050723c */ /* 0x040fe20000001850 */
[----:B------:R1:W-:Y:S03]  /*6b80*/  MUFU.EX2 R197, R51 ;  /* 0x0000003300c57308 */ /* 0x0003e60000000800 */
[C---:B------:R-:W-:Y:S02]  /*6b90*/  FMUL.FTZ R118, R0.reuse, R118 ;  /* 0x0000007600767220 */ /* 0x040fe40000410000 */
[----:B------:R-:W-:Y:S02]  /*6ba0*/  FMUL.FTZ R119, R0, R119 ;  /* 0x0000007700777220 */ /* 0x000fe40000410000 */
[-C--:B--2---:R-:W-:Y:S03]  /*6bb0*/  HMMA.16816.F32 R84, R144, R148.reuse, R84 ;  /* 0x000000949054723c */ /* 0x084fe60000001854 */
[----:B------:R2:W-:Y:S01]  /*6bc0*/  MUFU.EX2 R228, R22 ;  /* 0x0000001600e47308 */ /* 0x0005e20000000800 */
[C---:B------:R-:W-:Y:S02]  /*6bd0*/  FMUL.FTZ R120, R133.reuse, R120 ;  /* 0x0000007885787220 */ /* 0x040fe40000410000 */
[C---:B---3--:R-:W-:Y:S02]  /*6be0*/  FMUL.FTZ R21, R133.reuse, R157 ;  /* 0x0000009d85157220 */ /* 0x048fe40000410000 */
[C---:B------:R-:W-:Y:S04]  /*6bf0*/  HMMA.16816.F32 R88, R140.reuse, R148, R88 ;  /* 0x000000948c58723c */ /* 0x040fe80000001858 */
[----:B------:R-:W-:Y:S01]  /*6c00*/  FFMA.FTZ R34, R34, c[0x0][0x2d0], -R181 ;  /* 0x0000b40022227a23 */ /* 0x000fe200000108b5 */
[----:B------:R-:W-:Y:S01]  /*6c10*/  MUFU.EX2 R191, R44 ;  /* 0x0000002c00bf7308 */ /* 0x000fe20000000800 */
[----:B------:R-:W-:Y:S02]  /*6c20*/  FMUL.FTZ R121, R133, R121 ;  /* 0x0000007985797220 */ /* 0x000fe40000410000 */
[-C--:B------:R-:W-:Y:S01]  /*6c30*/  HMMA.16816.F32 R92, R140, R150.reuse, R92 ;  /* 0x000000968c5c723c */ /* 0x080fe2000000185c */
[----:B-1----:R-:W-:Y:S03]  /*6c40*/  LDSM.16.MT88.4 R48, [R208+0x900] ;  /* 0x00090000d030783b */ /* 0x002fe60000004200 */
[C---:B------:R-:W-:Y:S02]  /*6c50*/  FMUL.FTZ R122, R132.reuse, R122 ;  /* 0x0000007a847a7220 */ /* 0x040fe40000410000 */
[C---:B------:R-:W-:Y:S01]  /*6c60*/  FMUL.FTZ R123, R132.reuse, R123 ;  /* 0x0000007b847b7220 */ /* 0x040fe20000410000 */
[----:B------:R1:W3:Y:S01]  /*6c70*/  MUFU.EX2 R229, R33 ;  /* 0x0000002100e57308 */ /* 0x0002e20000000800 */
[C---:B------:R-:W-:Y:S01]  /*6c80*/  HMMA.16816.F32 R96, R144.reuse, R150, R96 ;  /* 0x000000969060723c */ /* 0x040fe20000001860 */
[----:B------:R-:W5:Y:S03]  /*6c90*/  LDSM.16.MT88.4 R148, [R208+0x2100] ;  /* 0x00210000d094783b */ /* 0x000f660000004200 */
[----:B--2---:R-:W-:Y:S02]  /*6ca0*/  FMUL.FTZ R22, R132, R158 ;  /* 0x0000009e84167220 */ /* 0x004fe40000410000 */
[C---:B------:R-:W-:Y:S02]  /*6cb0*/  FMUL.FTZ R124, R3.reuse, R124 ;  /* 0x0000007c037c7220 */ /* 0x040fe40000410000 */
[C---:B------:R-:W-:Y:S01]  /*6cc0*/  FMUL.FTZ R125, R3.reuse, R125 ;  /* 0x0000007d037d7220 */ /* 0x040fe20000410000 */
[----:B------:R2:W2:Y:S01]  /*6cd0*/  MUFU.EX2 R227, R32 ;  /* 0x0000002000e37308 */ /* 0x0004a20000000800 */
[----:B------:R-:W-:Y:S01]  /*6ce0*/  LDSM.16.MT88.4 R156, [R209+0x500] ;  /* 0x00050000d19c783b */ /* 0x000fe20000004200 */
[-C--:B------:R-:W-:Y:S03]  /*6cf0*/  HMMA.16816.F32 R20, R144, R152.reuse, R20 ;  /* 0x000000989014723c */ /* 0x080fe60000001814 */
[C---:B------:R-:W-:Y:S02]  /*6d00*/  FMUL.FTZ R126, R0.reuse, R126 ;  /* 0x0000007e007e7220 */ /* 0x040fe40000410000 */
[----:B------:R-:W-:Y:S02]  /*6d10*/  FMUL.FTZ R127, R0, R127 ;  /* 0x0000007f007f7220 */ /* 0x000fe40000410000 */
[C---:B------:R-:W-:Y:S01]  /*6d20*/  FMUL.FTZ R128, R3.reuse, R128 ;  /* 0x0000008003807220 */ /* 0x040fe20000410000 */
[C---:B------:R-:W-:Y:S01]  /*6d30*/  HMMA.16816.F32 R100, R140.reuse, R152, R100 ;  /* 0x000000988c64723c */ /* 0x040fe20000001864 */
[----:B------:R3:W-:Y:S03]  /*6d40*/  MUFU.EX2 R226, R34 ;  /* 0x0000002200e27308 */ /* 0x0007e60000000800 */
[----:B-1----:R-:W-:Y:S02]  /*6d50*/  FMUL.FTZ R33, R3, R161 ;  /* 0x000000a103217220 */ /* 0x002fe40000410000 */
[--C-:B------:R-:W-:Y:S02]  /*6d60*/  FFMA.FTZ R28, R28, c[0x0][0x2d0], -R182.reuse ;  /* 0x0000b4001c1c7a23 */ /* 0x100fe400000108b6 */
[--C-:B------:R-:W-:Y:S03]  /*6d70*/  FFMA.FTZ R24, R24, c[0x0][0x2d0], -R182.reuse ;  /* 0x0000b40018187a23 */ /* 0x100fe600000108b6 */
[----:B------:R-:W-:Y:S01]  /*6d80*/  MUFU.EX2 R204, R28 ;  /* 0x0000001c00cc7308 */ /* 0x000fe20000000800 */
[--C-:B------:R-:W-:Y:S02]  /*6d90*/  FFMA.FTZ R25, R25, c[0x0][0x2d0], -R182.reuse ;  /* 0x0000b40019197a23 */ /* 0x100fe400000108b6 */
[C---:B--2---:R-:W-:Y:S02]  /*6da0*/  FMUL.FTZ R32, R3.reuse, R160 ;  /* 0x000000a003207220 */ /* 0x044fe40000410000 */
[--C-:B------:R-:W-:Y:S02]  /*6db0*/  FFMA.FTZ R26, R26, c[0x0][0x2d0], -R137.reuse ;  /* 0x0000b4001a1a7a23 */ /* 0x100fe40000010889 */
[----:B------:R-:W-:Y:S02]  /*6dc0*/  FMUL.FTZ R129, R3, R129 ;  /* 0x0000008103817220 */ /* 0x000fe40000410000 */
[C---:B------:R-:W-:Y:S01]  /*6dd0*/  FMUL.FTZ R130, R0.reuse, R130 ;  /* 0x0000008200827220 */ /* 0x040fe20000410000 */
[----:B------:R1:W-:Y:S01]  /*6de0*/  MUFU.EX2 R206, R24 ;  /* 0x0000001800ce7308 */ /* 0x0003e20000000800 */
[----:B------:R-:W-:Y:S02]  /*6df0*/  FMUL.FTZ R131, R0, R131 ;  /* 0x0000008300837220 */ /* 0x000fe40000410000 */
[--C-:B------:R-:W-:Y:S02]  /*6e00*/  FFMA.FTZ R40, R40, c[0x0][0x2d0], -R182.reuse ;  /* 0x0000b40028287a23 */ /* 0x100fe400000108b6 */
[----:B---3--:R-:W-:Y:S02]  /*6e10*/  FMUL.FTZ R34, R0, R162 ;  /* 0x000000a200227220 */ /* 0x008fe40000410000 */
[----:B------:R-:W-:Y:S02]  /*6e20*/  FFMA.FTZ R41, R41, c[0x0][0x2d0], -R182 ;  /* 0x0000b40029297a23 */ /* 0x000fe400000108b6 */
[--C-:B------:R-:W-:Y:S01]  /*6e30*/  FFMA.FTZ R42, R42, c[0x0][0x2d0], -R137.reuse ;  /* 0x0000b4002a2a7a23 */ /* 0x100fe20000010889 */
[----:B------:R-:W-:Y:S01]  /*6e40*/  MUFU.EX2 R192, R45 ;  /* 0x0000002d00c07308 */ /* 0x000fe20000000800 */
[----:B------:R-:W-:Y:S01]  /*6e50*/  FFMA.FTZ R43, R43, c[0x0][0x2d0], -R137 ;  /* 0x0000b4002b2b7a23 */ /* 0x000fe20000010889 */
[-C--:B------:R-:W-:Y:S03]  /*6e60*/  HMMA.16816.F32 R32, R140, R154.reuse, R32 ;  /* 0x0000009a8c20723c */ /* 0x080fe60000001820 */
[--C-:B------:R-:W-:Y:S02]  /*6e70*/  FFMA.FTZ R64, R64, c[0x0][0x2d0], -R180.reuse ;  /* 0x0000b40040407a23 */ /* 0x100fe400000108b4 */
[----:B------:R-:W-:Y:S02]  /*6e80*/  FFMA.FTZ R65, R65, c[0x0][0x2d0], -R180 ;  /* 0x0000b40041417a23 */ /* 0x000fe400000108b4 */
[--C-:B------:R-:W-:Y:S01]  /*6e90*/  FFMA.FTZ R66, R66, c[0x0][0x2d0], -R181.reuse ;  /* 0x0000b40042427a23 */ /* 0x100fe200000108b5 */
[C---:B------:R-:W-:Y:S01]  /*6ea0*/  HMMA.16816.F32 R104, R144.reuse, R154, R104 ;  /* 0x0000009a9068723c */ /* 0x040fe20000001868 */
[----:B------:R-:W2:Y:S01]  /*6eb0*/  LDSM.16.MT88.4 R152, [R209+0x2100] ;  /* 0x00210000d198783b */ /* 0x000ea20000004200 */
[----:B------:R3:W-:Y:S02]  /*6ec0*/  MUFU.EX2 R205, R25 ;  /* 0x0000001900cd7308 */ /* 0x0007e40000000800 */
[----:B-1----:R-:W-:Y:S02]  /*6ed0*/  FMUL.FTZ R24, R133, R164 ;  /* 0x000000a485187220 */ /* 0x002fe40000410000 */
[----:B------:R-:W-:Y:S02]  /*6ee0*/  FFMA.FTZ R67, R67, c[0x0][0x2d0], -R181 ;  /* 0x0000b40043437a23 */ /* 0x000fe400000108b5 */
[-C--:B-----5:R-:W-:Y:S04]  /*6ef0*/  HMMA.16816.F32 R108, R144, R148.reuse, R108 ;  /* 0x00000094906c723c */ /* 0x0a0fe8000000186c */
[----:B------:R1:W-:Y:S01]  /*6f00*/  MUFU.EX2 R176, R26 ;  /* 0x0000001a00b07308 */ /* 0x0003e20000000800 */
[--C-:B------:R-:W-:Y:S02]  /*6f10*/  FFMA.FTZ R60, R60, c[0x0][0x2d0], -R182.reuse ;  /* 0x0000b4003c3c7a23 */ /* 0x100fe400000108b6 */
[--C-:B------:R-:W-:Y:S01]  /*6f20*/  FFMA.FTZ R61, R61, c[0x0][0x2d0], -R182.reuse ;  /* 0x0000b4003d3d7a23 */ /* 0x100fe200000108b6 */
[C---:B------:R-:W-:Y:S04]  /*6f30*/  HMMA.16816.F32 R112, R140.reuse, R148, R112 ;  /* 0x000000948c70723c */ /* 0x040fe80000001870 */
[----:B------:R-:W-:Y:S02]  /*6f40*/  FFMA.FTZ R29, R29, c[0x0][0x2d0], -R182 ;  /* 0x0000b4001d1d7a23 */ /* 0x000fe400000108b6 */
[----:B------:R-:W-:Y:S01]  /*6f50*/  MUFU.EX2 R172, R46 ;  /* 0x0000002e00ac7308 */ /* 0x000fe20000000800 */
[--C-:B------:R-:W-:Y:S01]  /*6f60*/  FFMA.FTZ R28, R27, c[0x0][0x2d0], -R137.reuse ;  /* 0x0000b4001b1c7a23 */ /* 0x100fe20000010889 */
[-C--:B------:R-:W-:Y:S04]  /*6f70*/  HMMA.16816.F32 R116, R140, R150.reuse, R116 ;  /* 0x000000968c74723c */ /* 0x080fe80000001874 */
[--C-:B------:R-:W-:Y:S02]  /*6f80*/  FFMA.FTZ R30, R30, c[0x0][0x2d0], -R137.reuse ;  /* 0x0000b4001e1e7a23 */ /* 0x100fe40000010889 */
[--C-:B------:R-:W-:Y:S02]  /*6f90*/  FFMA.FTZ R31, R31, c[0x0][0x2d0], -R137.reuse ;  /* 0x0000b4001f1f7a23 */ /* 0x100fe40000010889 */
[C---:B------:R-:W-:Y:S01]  /*6fa0*/  HMMA.16816.F32 R120, R144.reuse, R150, R120 ;  /* 0x000000969078723c */ /* 0x040fe20000001878 */
[----:B------:R-:W5:Y:S01]  /*6fb0*/  LDSM.16.MT88.4 R148, [R208+0x500] ;  /* 0x00050000d094783b */ /* 0x000f620000004200 */
[----:B------:R4:W-:Y:S02]  /*6fc0*/  MUFU.EX2 R203, R29 ;  /* 0x0000001d00cb7308 */ /* 0x0009e40000000800 */
[----:B---3--:R-:W-:Y:S02]  /*6fd0*/  FMUL.FTZ R25, R133, R165 ;  /* 0x000000a585197220 */ /* 0x008fe40000410000 */
[C---:B-1----:R-:W-:Y:S02]  /*6fe0*/  FMUL.FTZ R26, R132.reuse, R166 ;  /* 0x000000a6841a7220 */ /* 0x042fe40000410000 */
[----:B------:R-:W-:Y:S04]  /*6ff0*/  FMUL.FTZ R27, R132, R167 ;  /* 0x000000a7841b7220 */ /* 0x000fe80000410000 */
[----:B------:R1:W-:Y:S01]  /*7000*/  MUFU.EX2 R165, R28 ;  /* 0x0000001c00a57308 */ /* 0x0003e20000000800 */
[--C-:B------:R-:W-:Y:S02]  /*7010*/  FFMA.FTZ R62, R62, c[0x0][0x2d0], -R137.reuse ;  /* 0x0000b4003e3e7a23 */ /* 0x100fe40000010889 */
[-C--:B--2---:R-:W-:Y:S03]  /*7020*/  HMMA.16816.F32 R24, R144, R152.reuse, R24 ;  /* 0x000000989018723c */ /* 0x084fe60000001818 */
[----:B------:R-:W-:Y:S02]  /*7030*/  FFMA.FTZ R137, R63, c[0x0][0x2d0], -R137 ;  /* 0x0000b4003f897a23 */ /* 0x000fe40000010889 */
[----:B------:R-:W-:Y:S02]  /*7040*/  FFMA.FTZ R3, R3, R247, R236 ;  /* 0x000000f703037223 */ /* 0x000fe400000100ec */
[----:B------:R2:W-:Y:S01]  /*7050*/  MUFU.EX2 R164, R30 ;  /* 0x0000001e00a47308 */ /* 0x0005e20000000800 */
[C---:B------:R-:W-:Y:S04]  /*7060*/  HMMA.16816.F32 R124, R140.reuse, R152, R124 ;  /* 0x000000988c7c723c */ /* 0x040fe8000000187c */
[----:B----4-:R-:W-:Y:S02]  /*7070*/  FMUL.FTZ R29, R133, R169 ;  /* 0x000000a9851d7220 */ /* 0x010fe40000410000 */
[----:B------:R-:W-:Y:S02]  /*7080*/  FFMA.FTZ R0, R0, R248, R184 ;  /* 0x000000f800007223 */ /* 0x000fe400000100b8 */
[-C--:B------:R-:W-:Y:S01]  /*7090*/  HMMA.16816.F32 R128, R140, R154.reuse, R128 ;  /* 0x0000009a8c80723c */ /* 0x080fe20000001880 */
[----:B------:R3:W-:Y:S03]  /*70a0*/  MUFU.EX2 R175, R31 ;  /* 0x0000001f00af7308 */ /* 0x0007e60000000800 */
[----:B------:R-:W-:Y:S02]  /*70b0*/  FADD.FTZ R3, R235, R3 ;  /* 0x00000003eb037221 */ /* 0x000fe40000010000 */
[----:B-1----:R-:W-:Y:S01]  /*70c0*/  FMUL.FTZ R28, R133, R168 ;  /* 0x000000a8851c7220 */ /* 0x002fe20000410000 */
[----:B------:R-:W-:Y:S01]  /*70d0*/  F2FP.PACK_AB R140, R231, R232 ;  /* 0x000000e8e78c723e */ /* 0x000fe200000000ff */
[----:B------:R-:W-:Y:S01]  /*70e0*/  FFMA.FTZ R133, R133, R245, R241 ;  /* 0x000000f585857223 */ /* 0x000fe200000100f1 */
[----:B------:R-:W-:Y:S02]  /*70f0*/  F2FP.PACK_AB R142, R229, R230 ;  /* 0x000000e6e58e723e */ /* 0x000fe400000000ff */
[----:B------:R-:W1:Y:S01]  /*7100*/  MUFU.EX2 R207, R138 ;  /* 0x0000008a00cf7308 */ /* 0x000e620000000800 */
[----:B------:R-:W-:Y:S01]  /*7110*/  F2FP.PACK_AB R141, R227, R228 ;  /* 0x000000e4e38d723e */ /* 0x000fe200000000ff */
[----:B------:R-:W-:Y:S02]  /*7120*/  FADD.FTZ R0, R183, R0 ;  /* 0x00000000b7007221 */ /* 0x000fe40000010000 */
[C---:B--2---:R-:W-:Y:S06]  /*7130*/  FMUL.FTZ R30, R132.reuse, R170 ;  /* 0x000000aa841e7220 */ /* 0x044fec0000410000 */
        /* <DEDUP_REMOVED lines=8> */
[----:B------:R-:W1:Y:S02]  /*71c0*/  MUFU.EX2 R190, R53 ;  /* 0x0000003500be7308 */ /* 0x000e640000000800 */
[-C--:B-----5:R-:W-:Y:S01]  /*71d0*/  HMMA.16816.F32 R4, R140, R148.reuse, R4 ;  /* 0x000000948c04723c */ /* 0x0a0fe20000001804 */
[----:B--2---:R-:W-:Y:S04]  /*71e0*/  LDSM.16.MT88.4 R44, [R209+0x900] ;  /* 0x00090000d12c783b */ /* 0x004fe80000004200 */
[----:B------:R-:W-:Y:S02]  /*71f0*/  F2FP.PACK_AB R146, R203, R204 ;  /* 0x000000cccb92723e */ /* 0x000fe400000000ff */
[----:B------:R-:W-:Y:S01]  /*7200*/  F2FP.PACK_AB R145, R165, R176 ;  /* 0x000000b0a591723e */ /* 0x000fe200000000ff */
[----:B------:R-:W-:Y:S01]  /*7210*/  MUFU.EX2 R180, R54 ;  /* 0x0000003600b47308 */ /* 0x000fe20000000800 */
[----:B------:R-:W-:Y:S07]  /*7220*/  F2FP.PACK_AB R147, R175, R164 ;  /* 0x000000a4af93723e */ /* 0x000fee00000000ff */
[C---:B------:R-:W-:Y:S02]  /*7230*/  HMMA.16816.F32 R8, R144.reuse, R148, R8 ;  /* 0x000000949008723c */ /* 0x040fe40000001808 */
[----:B------:R2:W4:Y:S02]  /*7240*/  MUFU.EX2 R179, R55 ;  /* 0x0000003700b37308 */ /* 0x0005240000000800 */
[----:B-1----:R-:W-:Y:S04]  /*7250*/  F2FP.PACK_AB R168, R190, R189 ;  /* 0x000000bdbea8723e */ /* 0x002fe800000000ff */
[-C--:B------:R-:W-:Y:S04]  /*7260*/  HMMA.16816.F32 R12, R144, R150.reuse, R12 ;  /* 0x00000096900c723c */ /* 0x080fe8000000180c */
[----:B------:R-:W-:Y:S04]  /*7270*/  MUFU.EX2 R193, R40 ;  /* 0x0000002800c17308 */ /* 0x000fe80000000800 */
[C---:B------:R-:W-:Y:S01]  /*7280*/  HMMA.16816.F32 R16, R140.reuse, R150, R16 ;  /* 0x000000968c10723c */ /* 0x040fe20000001810 */
[----:B------:R-:W1:Y:S05]  /*7290*/  LDSM.16.MT88.4 R148, [R209+0x1500] ;  /* 0x00150000d194783b */ /* 0x000e6a0000004200 */
[----:B------:R-:W5:Y:S02]  /*72a0*/  MUFU.EX2 R194, R41 ;  /* 0x0000002900c27308 */ /* 0x000f640000000800 */
[-C--:B------:R-:W-:Y:S01]  /*72b0*/  HMMA.16816.F32 R68, R140, R156.reuse, R68 ;  /* 0x0000009c8c44723c */ /* 0x080fe20000001844 */
[----:B--2---:R-:W-:Y:S03]  /*72c0*/  LDSM.16.MT88.4 R52, [R209+0x2900] ;  /* 0x00290000d134783b */ /* 0x004fe60000004200 */
[----:B----4-:R-:W-:Y:S04]  /*72d0*/  F2FP.PACK_AB R169, R179, R180 ;  /* 0x000000b4b3a9723e */ /* 0x010fe800000000ff */
[C---:B------:R-:W-:Y:S01]  /*72e0*/  HMMA.16816.F32 R72, R144.reuse, R156, R72 ;  /* 0x0000009c9048723c */ /* 0x040fe20000001848 */
[----:B------:R2:W-:Y:S07]  /*72f0*/  MUFU.EX2 R173, R42 ;  /* 0x0000002a00ad7308 */ /* 0x0005ee0000000800 */
[-C--:B------:R-:W-:Y:S03]  /*7300*/  HMMA.16816.F32 R76, R144, R158.reuse, R76 ;  /* 0x0000009e904c723c */ /* 0x080fe6000000184c */
[----:B------:R-:W4:Y:S01]  /*7310*/  MUFU.EX2 R174, R43 ;  /* 0x0000002b00ae7308 */ /* 0x000f220000000800 */
[----:B-----5:R-:W-:Y:S04]  /*7320*/  F2FP.PACK_AB R40, R194, R193 ;  /* 0x000000c1c228723e */ /* 0x020fe800000000ff */
[C---:B------:R-:W-:Y:S01]  /*7330*/  HMMA.16816.F32 R80, R140.reuse, R158, R80 ;  /* 0x0000009e8c50723c */ /* 0x040fe20000001850 */
[----:B------:R-:W5:Y:S04]  /*7340*/  LDSM.16.MT88.4 R156, [R208+0x2500] ;  /* 0x00250000d09c783b */ /* 0x000f680000004200 */
[----:B------:R-:W-:Y:S03]  /*7350*/  MUFU.EX2 R178, R66 ;  /* 0x0000004200b27308 */ /* 0x000fe60000000800 */
[-C--:B---3--:R-:W-:Y:S04]  /*7360*/  HMMA.16816.F32 R84, R140, R152.reuse, R84 ;  /* 0x000000988c54723c */ /* 0x088fe80000001854 */
[----:B--2---:R-:W-:Y:S03]  /*7370*/  F2FP.PACK_AB R42, R192, R191 ;  /* 0x000000bfc02a723e */ /* 0x004fe600000000ff */
[----:B------:R-:W-:Y:S01]  /*7380*/  MUFU.EX2 R66, R57 ;  /* 0x0000003900427308 */ /* 0x000fe20000000800 */
[C---:B------:R-:W-:Y:S04]  /*7390*/  HMMA.16816.F32 R88, R144.reuse, R152, R88 ;  /* 0x000000989058723c */ /* 0x040fe80000001858 */
[----:B----4-:R-:W-:Y:S02]  /*73a0*/  F2FP.PACK_AB R41, R174, R173 ;  /* 0x000000adae29723e */ /* 0x010fe400000000ff */
[----:B------:R-:W-:Y:S02]  /*73b0*/  F2FP.PACK_AB R43, R138, R172 ;  /* 0x000000ac8a2b723e */ /* 0x000fe400000000ff */
[-C--:B------:R-:W-:Y:S01]  /*73c0*/  HMMA.16816.F32 R92, R144, R154.reuse, R92 ;  /* 0x0000009a905c723c */ /* 0x080fe2000000185c */
[----:B------:R-:W2:Y:S07]  /*73d0*/  MUFU.EX2 R177, R67 ;  /* 0x0000004300b17308 */ /* 0x000eae0000000800 */
[C---:B------:R-:W-:Y:S01]  /*73e0*/  HMMA.16816.F32 R96, R140.reuse, R154, R96 ;  /* 0x0000009a8c60723c */ /* 0x040fe20000001860 */
[----:B------:R-:W-:Y:S02]  /*73f0*/  LDSM.16.MT88.4 R152, [R208+0xd00] ;  /* 0x000d0000d098783b */ /* 0x000fe40000004200 */
[----:B------:R-:W-:Y:S05]  /*7400*/  MUFU.EX2 R67, R56 ;  /* 0x0000003800437308 */ /* 0x000fea0000000800 */
[-C--:B-1----:R-:W-:Y:S05]  /*7410*/  HMMA.16816.F32 R20, R140, R148.reuse, R20 ;  /* 0x000000948c14723c */ /* 0x082fea0000001814 */
[----:B------:R-:W-:Y:S03]  /*7420*/  MUFU.EX2 R188, R64 ;  /* 0x0000004000bc7308 */ /* 0x000fe60000000800 */
[C---:B------:R-:W-:Y:S04]  /*7430*/  HMMA.16816.F32 R100, R144.reuse, R148, R100 ;  /* 0x000000949064723c */ /* 0x040fe80000001864 */
[----:B--2---:R-:W-:Y:S03]  /*7440*/  F2FP.PACK_AB R171, R177, R178 ;  /* 0x000000b2b1ab723e */ /* 0x004fe600000000ff */
[----:B------:R-:W-:Y:S01]  /*7450*/  MUFU.EX2 R64, R61 ;  /* 0x0000003d00407308 */ /* 0x000fe20000000800 */
[-C--:B------:R-:W-:Y:S08]  /*7460*/  HMMA.16816.F32 R32, R144, R150.reuse, R32 ;  /* 0x000000969020723c */ /* 0x080ff00000001820 */
[C---:B------:R-:W-:Y:S01]  /*7470*/  HMMA.16816.F32 R104, R140.reuse, R150, R104 ;  /* 0x000000968c68723c */ /* 0x040fe20000001868 */
[----:B------:R-:W-:Y:S07]  /*7480*/  MUFU.EX2 R61, R58 ;  /* 0x0000003a003d7308 */ /* 0x000fee0000000800 */
[-C--:B-----5:R-:W-:Y:S03]  /*7490*/  HMMA.16816.F32 R108, R140, R156.reuse, R108 ;  /* 0x0000009c8c6c723c */ /* 0x0a0fe6000000186c */
[----:B------:R-:W1:Y:S05]  /*74a0*/  MUFU.EX2 R187, R65 ;  /* 0x0000004100bb7308 */ /* 0x000e6a0000000800 */
[C---:B------:R-:W-:Y:S05]  /*74b0*/  HMMA.16816.F32 R112, R144.reuse, R156, R112 ;  /* 0x0000009c9070723c */ /* 0x040fea0000001870 */
[----:B------:R-:W2:Y:S03]  /*74c0*/  MUFU.EX2 R65, R60 ;  /* 0x0000003c00417308 */ /* 0x000ea60000000800 */
[-C--:B------:R-:W-:Y:S07]  /*74d0*/  HMMA.16816.F32 R116, R144, R158.reuse, R116 ;  /* 0x0000009e9074723c */ /* 0x080fee0000001874 */
[----:B------:R3:W4:Y:S01]  /*74e0*/  MUFU.EX2 R60, R59 ;  /* 0x0000003b003c7308 */ /* 0x0007220000000800 */
[C---:B------:R-:W-:Y:S04]  /*74f0*/  HMMA.16816.F32 R120, R140.reuse, R158, R120 ;  /* 0x0000009e8c78723c */ /* 0x040fe80000001878 */
[----:B-1----:R-:W-:Y:S04]  /*7500*/  F2FP.PACK_AB R170, R187, R188 ;  /* 0x000000bcbbaa723e */ /* 0x002fe800000000ff */
[-C--:B------:R-:W-:Y:S01]  /*7510*/  HMMA.16816.F32 R24, R140, R36.reuse, R24 ;  /* 0x000000248c18723c */ /* 0x080fe20000001818 */
[----:B------:R-:W-:Y:S07]  /*7520*/  MUFU.EX2 R62, R62 ;  /* 0x0000003e003e7308 */ /* 0x000fee0000000800 */
[C---:B------:R-:W-:Y:S03]  /*7530*/  HMMA.16816.F32 R124, R144.reuse, R36, R124 ;  /* 0x00000024907c723c */ /* 0x040fe6000000187c */
[----:B------:R-:W1:Y:S01]  /*7540*/  MUFU.EX2 R137, R137 ;  /* 0x0000008900897308 */ /* 0x000e620000000800 */
[----:B---3--:R-:W-:Y:S04]  /*7550*/  LDSM.16.MT88.4 R56, [R209+0x1d00] ;  /* 0x001d0000d138783b */ /* 0x008fe80000004200 */
[-C--:B------:R-:W-:Y:S04]  /*7560*/  HMMA.16816.F32 R128, R144, R38.reuse, R128 ;  /* 0x000000269080723c */ /* 0x080fe80000001880 */
[----:B------:R-:W-:Y:S02]  /*7570*/  F2FP.PACK_AB R36, R201, R202 ;  /* 0x000000cac924723e */ /* 0x000fe400000000ff */
[----:B------:R-:W-:Y:S02]  /*7580*/  F2FP.PACK_AB R37, R196, R198 ;  /* 0x000000c6c425723e */ /* 0x000fe400000000ff */
[----:B------:R-:W-:Y:S01]  /*7590*/  HMMA.16816.F32 R28, R140, R38, R28 ;  /* 0x000000268c1c723c */ /* 0x000fe2000000181c */
[----:B------:R-:W3:Y:S06]  /*75a0*/  LDSM.16.MT88.4 R140, [R208+0x1900] ;  /* 0x00190000d08c783b */ /* 0x000eec0000004200 */
[----:B------:R-:W-:Y:S02]  /*75b0*/  F2FP.PACK_AB R38, R199, R200 ;  /* 0x000000c8c726723e */ /* 0x000fe400000000ff */
[----:B------:R-:W-:Y:S07]  /*75c0*/  F2FP.PACK_AB R39, R197, R195 ;  /* 0x000000c3c527723e */ /* 0x000fee00000000ff */
[-C--:B------:R-:W-:Y:S08]  /*75d0*/  HMMA.16816.F32 R4, R36, R48.reuse, R4 ;  /* 0x000000302404723c */ /* 0x080ff00000001804 */
[C---:B------:R-:W-:Y:S08]  /*75e0*/  HMMA.16816.F32 R8, R40.reuse, R48, R8 ;  /* 0x000000302808723c */ /* 0x040ff00000001808 */
[-C--:B------:R-:W-:Y:S08]  /*75f0*/  HMMA.16816.F32 R12, R40, R50.reuse, R12 ;  /* 0x00000032280c723c */ /* 0x080ff0000000180c */
[C---:B------:R-:W-:Y:S01]  /*7600*/  HMMA.16816.F32 R16, R36.reuse, R50, R16 ;  /* 0x000000322410723c */ /* 0x040fe20000001810 */
[----:B------:R-:W5:Y:S07]  /*7610*/  LDSM.16.MT88.4 R48, [R209+0x1900] ;  /* 0x00190000d130783b */ /* 0x000f6e0000004200 */
[-C--:B------:R-:W-:Y:S08]  /*7620*/  HMMA.16816.F32 R68, R36, R44.reuse, R68 ;  /* 0x0000002c2444723c */ /* 0x080ff00000001844 */
        /* <DEDUP_REMOVED lines=8> */
[-C--:B-----5:R-:W-:Y:S08]  /*76b0*/  HMMA.16816.F32 R20, R36, R48.reuse, R20 ;  /* 0x000000302414723c */ /* 0x0a0ff00000001814 */
[C---:B------:R-:W-:Y:S08]  /*76c0*/  HMMA.16816.F32 R100, R40.reuse, R48, R100 ;  /* 0x000000302864723c */ /* 0x040ff00000001864 */
[-C--:B------:R-:W-:Y:S08]  /*76d0*/  HMMA.16816.F32 R32, R40, R50.reuse, R32 ;  /* 0x000000322820723c */ /* 0x080ff00000001820 */
[C---:B------:R-:W-:Y:S01]  /*76e0*/  HMMA.16816.F32 R104, R36.reuse, R50, R104 ;  /* 0x000000322468723c */ /* 0x040fe20000001868 */
[----:B------:R-:W-:Y:S07]  /*76f0*/  LDSM.16.MT88.4 R48, [R208+0x1d00] ;  /* 0x001d0000d030783b */ /* 0x000fee0000004200 */
[-C--:B-1----:R-:W-:Y:S08]  /*7700*/  HMMA.16816.F32 R108, R36, R44.reuse, R108 ;  /* 0x0000002c246c723c */ /* 0x082ff0000000186c */
[C---:B------:R-:W-:Y:S08]  /*7710*/  HMMA.16816.F32 R112, R40.reuse, R44, R112 ;  /* 0x0000002c2870723c */ /* 0x040ff00000001870 */
[-C--:B------:R-:W-:Y:S08]  /*7720*/  HMMA.16816.F32 R116, R40, R46.reuse, R116 ;  /* 0x0000002e2874723c */ /* 0x080ff00000001874 */
[C---:B------:R-:W-:Y:S01]  /*7730*/  HMMA.16816.F32 R120, R36.reuse, R46, R120 ;  /* 0x0000002e2478723c */ /* 0x040fe20000001878 */
[----:B------:R-:W1:Y:S07]  /*7740*/  LDSM.16.MT88.4 R44, [R209+0xd00] ;  /* 0x000d0000d12c783b */ /* 0x000e6e0000004200 */
[-C--:B------:R-:W-:Y:S08]  /*7750*/  HMMA.16816.F32 R24, R36, R52.reuse, R24 ;  /* 0x000000342418723c */ /* 0x080ff00000001818 */
[C---:B------:R-:W-:Y:S08]  /*7760*/  HMMA.16816.F32 R124, R40.reuse, R52, R124 ;  /* 0x00000034287c723c */ /* 0x040ff0000000187c */
[-C--:B------:R-:W-:Y:S01]  /*7770*/  HMMA.16816.F32 R128, R40, R54.reuse, R128 ;  /* 0x000000362880723c */ /* 0x080fe20000001880 */
[----:B------:R-:W3:Y:S07]  /*7780*/  LDSM.16.MT88.4 R40, [R208+0x2d00] ;  /* 0x002d0000d028783b */ /* 0x000eee0000004200 */
[----:B------:R-:W-:Y:S07]  /*7790*/  HMMA.16816.F32 R28, R36, R54, R28 ;  /* 0x00000036241c723c */ /* 0x000fee000000181c */
[----:B------:R-:W-:Y:S01]  /*77a0*/  F2FP.PACK_AB R36, R66, R67 ;  /* 0x000000434224723e */ /* 0x000fe200000000ff */
[-C--:B------:R-:W-:Y:S01]  /*77b0*/  HMMA.16816.F32 R144, R168, R152.reuse, R4 ;  /* 0x00000098a890723c */ /* 0x080fe20000001804 */
[----:B------:R-:W5:Y:S04]  /*77c0*/  LDSM.16.MT88.4 R4, [R209+0x2d00] ;  /* 0x002d0000d104783b */ /* 0x000f680000004200 */
[----:B--2---:R-:W-:Y:S02]  /*77d0*/  F2FP.PACK_AB R38, R64, R65 ;  /* 0x000000414026723e */ /* 0x004fe400000000ff */
[----:B----4-:R-:W-:Y:S02]  /*77e0*/  F2FP.PACK_AB R37, R60, R61 ;  /* 0x0000003d3c25723e */ /* 0x010fe400000000ff */
[----:B------:R-:W-:Y:S07]  /*77f0*/  F2FP.PACK_AB R39, R137, R62 ;  /* 0x0000003e8927723e */ /* 0x000fee00000000ff */
[C---:B------:R-:W-:Y:S07]  /*7800*/  HMMA.16816.F32 R140, R36.reuse, R152, R8 ;  /* 0x00000098248c723c */ /* 0x040fee0000001808 */
[----:B------:R-:W-:Y:S01]  /*7810*/  FADD.FTZ R9, R242, R133 ;  /* 0x00000085f2097221 */ /* 0x000fe20000010000 */
        /* <DEDUP_REMOVED lines=42> */
[-C--:B---3--:R-:W-:Y:S04]  /*7ac0*/  HMMA.16816.F32 R108, R168, R40.reuse, R108 ;  /* 0x00000028a86c723c */ /* 0x088fe8000000186c */
        /* <DEDUP_REMOVED lines=8> */
[----:B------:R-:W-:Y:S03]  /*7b50*/  FADD.FTZ R9, R199, R0 ;  /* 0x00000000c7097221 */ /* 0x000fe60000010000 */
[C---:B------:R-:W-:Y:S04]  /*7b60*/  HMMA.16816.F32 R120, R168.reuse, R42, R120 ;  /* 0x0000002aa878723c */ /* 0x040fe80000001878 */
[----:B------:R-:W-:Y:S04]  /*7b70*/  FADD.FTZ R9, R189, R9 ;  /* 0x00000009bd097221 */ /* 0x000fe80000010000 */
[-C--:B-----5:R-:W-:Y:S08]  /*7b80*/  HMMA.16816.F32 R164, R168, R4.reuse, R24 ;  /* 0x00000004a8a4723c */ /* 0x0a0ff00000001818 */
        /* <DEDUP_REMOVED lines=8> */
[----:B------:R-:W-:Y:S01]  /*7c10*/  FADD.FTZ R0, R138, R5 ;  /* 0x000000058a007221 */ /* 0x000fe20000010000 */
[----:B------:R-:W-:Y:S01]  /*7c20*/  MOV R138, R2 ;  /* 0x00000002008a7202 */ /* 0x000fe20000000f00 */
        /* <DEDUP_REMOVED lines=16> */
[----:B------:R-:W-:Y:S02]  /*7d30*/  MOV R0, R136 ;  /* 0x0000008800007202 */ /* 0x000fe40000000f00 */
[----:B------:R-:W-:Y:S01]  /*7d40*/  MOV R137, R134 ;  /* 0x0000008600897202 */ /* 0x000fe20000000f00 */
[----:B------:R-:W-:-:S05]  /*7d50*/  @P0 BRA `(.L_x_783) ;  /* 0xffffcf5000000947 */ /* 0x000fca000383ffff */
.L_x_782:
[----:B------:R-:W1:Y:S01]  /*7d60*/  SHFL.BFLY PT, R5, R245, 0x2, 0x1f ;  /* 0x0c401f00f5057f89 */ /* 0x000e6200000e0000 */
[----:B------:R-:W-:-:S02]  /*7d70*/  MOV R50, 0xff800000 ;  /* 0xff80000000327802 */ /* 0x000fc40000000f00 */
[----:B------:R-:W-:Y:S01]  /*7d80*/  MOV R51, 0xff800000 ;  /* 0xff80000000337802 */ /* 0x000fe20000000f00 */
[----:B------:R-:W2:Y:S01]  /*7d90*/  SHFL.BFLY PT, R7, R247, 0x2, 0x1f ;  /* 0x0c401f00f7077f89 */ /* 0x000ea200000e0000 */
[----:B------:R-:W-:Y:S02]  /*7da0*/  MOV R53, 0xff800000 ;  /* 0xff80000000357802 */ /* 0x000fe40000000f00 */
[----:B------:R-:W-:Y:S01]  /*7db0*/  MOV R54, 0xff800000 ;  /* 0xff80000000367802 */ /* 0x000fe20000000f00 */
[----:B------:R-:W3:Y:S01]  /*7dc0*/  SHFL.BFLY PT, R9, R246, 0x2, 0x1f ;  /* 0x0c401f00f6097f89 */ /* 0x000ee200000e0000 */
[----:B------:R-:W-:-:S03]  /*7dd0*/  PLOP3.LUT P1, PT, PT, PT, PT, 0x8, 0x0 ;  /* 0x000000000000781c */ /* 0x000fc60003f2e170 */
[----:B------:R-:W4:Y:S01]  /*7de0*/  SHFL.BFLY PT, R6, R248, 0x2, 0x1f ;  /* 0x0c401f00f8067f89 */ /* 0x000f2200000e0000 */
[----:B-1----:R-:W-:Y:S02]  /*7df0*/  FADD.FTZ R5, R5, R245 ;  /* 0x000000f505057221 */ /* 0x002fe40000010000 */
        /* <DEDUP_REMOVED lines=139> */
.L_x_775:
[----:B-1----:R-:W-:Y:S05]  /*86b0*/  @P1 BRA `(.L_x_784) ;  /* 0x0000177000001947 */ /* 0x002fea0003800000 */
        /* <DEDUP_REMOVED lines=150> */
.L_x_785:
        /* <DEDUP_REMOVED lines=152> */
.L_x_787:
[----:B---3--:R-:W-:Y:S05]  /*99a0*/  BSYNC B0 ;  /* 0x0000000000007941 */ /* 0x008fea0003800000 */
.L_x_786:
        /* <DEDUP_REMOVED lines=23> */
.L_x_789:
[----:B------:R-:W-:Y:S05]  /*9b20*/  BSYNC B0 ;  /* 0x0000000000007941 */ /* 0x000fea0003800000 */
.L_x_788:
        /* <DEDUP_REMOVED lines=23> */
.L_x_791:
[----:B------:R-:W-:Y:S05]  /*9ca0*/  BSYNC B0 ;  /* 0x0000000000007941 */ /* 0x000fea0003800000 */
.L_x_790:
        /* <DEDUP_REMOVED lines=24> */
.L_x_784:
        /* <DEDUP_REMOVED lines=19> */
.L_x_792:
        /* <DEDUP_REMOVED lines=42> */
.L_x_794:
[----:B------:R-:W-:Y:S05]  /*a200*/  BSYNC B0 ;  /* 0x0000000000007941 */ /* 0x000fea0003800000 */
.L_x_793:
        /* <DEDUP_REMOVED lines=66> */
.L_x_796:
[----:B------:R-:W-:Y:S05]  /*a630*/  BSYNC B0 ;  /* 0x0000000000007941 */ /* 0x000fea0003800000 */
.L_x_795:
        /* <DEDUP_REMOVED lines=21> */
.L_x_798:
[----:B------:R-:W-:Y:S05]  /*a790*/  BSYNC B0 ;  /* 0x0000000000007941 */ /* 0x000fea0003800000 */
.L_x_797:
        /* <DEDUP_REMOVED lines=21> */
.L_x_800:
[----:B------:R-:W-:Y:S05]  /*a8f0*/  BSYNC B0 ;  /* 0x0000000000007941 */ /* 0x000fea0003800000 */
.L_x_799:
        /* <DEDUP_REMOVED lines=22> */
.L_x_801:
        /* <DEDUP_REMOVED lines=10> */
.L_x_1520:


//--------------------- .text._ZN7cutlass13device_kernelIN5flash19enable_sm80_to_sm89INS1_16FlashAttnFwdSm80INS1_25CollectiveMainloopFwdSm80ILi4ELi1ELb0EN4cute5tupleIJNS5_1CILi128EEENS7_ILi64EEENS7_ILi96EEEEEELi96ENS_6half_tEfNS_4arch4Sm80ELb0ELb0ELb0ELb1ELb0ELb1ELb1ELb0EEENS1_21CollectiveEpilogueFwdINS6_IJS8_SA_S9_EEENS6_IJNS7_ILi1EEESI_SI_EEESC_SE_Li128ELb1ELb1ELb0ELb0EEENS1_19SingleTileSchedulerILb1ELb0ELb1ELi128EEEEEEEEEvNT_6ParamsE --------------------------
	.section	.text._ZN7cutlass13device_kernelIN5flash19enable_sm80_to_sm89INS1_16FlashAttnFwdSm80INS1_25CollectiveMainloopFwdSm80ILi4ELi1ELb0EN4cute5tupleIJNS5_1CILi128EEENS7_ILi64EEENS7_ILi96EEEEEELi96ENS_6half_tEfNS_4arch4Sm80ELb0ELb0ELb0ELb1ELb0ELb1ELb1ELb0EEENS1_21CollectiveEpilogueFwdINS6_IJS8_SA_S9_EEENS6_IJNS7_ILi1EEESI_SI_EEESC_SE_Li128ELb1ELb1ELb0ELb0EEENS1_19SingleTileSchedulerILb1ELb0ELb1ELi128EEEEEEEEEvNT_6ParamsE,"ax",@progbits
	.sectioninfo	@"SHI_REGISTERS=255"
	.align	128
.text._ZN7cutlass13device_kernelIN5flash19enable_sm80_to_sm89INS1_16FlashAttnFwdSm80INS1_25CollectiveMainloopFwdSm80ILi4ELi1ELb0EN4cute5tupleIJNS5_1CILi128EEENS7_ILi64EEENS7_ILi96EEEEEELi96ENS_6half_tEfNS_4arch4Sm80ELb0ELb0ELb0ELb1ELb0ELb1ELb1ELb0EEENS1_21CollectiveEpilogueFwdINS6_IJS8_SA_S9_EEENS6_IJNS7_ILi1EEESI_SI_EEESC_SE_Li128ELb1ELb1ELb0ELb0EEENS1_19SingleTileSchedulerILb1ELb0ELb1ELi128EEEEEEEEEvNT_6ParamsE:
        .type           _ZN7cutlass13device_kernelIN5flash19enable_sm80_to_sm89INS1_16FlashAttnFwdSm80INS1_25CollectiveMainloopFwdSm80ILi4ELi1ELb0EN4cute5tupleIJNS5_1CILi128EEENS7_ILi64EEENS7_ILi96EEEEEELi96ENS_6half_tEfNS_4arch4Sm80ELb0ELb0ELb0ELb1ELb0ELb1ELb1ELb0EEENS1_21CollectiveEpilogueFwdINS6_IJS8_SA_S9_EEENS6_IJNS7_ILi1EEESI_SI_EEESC_SE_Li128ELb1ELb1ELb0ELb0EEENS1_19SingleTileSchedulerILb1ELb0ELb1ELi128EEEEEEEEEvNT_6ParamsE,@function
        .size           _ZN7cutlass13device_kernelIN5flash19enable_sm80_to_sm89INS1_16FlashAttnFwdSm80INS1_25CollectiveMainloopFwdSm80ILi4ELi1ELb0EN4cute5tupleIJNS5_1CILi128EEENS7_ILi64EEENS7_ILi96EEEEEELi96ENS_6half_tEfNS_4arch4Sm80ELb0ELb0ELb0ELb1ELb0ELb1ELb1ELb0EEENS1_21CollectiveEpilogueFwdINS6_IJS8_SA_S9_EEENS6_IJNS7_ILi1EEESI_SI_EEESC_SE_Li128ELb1ELb1ELb0ELb0EEENS1_19SingleTileSchedulerILb1ELb0ELb1ELi128EEEEEEEEEvNT_6ParamsE,(.L_x_1521 - _ZN7cutlass13device_kernelIN5flash19enable_sm80_to_sm89INS1_16FlashAttnFwdSm80INS1_25CollectiveMainloopFwdSm80ILi4ELi1ELb0EN4cute5tupleIJNS5_1CILi128EEENS7_ILi64EEENS7_ILi96EEEEEELi96ENS_6half_tEfNS_4arch4Sm80ELb0ELb0ELb0ELb1ELb0ELb1ELb1ELb0EEENS1_21CollectiveEpilogueFwdINS6_IJS8_SA_S9_EEENS6_IJNS7_ILi1EEESI_SI_EEESC_SE_Li128ELb1ELb1ELb0ELb0EEENS1_19SingleTileSchedulerILb1ELb0ELb1ELi128EEEEEEEEEvNT_6ParamsE)
        .other          _ZN7cutlass13device_kernelIN5flash19enable_sm80_to_sm89INS1_16FlashAttnFwdSm80INS1_25CollectiveMainloopFwdSm80ILi4ELi1ELb0EN4cute5tupleIJNS5_1CILi128EEENS7_ILi64EEENS7_ILi96EEEEEELi96ENS_6half_tEfNS_4arch4Sm80ELb0ELb0ELb0ELb1ELb0ELb1ELb1ELb0EEENS1_21CollectiveEpilogueFwdINS6_IJS8_SA_S9_EEENS6_IJNS7_ILi1EEESI_SI_EEESC_SE_Li128ELb1ELb1ELb0ELb0EEENS1_19SingleTileSchedulerILb1ELb0ELb1ELi128EEEEEEEEEvNT_6ParamsE,@"STO_CUDA_ENTRY STV_DEFAULT"
_ZN7cutlass13device_kernelIN5flash19enable_sm80_to_sm89INS1_16FlashAttnFwdSm80INS1_25CollectiveMainloopFwdSm80ILi4ELi1ELb0EN4cute5tupleIJNS5_1CILi128EEENS7_ILi64EEENS7_ILi96EEEEEELi96ENS_6half_tEfNS_4arch4Sm80ELb0ELb0ELb0ELb1ELb0ELb1ELb1ELb0EEENS1_21CollectiveEpilogueFwdINS6_IJS8_SA_S9_EEENS6_IJNS7_ILi1EEESI_SI_EEESC_SE_Li128ELb1ELb1ELb0ELb0EEENS1_19SingleTileSchedulerILb1ELb0ELb1ELi128EEEEEEEEEvNT_6ParamsE:
        /* <DEDUP_REMOVED lines=17> */
.L_x_803:
        /* <DEDUP_REMOVED lines=8> */
.L_x_805:
[----:B------:R-:W-:-:S05]  /*0190*/  MOV R0, c[0x0][0x54c] ;  /* 0x0001530000007a02 */ /* 0x000fca0000000f00 */
.L_x_804:
[----:B-----5:R-:W-:Y:S01]  /*01a0*/  IMAD R0, R0, c[0x0][0x548], RZ ;  /* 0x0001520000007a24 */ /* 0x020fe200078e02ff */
[----:B-1----:R-:W-:-:S04]  /*01b0*/  SHF.L.U32 R2, R173, 0x7, RZ ;  /* 0x00000007ad027819 */ /* 0x002fc800000006ff */
[----:B------:R-:W-:-:S04]  /*01c0*/  ISETP.GE.AND P0, PT, R2, R0, PT ;  /* 0x000000000200720c */ /* 0x000fc80003f06270 */
[----:B------:R-:W-:-:S05]  /*01d0*/  SEL R0, R5, 0xffffffff, !P0 ;  /* 0xffffffff05007807 */ /* 0x000fca0004000000 */
[----:B------:R1:W-:Y:S01]  /*01e0*/  STL [R1+0x34], R0 ;  /* 0x0000340001007387 */ /* 0x0003e20000100800 */
[----:B------:R-:W-:Y:S05]  /*01f0*/  BRA `(.L_x_806) ;  /* 0x0000013000007947 */ /* 0x000fea0003800000 */
.L_x_802:
[----:B---3--:R-:W-:-:S04]  /*0200*/  ISETP.NE.U32.AND P0, PT, RZ, c[0x0][0x568], PT ;  /* 0x00015a00ff007a0c */ /* 0x008fc80003f05070 */
[----:B------:R-:W-:-:S13]  /*0210*/  ISETP.NE.AND.EX P0, PT, RZ, c[0x0][0x56c], PT, P0 ;  /* 0x00015b00ff007a0c */ /* 0x000fda0003f05300 */
[----:B------:R-:W-:Y:S05]  /*0220*/  @!P0 BRA `(.L_x_807) ;  /* 0x0000002000008947 */ /* 0x000fea0003800000 */
[----:B------:R1:W5:Y:S01]  /*0230*/  LDG.E R0, [R2.64] ;  /* 0x0000000602007981 */ /* 0x000362000c1e1900 */
[----:B------:R-:W-:Y:S05]  /*0240*/  BRA `(.L_x_808) ;  /* 0x0000009000007947 */ /* 0x000fea0003800000 */
.L_x_807:
        /* <DEDUP_REMOVED lines=8> */
.L_x_809:
[----:B------:R-:W-:-:S05]  /*02d0*/  MOV R0, c[0x0][0x54c] ;  /* 0x0001530000007a02 */ /* 0x000fca0000000f00 */
.L_x_808:
[----:B-----5:R-:W-:Y:S01]  /*02e0*/  IMAD R0, R0, c[0x0][0x548], RZ ;  /* 0x0001520000007a24 */ /* 0x020fe200078e02ff */
[----:B-1----:R-:W-:-:S04]  /*02f0*/  SHF.L.U32 R2, R173, 0x7, RZ ;  /* 0x00000007ad027819 */ /* 0x002fc800000006ff */
[----:B------:R-:W-:-:S04]  /*0300*/  ISETP.GE.AND P0, PT, R2, R0, PT ;  /* 0x000000000200720c */ /* 0x000fc80003f06270 */
[----:B------:R-:W-:-:S05]  /*0310*/  SEL R0, R5, 0xffffffff, !P0 ;  /* 0xffffffff05007807 */ /* 0x000fca0004000000 */
[----:B------:R1:W-:Y:S04]  /*0320*/  STL [R1+0x34], R0 ;  /* 0x0000340001007387 */ /* 0x0003e80000100800 */
.L_x_806:
        /* <DEDUP_REMOVED lines=37> */
.L_x_810:
[----:B---3--:R-:W-:-:S04]  /*0580*/  ISETP.NE.U32.AND P0, PT, RZ, c[0x0][0x368], PT ;  /* 0x0000da00ff007a0c */ /* 0x008fc80003f05070 */
[----:B------:R-:W-:-:S13]  /*0590*/  ISETP.NE.AND.EX P0, PT, RZ, c[0x0][0x36c], PT, P0 ;  /* 0x0000db00ff007a0c */ /* 0x000fda0003f05300 */
[----:B------:R-:W-:Y:S05]  /*05a0*/  @!P0 BRA `(.L_x_811) ;  /* 0x0000003000008947 */ /* 0x000fea0003800000 */
[----:B------:R-:W-:-:S05]  /*05b0*/  IMAD.WIDE R4, R17, R13, c[0x0][0x368] ;  /* 0x0000da0011047625 */ /* 0x000fca00078e020d */
[----:B------:R2:W5:Y:S01]  /*05c0*/  LDG.E R8, [R4.64] ;  /* 0x0000000604087981 */ /* 0x000562000c1e1900 */
[----:B------:R-:W-:Y:S05]  /*05d0*/  BRA `(.L_x_812) ;  /* 0x0000004000007947 */ /* 0x000fea0003800000 */
.L_x_811:
[----:B------:R-:W-:Y:S05]  /*05e0*/  @!P5 BRA `(.L_x_812) ;  /* 0x000000300000d947 */ /* 0x000fea0003800000 */
[----:B-1----:R1:W2:Y:S04]  /*05f0*/  LDG.E R0, [R4.64] ;  /* 0x0000000604007981 */ /* 0x0022a8000c1e1900 */
[----:B-1----:R-:W2:Y:S02]  /*0600*/  LDG.E R4, [R4.64+0x4] ;  /* 0x0000040604047981 */ /* 0x002ea4000c1e1900 */
[----:B--2---:R-:W-:Y:S02]  /*0610*/  IADD3 R8, -R0, R4, RZ ;  /* 0x0000000400087210 */ /* 0x004fe40007ffe1ff */
.L_x_812:
        /* <DEDUP_REMOVED lines=14> */
[----:B------:R-:W-:Y:S01]  /*0700*/  LOP3.LUT R2, R6, 0xffffffc0, RZ, 0xc0, !PT ;  /* 0xffffffc006027812 */ /* 0x000fe200078ec0ff */
[----:B------:R1:W-:Y:S04]  /*0710*/  STL [R1+0x38], R6 ;  /* 0x0000380601007387 */ /* 0x0003e80000100800 */
        /* <DEDUP_REMOVED lines=12> */
[----:B-1----:R-:W-:-:S04]  /*07e0*/  ISETP.NE.U32.AND P2, PT, RZ, c[0x0][0x340], PT ;  /* 0x0000d000ff007a0c */ /* 0x002fc80003f45070 */
        /* <DEDUP_REMOVED lines=8> */
[C---:B------:R-:W-:Y:S01]  /*0870*/  IMAD.SHL.U32 R162, R161.reuse, 0x40, RZ ;  /* 0x00000040a1a27824 */ /* 0x040fe200078e00ff */
[----:B------:R-:W-:Y:S01]  /*0880*/  LEA.HI R34, R172, R172, RZ, 0x1 ;  /* 0x000000acac227211 */ /* 0x000fe200078f08ff */
        /* <DEDUP_REMOVED lines=292> */
.L_x_838:
        /* <DEDUP_REMOVED lines=84> */
.L_x_818:
[----:B------:R-:W-:Y:S05]  /*2010*/  BSYNC B0 ;  /* 0x0000000000007941 */ /* 0x000fea0003800000 */
.L_x_817:
        /* <DEDUP_REMOVED lines=89> */
.L_x_821:
[----:B------:R-:W-:Y:S05]  /*25b0*/  BSYNC B0 ;  /* 0x0000000000007941 */ /* 0x000fea0003800000 */
.L_x_820:
        /* <DEDUP_REMOVED lines=56> */
.L_x_823:
[----:B------:R-:W-:Y:S05]  /*2940*/  BSYNC B0 ;  /* 0x0000000000007941 */ /* 0x000fea0003800000 */
.L_x_822:
        /* <DEDUP_REMOVED lines=56> */
.L_x_825:
[----:B------:R-:W-:Y:S05]  /*2cd0*/  BSYNC B0 ;  /* 0x0000000000007941 */ /* 0x000fea0003800000 */
.L_x_824:
        /* <DEDUP_REMOVED lines=56> */
.L_x_827:
[----:B------:R-:W-:Y:S05]  /*3060*/  BSYNC B0 ;  /* 0x0000000000007941 */ /* 0x000fea0003800000 */
.L_x_826:
        /* <DEDUP_REMOVED lines=56> */
.L_x_829:
[----:B------:R-:W-:Y:S05]  /*33f0*/  BSYNC B0 ;  /* 0x0000000000007941 */ /* 0x000fea0003800000 */
.L_x_828:
        /* <DEDUP_REMOVED lines=56> */
.L_x_816:
        /* <DEDUP_REMOVED lines=47> */
.L_x_831:
[----:B------:R-:W-:Y:S05]  /*3a70*/  BSYNC B0 ;  /* 0x0000000000007941 */ /* 0x000fea0003800000 */
.L_x_830:
        /* <DEDUP_REMOVED lines=48> */
[--C-:B------:R-:W-:Y:S01]  /*3d80*/  IMAD.MOV.U32 R2, RZ, RZ, R5.reuse ;  /* 0x000000ffff027224 */ /* 0x100fe200078e0005 */
[----:B------:R-:W-:Y:S11]  /*3d90*/  ISETP.GE.AND P0, PT, R26, c[0x0][0x27c], PT ;  /* 0x00009f001a007a0c */ /* 0x000ff60003f06270 */
[----:B------:R-:W-:Y:S02]  /*3da0*/  @!UPT UIADD3 URZ, URZ, URZ, URZ ;  /* 0x0000003f3f3ff290 */ /* 0x000fe4000fffe03f */
        /* <DEDUP_REMOVED lines=98> */
.L_x_833:
[----:B------:R-:W-:Y:S05]  /*43d0*/  BSYNC B0 ;  /* 0x0000000000007941 */ /* 0x000fea0003800000 */
.L_x_832:
        /* <DEDUP_REMOVED lines=115> */
.L_x_835:
[----:B------:R-:W-:Y:S05]  /*4b10*/  BSYNC B0 ;  /* 0x0000000000007941 */ /* 0x000fea0003800000 */
.L_x_834:
[----:B------:R-:W-:Y:S11]  /*4b20*/  ISETP.GE.AND P0, PT, R28, c[0x0][0x1d4], PT ;  /* 0x000075001c007a0c */ /* 0x000ff60003f06270 */
[----:B------:R-:W-:Y:S02]  /*4b30*/  @!UPT UIADD3 URZ, URZ, URZ, URZ ;  /* 0x0000003f3f3ff290 */ /* 0x000fe4000fffe03f */
        /* <DEDUP_REMOVED lines=113> */
.L_x_815:
[----:B------:R-:W-:Y:S05]  /*5250*/  IMAD R0, R78, -0x40, R96 ;  /* 0xffffffc04e007824 */ /* 0x000fea00078e0260 */
[----:B------:R-:W-:Y:S04]  /*5260*/  IMNMX R0, R0, 0x40, PT ;  /* 0x0000004000007817 */ /* 0x000fe80003800200 */
[----:B------:R-:W-:Y:S11]  /*5270*/  ISETP.GE.AND P0, PT, R92, R0, PT ;  /* 0x000000005c00720c */ /* 0x000ff60003f06270 */
[----:B------:R-:W-:Y:S02]  /*5280*/  @!UPT UIADD3 URZ, URZ, URZ, URZ ;  /* 0x0000003f3f3ff290 */ /* 0x000fe4000fffe03f */
        /* <DEDUP_REMOVED lines=19> */
.L_x_819:
[----:B------:R-:W-:Y:S05]  /*53c0*/  BSYNC B1 ;  /* 0x0000000000017941 */ /* 0x000fea0003800000 */
.L_x_814:
        /* <DEDUP_REMOVED lines=9> */
[----:B------:R-:W-:Y:S11]  /*5460*/  ISETP.GE.AND P1, PT, R3, 0x1, PT ;  /* 0x000000010300780c */ /* 0x000ff60003f26270 */
[----:B------:R-:W-:Y:S02]  /*5470*/  @!UPT UIADD3 URZ, URZ, URZ, URZ ;  /* 0x0000003f3f3ff290 */ /* 0x000fe4000fffe03f */
        /* <DEDUP_REMOVED lines=44> */
[----:B------:R-:W-:Y:S11]  /*5740*/  ISETP.GE.AND P0, PT, R29, c[0x0][0x1d4], PT ;  /* 0x000075001d007a0c */ /* 0x000ff60003f06270 */
[----:B------:R-:W-:Y:S02]  /*5750*/  @!UPT UIADD3 URZ, URZ, URZ, URZ ;  /* 0x0000003f3f3ff290 */ /* 0x000fe4000fffe03f */
[----:B------:R-:W2:Y:S04]  /*5760*/  @!P0 LDS.128 R4, [R87] ;  /* 0x0000000057048984 */ /* 0x000ea80000000c00 */
[----:B-1----:R-:W-:Y:S01]  /*5770*/  @!P1 STG.E.128 [R2.64], R8 ;  /* 0x0000000802009986 */ /* 0x002fe2000c101d06 */
[----:B------:R-:W-:Y:S11]  /*5780*/  ISETP.GE.AND P1, PT, R28, c[0x0][0x1d4], PT ;  /* 0x000075001c007a0c */ /* 0x000ff60003f26270 */
[----:B------:R-:W-:Y:S02]  /*5790*/  @!UPT UIADD3 URZ, URZ, URZ, URZ ;  /* 0x0000003f3f3ff290 */ /* 0x000fe4000fffe03f */
[----:B------:R-:W1:Y:S04]  /*57a0*/  @!P1 LDS.128 R8, [R86+0x1000] ;  /* 0x0010000056089984 */ /* 0x000e680000000c00 */
[----:B--2---:R-:W-:Y:S01]  /*57b0*/  @!P0 STG.E.128 [R2.64+0x20], R4 ;  /* 0x0000200402008986 */ /* 0x004fe2000c101d06 */
[----:B------:R-:W-:Y:S11]  /*57c0*/  ISETP.GE.AND P0, PT, R95, c[0x0][0x1d4], PT ;  /* 0x000075005f007a0c */ /* 0x000ff60003f06270 */
[----:B------:R-:W-:Y:S02]  /*57d0*/  @!UPT UIADD3 URZ, URZ, URZ, URZ ;  /* 0x0000003f3f3ff290 */ /* 0x000fe4000fffe03f */
[----:B------:R-:W2:Y:S04]  /*57e0*/  @!P0 LDS.128 R4, [R87+0x1000] ;  /* 0x0010000057048984 */ /* 0x000ea80000000c00 */
[----:B-1----:R-:W-:Y:S01]  /*57f0*/  @!P1 STG.E.128 [R2.64+0x40], R8 ;  /* 0x0000400802009986 */ /* 0x002fe2000c101d06 */
[----:B------:R-:W-:Y:S11]  /*5800*/  ISETP.GE.AND P1, PT, R94, c[0x0][0x1d4], PT ;  /* 0x000075005e007a0c */ /* 0x000ff60003f26270 */
[----:B------:R-:W-:Y:S02]  /*5810*/  @!UPT UIADD3 URZ, URZ, URZ, URZ ;  /* 0x0000003f3f3ff290 */ /* 0x000fe4000fffe03f */
[----:B------:R-:W1:Y:S04]  /*5820*/  @!P1 LDS.128 R8, [R86+0x2000] ;  /* 0x0020000056089984 */ /* 0x000e680000000c00 */
[----:B--2---:R-:W-:Y:S01]  /*5830*/  @!P0 STG.E.128 [R2.64+0x60], R4 ;  /* 0x0000600402008986 */ /* 0x004fe2000c101d06 */
[----:B------:R-:W-:Y:S11]  /*5840*/  ISETP.GE.AND P0, PT, R93, c[0x0][0x1d4], PT ;  /* 0x000075005d007a0c */ /* 0x000ff60003f06270 */
[----:B------:R-:W-:Y:S02]  /*5850*/  @!UPT UIADD3 URZ, URZ, URZ, URZ ;  /* 0x0000003f3f3ff290 */ /* 0x000fe4000fffe03f */
[----:B------:R-:W2:Y:S04]  /*5860*/  @!P0 LDS.128 R4, [R87+0x2000] ;  /* 0x0020000057048984 */ /* 0x000ea80000000c00 */
[----:B-1----:R1:W-:Y:S04]  /*5870*/  @!P1 STG.E.128 [R2.64+0x80], R8 ;  /* 0x0000800802009986 */ /* 0x0023e8000c101d06 */
[----:B--2---:R1:W-:Y:S02]  /*5880*/  @!P0 STG.E.128 [R2.64+0xa0], R4 ;  /* 0x0000a00402008986 */ /* 0x0043e4000c101d06 */
.L_x_837:
[----:B-1----:R-:W-:Y:S05]  /*5890*/  BSYNC B0 ;  /* 0x0000000000007941 */ /* 0x002fea0003800000 */
.L_x_836:
        /* <DEDUP_REMOVED lines=25> */
.L_x_813:
[----:B-1----:R-:W-:Y:S01]  /*5a30*/  ISETP.GE.AND P0, PT, R163, 0x1, PT ;  /* 0x00000001a300780c */ /* 0x002fe20003f06270 */
        /* <DEDUP_REMOVED lines=107> */
[----:B------:R-:W-:Y:S02]  /*60f0*/  SHF.R.S32.HI R16, RZ, 0x5, R137 ;  /* 0x00000005ff107819 */ /* 0x000fe40000011489 */
[----:B------:R-:W-:-:S02]  /*6100*/  SHF.R.S32.HI R63, RZ, 0x4, R27 ;  /* 0x00000004ff3f7819 */ /* 0x000fc4000001141b */
[----:B------:R-:W-:Y:S01]  /*6110*/  ISETP.GE.AND P6, PT, R6, c[0x0][0x1d4], PT ;  /* 0x0000750006007a0c */ /* 0x000fe20003fc6270 */
        /* <DEDUP_REMOVED lines=36> */
[----:B------:R-:W-:Y:S01]  /*6360*/  LOP3.LUT P0, RZ, R72, 0x2, RZ, 0xc0, !PT ;  /* 0x0000000248ff7812 */ /* 0x000fe2000780c0ff */
[----:B------:R-:W-:Y:S01]  /*6370*/  IMAD R4, R5, c[0x0][0x208], RZ ;  /* 0x0000820005047a24 */ /* 0x000fe200078e02ff */
[----:B------:R-:W-:Y:S01]  /*6380*/  SHF.R.S32.HI R5, RZ, 0x1f, R11 ;  /* 0x0000001fff057819 */ /* 0x000fe2000001140b */
[----:B------:R-:W-:Y:S01]  /*6390*/  IMAD.IADD R13, R96, 0x1, -R8 ;  /* 0x00000001600d7824 */ /* 0x000fe200078e0a08 */
[----:B------:R-:W-:Y:S01]  /*63a0*/  P2R R112, PR, RZ, 0x8 ;  /* 0x00000008ff707803 */ /* 0x000fe20000000000 */
[----:B------:R-:W-:Y:S01]  /*63b0*/  IMAD R17, R0, c[0x0][0x1e4], R9 ;  /* 0x0000790000117a24 */ /* 0x000fe200078e0209 */
[----:B------:R-:W-:Y:S01]  /*63c0*/  LEA.HI R11, R5, R12, RZ, 0x2 ;  /* 0x0000000c050b7211 */ /* 0x000fe200078f10ff */
[----:B------:R-:W-:Y:S01]  /*63d0*/  IMAD R14, R16, 0x8, R13 ;  /* 0x00000008100e7824 */ /* 0x000fe200078e020d */
[----:B------:R-:W-:Y:S01]  /*63e0*/  SHF.R.S32.HI R13, RZ, 0x1f, R10 ;  /* 0x0000001fff0d7819 */ /* 0x000fe2000001140a */
[----:B------:R-:W-:Y:S01]  /*63f0*/  IMAD R19, R0, c[0x0][0x20c], R4 ;  /* 0x0000830000137a24 */ /* 0x000fe200078e0204 */
[----:B------:R-:W-:Y:S01]  /*6400*/  LOP3.LUT R11, R11, 0xfffffffc, RZ, 0xc0, !PT ;  /* 0xfffffffc0b0b7812 */ /* 0x000fe200078ec0ff */
[----:B------:R-:W-:Y:S01]  /*6410*/  IMAD.U32 R224, R14, 0x20, R20 ;  /* 0x000000200ee07824 */ /* 0x000fe200078e0014 */
[----:B------:R1:W-:Y:S01]  /*6420*/  STL [R1+0x30], R112 ;  /* 0x0000307001007387 */ /* 0x0003e20000100800 */
[----:B------:R-:W-:-:S04]  /*6430*/  IMAD.WIDE.U32 R8, R0, c[0x0][0x1e0], R6 ;  /* 0x0000780000087a25 */ /* 0x000fc800078e0006 */
[----:B------:R-:W-:-:S04]  /*6440*/  IMAD.WIDE.U32 R4, R0, c[0x0][0x208], R6 ;  /* 0x0000820000047a25 */ /* 0x000fc800078e0006 */
[----:B------:R-:W-:Y:S02]  /*6450*/  IMAD.IADD R20, R12, 0x1, -R11 ;  /* 0x000000010c147824 */ /* 0x000fe400078e0a0b */
[----:B------:R-:W-:Y:S02]  /*6460*/  IMAD.SHL.U32 R0, R23, 0x20, RZ ;  /* 0x0000002017007824 */ /* 0x000fe400078e00ff */
[----:B------:R-:W-:Y:S01]  /*6470*/  IMAD R12, R13, c[0x0][0x1b0], RZ ;  /* 0x00006c000d0c7a24 */ /* 0x000fe200078e02ff */
[----:B------:R-:W-:Y:S01]  /*6480*/  LOP3.LUT P1, RZ, R20, 0x2, RZ, 0xc0, !PT ;  /* 0x0000000214ff7812 */ /* 0x000fe2000782c0ff */
[----:B------:R-:W-:Y:S01]  /*6490*/  IMAD.MOV R13, RZ, RZ, -R10 ;  /* 0x000000ffff0d7224 */ /* 0x000fe200078e0a0a */
[----:B------:R-:W-:Y:S01]  /*64a0*/  LOP3.LUT R0, R0, 0xffffff00, RZ, 0xc0, !PT ;  /* 0xffffff0000007812 */ /* 0x000fe200078ec0ff */
[----:B------:R-:W-:Y:S02]  /*64b0*/  IMAD.IADD R3, R3, 0x1, R18 ;  /* 0x0000000103037824 */ /* 0x000fe400078e0212 */
[----:B------:R-:W-:Y:S01]  /*64c0*/  IMAD.IADD R11, R9, 0x1, R17 ;  /* 0x00000001090b7824 */ /* 0x000fe200078e0211 */
[----:B------:R-:W-:Y:S01]  /*64d0*/  IADD3 R9, R5, R19, RZ ;  /* 0x0000001305097210 */ /* 0x000fe20007ffe0ff */
[----:B------:R-:W-:Y:S01]  /*64e0*/  IMAD R5, R13, c[0x0][0x2c4], R15 ;  /* 0x0000b1000d057a24 */ /* 0x000fe200078e020f */
[----:B------:R-:W-:Y:S01]  /*64f0*/  IADD3 R15, R6, 0x20, RZ ;  /* 0x00000020060f7810 */ /* 0x000fe20007ffe0ff */
[----:B------:R-:W-:-:S02]  /*6500*/  IMAD R14, R10, c[0x0][0x1b4], R12 ;  /* 0x00006d000a0e7a24 */ /* 0x000fc400078e020c */
[----:B------:R-:W-:Y:S01]  /*6510*/  IMAD.WIDE.U32 R2, R10, c[0x0][0x1b0], R2 ;  /* 0x00006c000a027a25 */ /* 0x000fe200078e0002 */
[----:B------:R-:W-:-:S03]  /*6520*/  ISETP.GE.AND P5, PT, R15, c[0x0][0x1d4], PT ;  /* 0x000075000f007a0c */ /* 0x000fc60003fa6270 */
[----:B------:R-:W-:Y:S02]  /*6530*/  IMAD.MOV.U32 R10, RZ, RZ, R8 ;  /* 0x000000ffff0a7224 */ /* 0x000fe400078e0008 */
[----:B------:R-:W-:Y:S01]  /*6540*/  IMAD.MOV.U32 R8, RZ, RZ, R4 ;  /* 0x000000ffff087224 */ /* 0x000fe200078e0004 */
[----:B------:R-:W-:Y:S01]  /*6550*/  SHF.R.S32.HI R4, RZ, 0x1f, R5 ;  /* 0x0000001fff047819 */ /* 0x000fe20000011405 */
[--C-:B------:R-:W-:Y:S02]  /*6560*/  IMAD R12, R16, 0x200, R0.reuse ;  /* 0x00000200100c7824 */ /* 0x100fe400078e0200 */
[C---:B------:R-:W-:Y:S02]  /*6570*/  IMAD R23, R21.reuse, 0x20, R0 ;  /* 0x0000002015177824 */ /* 0x040fe400078e0200 */
        /* <DEDUP_REMOVED lines=34> */
[----:B------:R-:W-:Y:S01]  /*67a0*/  ISETP.GE.AND P3, PT, R6, c[0x0][0x198], PT ;  /* 0x0000660006007a0c */ /* 0x000fe20003f66270 */
[----:B------:R-:W-:Y:S02]  /*67b0*/  IMAD.SHL.U32 R3, R13, 0x8, RZ ;  /* 0x000000080d037824 */ /* 0x000fe400078e00ff */
        /* <DEDUP_REMOVED lines=40> */
[----:B------:R-:W-:Y:S02]  /*6a40*/  LEA R10, P0, R6, R8, 0x1 ;  /* 0x00000008060a7211 */ /* 0x000fe400078008ff */
        /* <DEDUP_REMOVED lines=10> */
.L_x_841:
[----:B--2-4-:R-:W-:Y:S05]  /*6af0*/  BSYNC B0 ;  /* 0x0000000000007941 */ /* 0x014fea0003800000 */
.L_x_840:
        /* <DEDUP_REMOVED lines=22> */
.L_x_843:
[----:B------:R-:W-:Y:S05]  /*6c60*/  BSYNC B0 ;  /* 0x0000000000007941 */ /* 0x000fea0003800000 */
.L_x_842:
        /* <DEDUP_REMOVED lines=22> */
.L_x_845:
[----:B------:R-:W-:Y:S05]  /*6dd0*/  BSYNC B0 ;  /* 0x0000000000007941 */ /* 0x000fea0003800000 */
.L_x_844:
[----:B--2---:R-:W2:Y:S01]  /*6de0*/  LDL R150, [R1+0x38] ;  /* 0x0000380001967983 */ /* 0x004ea20000100800 */
[----:B-1----:R-:W-:Y:S01]  /*6df0*/  IADD3 R5, R16, 0x60, RZ ;  /* 0x0000006010057810 */ /* 0x002fe20007ffe0ff */
[----:B------:R-:W-:-:S02]  /*6e00*/  IMAD.MOV.U32 R13, RZ, RZ, c[0x0][0x1e0] ;  /* 0x00007800ff0d7624 */ /* 0x000fc400078e00ff */
[----:B----4-:R-:W1:Y:S01]  /*6e10*/  SHFL.IDX PT, R8, R19, 0x3, 0x1c1f ;  /* 0x007c1f0013087f89 */ /* 0x010e6200000e0000 */
[----:B------:R-:W-:Y:S01]  /*6e20*/  ISETP.GE.AND P0, PT, R5, R54, PT ;  /* 0x000000360500720c */ /* 0x000fe20003f06270 */
[----:B------:R-:W-:Y:S02]  /*6e30*/  IMAD.MOV.U32 R14, RZ, RZ, 0x6 ;  /* 0x00000006ff0e7424 */ /* 0x000fe400078e00ff */
[----:B------:R-:W4:Y:S01]  /*6e40*/  SHFL.IDX PT, R9, R18, 0x3, 0x1c1f ;  /* 0x007c1f0012097f89 */ /* 0x000f2200000e0000 */
[----:B------:R-:W-:Y:S02]  /*6e50*/  IMAD.MOV.U32 R154, RZ, RZ, R26 ;  /* 0x000000ffff9a7224 */ /* 0x000fe400078e001a */
[C---:B------:R-:W-:Y:S01]  /*6e60*/  SHF.L.U64.HI R148, R13.reuse, R14, c[0x0][0x1e4] ;  /* 0x000079000d947619 */ /* 0x040fe2000001020e */
[----:B------:R-:W-:Y:S02]  /*6e70*/  IMAD.MOV.U32 R155, RZ, RZ, R27 ;  /* 0x000000ffff9b7224 */ /* 0x000fe400078e001b */
[----:B------:R-:W-:-:S02]  /*6e80*/  IMAD.SHL.U32 R149, R13, 0x40, RZ ;  /* 0x000000400d957824 */ /* 0x000fc400078e00ff */
[----:B------:R-:W-:Y:S02]  /*6e90*/  IMAD.MOV.U32 R154, RZ, RZ, R24 ;  /* 0x000000ffff9a7224 */ /* 0x000fe400078e0018 */
[----:B------:R-:W-:Y:S02]  /*6ea0*/  @!P0 IMAD.SHL.U32 R12, R224, 0x2, RZ ;  /* 0x00000002e00c8824 */ /* 0x000fe400078e00ff */
[----:B------:R-:W-:Y:S01]  /*6eb0*/  IMAD.SHL.U32 R151, R13, 0x20, RZ ;  /* 0x000000200d977824 */ /* 0x000fe200078e00ff */
        /* <DEDUP_REMOVED lines=15> */
[----:B------:R-:W-:Y:S01]  /*6fb0*/  @!P0 IMAD.WIDE R8, R10, 0x2, R8 ;  /* 0x000000020a088825 */ /* 0x000fe200078e0208 */
[----:B------:R1:W-:Y:S04]  /*6fc0*/  @!P0 LDGSTS.E.BYPASS.LTC128B.128 [R12+0x9900], [R6.64], !P2 ;  /* 0x09900000060c8fae */ /* 0x0003e8000d101d46 */
[----:B------:R4:W-:Y:S04]  /*6fd0*/  @!P0 LDGSTS.E.BYPASS.LTC128B.128 [R12+0xb900], [R8.64], !P4 ;  /* 0x0b900000080c8fae */ /* 0x0009e8000e101d46 */
[----:B------:R-:W0:Y:S01]  /*6fe0*/  LDGDEPBAR ;  /* 0x00000000000079af */ /* 0x000e220000000000 */
[----:B----4-:R-:W-:-:S05]  /*6ff0*/  IMAD.MOV.U32 R9, RZ, RZ, 0x5 ;  /* 0x00000005ff097424 */ /* 0x010fca00078e00ff */
[----:B------:R-:W-:Y:S02]  /*7000*/  SHF.L.U64.HI R152, R13, R9, c[0x0][0x1e4] ;  /* 0x000079000d987619 */ /* 0x000fe40000010209 */
[----:B--2---:R-:W-:-:S04]  /*7010*/  LEA.HI.SX32 R136, R150, 0xffffffff, 0x1a ;  /* 0xffffffff96887811 */ /* 0x004fc800078fd2ff */
[----:B------:R-:W-:Y:S01]  /*7020*/  SHF.R.S32.HI R98, RZ, 0x1f, R136 ;  /* 0x0000001fff627819 */ /* 0x000fe20000011488 */
[----:B------:R-:W-:Y:S02]  /*7030*/  IMAD R5, R136, -0x40, R11 ;  /* 0xffffffc088057824 */ /* 0x000fe400078e020b */
[----:B------:R-:W-:Y:S02]  /*7040*/  IMAD R8, R148, R136, RZ ;  /* 0x0000008894087224 */ /* 0x000fe400078e02ff */
[-C--:B-1----:R-:W-:Y:S01]  /*7050*/  IMAD.WIDE.U32 R6, R136, R149.reuse, R154 ;  /* 0x0000009588067225 */ /* 0x082fe200078e009a */
[----:B------:R-:W-:Y:S01]  /*7060*/  BAR.SYNC.DEFER_BLOCKING 0x0 ;  /* 0x0000000000007b1d */ /* 0x000fe20000010000 */
[C---:B------:R-:W-:Y:S02]  /*7070*/  ISETP.GE.AND P1, PT, R5.reuse, 0x1, PT ;  /* 0x000000010500780c */ /* 0x040fe40003f26270 */
[----:B------:R-:W-:Y:S01]  /*7080*/  ISETP.GE.AND P0, PT, R5, 0x21, PT ;  /* 0x000000210500780c */ /* 0x000fe20003f06270 */
[----:B------:R-:W-:-:S04]  /*7090*/  IMAD R5, R98, R149, R8 ;  /* 0x0000009562057224 */ /* 0x000fc800078e0208 */
[----:B------:R-:W-:-:S06]  /*70a0*/  IMAD.IADD R5, R7, 0x1, R5 ;  /* 0x0000000107057824 */ /* 0x000fcc00078e0205 */
[----:B------:R-:W-:Y:S01]  /*70b0*/  @P1 LEA R8, P2, R6, c[0x0][0x1c8], 0x1 ;  /* 0x0000720006081a11 */ /* 0x000fe200078408ff */
[----:B------:R-:W-:-:S03]  /*70c0*/  @P1 IMAD.SHL.U32 R10, R224, 0x2, RZ ;  /* 0x00000002e00a1824 */ /* 0x000fc600078e00ff */
        /* <DEDUP_REMOVED lines=10> */
[----:B------:R-:W-:Y:S01]  /*7170*/  @P0 IMAD.SHL.U32 R5, R224, 0x2, RZ ;  /* 0x00000002e0050824 */ /* 0x000fe200078e00ff */
        /* <DEDUP_REMOVED lines=10> */
[----:B---3--:R-:W-:-:S04]  /*7220*/  DEPBAR.LE SB0, 0x1 ;  /* 0x000080400000791a */ /* 0x008fc80000000000 */
[----:B------:R-:W-:Y:S05]  /*7230*/  BRA `(.L_x_847) ;  /* 0x00005d5000007947 */ /* 0x000fea0003800000 */
.L_x_846:
[----:B---3-5:R-:W-:Y:S01]  /*7240*/  SHF.R.S32.HI R5, RZ, 0x1f, R147 ;  /* 0x0000001fff057819 */ /* 0x028fe20000011493 */
        /* <DEDUP_REMOVED lines=100> */
.L_x_850:
[----:B------:R-:W-:Y:S05]  /*7890*/  BSYNC B0 ;  /* 0x0000000000007941 */ /* 0x000fea0003800000 */
.L_x_849:
        /* <DEDUP_REMOVED lines=131> */
.L_x_854:
[----:B------:R-:W-:Y:S05]  /*80d0*/  BSYNC B0 ;  /* 0x0000000000007941 */ /* 0x000fea0003800000 */
.L_x_853:
        /* <DEDUP_REMOVED lines=42> */
.L_x_856:
[----:B------:R-:W-:Y:S05]  /*8380*/  BSYNC B0 ;  /* 0x0000000000007941 */ /* 0x000fea0003800000 */
.L_x_855:
        /* <DEDUP_REMOVED lines=42> */
.L_x_858:
[----:B------:R-:W-:Y:S05]  /*8630*/  BSYNC B0 ;  /* 0x0000000000007941 */ /* 0x000fea0003800000 */
.L_x_857:
        /* <DEDUP_REMOVED lines=42> */
.L_x_860:
[----:B------:R-:W-:Y:S05]  /*88e0*/  BSYNC B0 ;  /* 0x0000000000007941 */ /* 0x000fea0003800000 */
.L_x_859:
        /* <DEDUP_REMOVED lines=42> */
.L_x_862:
[----:B------:R-:W-:Y:S05]  /*8b90*/  BSYNC B0 ;  /* 0x0000000000007941 */ /* 0x000fea0003800000 */
.L_x_861:
        /* <DEDUP_REMOVED lines=41> */
.L_x_852:
[----:B------:R-:W-:Y:S05]  /*8e30*/  BSYNC B1 ;  /* 0x0000000000017941 */ /* 0x000fea0003800000 */
.L_x_851:
        /* <DEDUP_REMOVED lines=44> */
.L_x_865:
[----:B------:R-:W-:Y:S05]  /*9100*/  BSYNC B0 ;  /* 0x0000000000007941 */ /* 0x000fea0003800000 */
.L_x_864:
        /* <DEDUP_REMOVED lines=42> */
.L_x_867:
[----:B------:R-:W-:Y:S05]  /*93b0*/  BSYNC B0 ;  /* 0x0000000000007941 */ /* 0x000fea0003800000 */
.L_x_866:
        /* <DEDUP_REMOVED lines=42> */
.L_x_869:
[----:B------:R-:W-:Y:S05]  /*9660*/  BSYNC B0 ;  /* 0x0000000000007941 */ /* 0x000fea0003800000 */
.L_x_868:
        /* <DEDUP_REMOVED lines=42> */
.L_x_871:
[----:B------:R-:W-:Y:S05]  /*9910*/  BSYNC B0 ;  /* 0x0000000000007941 */ /* 0x000fea0003800000 */
.L_x_870:
        /* <DEDUP_REMOVED lines=42> */
.L_x_873:
[----:B------:R-:W-:Y:S05]  /*9bc0*/  BSYNC B0 ;  /* 0x0000000000007941 */ /* 0x000fea0003800000 */
.L_x_872:
        /* <DEDUP_REMOVED lines=42> */
.L_x_848:
        /* <DEDUP_REMOVED lines=50> */
.L_x_875:
[----:B------:R-:W-:Y:S05]  /*a190*/  BSYNC B0 ;  /* 0x0000000000007941 */ /* 0x000fea0003800000 */
.L_x_874:
        /* <DEDUP_REMOVED lines=181> */
.L_x_879:
[----:B------:R-:W-:Y:S05]  /*acf0*/  BSYNC B0 ;  /* 0x0000000000007941 */ /* 0x000fea0003800000 */
.L_x_878:
        /* <DEDUP_REMOVED lines=109> */
.L_x_881:
[----:B------:R-:W-:Y:S05]  /*b3d0*/  BSYNC B0 ;  /* 0x0000000000007941 */ /* 0x000fea0003800000 */
.L_x_880:
        /* <DEDUP_REMOVED lines=108> */
.L_x_877:
[----:B------:R-:W-:Y:S05]  /*baa0*/  BSYNC B1 ;  /* 0x0000000000017941 */ /* 0x000fea0003800000 */
.L_x_876:
        /* <DEDUP_REMOVED lines=108> */
.L_x_883:
[----:B------:R-:W-:Y:S05]  /*c170*/  BSYNC B0 ;  /* 0x0000000000007941 */ /* 0x000fea0003800000 */
.L_x_882:
        /* <DEDUP_REMOVED lines=112> */
.L_x_885:
[----:B------:R-:W-:Y:S05]  /*c880*/  BSYNC B0 ;  /* 0x0000000000007941 */ /* 0x000fea0003800000 */
.L_x_884:
        /* <DEDUP_REMOVED lines=111> */
.L_x_863:
[----:B------:R-:W-:Y:S05]  /*cf80*/  BSYNC B2 ;  /* 0x0000000000027941 */ /* 0x000fea0003800000 */
.L_x_847:
[----:B------:R-:W-:-:S04]  /*cf90*/  DEPBAR.LE SB0, 0x0 ;  /* 0x000080000000791a */ /* 0x000fc80000000000 */
[----:B------:R-:W-:Y:S01]  /*cfa0*/  IMAD.SHL.U32 R210, R3, 0x2, RZ ;  /* 0x0000000203d27824 */ /* 0x000fe200078e00ff */
[----:B------:R-:W-:Y:S01]  /*cfb0*/  BAR.SYNC.DEFER_BLOCKING 0x0 ;  /* 0x0000000000007b1d */ /* 0x000fe20000010000 */
[----:B------:R-:W-:Y:S01]  /*cfc0*/  IMAD.SHL.U32 R139, R2, 0x2, RZ ;  /* 0x00000002028b7824 */ /* 0x000fe200078e00ff */
[----:B------:R-:W-:Y:S01]  /*cfd0*/  LOP3.LUT P0, RZ, R72, 0x2, RZ, 0xc0, !PT ;  /* 0x0000000248ff7812 */ /* 0x000fe2000780c0ff */
[----:B------:R-:W-:Y:S01]  /*cfe0*/  IMAD.MOV.U32 R6, RZ, RZ, R74 ;  /* 0x000000ffff067224 */ /* 0x000fe200078e004a */
[----:B------:R-:W-:Y:S01]  /*cff0*/  LOP3.LUT R5, R97, 0x1, RZ, 0xc0, !PT ;  /* 0x0000000161057812 */ /* 0x000fe200078ec0ff */
[----:B------:R-:W-:Y:S01]  /*d000*/  IMAD.MOV.U32 R7, RZ, RZ, R75 ;  /* 0x000000ffff077224 */ /* 0x000fe200078e004b */
[C---:B------:R-:W-:Y:S01]  /*d010*/  IADD3 R2, R139.reuse, 0x3100, RZ ;  /* 0x000031008b027810 */ /* 0x040fe20007ffe0ff */
[----:B------:R-:W-:Y:S01]  /*d020*/  IMAD R211, R0, 0x2, R210 ;  /* 0x0000000200d37824 */ /* 0x000fe200078e02d2 */
[----:B------:R-:W-:Y:S01]  /*d030*/  IADD3 R212, R139, 0x3120, RZ ;  /* 0x000031208bd47810 */ /* 0x000fe20007ffe0ff */
[----:B------:R-:W-:Y:S01]  /*d040*/  IMAD.MOV.U32 R6, RZ, RZ, R110 ;  /* 0x000000ffff067224 */ /* 0x000fe200078e006e */
[----:B------:R-:W-:Y:S01]  /*d050*/  ISETP.NE.U32.AND P2, PT, R5, 0x1, PT ;  /* 0x000000010500780c */ /* 0x000fe20003f45070 */
[----:B------:R-:W-:Y:S01]  /*d060*/  IMAD.SHL.U32 R224, R224, 0x2, RZ ;  /* 0x00000002e0e07824 */ /* 0x000fe200078e00ff */
[----:B------:R-:W-:Y:S01]  /*d070*/  LOP3.LUT P1, RZ, R97, 0x2, RZ, 0xc0, !PT ;  /* 0x0000000261ff7812 */ /* 0x000fe2000782c0ff */
[----:B------:R-:W-:Y:S01]  /*d080*/  IMAD.SHL.U32 R208, R4, 0x2, RZ ;  /* 0x0000000204d07824 */ /* 0x000fe200078e00ff */
[----:B------:R-:W-:Y:S01]  /*d090*/  STL.64 [R1+0x20], R6 ;  /* 0x0000200601007387 */ /* 0x000fe20000100a00 */
[----:B------:R-:W-:Y:S01]  /*d0a0*/  @P0 IADD3 R212, R2, -0x20, RZ ;  /* 0xffffffe002d40810 */ /* 0x000fe20007ffe0ff */
[----:B------:R-:W-:-:S02]  /*d0b0*/  IMAD R2, R99, R136, RZ ;  /* 0x0000008863027224 */ /* 0x000fc400078e02ff */
[----:B------:R-:W-:Y:S02]  /*d0c0*/  IMAD R209, R0, 0x2, R208 ;  /* 0x0000000200d17824 */ /* 0x000fe400078e02d0 */
[-C--:B------:R-:W-:Y:S01]  /*d0d0*/  IMAD R2, R98, R108.reuse, R2 ;  /* 0x0000006c62027224 */ /* 0x080fe200078e0202 */
[----:B-1----:R-:W-:Y:S04]  /*d0e0*/  LDSM.16.M88.4 R8, [R210+0x7100] ;  /* 0x00710000d208783b */ /* 0x002fe80000000200 */
[----:B------:R-:W1:Y:S04]  /*d0f0*/  LDSM.16.M88.4 R16, [R139+0x3100] ;  /* 0x003100008b10783b */ /* 0x000e680000000200 */
[----:B------:R-:W2:Y:S04]  /*d100*/  LDSM.16.M88.4 R12, [R210+0x6100] ;  /* 0x00610000d20c783b */ /* 0x000ea80000000200 */
[----:B------:R-:W3:Y:S04]  /*d110*/  LDSM.16.M88.4 R20, [R139+0x3500] ;  /* 0x003500008b14783b */ /* 0x000ee80000000200 */
[----:B------:R-:W4:Y:S04]  /*d120*/  LDSM.16.M88.4 R24, [R139+0x3900] ;  /* 0x003900008b18783b */ /* 0x000f280000000200 */
[----:B------:R-:W3:Y:S04]  /*d130*/  LDSM.16.M88.4 R32, [R139+0x3d00] ;  /* 0x003d00008b20783b */ /* 0x000ee80000000200 */
[----:B------:R-:W-:Y:S04]  /*d140*/  LDSM.16.M88.4 R28, [R212+0xc00] ;  /* 0x000c0000d41c783b */ /* 0x000fe80000000200 */
[----:B------:R-:W-:Y:S04]  /*d150*/  LDSM.16.M88.4 R36, [R212+0x400] ;  /* 0x00040000d424783b */ /* 0x000fe80000000200 */
[----:B------:R-:W-:Y:S01]  /*d160*/  LDSM.16.M88.4 R40, [R212] ;  /* 0x00000000d428783b */ /* 0x000fe20000000200 */
[-C--:B-1----:R-:W-:Y:S08]  /*d170*/  HMMA.16816.F32 R44, R8, R16.reuse, RZ ;  /* 0x00000010082c723c */ /* 0x082ff000000018ff */
[----:B--2---:R-:W-:Y:S07]  /*d180*/  HMMA.16816.F32 R84, R12, R16, RZ ;  /* 0x000000100c54723c */ /* 0x004fee00000018ff */
[C---:B------:R-:W-:Y:S01]  /*d190*/  IMAD.WIDE.U32 R16, R136.reuse, R108, R6 ;  /* 0x0000006c88107225 */ /* 0x040fe200078e0006 */
[----:B---3--:R-:W-:Y:S03]  /*d1a0*/  HMMA.16816.F32 R64, R8, R20, RZ ;  /* 0x000000140840723c */ /* 0x008fe600000018ff */
[----:B------:R-:W-:Y:S01]  /*d1b0*/  IMAD R136, R136, -0x40, R163 ;  /* 0xffffffc088887824 */ /* 0x000fe200078e02a3 */
[----:B------:R-:W-:Y:S01]  /*d1c0*/  LEA R6, P0, R16, c[0x0][0x1f8], 0x1 ;  /* 0x00007e0010067a11 */ /* 0x000fe200078008ff */
[----:B------:R-:W-:-:S02]  /*d1d0*/  IMAD.IADD R3, R17, 0x1, R2 ;  /* 0x0000000111037824 */ /* 0x000fc400078e0202 */
[----:B------:R-:W-:Y:S01]  /*d1e0*/  IMAD.IADD R2, R136, 0x1, -R96 ;  /* 0x0000000188027824 */ /* 0x000fe200078e0a60 */
[C---:B----4-:R-:W-:Y:S02]  /*d1f0*/  HMMA.16816.F32 R52, R8.reuse, R24, RZ ;  /* 0x000000180834723c */ /* 0x050fe400000018ff */
[----:B------:R-:W-:Y:S02]  /*d200*/  LEA.HI.X R7, R16, c[0x0][0x1fc], R3, 0x1, P0 ;  /* 0x00007f0010077a11 */ /* 0x000fe400000f0c03 */
[C---:B------:R-:W-:Y:S02]  /*d210*/  ISETP.LT.OR P4, PT, R2.reuse, 0x1, P2 ;  /* 0x000000010200780c */ /* 0x040fe40001781670 */
[C---:B------:R-:W-:Y:S02]  /*d220*/  ISETP.LT.OR P3, PT, R2.reuse, 0x1, !P1 ;  /* 0x000000010200780c */ /* 0x040fe40004f61670 */
[----:B------:R-:W-:Y:S01]  /*d230*/  HMMA.16816.F32 R48, R8, R32, RZ ;  /* 0x000000200830723c */ /* 0x000fe200000018ff */
[----:B------:R-:W-:-:S02]  /*d240*/  ISETP.LT.OR P2, PT, R2, 0x21, P2 ;  /* 0x000000210200780c */ /* 0x000fc40001741670 */
[----:B------:R-:W-:-:S05]  /*d250*/  ISETP.LT.OR P1, PT, R2, 0x21, !P1 ;  /* 0x000000210200780c */ /* 0x000fca0004f21670 */
[C---:B------:R-:W-:Y:S08]  /*d260*/  HMMA.16816.F32 R68, R8.reuse, R18, RZ ;  /* 0x000000120844723c */ /* 0x040ff000000018ff */
[C---:B------:R-:W-:Y:S08]  /*d270*/  HMMA.16816.F32 R56, R8.reuse, R22, RZ ;  /* 0x000000160838723c */ /* 0x040ff000000018ff */
[C---:B------:R-:W-:Y:S08]  /*d280*/  HMMA.16816.F32 R76, R8.reuse, R26, RZ ;  /* 0x0000001a084c723c */ /* 0x040ff000000018ff */
[----:B------:R-:W-:Y:S01]  /*d290*/  HMMA.16816.F32 R88, R8, R34, RZ ;  /* 0x000000220858723c */ /* 0x000fe200000018ff */
[----:B------:R-:W1:Y:S07]  /*d2a0*/  LDSM.16.M88.4 R8, [R211+0x7100] ;  /* 0x00710000d308783b */ /* 0x000e6e0000000200 */
[C---:B------:R-:W-:Y:S08]  /*d2b0*/  HMMA.16816.F32 R60, R12.reuse, R32, RZ ;  /* 0x000000200c3c723c */ /* 0x040ff000000018ff */
[C---:B------:R-:W-:Y:S01]  /*d2c0*/  HMMA.16816.F32 R104, R12.reuse, R18, RZ ;  /* 0x000000120c68723c */ /* 0x040fe200000018ff */
[----:B------:R-:W-:Y:S07]  /*d2d0*/  LDSM.16.M88.4 R16, [R211+0x6100] ;  /* 0x00610000d310783b */ /* 0x000fee0000000200 */
[C---:B------:R-:W-:Y:S08]  /*d2e0*/  HMMA.16816.F32 R80, R12.reuse, R20, RZ ;  /* 0x000000140c50723c */ /* 0x040ff000000018ff */
[C---:B------:R-:W-:Y:S08]  /*d2f0*/  HMMA.16816.F32 R100, R12.reuse, R22, RZ ;  /* 0x000000160c64723c */ /* 0x040ff000000018ff */
[C---:B------:R-:W-:Y:S08]  /*d300*/  HMMA.16816.F32 R72, R12.reuse, R24, RZ ;  /* 0x000000180c48723c */ /* 0x040ff000000018ff */
[----:B------:R-:W-:Y:S01]  /*d310*/  HMMA.16816.F32 R92, R12, R26, RZ ;  /* 0x0000001a0c5c723c */ /* 0x000fe200000018ff */
[----:B------:R-:W2:Y:S04]  /*d320*/  LDSM.16.M88.4 R24, [R212+0x800] ;  /* 0x00080000d418783b */ /* 0x000ea80000000200 */
[----:B------:R-:W-:Y:S01]  /*d330*/  @!PT LDS RZ, [RZ] ;  /* 0x00000000fffff984 */ /* 0x000fe20000000800 */
[----:B------:R-:W-:Y:S01]  /*d340*/  @!PT LDS RZ, [RZ] ;  /* 0x00000000fffff984 */ /* 0x000fe20000000800 */
[----:B------:R-:W-:Y:S01]  /*d350*/  @!PT LDS RZ, [RZ] ;  /* 0x00000000fffff984 */ /* 0x000fe20000000800 */
[----:B------:R3:W-:Y:S01]  /*d360*/  LDGSTS.E.BYPASS.LTC128B.128 [R224+0x100], [R6.64], !P4 ;  /* 0x0010000006e07fae */ /* 0x0007e2000e101d46 */
[----:B------:R-:W-:-:S02]  /*d370*/  ISETP.NE.AND P4, PT, R112, RZ, PT ;  /* 0x000000ff7000720c */ /* 0x000fc40003f85270 */
[----:B------:R-:W-:Y:S01]  /*d380*/  HMMA.16816.F32 R32, R12, R34, RZ ;  /* 0x000000220c20723c */ /* 0x000fe200000018ff */
[----:B------:R3:W-:Y:S06]  /*d390*/  LDGSTS.E.BYPASS.LTC128B.128 [R224+0x1100], [R6.64+0x40], !P3 ;  /* 0x0110004006e07fae */ /* 0x0007ec000d901d46 */
[----:B------:R-:W-:Y:S01]  /*d3a0*/  IADD3 R12, P0, R108, R6, RZ ;  /* 0x000000066c0c7210 */ /* 0x000fe20007f1e0ff */
[----:B-1----:R-:W-:Y:S04]  /*d3b0*/  HMMA.16816.F32 R128, R8, R28, R48 ;  /* 0x0000001c0880723c */ /* 0x002fe80000001830 */
[----:B------:R-:W-:Y:S01]  /*d3c0*/  IMAD.X R13, R99, 0x1, R7, P0 ;  /* 0x00000001630d7824 */ /* 0x000fe200000e0607 */
[----:B------:R-:W-:-:S03]  /*d3d0*/  LOP3.LUT P0, RZ, R97, 0x4, RZ, 0xc0, !PT ;  /* 0x0000000461ff7812 */ /* 0x000fc6000780c0ff */
[----:B------:R-:W-:Y:S01]  /*d3e0*/  HMMA.16816.F32 R124, R8, R38, R56 ;  /* 0x00000026087c723c */ /* 0x000fe20000001838 */
[C---:B------:R-:W-:Y:S02]  /*d3f0*/  ISETP.LT.OR P3, PT, R2.reuse, 0x1, !P0 ;  /* 0x000000010200780c */ /* 0x040fe40004761670 */
[----:B------:R-:W-:Y:S02]  /*d400*/  ISETP.LT.OR P0, PT, R2, 0x21, !P0 ;  /* 0x000000210200780c */ /* 0x000fe40004701670 */
[----:B------:R-:W-:-:S03]  /*d410*/  LOP3.LUT R2, R137, 0xffffffe0, RZ, 0xc0, !PT ;  /* 0xffffffe089027812 */ /* 0x000fc600078ec0ff */
[----:B------:R-:W-:Y:S02]  /*d420*/  HMMA.16816.F32 R108, R8, R40, R44 ;  /* 0x00000028086c723c */ /* 0x000fe4000000182c */
[----:B------:R-:W-:-:S04]  /*d430*/  IMAD.IADD R2, R172, 0x1, -R2 ;  /* 0x00000001ac027824 */ /* 0x000fc800078e0a02 */
[----:B------:R3:W-:Y:S01]  /*d440*/  LDGSTS.E.BYPASS.LTC128B.128 [R224+0x2100], [R6.64+0x80], !P3 ;  /* 0x0210008006e07fae */ /* 0x0007e2000d901d46 */
[----:B------:R-:W-:Y:S01]  /*d450*/  SHF.R.S32.HI R3, RZ, 0x1f, R2 ;  /* 0x0000001fff037819 */ /* 0x000fe20000011402 */
[----:B------:R-:W-:Y:S02]  /*d460*/  HMMA.16816.F32 R132, R8, R42, R68 ;  /* 0x0000002a0884723c */ /* 0x000fe40000001844 */
[----:B------:R1:W-:Y:S01]  /*d470*/  LDGSTS.E.BYPASS.LTC128B.128 [R224+0x900], [R12.64], !P2 ;  /* 0x009000000ce07fae */ /* 0x0003e2000d101d46 */
[----:B------:R-:W-:-:S03]  /*d480*/  LEA.HI R3, R3, R2, RZ, 0x2 ;  /* 0x0000000203037211 */ /* 0x000fc600078f10ff */
[----:B------:R1:W-:Y:S01]  /*d490*/  LDGSTS.E.BYPASS.LTC128B.128 [R224+0x1900], [R12.64+0x40], !P1 ;  /* 0x019000400ce07fae */ /* 0x0003e2000c901d46 */
[----:B------:R-:W-:Y:S01]  /*d4a0*/  LOP3.LUT R3, R3, 0x7ffffffc, RZ, 0xc0, !PT ;  /* 0x7ffffffc03037812 */ /* 0x000fe200078ec0ff */
[C---:B--2---:R-:W-:Y:S02]  /*d4b0*/  HMMA.16816.F32 R140, R8.reuse, R24, R52 ;  /* 0x00000018088c723c */ /* 0x044fe40000001834 */
[----:B------:R1:W-:Y:S02]  /*d4c0*/  LDGSTS.E.BYPASS.LTC128B.128 [R224+0x2900], [R12.64+0x80], !P0 ;  /* 0x029000800ce07fae */ /* 0x0003e4000c101d46 */
[----:B------:R-:W-:Y:S02]  /*d4d0*/  IMAD.IADD R2, R2, 0x1, -R3 ;  /* 0x0000000102027824 */ /* 0x000fe400078e0a03 */
[----:B------:R-:W-:Y:S02]  /*d4e0*/  LDSM.16.M88.4 R20, [R210+0x9100] ;  /* 0x00910000d214783b */ /* 0x000fe40000000200 */
[----:B-----5:R-:W-:Y:S01]  /*d4f0*/  HMMA.16816.F32 R144, R8, R36, R64 ;  /* 0x000000240890723c */ /* 0x020fe20000001840 */
[----:B------:R-:W-:Y:S01]  /*d500*/  IMAD R2, R2, -0x2, R136 ;  /* 0xfffffffe02027824 */ /* 0x000fe200078e0288 */
[----:B------:R-:W2:Y:S04]  /*d510*/  LDSM.16.M88.4 R48, [R139+0x4900] ;  /* 0x004900008b30783b */ /* 0x000ea80000000200 */
[----:B------:R-:W4:Y:S01]  /*d520*/  LDSM.16.M88.4 R56, [R139+0x4100] ;  /* 0x004100008b38783b */ /* 0x000f220000000200 */
[C---:B------:R-:W-:Y:S01]  /*d530*/  ISETP.GT.AND P1, PT, R2.reuse, RZ, PT ;  /* 0x000000ff0200720c */ /* 0x040fe20003f24270 */
[----:B------:R-:W-:Y:S01]  /*d540*/  HMMA.16816.F32 R112, R16, R40, R84 ;  /* 0x000000281070723c */ /* 0x000fe20000001854 */
[C---:B------:R-:W-:Y:S01]  /*d550*/  ISETP.GT.AND P0, PT, R2.reuse, 0x1, PT ;  /* 0x000000010200780c */ /* 0x040fe20003f04270 */
[----:B------:R-:W2:Y:S01]  /*d560*/  LDSM.16.M88.4 R52, [R139+0x4500] ;  /* 0x004500008b34783b */ /* 0x000ea20000000200 */
[----:B------:R-:W-:-:S02]  /*d570*/  ISETP.GT.AND P3, PT, R2, 0x8, PT ;  /* 0x000000080200780c */ /* 0x000fc40003f64270 */
[----:B------:R-:W-:Y:S01]  /*d580*/  ISETP.GT.AND P2, PT, R2, 0x9, PT ;  /* 0x000000090200780c */ /* 0x000fe20003f44270 */
[----:B------:R-:W2:Y:S02]  /*d590*/  LDSM.16.M88.4 R44, [R139+0x4d00] ;  /* 0x004d00008b2c783b */ /* 0x000ea40000000200 */
[C---:B------:R-:W-:Y:S02]  /*d5a0*/  HMMA.16816.F32 R96, R16.reuse, R36, R80 ;  /* 0x000000241060723c */ /* 0x040fe40000001850 */
[----:B------:R-:W0:Y:S04]  /*d5b0*/  LDGDEPBAR ;  /* 0x00000000000079af */ /* 0x000e280000000000 */
[----:B-1----:R-:W1:Y:S02]  /*d5c0*/  LDSM.16.M88.4 R12, [R210+0x8100] ;  /* 0x00810000d20c783b */ /* 0x002e640000000200 */
[C---:B------:R-:W-:Y:S08]  /*d5d0*/  HMMA.16816.F32 R68, R16.reuse, R42, R104 ;  /* 0x0000002a1044723c */ /* 0x040ff00000001868 */
[C---:B------:R-:W-:Y:S08]  /*d5e0*/  HMMA.16816.F32 R84, R16.reuse, R24, R72 ;  /* 0x000000181054723c */ /* 0x040ff00000001848 */
[C---:B------:R-:W-:Y:S01]  /*d5f0*/  HMMA.16816.F32 R80, R16.reuse, R28, R60 ;  /* 0x0000001c1050723c */ /* 0x040fe2000000183c */
[----:B------:R-:W-:Y:S07]  /*d600*/  LDSM.16.M88.4 R60, [R212+0x1c00] ;  /* 0x001c0000d43c783b */ /* 0x000fee0000000200 */
[C---:B------:R-:W-:Y:S01]  /*d610*/  HMMA.16816.F32 R64, R16.reuse, R38, R100 ;  /* 0x000000261040723c */ /* 0x040fe20000001864 */
[----:B------:R-:W-:Y:S07]  /*d620*/  LDSM.16.M88.4 R36, [R212+0x1000] ;  /* 0x00100000d424783b */ /* 0x000fee0000000200 */
[-C--:B------:R-:W-:Y:S08]  /*d630*/  HMMA.16816.F32 R40, R16, R26.reuse, R92 ;  /* 0x0000001a1028723c */ /* 0x080ff0000000185c */
[C---:B------:R-:W-:Y:S01]  /*d640*/  HMMA.16816.F32 R120, R8.reuse, R26, R76 ;  /* 0x0000001a0878723c */ /* 0x040fe2000000184c */
[----:B------:R-:W-:Y:S07]  /*d650*/  LDSM.16.M88.4 R24, [R211+0x8100] ;  /* 0x00810000d318783b */ /* 0x000fee0000000200 */
[-C--:B------:R-:W-:Y:S01]  /*d660*/  HMMA.16816.F32 R116, R8, R30.reuse, R88 ;  /* 0x0000001e0874723c */ /* 0x080fe20000001858 */
[----:B------:R-:W-:Y:S07]  /*d670*/  LDSM.16.M88.4 R8, [R211+0x9100] ;  /* 0x00910000d308783b */ /* 0x000fee0000000200 */
[----:B------:R-:W-:Y:S01]  /*d680*/  HMMA.16816.F32 R16, R16, R30, R32 ;  /* 0x0000001e1010723c */ /* 0x000fe20000001820 */
[----:B------:R-:W1:Y:S04]  /*d690*/  LDSM.16.M88.4 R28, [R212+0x1800] ;  /* 0x00180000d41c783b */ /* 0x000e680000000200 */
[----:B------:R-:W1:Y:S03]  /*d6a0*/  LDSM.16.M88.4 R32, [R212+0x1400] ;  /* 0x00140000d420783b */ /* 0x000e660000000200 */
[C---:B--2---:R-:W-:Y:S08]  /*d6b0*/  HMMA.16816.F32 R100, R20.reuse, R48, R140 ;  /* 0x000000301464723c */ /* 0x044ff0000000188c */
[C---:B----4-:R-:W-:Y:S08]  /*d6c0*/  HMMA.16816.F32 R76, R20.reuse, R56, R108 ;  /* 0x00000038144c723c */ /* 0x050ff0000000186c */
[C---:B------:R-:W-:Y:S08]  /*d6d0*/  HMMA.16816.F32 R72, R20.reuse, R58, R132 ;  /* 0x0000003a1448723c */ /* 0x040ff00000001884 */
[C---:B------:R-:W-:Y:S08]  /*d6e0*/  HMMA.16816.F32 R92, R20.reuse, R54, R124 ;  /* 0x00000036145c723c */ /* 0x040ff0000000187c */
[C---:B------:R-:W-:Y:S08]  /*d6f0*/  HMMA.16816.F32 R104, R20.reuse, R50, R120 ;  /* 0x000000321468723c */ /* 0x040ff00000001878 */
[C---:B------:R-:W-:Y:S08]  /*d700*/  HMMA.16816.F32 R88, R20.reuse, R52, R144 ;  /* 0x000000341458723c */ /* 0x040ff00000001890 */
[C---:B------:R-:W-:Y:S08]  /*d710*/  HMMA.16816.F32 R108, R20.reuse, R44, R128 ;  /* 0x0000002c146c723c */ /* 0x040ff00000001880 */
[----:B------:R-:W-:Y:S01]  /*d720*/  HMMA.16816.F32 R120, R20, R46, R116 ;  /* 0x0000002e1478723c */ /* 0x000fe20000001874 */
[----:B------:R-:W-:Y:S07]  /*d730*/  LDSM.16.M88.4 R20, [R210+0xb100] ;  /* 0x00b10000d214783b */ /* 0x000fee0000000200 */
[C---:B-1----:R-:W-:Y:S08]  /*d740*/  HMMA.16816.F32 R128, R12.reuse, R56, R112 ;  /* 0x000000380c80723c */ /* 0x042ff00000001870 */
[C---:B------:R-:W-:Y:S08]  /*d750*/  HMMA.16816.F32 R124, R12.reuse, R58, R68 ;  /* 0x0000003a0c7c723c */ /* 0x040ff00000001844 */
[C---:B------:R-:W-:Y:S08]  /*d760*/  HMMA.16816.F32 R116, R12.reuse, R52, R96 ;  /* 0x000000340c74723c */ /* 0x040ff00000001860 */
[C---:B------:R-:W-:Y:S08]  /*d770*/  HMMA.16816.F32 R96, R12.reuse, R48, R84 ;  /* 0x000000300c60723c */ /* 0x040ff00000001854 */
[C---:B------:R-:W-:Y:S01]  /*d780*/  HMMA.16816.F32 R56, R12.reuse, R50, R40 ;  /* 0x000000320c38723c */ /* 0x040fe20000001828 */
[----:B------:R-:W1:Y:S04]  /*d790*/  LDSM.16.M88.4 R40, [R139+0x5100] ;  /* 0x005100008b28783b */ /* 0x000e680000000200 */
[----:B------:R-:W-:Y:S03]  /*d7a0*/  LDSM.16.M88.4 R48, [R139+0x5500] ;  /* 0x005500008b30783b */ /* 0x000fe60000000200 */
[C---:B------:R-:W-:Y:S08]  /*d7b0*/  HMMA.16816.F32 R112, R12.reuse, R54, R64 ;  /* 0x000000360c70723c */ /* 0x040ff00000001840 */
[C---:B------:R-:W-:Y:S08]  /*d7c0*/  HMMA.16816.F32 R52, R12.reuse, R44, R80 ;  /* 0x0000002c0c34723c */ /* 0x040ff00000001850 */
[----:B------:R-:W-:Y:S01]  /*d7d0*/  HMMA.16816.F32 R12, R12, R46, R16 ;  /* 0x0000002e0c0c723c */ /* 0x000fe20000001810 */
[----:B------:R-:W2:Y:S04]  /*d7e0*/  LDSM.16.M88.4 R44, [R139+0x5900] ;  /* 0x005900008b2c783b */ /* 0x000ea80000000200 */
[----:B------:R-:W-:Y:S03]  /*d7f0*/  LDSM.16.M88.4 R16, [R210+0xa100] ;  /* 0x00a10000d210783b */ /* 0x000fe60000000200 */
[C---:B------:R-:W-:Y:S01]  /*d800*/  HMMA.16816.F32 R80, R8.reuse, R28, R100 ;  /* 0x0000001c0850723c */ /* 0x040fe20000001864 */
[----:B------:R-:W4:Y:S07]  /*d810*/  LDSM.16.M88.4 R100, [R139+0x5d00] ;  /* 0x005d00008b64783b */ /* 0x000f2e0000000200 */
[C---:B------:R-:W-:Y:S08]  /*d820*/  HMMA.16816.F32 R76, R8.reuse, R36, R76 ;  /* 0x00000024084c723c */ /* 0x040ff0000000184c */
        /* <DEDUP_REMOVED lines=9> */
[C---:B------:R-:W-:Y:S08]  /*d8c0*/  HMMA.16816.F32 R108, R24.reuse, R28, R96 ;  /* 0x0000001c186c723c */ /* 0x040ff00000001860 */
[C---:B------:R-:W-:Y:S01]  /*d8d0*/  HMMA.16816.F32 R104, R24.reuse, R30, R56 ;  /* 0x0000001e1868723c */ /* 0x040fe20000001838 */
[----:B------:R-:W2:Y:S07]  /*d8e0*/  LDSM.16.M88.4 R28, [R212+0x2000] ;  /* 0x00200000d41c783b */ /* 0x000eae0000000200 */
[C---:B------:R-:W-:Y:S01]  /*d8f0*/  HMMA.16816.F32 R140, R24.reuse, R62, R12 ;  /* 0x0000003e188c723c */ /* 0x040fe2000000180c */
[----:B------:R-:W2:Y:S07]  /*d900*/  LDSM.16.M88.4 R12, [R211+0xa100] ;  /* 0x00a10000d30c783b */ /* 0x000eae0000000200 */
[C---:B------:R-:W-:Y:S08]  /*d910*/  HMMA.16816.F32 R124, R24.reuse, R38, R124 ;  /* 0x00000026187c723c */ /* 0x040ff0000000187c */
[C---:B------:R-:W-:Y:S08]  /*d920*/  HMMA.16816.F32 R116, R24.reuse, R32, R116 ;  /* 0x000000201874723c */ /* 0x040ff00000001874 */
[----:B------:R-:W-:Y:S01]  /*d930*/  HMMA.16816.F32 R112, R24, R34, R112 ;  /* 0x000000221870723c */ /* 0x000fe20000001870 */
[----:B------:R-:W3:Y:S07]  /*d940*/  LDSM.16.M88.4 R32, [R212+0x2400] ;  /* 0x00240000d420783b */ /* 0x000eee0000000200 */
[----:B-1----:R-:W-:Y:S08]  /*d950*/  HMMA.16816.F32 R76, R20, R40, R76 ;  /* 0x00000028144c723c */ /* 0x002ff0000000184c */
[----:B------:R-:W-:Y:S01]  /*d960*/  HMMA.16816.F32 R96, R24, R60, R52 ;  /* 0x0000003c1860723c */ /* 0x000fe20000001834 */
[----:B------:R-:W1:Y:S01]  /*d970*/  LDSM.16.M88.4 R52, [R212+0x2800] ;  /* 0x00280000d434783b */ /* 0x000e620000000200 */
[----:B------:R-:W-:-:S06]  /*d980*/  DEPBAR.LE SB0, 0x0 ;  /* 0x000080000000791a */ /* 0x000fcc0000000000 */
[C---:B------:R-:W-:Y:S08]  /*d990*/  HMMA.16816.F32 R72, R20.reuse, R42, R72 ;  /* 0x0000002a1448723c */ /* 0x040ff00000001848 */
[C---:B--2---:R-:W-:Y:S08]  /*d9a0*/  HMMA.16816.F32 R60, R20.reuse, R44, R80 ;  /* 0x0000002c143c723c */ /* 0x044ff00000001850 */
[C---:B----4-:R-:W-:Y:S08]  /*d9b0*/  HMMA.16816.F32 R80, R20.reuse, R100, R92 ;  /* 0x000000641450723c */ /* 0x050ff0000000185c */
[----:B------:R-:W-:Y:S08]  /*d9c0*/  HMMA.16816.F32 R36, R20, R102, R88 ;  /* 0x000000661424723c */ /* 0x000ff00000001858 */
[----:B------:R-:W-:Y:S08]  /*d9d0*/  HMMA.16816.F32 R24, R16, R40, R120 ;  /* 0x000000281018723c */ /* 0x000ff00000001878 */
[C---:B------:R-:W-:Y:S08]  /*d9e0*/  HMMA.16816.F32 R68, R20.reuse, R48, R68 ;  /* 0x000000301444723c */ /* 0x040ff00000001844 */
[C---:B------:R-:W-:Y:S08]  /*d9f0*/  HMMA.16816.F32 R64, R20.reuse, R50, R64 ;  /* 0x000000321440723c */ /* 0x040ff00000001840 */
[----:B------:R-:W-:Y:S08]  /*da00*/  HMMA.16816.F32 R56, R20, R46, R84 ;  /* 0x0000002e1438723c */ /* 0x000ff00000001854 */
[C---:B------:R-:W-:Y:S08]  /*da10*/  HMMA.16816.F32 R20, R16.reuse, R42, R124 ;  /* 0x0000002a1014723c */ /* 0x040ff0000000187c */
[----:B------:R-:W-:Y:S08]  /*da20*/  HMMA.16816.F32 R40, R16, R48, R116 ;  /* 0x000000301028723c */ /* 0x000ff00000001874 */
        /* <DEDUP_REMOVED lines=8> */
[----:B---3--:R-:W-:Y:S08]  /*dab0*/  HMMA.16816.F32 R68, R8, R32, R68 ;  /* 0x000000200844723c */ /* 0x008ff00000001844 */
        /* <DEDUP_REMOVED lines=26> */
[----:B------:R-:W-:Y:S02]  /*dc60*/  ISETP.GT.AND P0, PT, R2, 0x10, PT ;  /* 0x000000100200780c */ /* 0x000fe40003f04270 */
        /* <DEDUP_REMOVED lines=17> */
[----:B------:R-:W-:-:S02]  /*dd80*/  ISETP.GT.AND P2, PT, R2, 0x20, PT ;  /* 0x000000200200780c */ /* 0x000fc40003f44270 */
[----:B------:R-:W-:Y:S02]  /*dd90*/  FMNMX.FTZ R3, R55, R3, !PT ;  /* 0x0000000337037209 */ /* 0x000fe40007810000 */
[----:B------:R-:W-:Y:S02]  /*dda0*/  FSEL R121, R67, -INF , P0 ;  /* 0xff80000043797808 */ /* 0x000fe40000000000 */
[----:B------:R-:W-:Y:S02]  /*ddb0*/  FSEL R138, R35, -INF , P0 ;  /* 0xff800000238a7808 */ /* 0x000fe40000000000 */
[----:B------:R-:W-:Y:S02]  /*ddc0*/  FSEL R123, R33, -INF , P0 ;  /* 0xff800000217b7808 */ /* 0x000fe40000000000 */
[----:B------:R-:W-:Y:S02]  /*ddd0*/  ISETP.GT.AND P0, PT, R2, 0x21, PT ;  /* 0x000000210200780c */ /* 0x000fe40003f04270 */
[----:B------:R-:W-:-:S02]  /*dde0*/  FSEL R147, R60, -INF , P2 ;  /* 0xff8000003c937808 */ /* 0x000fc40001000000 */
[----:B------:R-:W-:Y:S02]  /*ddf0*/  FMNMX.FTZ R3, R117, R3, !PT ;  /* 0x0000000375037209 */ /* 0x000fe40007810000 */
[----:B------:R-:W-:Y:S02]  /*de00*/  FSEL R144, R23, -INF , P1 ;  /* 0xff80000017907808 */ /* 0x000fe40000800000 */
[----:B------:R-:W-:Y:S02]  /*de10*/  FSEL R137, R21, -INF , P1 ;  /* 0xff80000015897808 */ /* 0x000fe40000800000 */
[----:B------:R-:W-:Y:S01]  /*de20*/  FSEL R119, R71, -INF , P1 ;  /* 0xff80000047777808 */ /* 0x000fe20000800000 */
[----:B------:R-:W-:Y:S01]  /*de30*/  HMMA.16816.F32 R20, R12, R128, R96 ;  /* 0x000000800c14723c */ /* 0x000fe20000001860 */
[----:B------:R-:W-:Y:S02]  /*de40*/  ISETP.GT.AND P1, PT, R2, 0x28, PT ;  /* 0x000000280200780c */ /* 0x000fe40003f24270 */
[----:B------:R-:W-:-:S02]  /*de50*/  FSEL R169, R61, -INF , P0 ;  /* 0xff8000003da97808 */ /* 0x000fc40000000000 */
        /* <DEDUP_REMOVED lines=8> */
[----:B------:R-:W-:Y:S02]  /*dee0*/  FMNMX.FTZ R5, R46, R5, !PT ;  /* 0x000000052e057209 */ /* 0x000fe40007810000 */
[----:B------:R-:W-:Y:S02]  /*def0*/  FSEL R173, R59, -INF , P0 ;  /* 0xff8000003bad7808 */ /* 0x000fe40000000000 */
[----:B------:R-:W-:Y:S02]  /*df00*/  FSEL R168, R57, -INF , P0 ;  /* 0xff80000039a87808 */ /* 0x000fe40000000000 */
[----:B------:R-:W-:-:S02]  /*df10*/  FSEL R180, R27, -INF , P0 ;  /* 0xff8000001bb47808 */ /* 0x000fc40000000000 */
[----:B------:R-:W-:Y:S02]  /*df20*/  FSEL R177, R25, -INF , P0 ;  /* 0xff80000019b17808 */ /* 0x000fe40000000000 */
[----:B------:R-:W-:Y:S02]  /*df30*/  ISETP.GT.AND P0, PT, R2, 0x30, PT ;  /* 0x000000300200780c */ /* 0x000fe40003f04270 */
        /* <DEDUP_REMOVED lines=27> */
[----:B------:R-:W-:-:S02]  /*e0f0*/  FMNMX.FTZ R6, R217, R3, !PT ;  /* 0x00000003d9067209 */ /* 0x000fc40007810000 */
        /* <DEDUP_REMOVED lines=53> */
[----:B------:R-:W-:Y:S01]  /*e450*/  @P0 IMAD.WIDE.U32 R2, R2, R149, R154 ;  /* 0x0000009502020225 */ /* 0x000fe200078e009a */
        /* <DEDUP_REMOVED lines=27> */
[----:B------:R-:W1:Y:S01]  /*e610*/  SHFL.BFLY PT, R13, R5, 0x2, 0x1f ;  /* 0x0c401f00050d7f89 */ /* 0x000e6200000e0000 */
        /* <DEDUP_REMOVED lines=8> */
[----:B------:R-:W-:Y:S01]  /*e6a0*/  FMUL.FTZ R3, R2, c[0x0][0x2d0] ;  /* 0x0000b40002037a20 */ /* 0x000fe20000410000 */
[----:B------:R3:W-:Y:S04]  /*e6b0*/  @P0 LDGSTS.E.BYPASS.LTC128B.128 [R224+0x4900], [R8.64+0x40], !P5 ;  /* 0x0490004008e00fae */ /* 0x0007e8000e901d46 */
[----:B------:R-:W-:Y:S01]  /*e6c0*/  FSEL R3, R3, RZ, P1 ;  /* 0x000000ff03037208 */ /* 0x000fe20000800000 */
[----:B------:R3:W-:Y:S01]  /*e6d0*/  @P0 LDGSTS.E.BYPASS.LTC128B.128 [R224+0x5900], [R8.64+0x80], !P4 ;  /* 0x0590008008e00fae */ /* 0x0007e2000e101d46 */
[----:B------:R-:W-:-:S03]  /*e6e0*/  FSETP.NEU.FTZ.AND P1, PT, R136, -INF , PT ;  /* 0xff8000008800780b */ /* 0x000fc60003f3d000 */
[--C-:B-1----:R-:W-:Y:S01]  /*e6f0*/  FFMA.FTZ R6, R45, c[0x0][0x2d0], -R3.reuse ;  /* 0x0000b4002d067a23 */ /* 0x102fe20000010803 */
        /* <DEDUP_REMOVED lines=89> */
[----:B------:R4:W1:Y:S04]  /*ec90*/  MUFU.EX2 R248, R4 ;  /* 0x0000000400f87308 */ /* 0x0008680000000800 */
[----:B------:R-:W-:Y:S02]  /*eca0*/  FFMA.FTZ R8, R132, c[0x0][0x2d0], -R0 ;  /* 0x0000b40084087a23 */ /* 0x000fe40000010800 */
[----:B------:R-:W-:Y:S02]  /*ecb0*/  IMAD.MOV.U32 R11, RZ, RZ, R150 ;  /* 0x000000ffff0b7224 */ /* 0x000fe400078e0096 */
[----:B------:R2:W-:Y:S01]  /*ecc0*/  MUFU.EX2 R220, R8 ;  /* 0x0000000800dc7308 */ /* 0x0005e20000000800 */
[----:B------:R-:W-:-:S02]  /*ecd0*/  IMAD.MOV.U32 R10, RZ, RZ, R149 ;  /* 0x000000ffff0a7224 */ /* 0x000fc400078e0095 */
[----:B------:R-:W-:Y:S02]  /*ece0*/  IMAD.MOV.U32 R9, RZ, RZ, R148 ;  /* 0x000000ffff097224 */ /* 0x000fe400078e0094 */
[----:B----4-:R-:W-:Y:S01]  /*ecf0*/  FFMA.FTZ R4, R120, c[0x0][0x2d0], -R3 ;  /* 0x0000b40078047a23 */ /* 0x010fe20000010803 */
[----:B-1----:R-:W-:-:S03]  /*ed00*/  F2FP.PACK_AB R5, R248, R230 ;  /* 0x000000e6f805723e */ /* 0x002fc600000000ff */
[----:B------:R1:W-:Y:S01]  /*ed10*/  MUFU.EX2 R232, R4 ;  /* 0x0000000400e87308 */ /* 0x0003e20000000800 */
[----:B--2---:R-:W-:-:S07]  /*ed20*/  FFMA.FTZ R8, R123, c[0x0][0x2d0], -R0 ;  /* 0x0000b4007b087a23 */ /* 0x004fce0000010800 */
[----:B------:R2:W-:Y:S01]  /*ed30*/  MUFU.EX2 R218, R8 ;  /* 0x0000000800da7308 */ /* 0x0005e20000000800 */
[----:B-1----:R-:W-:-:S07]  /*ed40*/  FFMA.FTZ R4, R121, c[0x0][0x2d0], -R3 ;  /* 0x0000b40079047a23 */ /* 0x002fce0000010803 */
[----:B------:R1:W4:Y:S01]  /*ed50*/  MUFU.EX2 R231, R4 ;  /* 0x0000000400e77308 */ /* 0x0003220000000800 */
[----:B--2---:R-:W-:-:S07]  /*ed60*/  FFMA.FTZ R8, R145, c[0x0][0x2d0], -R13 ;  /* 0x0000b40091087a23 */ /* 0x004fce000001080d */
[----:B------:R2:W-:Y:S01]  /*ed70*/  MUFU.EX2 R206, R8 ;  /* 0x0000000800ce7308 */ /* 0x0005e20000000800 */
[----:B-1----:R-:W-:Y:S01]  /*ed80*/  FFMA.FTZ R4, R122, c[0x0][0x2d0], -R0 ;  /* 0x0000b4007a047a23 */ /* 0x002fe20000010800 */
[----:B----4-:R-:W-:-:S06]  /*ed90*/  F2FP.PACK_AB R7, R231, R232 ;  /* 0x000000e8e707723e */ /* 0x010fcc00000000ff */
[----:B------:R1:W-:Y:S01]  /*eda0*/  MUFU.EX2 R222, R4 ;  /* 0x0000000400de7308 */ /* 0x0003e20000000800 */
[----:B--2---:R-:W-:-:S07]  /*edb0*/  FFMA.FTZ R8, R144, c[0x0][0x2d0], -R13 ;  /* 0x0000b40090087a23 */ /* 0x004fce000001080d */
[----:B------:R2:W-:Y:S01]  /*edc0*/  MUFU.EX2 R246, R8 ;  /* 0x0000000800f67308 */ /* 0x0005e20000000800 */
[----:B-1----:R-:W-:-:S07]  /*edd0*/  FFMA.FTZ R4, R137, c[0x0][0x2d0], -R0 ;  /* 0x0000b40089047a23 */ /* 0x002fce0000010800 */
[----:B------:R1:W4:Y:S01]  /*ede0*/  MUFU.EX2 R245, R4 ;  /* 0x0000000400f57308 */ /* 0x0003220000000800 */
[----:B--2---:R-:W-:-:S07]  /*edf0*/  FFMA.FTZ R8, R133, c[0x0][0x2d0], -R13 ;  /* 0x0000b40085087a23 */ /* 0x004fce000001080d */
[----:B------:R2:W-:Y:S01]  /*ee00*/  MUFU.EX2 R205, R8 ;  /* 0x0000000800cd7308 */ /* 0x0005e20000000800 */
[----:B-1----:R-:W-:-:S07]  /*ee10*/  F2FP.PACK_AB R4, R247, R236 ;  /* 0x000000ecf704723e */ /* 0x002fce00000000ff */
[----:B------:R-:W-:Y:S01]  /*ee20*/  HMMA.16816.F32 R164, R4, R24, R112 ;  /* 0x0000001804a4723c */ /* 0x000fe20000001870 */
[----:B--2---:R-:W-:-:S04]  /*ee30*/  FFMA.FTZ R8, R138, c[0x0][0x2d0], -R13 ;  /* 0x0000b4008a087a23 */ /* 0x004fc8000001080d */
        /* <DEDUP_REMOVED lines=18> */
[----:B------:R1:W1:Y:S03]  /*ef60*/  MUFU.EX2 R200, R8 ;  /* 0x0000000800c87308 */ /* 0x0002660000000800 */
[----:B------:R-:W-:Y:S07]  /*ef70*/  HMMA.16816.F32 R88, R4, R42, R64 ;  /* 0x0000002a0458723c */ /* 0x000fee0000001840 */
[----:B----4-:R-:W-:-:S02]  /*ef80*/  F2FP.PACK_AB R4, R245, R222 ;  /* 0x000000def504723e */ /* 0x010fc400000000ff */
        /* <DEDUP_REMOVED lines=16> */
[----:B------:R-:W4:Y:S01]  /*f090*/  LDSM.16.MT88.4 R16, [R209+0x900] ;  /* 0x00090000d110783b */ /* 0x000f220000004200 */
[----:B-1----:R-:W-:-:S06]  /*f0a0*/  FFMA.FTZ R8, R173, c[0x0][0x2d0], -R3 ;  /* 0x0000b400ad087a23 */ /* 0x002fcc0000010803 */
[C---:B------:R-:W-:Y:S01]  /*f0b0*/  HMMA.16816.F32 R60, R4.reuse, R26, R140 ;  /* 0x0000001a043c723c */ /* 0x040fe2000000188c */
[----:B------:R-:W1:Y:S01]  /*f0c0*/  LDSM.16.MT88.4 R24, [R208+0x900] ;  /* 0x00090000d018783b */ /* 0x000e620000004200 */
[----:B------:R2:W1:Y:S06]  /*f0d0*/  MUFU.EX2 R185, R8 ;  /* 0x0000000800b97308 */ /* 0x00046c0000000800 */
[C---:B------:R-:W-:Y:S01]  /*f0e0*/  HMMA.16816.F32 R52, R4.reuse, R22, R128 ;  /* 0x000000160434723c */ /* 0x040fe20000001880 */
[----:B------:R-:W4:Y:S07]  /*f0f0*/  LDSM.16.MT88.4 R20, [R208+0x1900] ;  /* 0x00190000d014783b */ /* 0x000f2e0000004200 */
[----:B------:R-:W-:Y:S01]  /*f100*/  HMMA.16816.F32 R44, R4, R30, R116 ;  /* 0x0000001e042c723c */ /* 0x000fe20000001874 */
[----:B------:R-:W4:Y:S01]  /*f110*/  LDSM.16.MT88.4 R28, [R209+0x1900] ;  /* 0x00190000d11c783b */ /* 0x000f220000004200 */
[----:B--2---:R-:W-:-:S04]  /*f120*/  FFMA.FTZ R8, R174, c[0x0][0x2d0], -R0 ;  /* 0x0000b400ae087a23 */ /* 0x004fc80000010800 */
[----:B------:R2:W-:Y:S02]  /*f130*/  MUFU.EX2 R175, R8 ;  /* 0x0000000800af7308 */ /* 0x0005e40000000800 */
[C---:B------:R-:W-:Y:S01]  /*f140*/  HMMA.16816.F32 R56, R4.reuse, R34, R152 ;  /* 0x000000220438723c */ /* 0x040fe20000001898 */
[----:B------:R-:W4:Y:S04]  /*f150*/  LDSM.16.MT88.4 R32, [R208+0x2900] ;  /* 0x00290000d020783b */ /* 0x000f280000004200 */
[----:B------:R-:W-:Y:S03]  /*f160*/  LDSM.16.MT88.4 R152, [R208+0xd00] ;  /* 0x000d0000d098783b */ /* 0x000fe60000004200 */
[----:B------:R-:W-:Y:S01]  /*f170*/  HMMA.16816.F32 R40, R4, R42, R156 ;  /* 0x0000002a0428723c */ /* 0x000fe2000000189c */
[----:B--2---:R-:W-:-:S06]  /*f180*/  FFMA.FTZ R8, R178, c[0x0][0x2d0], -R0 ;  /* 0x0000b400b2087a23 */ /* 0x004fcc0000010800 */
[----:B---3--:R-:W-:Y:S02]  /*f190*/  F2FP.PACK_AB R4, R202, R203 ;  /* 0x000000cbca04723e */ /* 0x008fe400000000ff */
[----:B------:R-:W-:Y:S01]  /*f1a0*/  F2FP.PACK_AB R6, R200, R201 ;  /* 0x000000c9c806723e */ /* 0x000fe200000000ff */
[----:B------:R2:W3:Y:S01]  /*f1b0*/  MUFU.EX2 R172, R8 ;  /* 0x0000000800ac7308 */ /* 0x0004e20000000800 */
[----:B------:R-:W-:Y:S02]  /*f1c0*/  F2FP.PACK_AB R5, R186, R187 ;  /* 0x000000bbba05723e */ /* 0x000fe400000000ff */
[----:B-1----:R-:W-:-:S07]  /*f1d0*/  F2FP.PACK_AB R7, R185, R184 ;  /* 0x000000b8b907723e */ /* 0x002fce00000000ff */
[----:B----4-:R-:W-:Y:S01]  /*f1e0*/  HMMA.16816.F32 R124, R4, R16, R160 ;  /* 0x00000010047c723c */ /* 0x010fe200000018a0 */
        /* <DEDUP_REMOVED lines=19> */
[----:B------:R-:W4:Y:S07]  /*f320*/  LDSM.16.MT88.4 R96, [R208+0x1d00] ;  /* 0x001d0000d060783b */ /* 0x000f2e0000004200 */
        /* <DEDUP_REMOVED lines=168> */
[----:B--2---:R-:W-:Y:S01]  /*fdb0*/  IMAD.MOV.U32 R34, RZ, RZ, R216 ;  /* 0x000000ffff227224 */ /* 0x004fe200078e00d8 */
[----:B---3--:R-:W-:-:S04]  /*fdc0*/  IADD3 RZ, P3, R28, 0x20, RZ ;  /* 0x000000201cff7810 */ /* 0x008fc80007f7e0ff */
[----:B------:R-:W-:Y:S02]  /*fdd0*/  IADD3 R2, P1, R34, 0x20, RZ ;  /* 0x0000002022027810 */ /* 0x000fe40007f3e0ff */
[----:B------:R-:W-:Y:S01]  /*fde0*/  IADD3 RZ, P2, R28, 0x40, RZ ;  /* 0x000000401cff7810 */ /* 0x000fe20007f5e0ff */
[--C-:B----4-:R-:W-:Y:S02]  /*fdf0*/  IMAD.X R5, RZ, RZ, R33.reuse, P3 ;  /* 0x000000ffff057224 */ /* 0x110fe400018e0621 */
[----:B------:R5:W-:Y:S02]  /*fe00*/  STL [R1+0x4], R2 ;  /* 0x0000040201007387 */ /* 0x000be40000100800 */
[----:B------:R-:W-:Y:S02]  /*fe10*/  IMAD.X R4, RZ, RZ, R33, P2 ;  /* 0x000000ffff047224 */ /* 0x000fe400010e0621 */
[----:B------:R1:W-:Y:S01]  /*fe20*/  STL [R1+0xc], R5 ;  /* 0x00000c0501007387 */ /* 0x0003e20000100800 */
[----:B-----5:R-:W-:-:S05]  /*fe30*/  IMAD.X R2, RZ, RZ, R31, P1 ;  /* 0x000000ffff027224 */ /* 0x020fca00008e061f */
[----:B------:R1:W-:Y:S04]  /*fe40*/  STL [R1], R2 ;  /* 0x0000000201007387 */ /* 0x0003e80000100800 */
[----:B------:R1:W-:Y:S01]  /*fe50*/  STL [R1+0x8], R4 ;  /* 0x0000080401007387 */ /* 0x0003e20000100800 */
[----:B------:R-:W-:Y:S01]  /*fe60*/  IADD3 R252, P0, R34, 0x40, RZ ;  /* 0x0000004022fc7810 */ /* 0x000fe20007f1e0ff */
[----:B------:R-:W-:Y:S01]  /*fe70*/  IMAD.MOV.U32 R35, RZ, RZ, R217 ;  /* 0x000000ffff237224 */ /* 0x000fe200078e00d9 */
[----:B------:R-:W-:Y:S02]  /*fe80*/  LEA.HI.SX32 R225, R219, 0xfffffffe, 0x1a ;  /* 0xfffffffedbe17811 */ /* 0x000fe400078fd2ff */
[C---:B------:R-:W-:Y:S01]  /*fe90*/  IADD3 R219, R212.reuse, 0x1400, RZ ;  /* 0x00001400d4db7810 */ /* 0x040fe20007ffe0ff */
[----:B------:R-:W-:Y:S01]  /*fea0*/  IMAD.X R251, RZ, RZ, R31, P0 ;  /* 0x000000fffffb7224 */ /* 0x000fe200000e061f */
[----:B------:R-:W-:-:S02]  /*feb0*/  IADD3 R217, R212, 0x1c00, RZ ;  /* 0x00001c00d4d97810 */ /* 0x000fc40007ffe0ff */
[----:B------:R-:W-:Y:S02]  /*fec0*/  IADD3 R216, R212, 0x2000, RZ ;  /* 0x00002000d4d87810 */ /* 0x000fe40007ffe0ff */
[C---:B------:R-:W-:Y:S02]  /*fed0*/  IADD3 R250, R28.reuse, 0x40, RZ ;  /* 0x000000401cfa7810 */ /* 0x040fe40007ffe0ff */
[----:B------:R-:W-:Y:S02]  /*fee0*/  IADD3 R249, R28, 0x20, RZ ;  /* 0x000000201cf97810 */ /* 0x000fe40007ffe0ff */
.L_x_887:
[----:B------:R-:W2:Y:S01]  /*fef0*/  LDL.64 R188, [R1+0x18] ;  /* 0x0000180001bc7983 */ /* 0x000ea20000100a00 */
[----:B------:R-:W-:Y:S04]  /*ff00*/  DEPBAR.LE SB0, 0x0 ;  /* 0x000080000000791a */ /* 0x000fe80000000000 */
[----:B-1----:R-:W-:Y:S01]  /*ff10*/  SHF.R.S32.HI R2, RZ, 0x1f, R225 ;  /* 0x0000001fff027819 */ /* 0x002fe200000114e1 */
[----:B------:R-:W3:Y:S01]  /*ff20*/  LDL.64 R192, [R1+0x20] ;  /* 0x0000200001c07983 */ /* 0x000ee20000100a00 */
[C---:B------:R-:W-:Y:S01]  /*ff30*/  IMAD.WIDE.U32 R54, R225.reuse, c[0x0][0x208], RZ ;  /* 0x00008200e1367a25 */ /* 0x040fe200078e00ff */
[----:B------:R-:W-:Y:S02]  /*ff40*/  MOV R194, c[0x0][0x208] ;  /* 0x0000820000c27a02 */ /* 0x000fe40000000f00 */
[----:B------:R-:W-:Y:S01]  /*ff50*/  MOV R195, c[0x0][0x20c] ;  /* 0x0000830000c37a02 */ /* 0x000fe20000000f00 */
[----:B------:R-:W-:Y:S01]  /*ff60*/  IMAD R2, R2, c[0x0][0x208], RZ ;  /* 0x0000820002027a24 */ /* 0x000fe200078e02ff */
[----:B------:R-:W4:Y:S01]  /*ff70*/  LDL R190, [R1+0xc] ;  /* 0x00000c0001be7983 */ /* 0x000f220000100800 */
[----:B------:R-:W-:Y:S02]  /*ff80*/  SHF.L.U32 R136, R54, 0x6, RZ ;  /* 0x0000000636887819 */ /* 0x000fe400000006ff */
[----:B------:R-:W-:Y:S01]  /*ff90*/  IMAD R2, R225, c[0x0][0x20c], R2 ;  /* 0x00008300e1027a24 */ /* 0x000fe200078e0202 */
[----:B------:R-:W5:Y:S01]  /*ffa0*/  LDL R191, [R1+0x8] ;  /* 0x0000080001bf7983 */ /* 0x000f620000100800 */
[C---:B------:R-:W-:Y:S02]  /*ffb0*/  IADD3 R57, P3, R136.reuse, R249, RZ ;  /* 0x000000f988397210 */ /* 0x040fe40007f7e0ff */
[----:B------:R-:W-:Y:S01]  /*ffc0*/  IADD3 R56, P2, R136, R250, RZ ;  /* 0x000000fa88387210 */ /* 0x000fe20007f5e0ff */
[----:B------:R-:W5:Y:S01]  /*ffd0*/  LDL R226, [R1+0x30] ;  /* 0x0000300001e27983 */ /* 0x000f620000100800 */
[----:B------:R-:W-:Y:S02]  /*ffe0*/  IADD3 R2, R55, R2, RZ ;  /* 0x0000000237027210 */ /* 0x000fe40007ffe0ff */
[----:B------:R-:W-:Y:S01]  /*fff0*/  MOV R232, 0x5 ;  /* 0x0000000500e87802 */ /* 0x000fe20000000f00 */
[----:B------:R-:W-:Y:S01]  /*10000*/  BAR.SYNC.DEFER_BLOCKING 0x0 ;  /* 0x0000000000007b1d */ /* 0x000fe20000010000 */
[----:B------:R-:W-:Y:S02]  /*10010*/  SHF.L.U64.HI R2, R54, 0x6, R2 ;  /* 0x0000000636027819 */ /* 0x000fe40000010202 */
[----:B------:R-:W-:Y:S04]  /*10020*/  MOV R231, c[0x0][0x1e0] ;  /* 0x0000780000e77a02 */ /* 0x000fe80000000f00 */
[----:B------:R-:W-:Y:S01]  /*10030*/  SHF.L.U32 R231, R231, 0x5, RZ ;  /* 0x00000005e7e77819 */ /* 0x000fe200000006ff */
[----:B------:R-:W-:Y:S08]  /*10040*/  LDSM.16.M88.4 R64, [R210+0x6100] ;  /* 0x00610000d240783b */ /* 0x000ff00000000200 */
[----:B------:R-:W1:Y:S08]  /*10050*/  LDSM.16.M88.4 R16, [R139+0x3100] ;  /* 0x003100008b10783b */ /* 0x000e700000000200 */
[----:B------:R-:W1:Y:S08]  /*10060*/  LDSM.16.M88.4 R60, [R210+0x7100] ;  /* 0x00710000d23c783b */ /* 0x000e700000000200 */
[----:B------:R-:W1:Y:S08]  /*10070*/  LDSM.16.M88.4 R32, [R139+0x3500] ;  /* 0x003500008b20783b */ /* 0x000e700000000200 */
[----:B------:R-:W5:Y:S06]  /*10080*/  LDL.64 R234, [R1+0x28] ;  /* 0x0000280001ea7983 */ /* 0x000f6c0000100a00 */
[----:B------:R-:W1:Y:S08]  /*10090*/  LDSM.16.M88.4 R48, [R139+0x3900] ;  /* 0x003900008b30783b */ /* 0x000e700000000200 */
[----:B------:R-:W5:Y:S01]  /*100a0*/  LDL.64 R228, [R1+0x10] ;  /* 0x0000100001e47983 */ /* 0x000f620000100a00 */
[-C--:B-1----:R-:W-:Y:S05]  /*100b0*/  HMMA.16816.F32 R4, R64, R16.reuse, RZ ;  /* 0x000000104004723c */ /* 0x082fea00000018ff */
[----:B------:R-:W1:Y:S03]  /*100c0*/  LDSM.16.M88.4 R132, [R139+0x3d00] ;  /* 0x003d00008b84783b */ /* 0x000e660000000200 */
[C---:B------:R-:W-:Y:S05]  /*100d0*/  HMMA.16816.F32 R8, R60.reuse, R16, RZ ;  /* 0x000000103c08723c */ /* 0x040fea00000018ff */
[----:B------:R-:W5:Y:S03]  /*100e0*/  LDL R230, [R1+0x4] ;  /* 0x0000040001e67983 */ /* 0x000f660000100800 */
[-C--:B------:R-:W-:Y:S01]  /*100f0*/  HMMA.16816.F32 R12, R60, R18.reuse, RZ ;  /* 0x000000123c0c723c */ /* 0x080fe200000018ff */
[----:B------:R-:W-:Y:S07]  /*10100*/  LDSM.16.M88.4 R172, [R211+0x6100] ;  /* 0x00610000d3ac783b */ /* 0x000fee0000000200 */
[C---:B------:R-:W-:Y:S01]  /*10110*/  HMMA.16816.F32 R16, R64.reuse, R18, RZ ;  /* 0x000000124010723c */ /* 0x040fe200000018ff */
[----:B------:R-:W1:Y:S07]  /*10120*/  LDSM.16.M88.4 R176, [R212] ;  /* 0x00000000d4b0783b */ /* 0x000e6e0000000200 */
[-C--:B------:R-:W-:Y:S01]  /*10130*/  HMMA.16816.F32 R20, R64, R32.reuse, RZ ;  /* 0x000000204014723c */ /* 0x080fe200000018ff */
[----:B------:R-:W1:Y:S07]  /*10140*/  LDSM.16.M88.4 R180, [R211+0x7100] ;  /* 0x00710000d3b4783b */ /* 0x000e6e0000000200 */
[C---:B------:R-:W-:Y:S01]  /*10150*/  HMMA.16816.F32 R24, R60.reuse, R32, RZ ;  /* 0x000000203c18723c */ /* 0x040fe200000018ff */
[----:B------:R-:W1:Y:S07]  /*10160*/  LDSM.16.M88.4 R184, [R223] ;  /* 0x00000000dfb8783b */ /* 0x000e6e0000000200 */
[-C--:B------:R-:W-:Y:S01]  /*10170*/  HMMA.16816.F32 R28, R60, R34.reuse, RZ ;  /* 0x000000223c1c723c */ /* 0x080fe200000018ff */
[----:B------:R-:W5:Y:S07]  /*10180*/  LDL R227, [R1] ;  /* 0x0000000001e37983 */ /* 0x000f6e0000100800 */
[C---:B------:R-:W-:Y:S08]  /*10190*/  HMMA.16816.F32 R32, R64.reuse, R34, RZ ;  /* 0x000000224020723c */ /* 0x040ff000000018ff */
[-C--:B------:R-:W-:Y:S08]  /*101a0*/  HMMA.16816.F32 R36, R64, R48.reuse, RZ ;  /* 0x000000304024723c */ /* 0x080ff000000018ff */
[C---:B------:R-:W-:Y:S08]  /*101b0*/  HMMA.16816.F32 R40, R60.reuse, R48, RZ ;  /* 0x000000303c28723c */ /* 0x040ff000000018ff */
[-C--:B------:R-:W-:Y:S08]  /*101c0*/  HMMA.16816.F32 R44, R60, R50.reuse, RZ ;  /* 0x000000323c2c723c */ /* 0x080ff000000018ff */
[C---:B------:R-:W-:Y:S04]  /*101d0*/  HMMA.16816.F32 R48, R64.reuse, R50, RZ ;  /* 0x000000324030723c */ /* 0x040fe800000018ff */
[----:B--2---:R-:W-:Y:S04]  /*101e0*/  IADD3 R52, P1, R136, R188, RZ ;  /* 0x000000bc88347210 */ /* 0x004fe80007f3e0ff */
[----:B------:R-:W-:Y:S04]  /*101f0*/  LEA R200, P0, R52, c[0x0][0x1f8], 0x1 ;  /* 0x00007e0034c87a11 */ /* 0x000fe800078008ff */
[----:B---3--:R-:W-:Y:S02]  /*10200*/  IADD3.X R53, R2, R193, RZ, P1, !PT ;  /* 0x000000c102357210 */ /* 0x008fe40000ffe4ff */
[C---:B------:R-:W-:Y:S02]  /*10210*/  LEA R204, P1, R57.reuse, c[0x0][0x1f8], 0x1 ;  /* 0x00007e0039cc7a11 */ /* 0x040fe400078208ff */
[----:B------:R-:W-:Y:S02]  /*10220*/  LEA.HI.X R201, R52, c[0x0][0x1fc], R53, 0x1, P0 ;  /* 0x00007f0034c97a11 */ /* 0x000fe400000f0c35 */
[-C--:B-1----:R-:W-:Y:S01]  /*10230*/  HMMA.16816.F32 R52, R64, R132.reuse, RZ ;  /* 0x000000844034723c */ /* 0x082fe200000018ff */
[----:B------:R-:W-:Y:S02]  /*10240*/  LEA R202, P0, R56, c[0x0][0x1f8], 0x1 ;  /* 0x00007e0038ca7a11 */ /* 0x000fe400078008ff */
[C---:B----4-:R-:W-:Y:S02]  /*10250*/  IADD3.X R58, R2.reuse, R190, RZ, P3, !PT ;  /* 0x000000be023a7210 */ /* 0x050fe40001ffe4ff */
[----:B-----5:R-:W-:Y:S02]  /*10260*/  IADD3.X R59, R2, R191, RZ, P2, !PT ;  /* 0x000000bf023b7210 */ /* 0x020fe400017fe4ff */
[----:B------:R-:W-:Y:S02]  /*10270*/  LEA.HI.X R205, R57, c[0x0][0x1fc], R58, 0x1, P1 ;  /* 0x00007f0039cd7a11 */ /* 0x000fe400008f0c3a */
[----:B------:R-:W-:Y:S02]  /*10280*/  LEA.HI.X R203, R56, c[0x0][0x1fc], R59, 0x1, P0 ;  /* 0x00007f0038cb7a11 */ /* 0x000fe400000f0c3b */
[C---:B------:R-:W-:Y:S02]  /*10290*/  HMMA.16816.F32 R56, R60.reuse, R132, RZ ;  /* 0x000000843c38723c */ /* 0x040fe400000018ff */
[----:B------:R-:W-:Y:S04]  /*102a0*/  LEA R136, P3, R194, R136, 0x5 ;  /* 0x00000088c2887211 */ /* 0x000fe800078628ff */
[C---:B------:R-:W-:Y:S02]  /*102b0*/  IADD3 R188, P0, R136.reuse, R188, RZ ;  /* 0x000000bc88bc7210 */ /* 0x040fe40007f1e0ff */
[-C--:B------:R-:W-:Y:S01]  /*102c0*/  HMMA.16816.F32 R60, R60, R134.reuse, RZ ;  /* 0x000000863c3c723c */ /* 0x080fe200000018ff */
[----:B------:R-:W-:Y:S03]  /*102d0*/  IADD3 R189, P2, R136, R249, RZ ;  /* 0x000000f988bd7210 */ /* 0x000fe60007f5e0ff */
[----:B------:R-:W-:Y:S02]  /*102e0*/  LEA R132, P4, R188, c[0x0][0x1f8], 0x1 ;  /* 0x00007e00bc847a11 */ /* 0x000fe400078808ff */
[----:B------:R-:W-:Y:S02]  /*102f0*/  LEA.HI.X R2, R194, R2, R195, 0x5, P3 ;  /* 0x00000002c2027211 */ /* 0x000fe400018f2cc3 */
[----:B------:R-:W-:Y:S04]  /*10300*/  HMMA.16816.F32 R64, R64, R134, RZ ;  /* 0x000000864040723c */ /* 0x000fe800000018ff */
[C---:B------:R-:W-:Y:S02]  /*10310*/  LEA R198, P1, R189.reuse, c[0x0][0x1f8], 0x1 ;  /* 0x00007e00bdc67a11 */ /* 0x040fe400078208ff */
[C---:B------:R-:W-:Y:S02]  /*10320*/  IADD3.X R133, R2.reuse, R193, RZ, P0, !PT ;  /* 0x000000c102857210 */ /* 0x040fe400007fe4ff */
[-C--:B------:R-:W-:Y:S01]  /*10330*/  HMMA.16816.F32 R4, R172, R176.reuse, R4 ;  /* 0x000000b0ac04723c */ /* 0x080fe20000001804 */
[----:B------:R-:W-:Y:S04]  /*10340*/  LDSM.16.M88.4 R192, [R221] ;  /* 0x00000000ddc0783b */ /* 0x000fe80000000200 */
[----:B------:R-:W-:Y:S02]  /*10350*/  IADD3.X R190, R2, R190, RZ, P2, !PT ;  /* 0x000000be02be7210 */ /* 0x000fe400017fe4ff */
[----:B------:R-:W-:Y:S01]  /*10360*/  IADD3 R136, P3, R136, R250, RZ ;  /* 0x000000fa88887210 */ /* 0x000fe20007f7e0ff */
[C---:B------:R-:W-:Y:S04]  /*10370*/  HMMA.16816.F32 R8, R180.reuse, R176, R8 ;  /* 0x000000b0b408723c */ /* 0x040fe80000001808 */
[----:B------:R-:W-:Y:S02]  /*10380*/  IADD3.X R2, R2, R191, RZ, P3, !PT ;  /* 0x000000bf02027210 */ /* 0x000fe40001ffe4ff */
[----:B------:R-:W-:Y:S02]  /*10390*/  LEA.HI.X R133, R188, c[0x0][0x1fc], R133, 0x1, P4 ;  /* 0x00007f00bc857a11 */ /* 0x000fe400020f0c85 */
[-C--:B------:R-:W-:Y:S03]  /*103a0*/  HMMA.16816.F32 R12, R180, R178.reuse, R12 ;  /* 0x000000b2b40c723c */ /* 0x080fe6000000180c */
[----:B------:R-:W-:Y:S02]  /*103b0*/  ISETP.NE.AND P2, PT, R226, RZ, PT ;  /* 0x000000ffe200720c */ /* 0x000fe40003f45270 */
[----:B------:R-:W-:Y:S02]  /*103c0*/  LEA.HI.X R199, R189, c[0x0][0x1fc], R190, 0x1, P1 ;  /* 0x00007f00bdc77a11 */ /* 0x000fe400008f0cbe */
[----:B------:R-:W1:Y:S01]  /*103d0*/  LDSM.16.M88.4 R188, [R222] ;  /* 0x00000000debc783b */ /* 0x000e620000000200 */
[C---:B------:R-:W-:Y:S04]  /*103e0*/  HMMA.16816.F32 R16, R172.reuse, R178, R16 ;  /* 0x000000b2ac10723c */ /* 0x040fe80000001810 */
[C---:B------:R-:W-:Y:S03]  /*103f0*/  LEA R196, P0, R136.reuse, c[0x0][0x1f8], 0x1 ;  /* 0x00007e0088c47a11 */ /* 0x040fe600078008ff */
[----:B------:R-:W-:Y:S01]  /*10400*/  @!PT LDS RZ, [RZ] ;  /* 0x00000000fffff984 */ /* 0x000fe20000000800 */
[----:B------:R-:W-:Y:S01]  /*10410*/  @!PT LDS RZ, [RZ] ;  /* 0x00000000fffff984 */ /* 0x000fe20000000800 */
[----:B------:R-:W-:Y:S01]  /*10420*/  @!PT LDS RZ, [RZ] ;  /* 0x00000000fffff984 */ /* 0x000fe20000000800 */
[----:B------:R2:W-:Y:S01]  /*10430*/  LDGSTS.E.BYPASS.LTC128B.128 [R224+0x100], [R200.64], !P6 ;  /* 0x00100000c8e07fae */ /* 0x0005e2000f101d46 */
[-C--:B------:R-:W-:Y:S04]  /*10440*/  HMMA.16816.F32 R20, R172, R184.reuse, R20 ;  /* 0x000000b8ac14723c */ /* 0x080fe80000001814 */
[----:B------:R-:W-:Y:S02]  /*10450*/  LEA.HI.X R197, R136, c[0x0][0x1fc], R2, 0x1, P0 ;  /* 0x00007f0088c57a11 */ /* 0x000fe400000f0c02 */
[C---:B------:R-:W-:Y:S01]  /*10460*/  ISETP.GT.AND P0, PT, R225.reuse, RZ, PT ;  /* 0x000000ffe100720c */ /* 0x040fe20003f04270 */
[----:B------:R3:W-:Y:S01]  /*10470*/  LDGSTS.E.BYPASS.LTC128B.128 [R224+0x1100], [R204.64], !P5 ;  /* 0x01100000cce07fae */ /* 0x0007e2000e901d46 */
[C---:B------:R-:W-:Y:S04]  /*10480*/  HMMA.16816.F32 R24, R180.reuse, R184, R24 ;  /* 0x000000b8b418723c */ /* 0x040fe80000001818 */
[----:B------:R-:W-:Y:S03]  /*10490*/  IADD3 R225, R225, -0x1, RZ ;  /* 0xffffffffe1e17810 */ /* 0x000fe60007ffe0ff */
[----:B------:R2:W-:Y:S01]  /*104a0*/  LDGSTS.E.BYPASS.LTC128B.128 [R224+0x2100], [R202.64], !P2 ;  /* 0x02100000cae07fae */ /* 0x0005e2000d101d46 */
[-C--:B------:R-:W-:Y:S07]  /*104b0*/  HMMA.16816.F32 R28, R180, R186.reuse, R28 ;  /* 0x000000bab41c723c */ /* 0x080fee000000181c */
[----:B------:R4:W-:Y:S01]  /*104c0*/  LDGSTS.E.BYPASS.LTC128B.128 [R224+0x900], [R132.64], !P6 ;  /* 0x0090000084e07fae */ /* 0x0009e2000f101d46 */
[C---:B------:R-:W-:Y:S07]  /*104d0*/  HMMA.16816.F32 R32, R172.reuse, R186, R32 ;  /* 0x000000baac20723c */ /* 0x040fee0000001820 */
[----:B------:R5:W-:Y:S01]  /*104e0*/  LDGSTS.E.BYPASS.LTC128B.128 [R224+0x1900], [R198.64], !P5 ;  /* 0x01900000c6e07fae */ /* 0x000be2000e901d46 */
[-C--:B-1----:R-:W-:Y:S07]  /*104f0*/  HMMA.16816.F32 R36, R172, R188.reuse, R36 ;  /* 0x000000bcac24723c */ /* 0x082fee0000001824 */
[----:B------:R5:W-:Y:S01]  /*10500*/  LDGSTS.E.BYPASS.LTC128B.128 [R224+0x2900], [R196.64], !P2 ;  /* 0x02900000c4e07fae */ /* 0x000be2000d101d46 */
[C---:B------:R-:W-:Y:S07]  /*10510*/  HMMA.16816.F32 R40, R180.reuse, R188, R40 ;  /* 0x000000bcb428723c */ /* 0x040fee0000001828 */
[----:B--2---:R-:W-:Y:S01]  /*10520*/  LDSM.16.M88.4 R200, [R210+0x9100] ;  /* 0x00910000d2c8783b */ /* 0x004fe20000000200 */
[-C--:B------:R-:W-:Y:S07]  /*10530*/  HMMA.16816.F32 R44, R180, R190.reuse, R44 ;  /* 0x000000beb42c723c */ /* 0x080fee000000182c */
[----:B------:R-:W0:Y:S01]  /*10540*/  LDGDEPBAR ;  /* 0x00000000000079af */ /* 0x000e220000000000 */
[C---:B------:R-:W-:Y:S07]  /*10550*/  HMMA.16816.F32 R48, R172.reuse, R190, R48 ;  /* 0x000000beac30723c */ /* 0x040fee0000001830 */
[----:B----4-:R-:W-:Y:S01]  /*10560*/  LDSM.16.M88.4 R132, [R210+0x8100] ;  /* 0x00810000d284783b */ /* 0x010fe20000000200 */
[-C--:B------:R-:W-:Y:S07]  /*10570*/  HMMA.16816.F32 R52, R172, R192.reuse, R52 ;  /* 0x000000c0ac34723c */ /* 0x080fee0000001834 */
[----:B-----5:R-:W1:Y:S01]  /*10580*/  LDSM.16.M88.4 R196, [R139+0x4100] ;  /* 0x004100008bc4783b */ /* 0x020e620000000200 */
[C---:B------:R-:W-:Y:S07]  /*10590*/  HMMA.16816.F32 R56, R180.reuse, R192, R56 ;  /* 0x000000c0b438723c */ /* 0x040fee0000001838 */
[----:B---3--:R-:W2:Y:S01]  /*105a0*/  LDSM.16.M88.4 R204, [R139+0x4500] ;  /* 0x004500008bcc783b */ /* 0x008ea20000000200 */
[-C--:B------:R-:W-:Y:S07]  /*105b0*/  HMMA.16816.F32 R60, R180, R194.reuse, R60 ;  /* 0x000000c2b43c723c */ /* 0x080fee000000183c */
[----:B------:R-:W3:Y:S01]  /*105c0*/  LDSM.16.M88.4 R176, [R139+0x4900] ;  /* 0x004900008bb0783b */ /* 0x000ee20000000200 */
[----:B------:R-:W-:Y:S07]  /*105d0*/  HMMA.16816.F32 R64, R172, R194, R64 ;  /* 0x000000c2ac40723c */ /* 0x000fee0000001840 */
        /* <DEDUP_REMOVED lines=161> */
[----:B---3--:R-:W-:Y:S01]  /*10ff0*/  FMNMX.FTZ R132, R132, R172, !PT ;  /* 0x000000ac84847209 */ /* 0x008fe20007810000 */
[--C-:B------:R-:W-:Y:S01]  /*11000*/  FFMA.FTZ R5, R5, c[0x0][0x2d0], -R180.reuse ;  /* 0x0000b40005057a23 */ /* 0x100fe200000108b4 */
[----:B------:R-:W-:Y:S01]  /*11010*/  FMNMX.FTZ R2, R59, R2, !PT ;  /* 0x000000023b027209 */ /* 0x000fe20007810000 */
[--C-:B------:R-:W-:Y:S02]  /*11020*/  FFMA.FTZ R6, R6, c[0x0][0x2d0], -R181.reuse ;  /* 0x0000b40006067a23 */ /* 0x100fe400000108b5 */
[----:B------:R-:W3:Y:S01]  /*11030*/  SHFL.BFLY PT, R134, R132, 0x1, 0x1f ;  /* 0x0c201f0084867f89 */ /* 0x000ee200000e0000 */
[--C-:B------:R-:W-:Y:S01]  /*11040*/  FFMA.FTZ R7, R7, c[0x0][0x2d0], -R181.reuse ;  /* 0x0000b40007077a23 */ /* 0x100fe200000108b5 */
        /* <DEDUP_REMOVED lines=12> */
[----:B------:R-:W-:Y:S01]  /*11110*/  FMNMX.FTZ R0, R62, R2, !PT ;  /* 0x000000023e007209 */ /* 0x000fe20007810000 */
[----:B------:R1:W-:Y:S01]  /*11120*/  MUFU.EX2 R239, R7 ;  /* 0x0000000700ef7308 */ /* 0x0003e20000000800 */
[----:B---3--:R-:W-:Y:S01]  /*11130*/  FMNMX.FTZ R134, R132, R134, !PT ;  /* 0x0000008684867209 */ /* 0x008fe20007810000 */
[--C-:B------:R-:W-:Y:S01]  /*11140*/  FFMA.FTZ R48, R48, c[0x0][0x2d0], -R180.reuse ;  /* 0x0000b40030307a23 */ /* 0x100fe200000108b4 */
[----:B------:R-:W-:Y:S01]  /*11150*/  FMNMX.FTZ R0, R63, R0, !PT ;  /* 0x000000003f007209 */ /* 0x000fe20007810000 */
[----:B------:R-:W-:Y:S01]  /*11160*/  FFMA.FTZ R49, R49, c[0x0][0x2d0], -R180 ;  /* 0x0000b40031317a23 */ /* 0x000fe200000108b4 */
[----:B----4-:R-:W-:Y:S01]  /*11170*/  @P0 SHF.R.S32.HI R4, RZ, 0x1f, R225 ;  /* 0x0000001fff040819 */ /* 0x010fe200000114e1 */
[C---:B------:R-:W-:Y:S02]  /*11180*/  FADD.FTZ R2, -R134.reuse, R137 ;  /* 0x0000008986027221 */ /* 0x040fe40000010100 */
[----:B------:R-:W-:Y:S02]  /*11190*/  FMUL.FTZ R182, R134, c[0x0][0x2d0] ;  /* 0x0000b40086b67a20 */ /* 0x000fe40000410000 */
[----:B------:R3:W4:Y:S01]  /*111a0*/  MUFU.EX2 R132, R3 ;  /* 0x0000000300847308 */ /* 0x0007220000000800 */
[----:B------:R-:W-:Y:S02]  /*111b0*/  @P0 IMAD R4, R4, c[0x0][0x1e0], RZ ;  /* 0x0000780004040a24 */ /* 0x000fe400078e02ff */
[----:B------:R-:W-:Y:S02]  /*111c0*/  FFMA.FTZ R12, R12, c[0x0][0x2d0], -R182 ;  /* 0x0000b4000c0c7a23 */ /* 0x000fe400000108b6 */
        /* <DEDUP_REMOVED lines=18> */
[--C-:B------:R-:W-:Y:S02]  /*112f0*/  FFMA.FTZ R56, R56, c[0x0][0x2d0], -R182.reuse ;  /* 0x0000b40038387a23 */ /* 0x100fe400000108b6 */
[--C-:B-----5:R-:W-:Y:S02]  /*11300*/  FFMA.FTZ R19, R8, c[0x0][0x2d0], -R182.reuse ;  /* 0x0000b40008137a23 */ /* 0x120fe400000108b6 */
[----:B------:R-:W-:Y:S02]  /*11310*/  FFMA.FTZ R57, R57, c[0x0][0x2d0], -R182 ;  /* 0x0000b40039397a23 */ /* 0x000fe400000108b6 */
[--C-:B------:R-:W-:Y:S01]  /*11320*/  FFMA.FTZ R32, R32, c[0x0][0x2d0], -R180.reuse ;  /* 0x0000b40020207a23 */ /* 0x100fe200000108b4 */
[----:B------:R5:W-:Y:S01]  /*11330*/  MUFU.EX2 R243, R17 ;  /* 0x0000001100f37308 */ /* 0x000be20000000800 */
[C---:B--2---:R-:W-:Y:S02]  /*11340*/  FMUL.FTZ R84, R133.reuse, R84 ;  /* 0x0000005485547220 */ /* 0x044fe40000410000 */
[----:B------:R-:W-:Y:S01]  /*11350*/  FMUL.FTZ R85, R133, R85 ;  /* 0x0000005585557220 */ /* 0x000fe20000410000 */
[----:B-1----:R-:W-:Y:S01]  /*11360*/  @P0 SHF.L.U32 R5, R6, 0x6, RZ ;  /* 0x0000000606050819 */ /* 0x002fe200000006ff */
[C---:B----4-:R-:W-:Y:S02]  /*11370*/  FMUL.FTZ R86, R132.reuse, R86 ;  /* 0x0000005684567220 */ /* 0x050fe40000410000 */
[----:B------:R-:W-:Y:S01]  /*11380*/  FMUL.FTZ R87, R132, R87 ;  /* 0x0000005784577220 */ /* 0x000fe20000410000 */
[----:B------:R-:W-:Y:S01]  /*11390*/  @P0 IADD3 R7, P2, R5, R234, RZ ;  /* 0x000000ea05070210 */ /* 0x000fe20007f5e0ff */
[--C-:B------:R-:W-:Y:S01]  /*113a0*/  FFMA.FTZ R20, R20, c[0x0][0x2d0], -R180.reuse ;  /* 0x0000b40014147a23 */ /* 0x100fe200000108b4 */
[----:B---3--:R-:W-:Y:S01]  /*113b0*/  FMNMX.FTZ R0, R0, R2, !PT ;  /* 0x0000000200007209 */ /* 0x008fe20007810000 */
[----:B------:R1:W-:Y:S01]  /*113c0*/  MUFU.EX2 R240, R18 ;  /* 0x0000001200f07308 */ /* 0x0003e20000000800 */
[----:B------:R-:W-:Y:S01]  /*113d0*/  @P0 LEA R172, P1, R7, c[0x0][0x1c8], 0x1 ;  /* 0x0000720007ac0a11 */ /* 0x000fe200078208ff */
[----:B------:R-:W-:Y:S01]  /*113e0*/  FFMA.FTZ R21, R21, c[0x0][0x2d0], -R180 ;  /* 0x0000b40015157a23 */ /* 0x000fe200000108b4 */
[----:B------:R-:W-:Y:S01]  /*113f0*/  @P0 IADD3.X R6, R4, R229, RZ, P2, !PT ;  /* 0x000000e504060210 */ /* 0x000fe200017fe4ff */
[----:B------:R-:W2:Y:S01]  /*11400*/  SHFL.BFLY PT, R2, R0, 0x1, 0x1f ;  /* 0x0c201f0000027f89 */ /* 0x000ea200000e0000 */
[----:B------:R-:W-:Y:S02]  /*11410*/  FFMA.FTZ R22, R22, c[0x0][0x2d0], -R181 ;  /* 0x0000b40016167a23 */ /* 0x000fe400000108b5 */
[----:B------:R-:W-:Y:S01]  /*11420*/  @P0 LEA.HI.X R173, R7, c[0x0][0x1cc], R6, 0x1, P1 ;  /* 0x0000730007ad0a11 */ /* 0x000fe200008f0c06 */
[----:B------:R-:W-:Y:S01]  /*11430*/  FFMA.FTZ R33, R33, c[0x0][0x2d0], -R180 ;  /* 0x0000b40021217a23 */ /* 0x000fe200000108b4 */
[C---:B------:R-:W-:Y:S01]  /*11440*/  @P0 IADD3 R6, P2, R5.reuse, R230, RZ ;  /* 0x000000e605060210 */ /* 0x040fe20007f5e0ff */
[----:B------:R3:W-:Y:S01]  /*11450*/  MUFU.EX2 R236, R19 ;  /* 0x0000001300ec7308 */ /* 0x0007e20000000800 */
[----:B------:R-:W-:Y:S01]  /*11460*/  @P0 IADD3 R7, P1, R5, R252, RZ ;  /* 0x000000fc05070210 */ /* 0x000fe20007f3e0ff */
[----:B------:R4:W-:Y:S01]  /*11470*/  @P0 LDGSTS.E.BYPASS.LTC128B.128 [R224+0x3100], [R172.64], !P6 ;  /* 0x03100000ace00fae */ /* 0x0009e2000f101d46 */
[----:B-----5:R-:W-:Y:S01]  /*11480*/  @P0 IADD3.X R17, R4, R227, RZ, P2, !PT ;  /* 0x000000e304110210 */ /* 0x020fe200017fe4ff */
[C---:B------:R-:W-:Y:S01]  /*11490*/  FMUL.FTZ R96, R133.reuse, R96 ;  /* 0x0000006085607220 */ /* 0x040fe20000410000 */
[----:B------:R-:W-:Y:S01]  /*114a0*/  @P0 LEA R16, P2, R6, c[0x0][0x1c8], 0x1 ;  /* 0x0000720006100a11 */ /* 0x000fe200078408ff */
[----:B------:R-:W-:Y:S01]  /*114b0*/  FMUL.FTZ R97, R133, R97 ;  /* 0x0000006185617220 */ /* 0x000fe20000410000 */
[----:B------:R-:W-:Y:S01]  /*114c0*/  @P0 IADD3 R5, P3, R231, R5, RZ ;  /* 0x00000005e7050210 */ /* 0x000fe20007f7e0ff */
[----:B------:R-:W-:Y:S01]  /*114d0*/  FMUL.FTZ R98, R132, R98 ;  /* 0x0000006284627220 */ /* 0x000fe20000410000 */
[----:B------:R-:W-:Y:S01]  /*114e0*/  MOV R231, c[0x0][0x1e0] ;  /* 0x0000780000e77a02 */ /* 0x000fe20000000f00 */
[----:B------:R-:W5:Y:S01]  /*114f0*/  MUFU.EX2 R3, R3 ;  /* 0x0000000300037308 */ /* 0x000f620000000800 */
[----:B------:R-:W-:Y:S01]  /*11500*/  @P0 LEA.HI.X R17, R6, c[0x0][0x1cc], R17, 0x1, P2 ;  /* 0x0000730006110a11 */ /* 0x000fe200010f0c11 */
[----:B------:R-:W-:Y:S01]  /*11510*/  FFMA.FTZ R6, R9, c[0x0][0x2d0], -R182 ;  /* 0x0000b40009067a23 */ /* 0x000fe200000108b6 */
[----:B------:R-:W-:Y:S01]  /*11520*/  @P0 IADD3.X R8, R4, R251, RZ, P1, !PT ;  /* 0x000000fb04080210 */ /* 0x000fe20000ffe4ff */
[----:B------:R-:W-:Y:S01]  /*11530*/  FMUL.FTZ R99, R132, R99 ;  /* 0x0000006384637220 */ /* 0x000fe20000410000 */
[----:B-1----:R-:W-:Y:S01]  /*11540*/  @P0 LEA R18, P1, R7, c[0x0][0x1c8], 0x1 ;  /* 0x0000720007120a11 */ /* 0x002fe200078208ff */
[----:B------:R1:W-:Y:S01]  /*11550*/  @P0 LDGSTS.E.BYPASS.LTC128B.128 [R224+0x4100], [R16.64], !P5 ;  /* 0x0410000010e00fae */ /* 0x0003e2000e901d46 */
[----:B------:R-:W-:Y:S01]  /*11560*/  SHF.L.U64.HI R231, R231, R232, c[0x0][0x1e4] ;  /* 0x00007900e7e77619 */ /* 0x000fe200000102e8 */
[----:B------:R-:W-:Y:S01]  /*11570*/  FMUL.FTZ R104, R133, R104 ;  /* 0x0000006885687220 */ /* 0x000fe20000410000 */
[----:B--2---:R-:W-:Y:S01]  /*11580*/  FMNMX.FTZ R2, R0, R2, !PT ;  /* 0x0000000200027209 */ /* 0x004fe20007810000 */
[----:B------:R2:W-:Y:S01]  /*11590*/  MUFU.EX2 R235, R6 ;  /* 0x0000000600eb7308 */ /* 0x0005e20000000800 */
[----:B------:R-:W-:Y:S01]  /*115a0*/  @P0 IADD3 R137, P2, R5, R234, RZ ;  /* 0x000000ea05890210 */ /* 0x000fe20007f5e0ff */
[----:B------:R-:W-:Y:S01]  /*115b0*/  FMUL.FTZ R105, R133, R105 ;  /* 0x0000006985697220 */ /* 0x000fe20000410000 */
[----:B------:R-:W-:Y:S01]  /*115c0*/  @P0 IADD3.X R4, R231, R4, RZ, P3, !PT ;  /* 0x00000004e7040210 */ /* 0x000fe20001ffe4ff */
[----:B------:R-:W-:Y:S01]  /*115d0*/  FADD.FTZ R0, -R2, R138 ;  /* 0x0000008a02007221 */ /* 0x000fe20000010100 */
[----:B---3--:R-:W-:Y:S01]  /*115e0*/  @P0 LEA.HI.X R19, R7, c[0x0][0x1cc], R8, 0x1, P1 ;  /* 0x0000730007130a11 */ /* 0x008fe200008f0c08 */
[----:B------:R-:W-:Y:S01]  /*115f0*/  FMUL.FTZ R106, R132, R106 ;  /* 0x0000006a846a7220 */ /* 0x000fe20000410000 */
[C---:B------:R-:W-:Y:S01]  /*11600*/  @P0 IADD3 R7, P1, R5.reuse, R230, RZ ;  /* 0x000000e605070210 */ /* 0x040fe20007f3e0ff */
[----:B------:R-:W-:Y:S01]  /*11610*/  FMUL.FTZ R0, R0, c[0x0][0x2d0] ;  /* 0x0000b40000007a20 */ /* 0x000fe20000410000 */
[----:B------:R-:W-:Y:S01]  /*11620*/  @P0 IADD3 R5, P3, R5, R252, RZ ;  /* 0x000000fc05050210 */ /* 0x000fe20007f7e0ff */
[----:B------:R3:W-:Y:S01]  /*11630*/  MUFU.EX2 R234, R12 ;  /* 0x0000000c00ea7308 */ /* 0x0007e20000000800 */
[----:B------:R-:W-:Y:S01]  /*11640*/  @P0 LEA R8, P4, R137, c[0x0][0x1c8], 0x1 ;  /* 0x0000720089080a11 */ /* 0x000fe200078808ff */
[----:B------:R-:W-:Y:S01]  /*11650*/  FMUL.FTZ R107, R132, R107 ;  /* 0x0000006b846b7220 */ /* 0x000fe20000410000 */
[----:B------:R-:W-:Y:S01]  /*11660*/  @P0 IADD3.X R138, R4, R251, RZ, P3, !PT ;  /* 0x000000fb048a0210 */ /* 0x000fe20001ffe4ff */
[C---:B-----5:R-:W-:Y:S01]  /*11670*/  FMUL.FTZ R88, R3.reuse, R88 ;  /* 0x0000005803587220 */ /* 0x060fe20000410000 */
[----:B------:R-:W-:Y:S01]  /*11680*/  ISETP.NE.AND P3, PT, R226, RZ, PT ;  /* 0x000000ffe200720c */ /* 0x000fe20003f65270 */
[C---:B------:R-:W-:Y:S01]  /*11690*/  FMUL.FTZ R89, R3.reuse, R89 ;  /* 0x0000005903597220 */ /* 0x040fe20000410000 */
[C---:B------:R-:W-:Y:S01]  /*116a0*/  @P0 IADD3.X R9, R4.reuse, R229, RZ, P2, !PT ;  /* 0x000000e504090210 */ /* 0x040fe200017fe4ff */
[----:B------:R-:W-:Y:S01]  /*116b0*/  FMUL.FTZ R92, R3, R92 ;  /* 0x0000005c035c7220 */ /* 0x000fe20000410000 */
[----:B------:R-:W-:Y:S01]  /*116c0*/  @P0 IADD3.X R174, R4, R227, RZ, P1, !PT ;  /* 0x000000e304ae0210 */ /* 0x000fe20000ffe4ff */
[----:B------:R-:W5:Y:S01]  /*116d0*/  MUFU.EX2 R0, R0 ;  /* 0x0000000000007308 */ /* 0x000f620000000800 */
[----:B------:R-:W-:Y:S01]  /*116e0*/  @P0 LEA.HI.X R9, R137, c[0x0][0x1cc], R9, 0x1, P4 ;  /* 0x0000730089090a11 */ /* 0x000fe200020f0c09 */
[----:B------:R-:W-:Y:S01]  /*116f0*/  FMUL.FTZ R137, R2, c[0x0][0x2d0] ;  /* 0x0000b40002897a20 */ /* 0x000fe20000410000 */
[----:B------:R-:W-:Y:S01]  /*11700*/  @P0 LEA R4, P1, R5, c[0x0][0x1c8], 0x1 ;  /* 0x0000720005040a11 */ /* 0x000fe200078208ff */
[----:B-1----:R-:W-:Y:S01]  /*11710*/  FMUL.FTZ R16, R133, R152 ;  /* 0x0000009885107220 */ /* 0x002fe20000410000 */
[----:B--2---:R-:W-:Y:S01]  /*11720*/  @P0 LEA R6, P2, R7, c[0x0][0x1c8], 0x1 ;  /* 0x0000720007060a11 */ /* 0x004fe200078408ff */
[--C-:B------:R-:W-:Y:S01]  /*11730*/  FFMA.FTZ R14, R14, c[0x0][0x2d0], -R137.reuse ;  /* 0x0000b4000e0e7a23 */ /* 0x100fe20000010889 */
[----:B------:R-:W-:Y:S01]  /*11740*/  @P0 LEA.HI.X R5, R5, c[0x0][0x1cc], R138, 0x1, P1 ;  /* 0x0000730005050a11 */ /* 0x000fe200008f0c8a */
[----:B------:R1:W-:Y:S01]  /*11750*/  @P0 LDGSTS.E.BYPASS.LTC128B.128 [R224+0x5100], [R18.64], !P3 ;  /* 0x0510000012e00fae */ /* 0x0003e2000d901d46 */
[----:B------:R-:W-:Y:S01]  /*11760*/  @P0 LEA.HI.X R7, R7, c[0x0][0x1cc], R174, 0x1, P2 ;  /* 0x0000730007070a11 */ /* 0x000fe200010f0cae */
[--C-:B------:R-:W-:Y:S01]  /*11770*/  FFMA.FTZ R15, R15, c[0x0][0x2d0], -R137.reuse ;  /* 0x0000b4000f0f7a23 */ /* 0x100fe20000010889 */
[----:B------:R2:W-:Y:S01]  /*11780*/  MUFU.EX2 R233, R13 ;  /* 0x0000000d00e97308 */ /* 0x0005e20000000800 */
[--C-:B------:R-:W-:Y:S02]  /*11790*/  FFMA.FTZ R10, R10, c[0x0][0x2d0], -R137.reuse ;  /* 0x0000b4000a0a7a23 */ /* 0x100fe40000010889 */
[--C-:B------:R-:W-:Y:S02]  /*117a0*/  FFMA.FTZ R11, R11, c[0x0][0x2d0], -R137.reuse ;  /* 0x0000b4000b0b7a23 */ /* 0x100fe40000010889 */
[----:B------:R4:W-:Y:S01]  /*117b0*/  @P0 LDGSTS.E.BYPASS.LTC128B.128 [R224+0x3900], [R8.64], !P6 ;  /* 0x0390000008e00fae */ /* 0x0009e2000f101d46 */
[----:B---3--:R-:W-:Y:S02]  /*117c0*/  FMUL.FTZ R12, R3, R148 ;  /* 0x00000094030c7220 */ /* 0x008fe40000410000 */
[----:B------:R-:W-:Y:S02]  /*117d0*/  FMUL.FTZ R17, R133, R153 ;  /* 0x0000009985117220 */ /* 0x000fe40000410000 */
[----:B------:R3:W-:Y:S01]  /*117e0*/  MUFU.EX2 R185, R14 ;  /* 0x0000000e00b97308 */ /* 0x0007e20000000800 */
[--C-:B------:R-:W-:Y:S02]  /*117f0*/  FFMA.FTZ R46, R46, c[0x0][0x2d0], -R137.reuse ;  /* 0x0000b4002e2e7a23 */ /* 0x100fe40000010889 */
[----:B------:R3:W-:Y:S01]  /*11800*/  @P0 LDGSTS.E.BYPASS.LTC128B.128 [R224+0x4900], [R6.64], !P5 ;  /* 0x0490000006e00fae */ /* 0x0007e2000e901d46 */
[--C-:B------:R-:W-:Y:S02]  /*11810*/  FFMA.FTZ R47, R47, c[0x0][0x2d0], -R137.reuse ;  /* 0x0000b4002f2f7a23 */ /* 0x100fe40000010889 */
[--C-:B------:R-:W-:Y:S02]  /*11820*/  FFMA.FTZ R58, R58, c[0x0][0x2d0], -R137.reuse ;  /* 0x0000b4003a3a7a23 */ /* 0x100fe40000010889 */
[----:B------:R-:W-:Y:S02]  /*11830*/  FFMA.FTZ R59, R59, c[0x0][0x2d0], -R137 ;  /* 0x0000b4003b3b7a23 */ /* 0x000fe40000010889 */
[----:B------:R3:W-:Y:S01]  /*11840*/  MUFU.EX2 R186, R15 ;  /* 0x0000000f00ba7308 */ /* 0x0007e20000000800 */
[----:B------:R3:W-:Y:S01]  /*11850*/  @P0 LDGSTS.E.BYPASS.LTC128B.128 [R224+0x5900], [R4.64], !P3 ;  /* 0x0590000004e00fae */ /* 0x0007e2000d901d46 */
[----:B-----5:R-:W-:Y:S02]  /*11860*/  FMUL.FTZ R90, R0, R90 ;  /* 0x0000005a005a7220 */ /* 0x020fe40000410000 */
[C---:B--2---:R-:W-:Y:S02]  /*11870*/  FMUL.FTZ R13, R3.reuse, R149 ;  /* 0x00000095030d7220 */ /* 0x044fe40000410000 */
[C---:B-1----:R-:W-:Y:S02]  /*11880*/  FMUL.FTZ R18, R132.reuse, R154 ;  /* 0x0000009a84127220 */ /* 0x042fe40000410000 */
[----:B------:R-:W-:Y:S01]  /*11890*/  FMUL.FTZ R19, R132, R155 ;  /* 0x0000009b84137220 */ /* 0x000fe20000410000 */
[----:B----4-:R-:W1:Y:S01]  /*118a0*/  LDSM.16.MT88.4 R172, [R208+0x100] ;  /* 0x00010000d0ac783b */ /* 0x010e620000004200 */
[----:B------:R-:W-:Y:S01]  /*118b0*/  MUFU.EX2 R184, R10 ;  /* 0x0000000a00b87308 */ /* 0x000fe20000000800 */
[C---:B------:R-:W-:Y:S02]  /*118c0*/  FMUL.FTZ R91, R0.reuse, R91 ;  /* 0x0000005b005b7220 */ /* 0x040fe40000410000 */
[----:B------:R-:W-:Y:S01]  /*118d0*/  FMUL.FTZ R8, R3, R140 ;  /* 0x0000008c03087220 */ /* 0x000fe20000410000 */
[----:B------:R-:W-:Y:S01]  /*118e0*/  F2FP.PACK_AB R140, R235, R236 ;  /* 0x000000eceb8c723e */ /* 0x000fe200000000ff */
[----:B------:R-:W-:Y:S02]  /*118f0*/  FMUL.FTZ R9, R3, R141 ;  /* 0x0000008d03097220 */ /* 0x000fe40000410000 */
[----:B------:R-:W2:Y:S01]  /*11900*/  LDSM.16.MT88.4 R176, [R209+0x100] ;  /* 0x00010000d1b0783b */ /* 0x000ea20000004200 */
[----:B---3--:R-:W-:Y:S02]  /*11910*/  FMUL.FTZ R14, R0, R150 ;  /* 0x00000096000e7220 */ /* 0x008fe40000410000 */
[----:B------:R-:W3:Y:S01]  /*11920*/  MUFU.EX2 R183, R11 ;  /* 0x0000000b00b77308 */ /* 0x000ee20000000800 */
[C---:B------:R-:W-:Y:S01]  /*11930*/  FMUL.FTZ R6, R132.reuse, R146 ;  /* 0x0000009284067220 */ /* 0x040fe20000410000 */
[----:B------:R-:W-:Y:S01]  /*11940*/  F2FP.PACK_AB R146, R243, R244 ;  /* 0x000000f4f392723e */ /* 0x000fe200000000ff */
[----:B------:R-:W-:Y:S01]  /*11950*/  FMUL.FTZ R7, R132, R147 ;  /* 0x0000009384077220 */ /* 0x000fe20000410000 */
[----:B------:R-:W-:Y:S01]  /*11960*/  F2FP.PACK_AB R147, R238, R240 ;  /* 0x000000f0ee93723e */ /* 0x000fe200000000ff */
[----:B------:R-:W-:Y:S01]  /*11970*/  FMUL.FTZ R15, R0, R151 ;  /* 0x00000097000f7220 */ /* 0x000fe20000410000 */
[----:B------:R-:W-:Y:S01]  /*11980*/  LDSM.16.MT88.4 R152, [R209+0x1100] ;  /* 0x00110000d198783b */ /* 0x000fe20000004200 */
[----:B------:R-:W-:Y:S02]  /*11990*/  FMUL.FTZ R93, R3, R93 ;  /* 0x0000005d035d7220 */ /* 0x000fe40000410000 */
[C---:B------:R-:W-:Y:S01]  /*119a0*/  FMUL.FTZ R4, R133.reuse, R144 ;  /* 0x0000009085047220 */ /* 0x040fe20000410000 */
[----:B------:R-:W-:Y:S01]  /*119b0*/  F2FP.PACK_AB R144, R242, R241 ;  /* 0x000000f1f290723e */ /* 0x000fe200000000ff */
[----:B------:R-:W-:Y:S01]  /*119c0*/  FMUL.FTZ R5, R133, R145 ;  /* 0x0000009185057220 */ /* 0x000fe20000410000 */
[----:B------:R-:W-:Y:S01]  /*119d0*/  F2FP.PACK_AB R145, R239, R237 ;  /* 0x000000edef91723e */ /* 0x000fe200000000ff */
[----:B------:R-:W-:Y:S01]  /*119e0*/  MUFU.EX2 R202, R36 ;  /* 0x0000002400ca7308 */ /* 0x000fe20000000800 */
[----:B------:R-:W4:Y:S01]  /*119f0*/  LDSM.16.MT88.4 R148, [R208+0x1100] ;  /* 0x00110000d094783b */ /* 0x000f220000004200 */
[C---:B------:R-:W-:Y:S02]  /*11a00*/  FMUL.FTZ R94, R0.reuse, R94 ;  /* 0x0000005e005e7220 */ /* 0x040fe40000410000 */
[C---:B------:R-:W-:Y:S02]  /*11a10*/  FMUL.FTZ R95, R0.reuse, R95 ;  /* 0x0000005f005f7220 */ /* 0x040fe40000410000 */
[C---:B------:R-:W-:Y:S02]  /*11a20*/  FMUL.FTZ R100, R3.reuse, R100 ;  /* 0x0000006403647220 */ /* 0x040fe40000410000 */
[----:B------:R-:W-:Y:S01]  /*11a30*/  FMUL.FTZ R101, R3, R101 ;  /* 0x0000006503657220 */ /* 0x000fe20000410000 */
[----:B------:R-:W0:Y:S01]  /*11a40*/  LDGDEPBAR ;  /* 0x00000000000079af */ /* 0x000e220000000000 */
[----:B------:R-:W-:Y:S01]  /*11a50*/  MUFU.EX2 R201, R37 ;  /* 0x0000002500c97308 */ /* 0x000fe20000000800 */
[----:B---3--:R-:W-:Y:S01]  /*11a60*/  F2FP.PACK_AB R141, R183, R184 ;  /* 0x000000b8b78d723e */ /* 0x008fe200000000ff */
[C---:B------:R-:W-:Y:S02]  /*11a70*/  FMUL.FTZ R102, R0.reuse, R102 ;  /* 0x0000006600667220 */ /* 0x040fe40000410000 */
[C---:B------:R-:W-:Y:S01]  /*11a80*/  FMUL.FTZ R103, R0.reuse, R103 ;  /* 0x0000006700677220 */ /* 0x040fe20000410000 */
[-C--:B-1----:R-:W-:Y:S05]  /*11a90*/  HMMA.16816.F32 R4, R144, R172.reuse, R4 ;  /* 0x000000ac9004723c */ /* 0x082fea0000001804 */
[----:B------:R-:W-:Y:S01]  /*11aa0*/  MUFU.EX2 R198, R38 ;  /* 0x0000002600c67308 */ /* 0x000fe20000000800 */
[C---:B------:R-:W-:Y:S01]  /*11ab0*/  FMUL.FTZ R10, R0.reuse, R142 ;  /* 0x0000008e000a7220 */ /* 0x040fe20000410000 */
[----:B------:R-:W-:Y:S01]  /*11ac0*/  F2FP.PACK_AB R142, R233, R234 ;  /* 0x000000eae98e723e */ /* 0x000fe200000000ff */
[----:B------:R-:W-:Y:S01]  /*11ad0*/  FMUL.FTZ R11, R0, R143 ;  /* 0x0000008f000b7220 */ /* 0x000fe20000410000 */
[----:B------:R-:W-:Y:S03]  /*11ae0*/  F2FP.PACK_AB R143, R186, R185 ;  /* 0x000000b9ba8f723e */ /* 0x000fe600000000ff */
[--C-:B------:R-:W-:Y:S02]  /*11af0*/  FFMA.FTZ R138, R35, c[0x0][0x2d0], -R181.reuse ;  /* 0x0000b400238a7a23 */ /* 0x100fe400000108b5 */
[----:B------:R-:W-:Y:S01]  /*11b00*/  FMUL.FTZ R35, R0, R163 ;  /* 0x000000a300237220 */ /* 0x000fe20000410000 */
[----:B------:R1:W-:Y:S01]  /*11b10*/  MUFU.EX2 R196, R39 ;  /* 0x0000002700c47308 */ /* 0x0003e20000000800 */
[C---:B------:R-:W-:Y:S04]  /*11b20*/  HMMA.16816.F32 R8, R140.reuse, R172, R8 ;  /* 0x000000ac8c08723c */ /* 0x040fe80000001808 */
[C---:B------:R-:W-:Y:S02]  /*11b30*/  FMUL.FTZ R108, R133.reuse, R108 ;  /* 0x0000006c856c7220 */ /* 0x040fe40000410000 */
[C---:B------:R-:W-:Y:S02]  /*11b40*/  FMUL.FTZ R109, R133.reuse, R109 ;  /* 0x0000006d856d7220 */ /* 0x040fe40000410000 */
[-C--:B------:R-:W-:Y:S01]  /*11b50*/  HMMA.16816.F32 R12, R140, R174.reuse, R12 ;  /* 0x000000ae8c0c723c */ /* 0x080fe2000000180c */
[----:B------:R-:W-:Y:S03]  /*11b60*/  MUFU.EX2 R200, R48 ;  /* 0x0000003000c87308 */ /* 0x000fe60000000800 */
[C---:B------:R-:W-:Y:S02]  /*11b70*/  FMUL.FTZ R110, R132.reuse, R110 ;  /* 0x0000006e846e7220 */ /* 0x040fe40000410000 */
[C---:B------:R-:W-:Y:S02]  /*11b80*/  FMUL.FTZ R111, R132.reuse, R111 ;  /* 0x0000006f846f7220 */ /* 0x040fe40000410000 */
[C---:B------:R-:W-:Y:S03]  /*11b90*/  HMMA.16816.F32 R16, R144.reuse, R174, R16 ;  /* 0x000000ae9010723c */ /* 0x040fe60000001810 */
[----:B------:R-:W-:Y:S01]  /*11ba0*/  MUFU.EX2 R199, R49 ;  /* 0x0000003100c77308 */ /* 0x000fe20000000800 */
[C---:B------:R-:W-:Y:S02]  /*11bb0*/  FMUL.FTZ R68, R133.reuse, R68 ;  /* 0x0000004485447220 */ /* 0x040fe40000410000 */
[----:B------:R-:W-:Y:S01]  /*11bc0*/  FMUL.FTZ R69, R133, R69 ;  /* 0x0000004585457220 */ /* 0x000fe20000410000 */
[----:B-1----:R-:W-:Y:S01]  /*11bd0*/  LDSM.16.MT88.4 R36, [R209+0x2500] ;  /* 0x00250000d124783b */ /* 0x002fe20000004200 */
[C---:B------:R-:W-:Y:S04]  /*11be0*/  FMUL.FTZ R70, R132.reuse, R70 ;  /* 0x0000004684467220 */ /* 0x040fe80000410000 */
[----:B------:R-:W-:Y:S01]  /*11bf0*/  FMUL.FTZ R71, R132, R71 ;  /* 0x0000004784477220 */ /* 0x000fe20000410000 */
[----:B------:R-:W-:Y:S01]  /*11c00*/  MUFU.EX2 R195, R50 ;  /* 0x0000003200c37308 */ /* 0x000fe20000000800 */
[C---:B------:R-:W-:Y:S02]  /*11c10*/  FMUL.FTZ R112, R3.reuse, R112 ;  /* 0x0000007003707220 */ /* 0x040fe40000410000 */
[C---:B------:R-:W-:Y:S02]  /*11c20*/  FMUL.FTZ R113, R3.reuse, R113 ;  /* 0x0000007103717220 */ /* 0x040fe40000410000 */
[C---:B------:R-:W-:Y:S01]  /*11c30*/  FMUL.FTZ R114, R0.reuse, R114 ;  /* 0x0000007200727220 */ /* 0x040fe20000410000 */
[-C--:B--2---:R-:W-:Y:S03]  /*11c40*/  HMMA.16816.F32 R68, R144, R176.reuse, R68 ;  /* 0x000000b09044723c */ /* 0x084fe60000001844 */
[C---:B------:R-:W-:Y:S01]  /*11c50*/  FMUL.FTZ R72, R3.reuse, R72 ;  /* 0x0000004803487220 */ /* 0x040fe20000410000 */
[----:B------:R1:W-:Y:S01]  /*11c60*/  MUFU.EX2 R230, R32 ;  /* 0x0000002000e67308 */ /* 0x0003e20000000800 */
[C---:B------:R-:W-:Y:S02]  /*11c70*/  FMUL.FTZ R73, R3.reuse, R73 ;  /* 0x0000004903497220 */ /* 0x040fe40000410000 */
[C---:B------:R-:W-:Y:S02]  /*11c80*/  FMUL.FTZ R74, R0.reuse, R74 ;  /* 0x0000004a004a7220 */ /* 0x040fe40000410000 */
[C---:B------:R-:W-:Y:S03]  /*11c90*/  FMUL.FTZ R75, R0.reuse, R75 ;  /* 0x0000004b004b7220 */ /* 0x040fe60000410000 */
[C---:B------:R-:W-:Y:S02]  /*11ca0*/  FMUL.FTZ R115, R0.reuse, R115 ;  /* 0x0000007300737220 */ /* 0x040fe40000410000 */
[----:B------:R2:W-:Y:S01]  /*11cb0*/  MUFU.EX2 R197, R51 ;  /* 0x0000003300c57308 */ /* 0x0005e20000000800 */
[C---:B------:R-:W-:Y:S01]  /*11cc0*/  FMUL.FTZ R116, R3.reuse, R116 ;  /* 0x0000007403747220 */ /* 0x040fe20000410000 */
[C---:B------:R-:W-:Y:S04]  /*11cd0*/  HMMA.16816.F32 R72, R140.reuse, R176, R72 ;  /* 0x000000b08c48723c */ /* 0x040fe80000001848 */
[C---:B------:R-:W-:Y:S02]  /*11ce0*/  FMUL.FTZ R76, R3.reuse, R76 ;  /* 0x0000004c034c7220 */ /* 0x040fe40000410000 */
[----:B------:R-:W-:Y:S02]  /*11cf0*/  FMUL.FTZ R77, R3, R77 ;  /* 0x0000004d034d7220 */ /* 0x000fe40000410000 */
[C---:B------:R-:W-:Y:S01]  /*11d00*/  FMUL.FTZ R78, R0.reuse, R78 ;  /* 0x0000004e004e7220 */ /* 0x040fe20000410000 */
[----:B------:R3:W-:Y:S03]  /*11d10*/  MUFU.EX2 R232, R20 ;  /* 0x0000001400e87308 */ /* 0x0007e60000000800 */
[----:B------:R-:W-:Y:S02]  /*11d20*/  FMUL.FTZ R79, R0, R79 ;  /* 0x0000004f004f7220 */ /* 0x000fe40000410000 */
[--C-:B-1----:R-:W-:Y:S02]  /*11d30*/  FFMA.FTZ R32, R23, c[0x0][0x2d0], -R181.reuse ;  /* 0x0000b40017207a23 */ /* 0x102fe400000108b5 */
[C---:B------:R-:W-:Y:S02]  /*11d40*/  FMUL.FTZ R23, R132.reuse, R159 ;  /* 0x0000009f84177220 */ /* 0x040fe40000410000 */
[----:B------:R-:W-:Y:S01]  /*11d50*/  FMUL.FTZ R117, R3, R117 ;  /* 0x0000007503757220 */ /* 0x000fe20000410000 */
[-C--:B------:R-:W-:Y:S01]  /*11d60*/  HMMA.16816.F32 R76, R140, R178.reuse, R76 ;  /* 0x000000b28c4c723c */ /* 0x080fe2000000184c */
[----:B------:R1:W5:Y:S02]  /*11d70*/  MUFU.EX2 R231, R21 ;  /* 0x0000001500e77308 */ /* 0x0003640000000800 */
[C---:B------:R-:W-:Y:S01]  /*11d80*/  FMUL.FTZ R80, R133.reuse, R80 ;  /* 0x0000005085507220 */ /* 0x040fe20000410000 */
[----:B--2---:R-:W-:Y:S01]  /*11d90*/  LDSM.16.MT88.4 R48, [R208+0x900] ;  /* 0x00090000d030783b */ /* 0x004fe20000004200 */
[C---:B------:R-:W-:Y:S02]  /*11da0*/  FMUL.FTZ R81, R133.reuse, R81 ;  /* 0x0000005185517220 */ /* 0x040fe40000410000 */
[C---:B------:R-:W-:Y:S02]  /*11db0*/  FMUL.FTZ R82, R132.reuse, R82 ;  /* 0x0000005284527220 */ /* 0x040fe40000410000 */
[----:B------:R-:W-:Y:S02]  /*11dc0*/  FMUL.FTZ R83, R132, R83 ;  /* 0x0000005384537220 */ /* 0x000fe40000410000 */
[----:B------:R-:W-:Y:S01]  /*11dd0*/  MUFU.EX2 R191, R44 ;  /* 0x0000002c00bf7308 */ /* 0x000fe20000000800 */
[C---:B------:R-:W-:Y:S02]  /*11de0*/  FMUL.FTZ R118, R0.reuse, R118 ;  /* 0x0000007600767220 */ /* 0x040fe40000410000 */
[C---:B---3--:R-:W-:Y:S02]  /*11df0*/  FMUL.FTZ R20, R133.reuse, R156 ;  /* 0x0000009c85147220 */ /* 0x048fe40000410000 */
[C---:B------:R-:W-:Y:S04]  /*11e00*/  HMMA.16816.F32 R80, R144.reuse, R178, R80 ;  /* 0x000000b29050723c */ /* 0x040fe80000001850 */
[----:B------:R-:W-:Y:S01]  /*11e10*/  FMUL.FTZ R119, R0, R119 ;  /* 0x0000007700777220 */ /* 0x000fe20000410000 */
[----:B------:R-:W-:Y:S01]  /*11e20*/  MUFU.EX2 R192, R45 ;  /* 0x0000002d00c07308 */ /* 0x000fe20000000800 */
[C---:B------:R-:W-:Y:S02]  /*11e30*/  FMUL.FTZ R120, R133.reuse, R120 ;  /* 0x0000007885787220 */ /* 0x040fe40000410000 */
[-C--:B----4-:R-:W-:Y:S04]  /*11e40*/  HMMA.16816.F32 R84, R144, R148.reuse, R84 ;  /* 0x000000949054723c */ /* 0x090fe80000001854 */
[C---:B-1----:R-:W-:Y:S02]  /*11e50*/  FMUL.FTZ R21, R133.reuse, R157 ;  /* 0x0000009d85157220 */ /* 0x042fe40000410000 */
[----:B------:R-:W-:Y:S01]  /*11e60*/  FMUL.FTZ R121, R133, R121 ;  /* 0x0000007985797220 */ /* 0x000fe20000410000 */
[----:B------:R1:W-:Y:S01]  /*11e70*/  MUFU.EX2 R228, R22 ;  /* 0x0000001600e47308 */ /* 0x0003e20000000800 */
[C---:B------:R-:W-:Y:S04]  /*11e80*/  HMMA.16816.F32 R88, R140.reuse, R148, R88 ;  /* 0x000000948c58723c */ /* 0x040fe80000001858 */
[----:B------:R-:W-:Y:S02]  /*11e90*/  FFMA.FTZ R34, R34, c[0x0][0x2d0], -R181 ;  /* 0x0000b40022227a23 */ /* 0x000fe400000108b5 */
[C---:B------:R-:W-:Y:S02]  /*11ea0*/  FMUL.FTZ R122, R132.reuse, R122 ;  /* 0x0000007a847a7220 */ /* 0x040fe40000410000 */
[-C--:B------:R-:W-:Y:S01]  /*11eb0*/  HMMA.16816.F32 R92, R140, R150.reuse, R92 ;  /* 0x000000968c5c723c */ /* 0x080fe2000000185c */
[----:B------:R2:W3:Y:S03]  /*11ec0*/  MUFU.EX2 R229, R33 ;  /* 0x0000002100e57308 */ /* 0x0004e60000000800 */
[----:B------:R-:W-:Y:S02]  /*11ed0*/  FMUL.FTZ R123, R132, R123 ;  /* 0x0000007b847b7220 */ /* 0x000fe40000410000 */
[C---:B------:R-:W-:Y:S02]  /*11ee0*/  FMUL.FTZ R124, R3.reuse, R124 ;  /* 0x0000007c037c7220 */ /* 0x040fe40000410000 */
[C---:B------:R-:W-:Y:S01]  /*11ef0*/  HMMA.16816.F32 R96, R144.reuse, R150, R96 ;  /* 0x000000969060723c */ /* 0x040fe20000001860 */
[----:B------:R-:W4:Y:S02]  /*11f00*/  LDSM.16.MT88.4 R148, [R208+0x2100] ;  /* 0x00210000d094783b */ /* 0x000f240000004200 */
[----:B------:R3:W3:Y:S01]  /*11f10*/  MUFU.EX2 R227, R32 ;  /* 0x0000002000e37308 */ /* 0x0006e20000000800 */
[C---:B------:R-:W-:Y:S02]  /*11f20*/  FMUL.FTZ R125, R3.reuse, R125 ;  /* 0x0000007d037d7220 */ /* 0x040fe40000410000 */
[----:B------:R-:W-:Y:S02]  /*11f30*/  FMUL.FTZ R126, R0, R126 ;  /* 0x0000007e007e7220 */ /* 0x000fe40000410000 */
[----:B-1----:R-:W-:Y:S02]  /*11f40*/  FMUL.FTZ R22, R132, R158 ;  /* 0x0000009e84167220 */ /* 0x002fe40000410000 */
[----:B------:R-:W-:Y:S02]  /*11f50*/  LDSM.16.MT88.4 R156, [R209+0x500] ;  /* 0x00050000d19c783b */ /* 0x000fe40000004200 */
[C---:B------:R-:W-:Y:S01]  /*11f60*/  FMUL.FTZ R127, R0.reuse, R127 ;  /* 0x0000007f007f7220 */ /* 0x040fe20000410000 */
[----:B------:R1:W-:Y:S01]  /*11f70*/  MUFU.EX2 R226, R34 ;  /* 0x0000002200e27308 */ /* 0x0003e20000000800 */
[C---:B------:R-:W-:Y:S01]  /*11f80*/  FMUL.FTZ R128, R3.reuse, R128 ;  /* 0x0000008003807220 */ /* 0x040fe20000410000 */
[-C--:B------:R-:W-:Y:S03]  /*11f90*/  HMMA.16816.F32 R20, R144, R152.reuse, R20 ;  /* 0x000000989014723c */ /* 0x080fe60000001814 */
[C---:B--2---:R-:W-:Y:S02]  /*11fa0*/  FMUL.FTZ R33, R3.reuse, R161 ;  /* 0x000000a103217220 */ /* 0x044fe40000410000 */
[C---:B------:R-:W-:Y:S02]  /*11fb0*/  FMUL.FTZ R129, R3.reuse, R129 ;  /* 0x0000008103817220 */ /* 0x040fe40000410000 */
[----:B------:R-:W-:Y:S01]  /*11fc0*/  FMUL.FTZ R130, R0, R130 ;  /* 0x0000008200827220 */ /* 0x000fe20000410000 */
[C---:B------:R-:W-:Y:S01]  /*11fd0*/  HMMA.16816.F32 R100, R140.reuse, R152, R100 ;  /* 0x000000988c64723c */ /* 0x040fe20000001864 */
[----:B------:R-:W-:Y:S03]  /*11fe0*/  MUFU.EX2 R172, R46 ;  /* 0x0000002e00ac7308 */ /* 0x000fe60000000800 */
[----:B---3--:R-:W-:Y:S02]  /*11ff0*/  FMUL.FTZ R32, R3, R160 ;  /* 0x000000a003207220 */ /* 0x008fe40000410000 */
[--C-:B------:R-:W-:Y:S02]  /*12000*/  FFMA.FTZ R28, R28, c[0x0][0x2d0], -R182.reuse ;  /* 0x0000b4001c1c7a23 */ /* 0x100fe400000108b6 */
[--C-:B------:R-:W-:Y:S03]  /*12010*/  FFMA.FTZ R24, R24, c[0x0][0x2d0], -R182.reuse ;  /* 0x0000b40018187a23 */ /* 0x100fe600000108b6 */
[----:B------:R2:W-:Y:S01]  /*12020*/  MUFU.EX2 R204, R28 ;  /* 0x0000001c00cc7308 */ /* 0x0005e20000000800 */
[--C-:B------:R-:W-:Y:S02]  /*12030*/  FFMA.FTZ R25, R25, c[0x0][0x2d0], -R182.reuse ;  /* 0x0000b40019197a23 */ /* 0x100fe400000108b6 */
[C---:B-1----:R-:W-:Y:S02]  /*12040*/  FMUL.FTZ R34, R0.reuse, R162 ;  /* 0x000000a200227220 */ /* 0x042fe40000410000 */
[----:B------:R-:W-:Y:S02]  /*12050*/  FMUL.FTZ R131, R0, R131 ;  /* 0x0000008300837220 */ /* 0x000fe40000410000 */
[--C-:B------:R-:W-:Y:S02]  /*12060*/  FFMA.FTZ R40, R40, c[0x0][0x2d0], -R182.reuse ;  /* 0x0000b40028287a23 */ /* 0x100fe400000108b6 */
[----:B------:R-:W-:Y:S01]  /*12070*/  FFMA.FTZ R41, R41, c[0x0][0x2d0], -R182 ;  /* 0x0000b40029297a23 */ /* 0x000fe200000108b6 */
[-C--:B------:R-:W-:Y:S01]  /*12080*/  HMMA.16816.F32 R32, R140, R154.reuse, R32 ;  /* 0x0000009a8c20723c */ /* 0x080fe20000001820 */
[----:B------:R-:W-:Y:S02]  /*12090*/  MUFU.EX2 R189, R52 ;  /* 0x0000003400bd7308 */ /* 0x000fe40000000800 */
[--C-:B------:R-:W-:Y:S02]  /*120a0*/  FFMA.FTZ R42, R42, c[0x0][0x2d0], -R137.reuse ;  /* 0x0000b4002a2a7a23 */ /* 0x100fe40000010889 */
[--C-:B------:R-:W-:Y:S02]  /*120b0*/  FFMA.FTZ R43, R43, c[0x0][0x2d0], -R137.reuse ;  /* 0x0000b4002b2b7a23 */ /* 0x100fe40000010889 */
[--C-:B------:R-:W-:Y:S01]  /*120c0*/  FFMA.FTZ R64, R64, c[0x0][0x2d0], -R180.reuse ;  /* 0x0000b40040407a23 */ /* 0x100fe200000108b4 */
[C---:B------:R-:W-:Y:S01]  /*120d0*/  HMMA.16816.F32 R104, R144.reuse, R154, R104 ;  /* 0x0000009a9068723c */ /* 0x040fe20000001868 */
[----:B------:R-:W1:Y:S02]  /*120e0*/  LDSM.16.MT88.4 R152, [R209+0x2100] ;  /* 0x00210000d198783b */ /* 0x000e640000004200 */
[----:B------:R3:W-:Y:S01]  /*120f0*/  MUFU.EX2 R206, R24 ;  /* 0x0000001800ce7308 */ /* 0x0007e20000000800 */
[----:B------:R-:W-:Y:S02]  /*12100*/  FFMA.FTZ R26, R26, c[0x0][0x2d0], -R137 ;  /* 0x0000b4001a1a7a23 */ /* 0x000fe40000010889 */
[----:B------:R-:W-:Y:S02]  /*12110*/  FFMA.FTZ R65, R65, c[0x0][0x2d0], -R180 ;  /* 0x0000b40041417a23 */ /* 0x000fe400000108b4 */
[-C--:B----4-:R-:W-:Y:S04]  /*12120*/  HMMA.16816.F32 R108, R144, R148.reuse, R108 ;  /* 0x00000094906c723c */ /* 0x090fe8000000186c */
[--C-:B------:R-:W-:Y:S01]  /*12130*/  FFMA.FTZ R66, R66, c[0x0][0x2d0], -R181.reuse ;  /* 0x0000b40042427a23 */ /* 0x100fe200000108b5 */
[----:B------:R4:W-:Y:S01]  /*12140*/  MUFU.EX2 R205, R25 ;  /* 0x0000001900cd7308 */ /* 0x0009e20000000800 */
[----:B------:R-:W-:Y:S02]  /*12150*/  FFMA.FTZ R67, R67, c[0x0][0x2d0], -R181 ;  /* 0x0000b40043437a23 */ /* 0x000fe400000108b5 */
[C---:B------:R-:W-:Y:S04]  /*12160*/  HMMA.16816.F32 R112, R140.reuse, R148, R112 ;  /* 0x000000948c70723c */ /* 0x040fe80000001870 */
[--C-:B------:R-:W-:Y:S02]  /*12170*/  FFMA.FTZ R60, R60, c[0x0][0x2d0], -R182.reuse ;  /* 0x0000b4003c3c7a23 */ /* 0x100fe400000108b6 */
[--C-:B------:R-:W-:Y:S01]  /*12180*/  FFMA.FTZ R61, R61, c[0x0][0x2d0], -R182.reuse ;  /* 0x0000b4003d3d7a23 */ /* 0x100fe200000108b6 */
[----:B------:R1:W-:Y:S01]  /*12190*/  MUFU.EX2 R176, R26 ;  /* 0x0000001a00b07308 */ /* 0x0003e20000000800 */
[-C--:B------:R-:W-:Y:S04]  /*121a0*/  HMMA.16816.F32 R116, R140, R150.reuse, R116 ;  /* 0x000000968c74723c */ /* 0x080fe80000001874 */
[----:B------:R-:W-:Y:S02]  /*121b0*/  FFMA.FTZ R29, R29, c[0x0][0x2d0], -R182 ;  /* 0x0000b4001d1d7a23 */ /* 0x000fe400000108b6 */
[--C-:B--2---:R-:W-:Y:S02]  /*121c0*/  FFMA.FTZ R28, R27, c[0x0][0x2d0], -R137.reuse ;  /* 0x0000b4001b1c7a23 */ /* 0x104fe40000010889 */
[C---:B------:R-:W-:Y:S01]  /*121d0*/  HMMA.16816.F32 R120, R144.reuse, R150, R120 ;  /* 0x000000969078723c */ /* 0x040fe20000001878 */
[----:B------:R-:W2:Y:S01]  /*121e0*/  LDSM.16.MT88.4 R148, [R208+0x500] ;  /* 0x00050000d094783b */ /* 0x000ea20000004200 */
[----:B------:R5:W-:Y:S02]  /*121f0*/  MUFU.EX2 R203, R29 ;  /* 0x0000001d00cb7308 */ /* 0x000be40000000800 */
[--C-:B------:R-:W-:Y:S02]  /*12200*/  FFMA.FTZ R30, R30, c[0x0][0x2d0], -R137.reuse ;  /* 0x0000b4001e1e7a23 */ /* 0x100fe40000010889 */
[--C-:B------:R-:W-:Y:S02]  /*12210*/  FFMA.FTZ R31, R31, c[0x0][0x2d0], -R137.reuse ;  /* 0x0000b4001f1f7a23 */ /* 0x100fe40000010889 */
[C---:B---3--:R-:W-:Y:S04]  /*12220*/  FMUL.FTZ R24, R133.reuse, R164 ;  /* 0x000000a485187220 */ /* 0x048fe80000410000 */
[----:B----4-:R-:W-:Y:S01]  /*12230*/  FMUL.FTZ R25, R133, R165 ;  /* 0x000000a585197220 */ /* 0x010fe20000410000 */
[----:B------:R3:W-:Y:S01]  /*12240*/  MUFU.EX2 R164, R30 ;  /* 0x0000001e00a47308 */ /* 0x0007e20000000800 */
[C---:B------:R-:W-:Y:S02]  /*12250*/  FMUL.FTZ R27, R132.reuse, R167 ;  /* 0x000000a7841b7220 */ /* 0x040fe40000410000 */
[----:B-1----:R-:W-:Y:S02]  /*12260*/  FMUL.FTZ R26, R132, R166 ;  /* 0x000000a6841a7220 */ /* 0x002fe40000410000 */
[--C-:B------:R-:W-:Y:S02]  /*12270*/  FFMA.FTZ R62, R62, c[0x0][0x2d0], -R137.reuse ;  /* 0x0000b4003e3e7a23 */ /* 0x100fe40000010889 */
[----:B------:R-:W-:Y:S02]  /*12280*/  FFMA.FTZ R137, R63, c[0x0][0x2d0], -R137 ;  /* 0x0000b4003f897a23 */ /* 0x000fe40000010889 */
[----:B------:R-:W-:Y:S01]  /*12290*/  FFMA.FTZ R3, R3, R247, R236 ;  /* 0x000000f703037223 */ /* 0x000fe200000100ec */
[-C--:B------:R-:W-:Y:S01]  /*122a0*/  HMMA.16816.F32 R24, R144, R152.reuse, R24 ;  /* 0x000000989018723c */ /* 0x080fe20000001818 */
[----:B------:R1:W-:Y:S02]  /*122b0*/  MUFU.EX2 R165, R28 ;  /* 0x0000001c00a57308 */ /* 0x0003e40000000800 */
[----:B-----5:R-:W-:Y:S02]  /*122c0*/  FMUL.FTZ R29, R133, R169 ;  /* 0x000000a9851d7220 */ /* 0x020fe40000410000 */
[----:B------:R-:W-:Y:S02]  /*122d0*/  FFMA.FTZ R0, R0, R248, R184 ;  /* 0x000000f800007223 */ /* 0x000fe400000100b8 */
[----:B------:R-:W-:Y:S01]  /*122e0*/  FADD.FTZ R3, R235, R3 ;  /* 0x00000003eb037221 */ /* 0x000fe20000010000 */
[C---:B------:R-:W-:Y:S03]  /*122f0*/  HMMA.16816.F32 R124, R140.reuse, R152, R124 ;  /* 0x000000988c7c723c */ /* 0x040fe6000000187c */
[----:B------:R4:W-:Y:S01]  /*12300*/  MUFU.EX2 R175, R31 ;  /* 0x0000001f00af7308 */ /* 0x0009e20000000800 */
[----:B------:R-:W-:Y:S02]  /*12310*/  FADD.FTZ R0, R183, R0 ;  /* 0x00000000b7007221 */ /* 0x000fe40000010000 */
[C---:B---3--:R-:W-:Y:S02]  /*12320*/  FMUL.FTZ R30, R132.reuse, R170 ;  /* 0x000000aa841e7220 */ /* 0x048fe40000410000 */
[-C--:B------:R-:W-:Y:S05]  /*12330*/  HMMA.16816.F32 R128, R140, R154.reuse, R128 ;  /* 0x0000009a8c80723c */ /* 0x080fea0000001880 */
[----:B------:R-:W3:Y:S02]  /*12340*/  MUFU.EX2 R207, R138 ;  /* 0x0000008a00cf7308 */ /* 0x000ee40000000800 */
[----:B------:R-:W-:Y:S01]  /*12350*/  F2FP.PACK_AB R140, R231, R232 ;  /* 0x000000e8e78c723e */ /* 0x000fe200000000ff */
[----:B-1----:R-:W-:Y:S01]  /*12360*/  FMUL.FTZ R28, R133, R168 ;  /* 0x000000a8851c7220 */ /* 0x002fe20000410000 */
[----:B------:R-:W-:Y:S03]  /*12370*/  F2FP.PACK_AB R142, R229, R230 ;  /* 0x000000e6e58e723e */ /* 0x000fe600000000ff */
[----:B------:R-:W-:Y:S01]  /*12380*/  FFMA.FTZ R133, R133, R245, R241 ;  /* 0x000000f585857223 */ /* 0x000fe200000100f1 */
[----:B------:R-:W-:Y:S02]  /*12390*/  F2FP.PACK_AB R141, R227, R228 ;  /* 0x000000e4e38d723e */ /* 0x000fe400000000ff */
[----:B------:R1:W-:Y:S01]  /*123a0*/  MUFU.EX2 R138, R47 ;  /* 0x0000002f008a7308 */ /* 0x0003e20000000800 */
[C---:B----4-:R-:W-:Y:S02]  /*123b0*/  FMUL.FTZ R31, R132.reuse, R171 ;  /* 0x000000ab841f7220 */ /* 0x050fe40000410000 */
[----:B------:R-:W-:Y:S07]  /*123c0*/  FFMA.FTZ R132, R132, R246, R237 ;  /* 0x000000f684847223 */ /* 0x000fee00000100ed */
[----:B------:R-:W4:Y:S01]  /*123d0*/  MUFU.EX2 R190, R53 ;  /* 0x0000003500be7308 */ /* 0x000f220000000800 */
[----:B------:R-:W-:Y:S01]  /*123e0*/  HMMA.16816.F32 R28, R144, R154, R28 ;  /* 0x0000009a901c723c */ /* 0x000fe2000000181c */
[----:B------:R-:W5:Y:S03]  /*123f0*/  LDSM.16.MT88.4 R152, [R208+0x1500] ;  /* 0x00150000d098783b */ /* 0x000f660000004200 */
[----:B---3--:R-:W-:Y:S03]  /*12400*/  F2FP.PACK_AB R143, R207, R226 ;  /* 0x000000e2cf8f723e */ /* 0x008fe600000000ff */
[----:B------:R-:W-:Y:S02]  /*12410*/  F2FP.PACK_AB R144, R205, R206 ;  /* 0x000000cecd90723e */ /* 0x000fe400000000ff */
[----:B------:R-:W-:Y:S02]  /*12420*/  MUFU.EX2 R180, R54 ;  /* 0x0000003600b47308 */ /* 0x000fe40000000800 */
[-C--:B--2---:R-:W-:Y:S01]  /*12430*/  HMMA.16816.F32 R4, R140, R148.reuse, R4 ;  /* 0x000000948c04723c */ /* 0x084fe20000001804 */
[----:B-1----:R-:W-:Y:S04]  /*12440*/  LDSM.16.MT88.4 R44, [R209+0x900] ;  /* 0x00090000d12c783b */ /* 0x002fe80000004200 */
[----:B------:R-:W-:Y:S02]  /*12450*/  F2FP.PACK_AB R146, R203, R204 ;  /* 0x000000cccb92723e */ /* 0x000fe400000000ff */
[----:B------:R-:W-:Y:S01]  /*12460*/  F2FP.PACK_AB R145, R165, R176 ;  /* 0x000000b0a591723e */ /* 0x000fe200000000ff */
[----:B------:R-:W1:Y:S01]  /*12470*/  MUFU.EX2 R179, R55 ;  /* 0x0000003700b37308 */ /* 0x000e620000000800 */
[----:B------:R-:W-:Y:S03]  /*12480*/  F2FP.PACK_AB R147, R175, R164 ;  /* 0x000000a4af93723e */ /* 0x000fe600000000ff */
[----:B----4-:R-:W-:Y:S04]  /*12490*/  F2FP.PACK_AB R168, R190, R189 ;  /* 0x000000bdbea8723e */ /* 0x010fe800000000ff */
[C---:B------:R-:W-:Y:S02]  /*124a0*/  HMMA.16816.F32 R8, R144.reuse, R148, R8 ;  /* 0x000000949008723c */ /* 0x040fe40000001808 */
[----:B------:R-:W-:Y:S06]  /*124b0*/  MUFU.EX2 R193, R40 ;  /* 0x0000002800c17308 */ /* 0x000fec0000000800 */
[-C--:B------:R-:W-:Y:S04]  /*124c0*/  HMMA.16816.F32 R12, R144, R150.reuse, R12 ;  /* 0x00000096900c723c */ /* 0x080fe8000000180c */
[----:B------:R-:W2:Y:S04]  /*124d0*/  MUFU.EX2 R194, R41 ;  /* 0x0000002900c27308 */ /* 0x000ea80000000800 */
[C---:B------:R-:W-:Y:S01]  /*124e0*/  HMMA.16816.F32 R16, R140.reuse, R150, R16 ;  /* 0x000000968c10723c */ /* 0x040fe20000001810 */
[----:B------:R-:W3:Y:S03]  /*124f0*/  LDSM.16.MT88.4 R148, [R209+0x1500] ;  /* 0x00150000d194783b */ /* 0x000ee60000004200 */
[----:B-1----:R-:W-:Y:S02]  /*12500*/  F2FP.PACK_AB R169, R179, R180 ;  /* 0x000000b4b3a9723e */ /* 0x002fe400000000ff */
[----:B------:R1:W-:Y:S02]  /*12510*/  MUFU.EX2 R173, R42 ;  /* 0x0000002a00ad7308 */ /* 0x0003e40000000800 */
[-C--:B------:R-:W-:Y:S01]  /*12520*/  HMMA.16816.F32 R68, R140, R156.reuse, R68 ;  /* 0x0000009c8c44723c */ /* 0x080fe20000001844 */
[----:B------:R-:W-:Y:S07]  /*12530*/  LDSM.16.MT88.4 R52, [R209+0x2900] ;  /* 0x00290000d134783b */ /* 0x000fee0000004200 */
[C---:B------:R-:W-:Y:S01]  /*12540*/  HMMA.16816.F32 R72, R144.reuse, R156, R72 ;  /* 0x0000009c9048723c */ /* 0x040fe20000001848 */
[----:B------:R-:W4:Y:S03]  /*12550*/  MUFU.EX2 R174, R43 ;  /* 0x0000002b00ae7308 */ /* 0x000f260000000800 */
[----:B--2---:R-:W-:Y:S04]  /*12560*/  F2FP.PACK_AB R40, R194, R193 ;  /* 0x000000c1c228723e */ /* 0x004fe800000000ff */
[-C--:B------:R-:W-:Y:S03]  /*12570*/  HMMA.16816.F32 R76, R144, R158.reuse, R76 ;  /* 0x0000009e904c723c */ /* 0x080fe6000000184c */
[----:B------:R-:W-:Y:S01]  /*12580*/  MUFU.EX2 R178, R66 ;  /* 0x0000004200b27308 */ /* 0x000fe20000000800 */
[----:B-1----:R-:W-:Y:S04]  /*12590*/  F2FP.PACK_AB R42, R192, R191 ;  /* 0x000000bfc02a723e */ /* 0x002fe800000000ff */
[C---:B------:R-:W-:Y:S01]  /*125a0*/  HMMA.16816.F32 R80, R140.reuse, R158, R80 ;  /* 0x0000009e8c50723c */ /* 0x040fe20000001850 */
[----:B------:R-:W1:Y:S04]  /*125b0*/  LDSM.16.MT88.4 R156, [R208+0x2500] ;  /* 0x00250000d09c783b */ /* 0x000e680000004200 */
[----:B------:R-:W-:Y:S03]  /*125c0*/  MUFU.EX2 R66, R57 ;  /* 0x0000003900427308 */ /* 0x000fe60000000800 */
[-C--:B-----5:R-:W-:Y:S04]  /*125d0*/  HMMA.16816.F32 R84, R140, R152.reuse, R84 ;  /* 0x000000988c54723c */ /* 0x0a0fe80000001854 */
[----:B----4-:R-:W-:Y:S02]  /*125e0*/  F2FP.PACK_AB R41, R174, R173 ;  /* 0x000000adae29723e */ /* 0x010fe400000000ff */
[----:B------:R-:W-:Y:S01]  /*125f0*/  F2FP.PACK_AB R43, R138, R172 ;  /* 0x000000ac8a2b723e */ /* 0x000fe200000000ff */
[----:B------:R-:W2:Y:S01]  /*12600*/  MUFU.EX2 R177, R67 ;  /* 0x0000004300b17308 */ /* 0x000ea20000000800 */
[C---:B------:R-:W-:Y:S08]  /*12610*/  HMMA.16816.F32 R88, R144.reuse, R152, R88 ;  /* 0x000000989058723c */ /* 0x040ff00000001858 */
[-C--:B------:R-:W-:Y:S01]  /*12620*/  HMMA.16816.F32 R92, R144, R154.reuse, R92 ;  /* 0x0000009a905c723c */ /* 0x080fe2000000185c */
[----:B------:R-:W-:Y:S07]  /*12630*/  MUFU.EX2 R67, R56 ;  /* 0x0000003800437308 */ /* 0x000fee0000000800 */
[C---:B------:R-:W-:Y:S01]  /*12640*/  HMMA.16816.F32 R96, R140.reuse, R154, R96 ;  /* 0x0000009a8c60723c */ /* 0x040fe20000001860 */
[----:B------:R-:W-:Y:S02]  /*12650*/  LDSM.16.MT88.4 R152, [R208+0xd00] ;  /* 0x000d0000d098783b */ /* 0x000fe40000004200 */
[----:B------:R-:W-:Y:S01]  /*12660*/  MUFU.EX2 R188, R64 ;  /* 0x0000004000bc7308 */ /* 0x000fe20000000800 */
[----:B--2---:R-:W-:Y:S04]  /*12670*/  F2FP.PACK_AB R171, R177, R178 ;  /* 0x000000b2b1ab723e */ /* 0x004fe800000000ff */
[-C--:B---3--:R-:W-:Y:S05]  /*12680*/  HMMA.16816.F32 R20, R140, R148.reuse, R20 ;  /* 0x000000948c14723c */ /* 0x088fea0000001814 */
[----:B------:R-:W-:Y:S03]  /*12690*/  MUFU.EX2 R64, R61 ;  /* 0x0000003d00407308 */ /* 0x000fe60000000800 */
[C---:B------:R-:W-:Y:S07]  /*126a0*/  HMMA.16816.F32 R100, R144.reuse, R148, R100 ;  /* 0x000000949064723c */ /* 0x040fee0000001864 */
[----:B------:R-:W-:Y:S01]  /*126b0*/  MUFU.EX2 R61, R58 ;  /* 0x0000003a003d7308 */ /* 0x000fe20000000800 */
[-C--:B------:R-:W-:Y:S08]  /*126c0*/  HMMA.16816.F32 R32, R144, R150.reuse, R32 ;  /* 0x000000969020723c */ /* 0x080ff00000001820 */
[C---:B------:R-:W-:Y:S01]  /*126d0*/  HMMA.16816.F32 R104, R140.reuse, R150, R104 ;  /* 0x000000968c68723c */ /* 0x040fe20000001868 */
[----:B------:R-:W2:Y:S07]  /*126e0*/  MUFU.EX2 R187, R65 ;  /* 0x0000004100bb7308 */ /* 0x000eae0000000800 */
[-C--:B-1----:R-:W-:Y:S03]  /*126f0*/  HMMA.16816.F32 R108, R140, R156.reuse, R108 ;  /* 0x0000009c8c6c723c */ /* 0x082fe6000000186c */
[----:B------:R-:W1:Y:S05]  /*12700*/  MUFU.EX2 R65, R60 ;  /* 0x0000003c00417308 */ /* 0x000e6a0000000800 */
[C---:B------:R-:W-:Y:S05]  /*12710*/  HMMA.16816.F32 R112, R144.reuse, R156, R112 ;  /* 0x0000009c9070723c */ /* 0x040fea0000001870 */
[----:B------:R3:W4:Y:S03]  /*12720*/  MUFU.EX2 R60, R59 ;  /* 0x0000003b003c7308 */ /* 0x0007260000000800 */
[-C--:B------:R-:W-:Y:S04]  /*12730*/  HMMA.16816.F32 R116, R144, R158.reuse, R116 ;  /* 0x0000009e9074723c */ /* 0x080fe80000001874 */
[----:B--2---:R-:W-:Y:S03]  /*12740*/  F2FP.PACK_AB R170, R187, R188 ;  /* 0x000000bcbbaa723e */ /* 0x004fe600000000ff */
[----:B------:R-:W-:Y:S01]  /*12750*/  MUFU.EX2 R62, R62 ;  /* 0x0000003e003e7308 */ /* 0x000fe20000000800 */
[C---:B------:R-:W-:Y:S08]  /*12760*/  HMMA.16816.F32 R120, R140.reuse, R158, R120 ;  /* 0x0000009e8c78723c */ /* 0x040ff00000001878 */
[-C--:B------:R-:W-:Y:S01]  /*12770*/  HMMA.16816.F32 R24, R140, R36.reuse, R24 ;  /* 0x000000248c18723c */ /* 0x080fe20000001818 */
[----:B------:R-:W2:Y:S01]  /*12780*/  MUFU.EX2 R137, R137 ;  /* 0x0000008900897308 */ /* 0x000ea20000000800 */
[----:B---3--:R-:W-:Y:S06]  /*12790*/  LDSM.16.MT88.4 R56, [R209+0x1d00] ;  /* 0x001d0000d138783b */ /* 0x008fec0000004200 */
[C---:B------:R-:W-:Y:S07]  /*127a0*/  HMMA.16816.F32 R124, R144.reuse, R36, R124 ;  /* 0x00000024907c723c */ /* 0x040fee000000187c */
[----:B------:R-:W-:Y:S01]  /*127b0*/  F2FP.PACK_AB R36, R201, R202 ;  /* 0x000000cac924723e */ /* 0x000fe200000000ff */
[-C--:B------:R-:W-:Y:S04]  /*127c0*/  HMMA.16816.F32 R128, R144, R38.reuse, R128 ;  /* 0x000000269080723c */ /* 0x080fe80000001880 */
[----:B------:R-:W-:Y:S04]  /*127d0*/  F2FP.PACK_AB R37, R196, R198 ;  /* 0x000000c6c425723e */ /* 0x000fe800000000ff */
        /* <DEDUP_REMOVED lines=36> */
[----:B------:R-:W-:Y:S02]  /*12a20*/  F2FP.PACK_AB R38, R64, R65 ;  /* 0x000000414026723e */ /* 0x000fe400000000ff */
[----:B----4-:R-:W-:Y:S02]  /*12a30*/  F2FP.PACK_AB R37, R60, R61 ;  /* 0x0000003d3c25723e */ /* 0x010fe400000000ff */
[----:B--2---:R-:W-:Y:S07]  /*12a40*/  F2FP.PACK_AB R39, R137, R62 ;  /* 0x0000003e8927723e */ /* 0x004fee00000000ff */
        /* <DEDUP_REMOVED lines=86> */
.L_x_886:
        /* <DEDUP_REMOVED lines=149> */
.L_x_839:
        /* <DEDUP_REMOVED lines=153> */
.L_x_889:
        /* <DEDUP_REMOVED lines=148> */
.L_x_891:
[----:B---3--:R-:W-:Y:S05]  /*14bd0*/  BSYNC B0 ;  /* 0x0000000000007941 */ /* 0x008fea0003800000 */
.L_x_890:
        /* <DEDUP_REMOVED lines=23> */
.L_x_893:
[----:B------:R-:W-:Y:S05]  /*14d50*/  BSYNC B0 ;  /* 0x0000000000007941 */ /* 0x000fea0003800000 */
.L_x_892:
        /* <DEDUP_REMOVED lines=23> */
.L_x_895:
[----:B------:R-:W-:Y:S05]  /*14ed0*/  BSYNC B0 ;  /* 0x0000000000007941 */ /* 0x000fea0003800000 */
.L_x_894:
        /* <DEDUP_REMOVED lines=24> */
.L_x_888:
        /* <DEDUP_REMOVED lines=19> */
.L_x_896:
        /* <DEDUP_REMOVED lines=40> */
.L_x_898:
[----:B------:R-:W-:Y:S05]  /*15410*/  BSYNC B0 ;  /* 0x0000000000007941 */ /* 0x000fea0003800000 */
.L_x_897:
        /* <DEDUP_REMOVED lines=64> */
.L_x_900:
[----:B------:R-:W-:Y:S05]  /*15820*/  BSYNC B0 ;  /* 0x0000000000007941 */ /* 0x000fea0003800000 */
.L_x_899:
        /* <DEDUP_REMOVED lines=21> */
.L_x_902:
[----:B------:R-:W-:Y:S05]  /*15980*/  BSYNC B0 ;  /* 0x0000000000007941 */ /* 0x000fea0003800000 */
.L_x_901:
        /* <DEDUP_REMOVED lines=21> */
.L_x_904:
[----:B------:R-:W-:Y:S05]  /*15ae0*/  BSYNC B0 ;  /* 0x0000000000007941 */ /* 0x000fea0003800000 */
.L_x_903:
        /* <DEDUP_REMOVED lines=22> */
.L_x_905:
        /* <DEDUP_REMOVED lines=11> */
.L_x_1521:


//--------------------- .text._ZN7cutlass13device_kernelIN5flash19enable_sm80_to_sm89INS1_16FlashAttnFwdSm80INS1_25CollectiveMainloopFwdSm80ILi4ELi1ELb0EN4cute5tupleIJNS5_1CILi128EEENS7_ILi48EEENS7_ILi96EEEEEELi96ENS_6half_tEfNS_4arch4Sm80ELb0ELb1ELb0ELb0ELb0ELb0ELb1ELb0EEENS1_21CollectiveEpilogueFwdINS6_IJS8_SA_S9_EEENS6_IJNS7_ILi1EEESI_SI_EEESC_SE_Li128ELb0ELb1ELb0ELb0EEENS1_19SingleTileSchedulerILb0ELb0ELb1ELi128EEEEEEEEEvNT_6ParamsE --------------------------
	.section	.text._ZN7cutlass13device_kernelIN5flash19enable_sm80_to_sm89INS1_16FlashAttnFwdSm80INS1_25CollectiveMainloopFwdSm80ILi4ELi1ELb0EN4cute5tupleIJNS5_1CILi128EEENS7_ILi48EEENS7_ILi96EEEEEELi96ENS_6half_tEfNS_4arch4Sm80ELb0ELb1ELb0ELb0ELb0ELb0ELb1ELb0EEENS1_21CollectiveEpilogueFwdINS6_IJS8_SA_S9_EEENS6_IJNS7_ILi1EEESI_SI_EEESC_SE_Li128ELb0ELb1ELb0ELb0EEENS1_19SingleTileSchedulerILb0ELb0ELb1ELi128EEEEEEEEEvNT_6ParamsE,"ax",@progbits
	.sectioninfo	@"SHI_REGISTERS=255"
	.align	128
.text._ZN7cutlass13device_kernelIN5flash19enable_sm80_to_sm89INS1_16FlashAttnFwdSm80INS1_25CollectiveMainloopFwdSm80ILi4ELi1ELb0EN4cute5tupleIJNS5_1CILi128EEENS7_ILi48EEENS7_ILi96EEEEEELi96ENS_6half_tEfNS_4arch4Sm80ELb0ELb1ELb0ELb0ELb0ELb0ELb1ELb0EEENS1_21CollectiveEpilogueFwdINS6_IJS8_SA_S9_EEENS6_IJNS7_ILi1EEESI_SI_EEESC_SE_Li128ELb0ELb1ELb0ELb0EEENS1_19SingleTileSchedulerILb0ELb0ELb1ELi128EEEEEEEEEvNT_6ParamsE:
        .type           _ZN7cutlass13device_kernelIN5flash19enable_sm80_to_sm89INS1_16FlashAttnFwdSm80INS1_25CollectiveMainloopFwdSm80ILi4ELi1ELb0EN4cute5tupleIJNS5_1CILi128EEENS7_ILi48EEENS7_ILi96EEEEEELi96ENS_6half_tEfNS_4arch4Sm80ELb0ELb1ELb0ELb0ELb0ELb0ELb1ELb0EEENS1_21CollectiveEpilogueFwdINS6_IJS8_SA_S9_EEENS6_IJNS7_ILi1EEESI_SI_EEESC_SE_Li128ELb0ELb1ELb0ELb0EEENS1_19SingleTileSchedulerILb0ELb0ELb1ELi128EEEEEEEEEvNT_6ParamsE,@function
        .size           _ZN7cutlass13device_kernelIN5flash19enable_sm80_to_sm89INS1_16FlashAttnFwdSm80INS1_25CollectiveMainloopFwdSm80ILi4ELi1ELb0EN4cute5tupleIJNS5_1CILi128EEENS7_ILi48EEENS7_ILi96EEEEEELi96ENS_6half_tEfNS_4arch4Sm80ELb0ELb1ELb0ELb0ELb0ELb0ELb1ELb0EEENS1_21CollectiveEpilogueFwdINS6_IJS8_SA_S9_EEENS6_IJNS7_ILi1EEESI_SI_EEESC_SE_Li128ELb0ELb1ELb0ELb0EEENS1_19SingleTileSchedulerILb0ELb0ELb1ELi128EEEEEEEEEvNT_6ParamsE,(.L_x_1522 - _ZN7cutlass13device_kernelIN5flash19enable_sm80_to_sm89INS1_16FlashAttnFwdSm80INS1_25CollectiveMainloopFwdSm80ILi4ELi1ELb0EN4cute5tupleIJNS5_1CILi128EEENS7_ILi48EEENS7_ILi96EEEEEELi96ENS_6half_tEfNS_4arch4Sm80ELb0ELb1ELb0ELb0ELb0ELb0ELb1ELb0EEENS1_21CollectiveEpilogueFwdINS6_IJS8_SA_S9_EEENS6_IJNS7_ILi1EEESI_SI_EEESC_SE_Li128ELb0ELb1ELb0ELb0EEENS1_19SingleTileSchedulerILb0ELb0ELb1ELi128EEEEEEEEEvNT_6ParamsE)
        .other          _ZN7cutlass13device_kernelIN5flash19enable_sm80_to_sm89INS1_16FlashAttnFwdSm80INS1_25CollectiveMainloopFwdSm80ILi4ELi1ELb0EN4cute5tupleIJNS5_1CILi128EEENS7_ILi48EEENS7_ILi96EEEEEELi96ENS_6half_tEfNS_4arch4Sm80ELb0ELb1ELb0ELb0ELb0ELb0ELb1ELb0EEENS1_21CollectiveEpilogueFwdINS6_IJS8_SA_S9_EEENS6_IJNS7_ILi1EEESI_SI_EEESC_SE_Li128ELb0ELb1ELb0ELb0EEENS1_19SingleTileSchedulerILb0ELb0ELb1ELi128EEEEEEEEEvNT_6ParamsE,@"STO_CUDA_ENTRY STV_DEFAULT"
_ZN7cutlass13device_kernelIN5flash19enable_sm80_to_sm89INS1_16FlashAttnFwdSm80INS1_25CollectiveMainloopFwdSm80ILi4ELi1ELb0EN4cute5tupleIJNS5_1CILi128EEENS7_ILi48EEENS7_ILi96EEEEEELi96ENS_6half_tEfNS_4arch4Sm80ELb0ELb1ELb0ELb0ELb0ELb0ELb1ELb0EEENS1_21CollectiveEpilogueFwdINS6_IJS8_SA_S9_EEENS6_IJNS7_ILi1EEESI_SI_EEESC_SE_Li128ELb0ELb1ELb0ELb0EEENS1_19SingleTileSchedulerILb0ELb0ELb1ELi128EEEEEEEEEvNT_6ParamsE:
        /* <DEDUP_REMOVED lines=36> */
.L_x_907:
[----:B------:R-:W-:Y:S02]  /*0240*/  ULDC UR4, c[0x0][0x32c] ;  /* 0x0000cb0000047ab9 */ /* 0x000fe40000000800 */
[----:B------:R-:W-:-:S03]  /*0250*/  UISETP.NE.AND UP0, UPT, UR8, UR4, UPT ;  /* 0x000000040800728c */ /* 0x000fc6000bf05270 */
[----:B------:R-:W-:Y:S02]  /*0260*/  ULDC.64 UR4, c[0x0][0x330] ;  /* 0x0000cc0000047ab9 */ /* 0x000fe40000000a00 */
[----:B------:R-:W-:-:S06]  /*0270*/  UIMAD.WIDE.U32 UR8, UR6, UR4, URZ ;  /* 0x00000004060872a5 */ /* 0x000fcc000f8e003f */
[----:B------:R-:W-:Y:S02]  /*0280*/  @UP0 USHF.R.U32.HI UR6, URZ, UR5, UR9 ;  /* 0x000000053f060299 */ /* 0x000fe40008011609 */
.L_x_908:
[----:B------:R-:W-:Y:S02]  /*0290*/  ULDC UR4, c[0x0][0x32c] ;  /* 0x0000cb0000047ab9 */ /* 0x000fe40000000800 */
[----:B------:R-:W-:-:S06]  /*02a0*/  UIMAD UR4, UR6, UR4, UR4 ;  /* 0x00000004060472a4 */ /* 0x000fcc000f8e0204 */
[----:B------:R-:W-:-:S03]  /*02b0*/  IMNMX R3, R3, UR4, PT ;  /* 0x0000000403037c17 */ /* 0x000fc6000b800200 */
.L_x_906:
        /* <DEDUP_REMOVED lines=34> */
.L_x_910:
[----:B------:R-:W-:Y:S02]  /*04e0*/  ULDC UR4, c[0x0][0x32c] ;  /* 0x0000cb0000047ab9 */ /* 0x000fe40000000800 */
[----:B------:R-:W-:-:S03]  /*04f0*/  UISETP.NE.AND UP0, UPT, UR4, 0x1, UPT ;  /* 0x000000010400788c */ /* 0x000fc6000bf05270 */
[----:B------:R-:W-:Y:S02]  /*0500*/  ULDC.64 UR4, c[0x0][0x330] ;  /* 0x0000cc0000047ab9 */ /* 0x000fe40000000a00 */
[----:B------:R-:W-:-:S06]  /*0510*/  UIMAD.WIDE.U32 UR10, UR8, UR4, URZ ;  /* 0x00000004080a72a5 */ /* 0x000fcc000f8e003f */
[----:B------:R-:W-:Y:S02]  /*0520*/  @UP0 USHF.R.U32.HI UR8, URZ, UR5, UR11 ;  /* 0x000000053f080299 */ /* 0x000fe4000801160b */
.L_x_911:
[----:B------:R-:W-:Y:S02]  /*0530*/  ULDC UR4, c[0x0][0x32c] ;  /* 0x0000cb0000047ab9 */ /* 0x000fe40000000800 */
[----:B------:R-:W-:-:S04]  /*0540*/  UIMAD UR4, UR8, UR4, URZ ;  /* 0x00000004080472a4 */ /* 0x000fc8000f8e023f */
[----:B------:R-:W-:-:S04]  /*0550*/  UISETP.LT.AND UP0, UPT, UR6, UR4, UPT ;  /* 0x000000040600728c */ /* 0x000fc8000bf01270 */
[----:B------:R-:W-:-:S04]  /*0560*/  USEL UR6, UR6, UR4, !UP0 ;  /* 0x0000000406067287 */ /* 0x000fc8000c000000 */
.L_x_909:
[----:B------:R-:W-:Y:S01]  /*0570*/  UIMAD.WIDE UR4, UR6, 0x2aaaaaab, URZ ;  /* 0x2aaaaaab060478a5 */ /* 0x000fe2000f8e023f */
[----:B------:R-:W-:Y:S01]  /*0580*/  PLOP3.LUT P4, PT, PT, PT, PT, 0x80, 0x0 ;  /* 0x000000000000781c */ /* 0x000fe20003f8f070 */
[----:B------:R-:W-:Y:S01]  /*0590*/  ULDC.64 UR10, c[0x0][0x118] ;  /* 0x00004600000a7ab9 */ /* 0x000fe20000000a00 */
[----:B------:R-:W-:Y:S01]  /*05a0*/  CS2R R8, SRZ ;  /* 0x0000000000087805 */ /* 0x000fe2000001ff00 */
[----:B------:R-:W-:Y:S01]  /*05b0*/  USHF.R.U32.HI UR4, URZ, 0x1f, UR5 ;  /* 0x0000001f3f047899 */ /* 0x000fe20008011605 */
[----:B------:R-:W-:Y:S01]  /*05c0*/  CS2R R6, SRZ ;  /* 0x0000000000067805 */ /* 0x000fe2000001ff00 */
[----:B------:R-:W-:Y:S01]  /*05d0*/  CS2R R92, SRZ ;  /* 0x00000000005c7805 */ /* 0x000fe2000001ff00 */
[----:B------:R-:W-:Y:S01]  /*05e0*/  CS2R R98, SRZ ;  /* 0x0000000000627805 */ /* 0x000fe2000001ff00 */
[----:B------:R-:W-:Y:S01]  /*05f0*/  ULEA.HI.SX32 UR4, UR5, UR4, 0x1d ;  /* 0x0000000405047291 */ /* 0x000fe2000f8fea3f */
[----:B------:R-:W-:Y:S01]  /*0600*/  IMAD.MOV.U32 R96, RZ, RZ, RZ ;  /* 0x000000ffff607224 */ /* 0x000fe200078e00ff */
[----:B------:R-:W-:Y:S01]  /*0610*/  CS2R R90, SRZ ;  /* 0x00000000005a7805 */ /* 0x000fe2000001ff00 */
        /* <DEDUP_REMOVED lines=63> */
[----:B------:R-:W-:Y:S01]  /*0a10*/  UMOV UR7, 0x5 ;  /* 0x0000000500077882 */ /* 0x000fe20000000000 */
[----:B------:R-:W-:Y:S01]  /*0a20*/  SHF.R.S32.HI R228, RZ, 0x2, R5 ;  /* 0x00000002ffe47819 */ /* 0x000fe20000011405 */
[----:B------:R-:W-:Y:S01]  /*0a30*/  IMAD R93, R148, -0x30, R99 ;  /* 0xffffffd0945d7824 */ /* 0x000fe200078e0263 */
[----:B------:R-:W-:Y:S01]  /*0a40*/  SHF.R.S32.HI R17, RZ, 0x1f, R0 ;  /* 0x0000001fff117819 */ /* 0x000fe20000011400 */
[----:B------:R-:W-:Y:S01]  /*0a50*/  IMAD.IADD R97, R94, 0x1, -R97 ;  /* 0x000000015e617824 */ /* 0x000fe200078e0a61 */
[----:B------:R-:W-:-:S02]  /*0a60*/  LEA.HI R10, R7, R94, RZ, 0x3 ;  /* 0x0000005e070a7211 */ /* 0x000fc400078f18ff */
[----:B------:R-:W-:Y:S01]  /*0a70*/  LEA.HI R5, R5, R228, RZ, 0x1 ;  /* 0x000000e405057211 */ /* 0x000fe200078f08ff */
[C---:B------:R-:W-:Y:S01]  /*0a80*/  IMAD R2, R97.reuse, 0x20, R228 ;  /* 0x0000002061027824 */ /* 0x040fe200078e02e4 */
[----:B------:R-:W-:Y:S01]  /*0a90*/  IADD3 R18, R228, UR13, RZ ;  /* 0x0000000de4127c10 */ /* 0x000fe2000fffe0ff */
[----:B------:R-:W-:Y:S01]  /*0aa0*/  IMAD.SHL.U32 R20, R97, 0x8, RZ ;  /* 0x0000000861147824 */ /* 0x000fe200078e00ff */
[----:B------:R-:W-:Y:S02]  /*0ab0*/  LEA.HI R96, R7, R94, RZ, 0x5 ;  /* 0x0000005e07607211 */ /* 0x000fe400078f28ff */
[----:B------:R-:W-:Y:S02]  /*0ac0*/  IADD3 R2, R2, UR13, RZ ;  /* 0x0000000d02027c10 */ /* 0x000fe4000fffe0ff */
[----:B------:R-:W-:Y:S02]  /*0ad0*/  LOP3.LUT R5, R5, 0x7fffffe, RZ, 0xc0, !PT ;  /* 0x07fffffe05057812 */ /* 0x000fe400078ec0ff */
[----:B------:R-:W-:Y:S01]  /*0ae0*/  SHF.R.S32.HI R95, RZ, 0x5, R96 ;  /* 0x00000005ff5f7819 */ /* 0x000fe20000011460 */
[----:B-1----:R-:W-:Y:S01]  /*0af0*/  IMAD.WIDE.U32 R12, R16, c[0x0][0x1b8], RZ ;  /* 0x00006e00100c7a25 */ /* 0x002fe200078e00ff */
[----:B------:R-:W-:-:S02]  /*0b00*/  SHF.R.S32.HI R11, RZ, 0x1f, R16 ;  /* 0x0000001fff0b7819 */ /* 0x000fc40000011410 */
[----:B------:R-:W-:Y:S01]  /*0b10*/  SHF.R.S32.HI R21, RZ, 0x1f, R20 ;  /* 0x0000001fff157819 */ /* 0x000fe20000011414 */
[----:B------:R-:W-:Y:S01]  /*0b20*/  @P1 IMAD.HI.U32 R4, R2, c[0x0][0x2c8], RZ ;  /* 0x0000b20002041a27 */ /* 0x000fe200078e00ff */
[----:B------:R-:W-:Y:S02]  /*0b30*/  ISETP.GE.AND P5, PT, R20, c[0x0][0x198], PT ;  /* 0x0000660014007a0c */ /* 0x000fe40003fa6270 */
[----:B------:R-:W-:Y:S01]  /*0b40*/  LEA.HI R7, R7, R94, RZ, 0x4 ;  /* 0x0000005e07077211 */ /* 0x000fe200078f20ff */
[----:B------:R-:W-:Y:S01]  /*0b50*/  IMAD R3, R11, c[0x0][0x1b8], RZ ;  /* 0x00006e000b037a24 */ /* 0x000fe200078e02ff */
[----:B------:R-:W-:Y:S01]  /*0b60*/  IADD3 R101, R148, -0x1, RZ ;  /* 0xffffffff94657810 */ /* 0x000fe20007ffe0ff */
[----:B------:R-:W-:Y:S01]  /*0b70*/  IMAD.MOV.U32 R8, RZ, RZ, R2 ;  /* 0x000000ffff087224 */ /* 0x000fe200078e0002 */
[----:B------:R-:W-:Y:S01]  /*0b80*/  @P0 SHF.R.U32.HI R8, RZ, c[0x0][0x2cc], R4 ;  /* 0x0000b300ff080a19 */ /* 0x000fe20000011604 */
[----:B------:R-:W-:Y:S01]  /*0b90*/  IMAD R3, R16, c[0x0][0x1bc], R3 ;  /* 0x00006f0010037a24 */ /* 0x000fe200078e0203 */
[----:B------:R-:W-:Y:S01]  /*0ba0*/  IADD3 R72, R93, c[0x0][0x1d0], -R228 ;  /* 0x000074005d487a10 */ /* 0x000fe20007ffe8e4 */
[----:B------:R-:W-:Y:S01]  /*0bb0*/  IMAD.IADD R218, R228, 0x1, -R5 ;  /* 0x00000001e4da7824 */ /* 0x000fe200078e0a05 */
[----:B------:R-:W-:Y:S01]  /*0bc0*/  SHF.R.S32.HI R6, RZ, 0x1f, R8 ;  /* 0x0000001fff067819 */ /* 0x000fe20000011408 */
[----:B------:R-:W-:Y:S01]  /*0bd0*/  IMAD.IADD R13, R13, 0x1, R3 ;  /* 0x000000010d0d7824 */ /* 0x000fe200078e0203 */
[----:B------:R-:W-:Y:S01]  /*0be0*/  IADD3 R5, R18, 0x20, RZ ;  /* 0x0000002012057810 */ /* 0x000fe20007ffe0ff */
[----:B------:R-:W-:-:S02]  /*0bf0*/  IMAD R3, R17, c[0x0][0x1c0], RZ ;  /* 0x0000700011037a24 */ /* 0x000fc400078e02ff */
[----:B------:R-:W-:Y:S01]  /*0c00*/  IMAD.WIDE.U32 R12, R0, c[0x0][0x1c0], R12 ;  /* 0x00007000000c7a25 */ /* 0x000fe200078e000c */
[----:B------:R-:W-:Y:S02]  /*0c10*/  ISETP.GE.AND P2, PT, R5, UR4, PT ;  /* 0x0000000405007c0c */ /* 0x000fe4000bf46270 */
[----:B------:R-:W-:Y:S01]  /*0c20*/  IADD3 R5, R20, 0x20, RZ ;  /* 0x0000002014057810 */ /* 0x000fe20007ffe0ff */
[----:B------:R-:W-:Y:S02]  /*0c30*/  IMAD R4, R0, c[0x0][0x1c4], R3 ;  /* 0x0000710000047a24 */ /* 0x000fe400078e0203 */
[----:B------:R-:W-:Y:S01]  /*0c40*/  IMAD.MOV R3, RZ, RZ, -R8 ;  /* 0x000000ffff037224 */ /* 0x000fe200078e0a08 */
[----:B------:R-:W-:Y:S01]  /*0c50*/  ISETP.GE.AND P4, PT, R5, c[0x0][0x198], PT ;  /* 0x0000660005007a0c */ /* 0x000fe20003f86270 */
[----:B------:R-:W-:Y:S01]  /*0c60*/  IMAD.IADD R13, R13, 0x1, R4 ;  /* 0x000000010d0d7824 */ /* 0x000fe200078e0204 */
[----:B------:R-:W-:Y:S01]  /*0c70*/  SHF.R.S32.HI R4, RZ, 0x3, R10 ;  /* 0x00000003ff047819 */ /* 0x000fe2000001140a */
[----:B------:R-:W-:-:S02]  /*0c80*/  IMAD R3, R3, c[0x0][0x2c4], R2 ;  /* 0x0000b10003037a24 */ /* 0x000fc400078e0202 */
[----:B------:R-:W-:Y:S01]  /*0c90*/  IMAD R9, R6, c[0x0][0x1b0], RZ ;  /* 0x00006c0006097a24 */ /* 0x000fe200078e02ff */
[----:B------:R-:W-:Y:S01]  /*0ca0*/  IADD3 R6, R20, 0x40, RZ ;  /* 0x0000004014067810 */ /* 0x000fe20007ffe0ff */
[----:B------:R-:W-:Y:S01]  /*0cb0*/  IMAD.WIDE.U32 R12, R8, c[0x0][0x1b0], R12 ;  /* 0x00006c00080c7a25 */ /* 0x000fe200078e000c */
[----:B------:R-:W-:-:S03]  /*0cc0*/  SHF.R.S32.HI R2, RZ, 0x1f, R3 ;  /* 0x0000001fff027819 */ /* 0x000fc60000011403 */
[----:B------:R-:W-:Y:S02]  /*0cd0*/  IMAD R9, R8, c[0x0][0x1b4], R9 ;  /* 0x00006d0008097a24 */ /* 0x000fe400078e0209 */
[----:B------:R-:W-:Y:S02]  /*0ce0*/  IMAD R2, R2, c[0x0][0x1a8], RZ ;  /* 0x00006a0002027a24 */ /* 0x000fe400078e02ff */
[----:B------:R-:W-:Y:S02]  /*0cf0*/  IMAD.IADD R13, R13, 0x1, R9 ;  /* 0x000000010d0d7824 */ /* 0x000fe400078e0209 */
[C---:B------:R-:W-:Y:S02]  /*0d00*/  IMAD R9, R3.reuse, c[0x0][0x1ac], R2 ;  /* 0x00006b0003097a24 */ /* 0x040fe400078e0202 */
[----:B------:R-:W-:-:S04]  /*0d10*/  IMAD.WIDE.U32 R2, R3, c[0x0][0x1a8], R12 ;  /* 0x00006a0003027a25 */ /* 0x000fc800078e000c */
[----:B------:R-:W-:Y:S01]  /*0d20*/  IMAD.IADD R3, R3, 0x1, R9 ;  /* 0x0000000103037824 */ /* 0x000fe200078e0209 */
[----:B------:R-:W-:Y:S01]  /*0d30*/  LEA R13, P0, R2, c[0x0][0x160], 0x1 ;  /* 0x00005800020d7a11 */ /* 0x000fe200078008ff */
[----:B------:R-:W-:Y:S02]  /*0d40*/  IMAD.SHL.U32 R9, R4, 0x40, RZ ;  /* 0x0000004004097824 */ /* 0x000fe400078e00ff */
[----:B------:R-:W-:Y:S01]  /*0d50*/  IMAD R218, R95, 0x8, R218 ;  /* 0x000000085fda7824 */ /* 0x000fe200078e02da */
[----:B------:R-:W-:Y:S01]  /*0d60*/  LEA.HI.X R3, R2, c[0x0][0x164], R3, 0x1, P0 ;  /* 0x0000590002037a11 */ /* 0x000fe200000f0c03 */
[----:B------:R-:W1:Y:S01]  /*0d70*/  SHFL.IDX PT, R14, R13, RZ, 0x1c1f ;  /* 0x001c1fff0d0e7589 */ /* 0x000e6200000e0000 */
[----:B------:R-:W-:Y:S01]  /*0d80*/  LOP3.LUT R9, R9, 0xc0, RZ, 0xc0, !PT ;  /* 0x000000c009097812 */ /* 0x000fe200078ec0ff */
[----:B------:R-:W-:Y:S01]  /*0d90*/  IMAD.WIDE.U32 R78, R101, c[0x0][0x208], RZ ;  /* 0x00008200654e7a25 */ /* 0x000fe200078e00ff */
[----:B------:R-:W-:Y:S01]  /*0da0*/  ISETP.GE.AND P0, PT, R18, UR4, PT ;  /* 0x0000000412007c0c */ /* 0x000fe2000bf06270 */
[----:B------:R-:W3:Y:S01]  /*0db0*/  SHFL.IDX PT, R15, R3, RZ, 0x1c1f ;  /* 0x001c1fff030f7589 */ /* 0x000ee200000e0000 */
[----:B------:R-:W-:-:S02]  /*0dc0*/  LOP3.LUT R2, R9, 0x18, R20, 0xf8, !PT ;  /* 0x0000001809027812 */ /* 0x000fc400078ef814 */
[----:B------:R-:W-:Y:S01]  /*0dd0*/  SHF.R.U32.HI R9, RZ, 0x3, R9 ;  /* 0x00000003ff097819 */ /* 0x000fe20000011609 */
[----:B------:R-:W4:Y:S03]  /*0de0*/  SHFL.IDX PT, R22, R13, 0x1, 0x1c1f ;  /* 0x003c1f000d167f89 */ /* 0x000f2600000e0000 */
[----:B------:R-:W-:Y:S01]  /*0df0*/  LOP3.LUT R9, R2, R9, RZ, 0x3c, !PT ;  /* 0x0000000902097212 */ /* 0x000fe200078e3cff */
[----:B------:R-:W5:Y:S01]  /*0e00*/  SHFL.IDX PT, R23, R3, 0x1, 0x1c1f ;  /* 0x003c1f0003177f89 */ /* 0x000f6200000e0000 */
[C---:B------:R-:W-:Y:S02]  /*0e10*/  IADD3 R2, R18.reuse, 0x40, RZ ;  /* 0x0000004012027810 */ /* 0x040fe40007ffe0ff */
[----:B------:R-:W-:Y:S01]  /*0e20*/  IADD3 R18, R18, 0x60, RZ ;  /* 0x0000006012127810 */ /* 0x000fe20007ffe0ff */
[----:B------:R-:W-:Y:S01]  /*0e30*/  IMAD.U32 R218, R218, 0x20, R9 ;  /* 0x00000020dada7824 */ /* 0x000fe200078e0009 */
[----:B------:R-:W-:-:S02]  /*0e40*/  @!P0 SHF.R.S32.HI R9, RZ, 0x1f, R6 ;  /* 0x0000001fff098819 */ /* 0x000fc40000011406 */
[----:B------:R-:W-:Y:S01]  /*0e50*/  @!P0 SHF.R.S32.HI R8, RZ, 0x1f, R5 ;  /* 0x0000001fff088819 */ /* 0x000fe20000011405 */
[----:B------:R-:W-:Y:S01]  /*0e60*/  IMAD.SHL.U32 R218, R218, 0x2, RZ ;  /* 0x00000002dada7824 */ /* 0x000fe200078e00ff */
[----:B------:R-:W-:Y:S02]  /*0e70*/  ISETP.GE.AND P6, PT, R2, UR4, PT ;  /* 0x0000000402007c0c */ /* 0x000fe4000bfc6270 */
[----:B------:R-:W-:Y:S02]  /*0e80*/  @!P0 LEA.HI R2, R9, R6, RZ, 0x3 ;  /* 0x0000000609028211 */ /* 0x000fe400078f18ff */
[----:B------:R-:W-:Y:S02]  /*0e90*/  @!P0 LEA.HI R8, R8, R5, RZ, 0x3 ;  /* 0x0000000508088211 */ /* 0x000fe400078f18ff */
[----:B-1----:R-:W-:Y:S02]  /*0ea0*/  @!P0 LEA R24, P1, R20, R14, 0x1 ;  /* 0x0000000e14188211 */ /* 0x002fe400078208ff */
[----:B------:R-:W-:-:S02]  /*0eb0*/  @!P0 LOP3.LUT R2, R2, 0xfffffff8, RZ, 0xc0, !PT ;  /* 0xfffffff802028812 */ /* 0x000fc400078ec0ff */
[----:B------:R-:W-:Y:S02]  /*0ec0*/  @!P0 LOP3.LUT R8, R8, 0xfffffff8, RZ, 0xc0, !PT ;  /* 0xfffffff808088812 */ /* 0x000fe400078ec0ff */
[----:B---3--:R-:W-:Y:S01]  /*0ed0*/  @!P0 LEA.HI.X R25, R20, R15, R21, 0x1, P1 ;  /* 0x0000000f14198211 */ /* 0x008fe200008f0c15 */
[----:B------:R-:W-:Y:S01]  /*0ee0*/  @!P0 IMAD.WIDE R28, R2, 0x2, R14 ;  /* 0x00000002021c8825 */ /* 0x000fe200078e020e */
[----:B------:R-:W-:Y:S02]  /*0ef0*/  ISETP.GE.AND P1, PT, R6, c[0x0][0x198], PT ;  /* 0x0000660006007a0c */ /* 0x000fe40003f26270 */
[----:B------:R-:W-:Y:S01]  /*0f00*/  @!P2 SHF.R.S32.HI R2, RZ, 0x1f, R5 ;  /* 0x0000001fff02a819 */ /* 0x000fe20000011405 */
[----:B------:R-:W-:Y:S01]  /*0f10*/  @!P0 IMAD.WIDE R26, R8, 0x2, R14 ;  /* 0x00000002081a8825 */ /* 0x000fe200078e020e */
[----:B------:R-:W-:Y:S01]  /*0f20*/  SHF.R.S32.HI R15, RZ, 0x4, R7 ;  /* 0x00000004ff0f7819 */ /* 0x000fe20000011407 */
[----:B------:R-:W-:Y:S01]  /*0f30*/  SHFL.IDX PT, R8, R13, 0x2, 0x1c1f ;  /* 0x005c1f000d087f89 */ /* 0x000fe200000e0000 */
[----:B------:R-:W-:-:S02]  /*0f40*/  @!P2 SHF.R.S32.HI R9, RZ, 0x1f, R6 ;  /* 0x0000001fff09a819 */ /* 0x000fc40000011406 */
[----:B------:R-:W-:Y:S01]  /*0f50*/  @!P2 LEA.HI R2, R2, R5, RZ, 0x3 ;  /* 0x000000050202a211 */ /* 0x000fe200078f18ff */
[----:B------:R4:W-:Y:S01]  /*0f60*/  @!P0 LDGSTS.E.BYPASS.LTC128B.128 [R218+0x6080], [R24.64], !P5 ;  /* 0x0608000018da8fae */ /* 0x0009e2000e901d4a */
[----:B------:R-:W-:Y:S02]  /*0f70*/  LEA.HI R14, R7, R15, RZ, 0x1 ;  /* 0x0000000f070e7211 */ /* 0x000fe400078f08ff */
[----:B------:R-:W-:Y:S01]  /*0f80*/  @!P2 LEA.HI R12, R9, R6, RZ, 0x3 ;  /* 0x00000006090ca211 */ /* 0x000fe200078f18ff */
[----:B------:R1:W-:Y:S01]  /*0f90*/  @!P0 LDGSTS.E.BYPASS.LTC128B.128 [R218+0x8080], [R26.64], !P4 ;  /* 0x080800001ada8fae */ /* 0x0003e2000e101d4a */
[----:B------:R-:W-:Y:S02]  /*0fa0*/  @!P2 LOP3.LUT R2, R2, 0xfffffff8, RZ, 0xc0, !PT ;  /* 0xfffffff80202a812 */ /* 0x000fe400078ec0ff */
[----:B------:R-:W-:Y:S01]  /*0fb0*/  LOP3.LUT R14, R14, 0xfffffffe, RZ, 0xc0, !PT ;  /* 0xfffffffe0e0e7812 */ /* 0x000fe200078ec0ff */
[----:B------:R-:W3:Y:S01]  /*0fc0*/  SHFL.IDX PT, R9, R3, 0x2, 0x1c1f ;  /* 0x005c1f0003097f89 */ /* 0x000ee200000e0000 */
[----:B------:R-:W-:-:S02]  /*0fd0*/  @!P2 LOP3.LUT R12, R12, 0xfffffff8, RZ, 0xc0, !PT ;  /* 0xfffffff80c0ca812 */ /* 0x000fc400078ec0ff */
[----:B------:R-:W-:Y:S01]  /*0fe0*/  @!P6 SHF.R.S32.HI R19, RZ, 0x1f, R6 ;  /* 0x0000001fff13e819 */ /* 0x000fe20000011406 */
[----:B------:R1:W-:Y:S01]  /*0ff0*/  @!P0 LDGSTS.E.BYPASS.LTC128B.128 [R218+0xa080], [R28.64], !P1 ;  /* 0x0a0800001cda8fae */ /* 0x0003e2000c901d4a */
[----:B------:R-:W-:Y:S02]  /*1000*/  LOP3.LUT R7, R7, 0xfffffff0, RZ, 0xc0, !PT ;  /* 0xfffffff007077812 */ /* 0x000fe400078ec0ff */
[----:B------:R-:W-:-:S04]  /*1010*/  @!P6 LEA.HI R19, R19, R6, RZ, 0x3 ;  /* 0x000000061313e211 */ /* 0x000fc800078f18ff */
[----:B------:R-:W-:Y:S02]  /*1020*/  @!P6 LOP3.LUT R19, R19, 0xfffffff8, RZ, 0xc0, !PT ;  /* 0xfffffff81313e812 */ /* 0x000fe400078ec0ff */
[----:B----4-:R-:W-:-:S04]  /*1030*/  @!P2 LEA R24, P0, R20, R22, 0x1 ;  /* 0x000000161418a211 */ /* 0x010fc800078008ff */
[----:B-----5:R-:W-:Y:S01]  /*1040*/  @!P2 LEA.HI.X R25, R20, R23, R21, 0x1, P0 ;  /* 0x000000171419a211 */ /* 0x020fe200000f0c15 */
[----:B---3--:R-:W-:Y:S01]  /*1050*/  @!P6 IMAD.WIDE R30, R19, 0x2, R8 ;  /* 0x00000002131ee825 */ /* 0x008fe200078e0208 */
[----:B------:R-:W-:Y:S01]  /*1060*/  ISETP.GE.AND P0, PT, R18, UR4, PT ;  /* 0x0000000412007c0c */ /* 0x000fe2000bf06270 */
[----:B------:R-:W-:Y:S02]  /*1070*/  ULDC.64 UR4, c[0x0][0x1e0] ;  /* 0x0000780000047ab9 */ /* 0x000fe40000000a00 */
[----:B------:R3:W-:Y:S01]  /*1080*/  @!P2 LDGSTS.E.BYPASS.LTC128B.128 [R218+0x6880], [R24.64], !P5 ;  /* 0x0688000018daafae */ /* 0x0007e2000e901d4a */
[----:B------:R-:W-:Y:S01]  /*1090*/  USHF.L.U32 UR8, UR4, 0x5, URZ ;  /* 0x0000000504087899 */ /* 0x000fe2000800063f */
[----:B-1----:R-:W-:Y:S01]  /*10a0*/  @!P2 IMAD.WIDE R28, R2, 0x2, R22 ;  /* 0x00000002021ca825 */ /* 0x002fe200078e0216 */
[----:B------:R-:W-:-:S03]  /*10b0*/  USHF.L.U64.HI UR7, UR4, UR7, UR5 ;  /* 0x0000000704077299 */ /* 0x000fc60008010205 */
[----:B------:R-:W-:Y:S01]  /*10c0*/  IMAD.IADD R2, R15, 0x1, -R14 ;  /* 0x000000010f027824 */ /* 0x000fe200078e0a0e */
[----:B------:R1:W-:Y:S01]  /*10d0*/  @!P2 LDGSTS.E.BYPASS.LTC128B.128 [R218+0x8880], [R28.64], !P4 ;  /* 0x088800001cdaafae */ /* 0x0003e2000e101d4a */
[----:B------:R-:W-:Y:S01]  /*10e0*/  @!P2 IMAD.WIDE R22, R12, 0x2, R22 ;  /* 0x000000020c16a825 */ /* 0x000fe200078e0216 */
[----:B------:R-:W-:Y:S02]  /*10f0*/  @!P6 SHF.R.S32.HI R12, RZ, 0x1f, R5 ;  /* 0x0000001fff0ce819 */ /* 0x000fe40000011405 */
[----:B------:R4:W5:Y:S02]  /*1100*/  SHFL.IDX PT, R14, R13, 0x3, 0x1c1f ;  /* 0x007c1f000d0e7f89 */ /* 0x00096400000e0000 */
[----:B------:R-:W-:Y:S02]  /*1110*/  @!P6 LEA.HI R12, R12, R5, RZ, 0x3 ;  /* 0x000000050c0ce211 */ /* 0x000fe400078f18ff */
[----:B------:R5:W5:Y:S04]  /*1120*/  SHFL.IDX PT, R15, R3, 0x3, 0x1c1f ;  /* 0x007c1f00030f7f89 */ /* 0x000b6800000e0000 */
[----:B------:R5:W-:Y:S01]  /*1130*/  @!P2 LDGSTS.E.BYPASS.LTC128B.128 [R218+0xa880], [R22.64], !P1 ;  /* 0x0a88000016daafae */ /* 0x000be2000c901d4a */
[----:B------:R-:W-:-:S04]  /*1140*/  @!P6 LEA R26, P2, R20, R8, 0x1 ;  /* 0x00000008141ae211 */ /* 0x000fc800078408ff */
[----:B------:R-:W-:Y:S02]  /*1150*/  @!P6 LEA.HI.X R27, R20, R9, R21, 0x1, P2 ;  /* 0x00000009141be211 */ /* 0x000fe400010f0c15 */
[----:B---3--:R-:W-:Y:S01]  /*1160*/  @!P6 LOP3.LUT R25, R12, 0xfffffff8, RZ, 0xc0, !PT ;  /* 0xfffffff80c19e812 */ /* 0x008fe200078ec0ff */
[----:B------:R-:W-:Y:S02]  /*1170*/  IMAD.IADD R12, R94, 0x1, -R7 ;  /* 0x000000015e0c7824 */ /* 0x000fe400078e0a07 */
[----:B------:R3:W-:Y:S03]  /*1180*/  @!P6 LDGSTS.E.BYPASS.LTC128B.128 [R218+0x7080], [R26.64], !P5 ;  /* 0x070800001adaefae */ /* 0x0007e6000e901d4a */
[----:B------:R-:W-:Y:S01]  /*1190*/  LEA.HI R103, R12, R12, RZ, 0x1 ;  /* 0x0000000c0c677211 */ /* 0x000fe200078f08ff */
[----:B-1----:R-:W-:Y:S01]  /*11a0*/  @!P6 IMAD.WIDE R28, R25, 0x2, R8 ;  /* 0x00000002191ce825 */ /* 0x002fe200078e0208 */
[----:B----4-:R-:W-:-:S02]  /*11b0*/  SHF.R.S32.HI R13, RZ, 0x1f, R228 ;  /* 0x0000001fff0d7819 */ /* 0x010fc400000114e4 */
[----:B-----5:R-:W-:Y:S01]  /*11c0*/  IADD3 R3, R93, c[0x0][0x1d0], RZ ;  /* 0x000074005d037a10 */ /* 0x020fe20007ffe0ff */
[----:B------:R-:W-:Y:S01]  /*11d0*/  IMAD.WIDE.U32 R24, R228, c[0x0][0x1e0], R20 ;  /* 0x00007800e4187a25 */ /* 0x000fe200078e0014 */
[----:B------:R1:W-:Y:S02]  /*11e0*/  @!P6 LDGSTS.E.BYPASS.LTC128B.128 [R218+0x9080], [R28.64], !P4 ;  /* 0x090800001cdaefae */ /* 0x0003e4000e101d4a */
[----:B------:R-:W-:Y:S01]  /*11f0*/  IMNMX R19, R3, 0x30, PT ;  /* 0x0000003003137817 */ /* 0x000fe20003800200 */
[C---:B------:R-:W-:Y:S01]  /*1200*/  IMAD R9, R13.reuse, c[0x0][0x1e0], RZ ;  /* 0x000078000d097a24 */ /* 0x040fe200078e02ff */
[----:B------:R1:W-:Y:S01]  /*1210*/  @!P6 LDGSTS.E.BYPASS.LTC128B.128 [R218+0xb080], [R30.64], !P1 ;  /* 0x0b0800001edaefae */ /* 0x0003e2000c901d4a */
[C---:B------:R-:W-:Y:S01]  /*1220*/  ISETP.GE.AND P6, PT, R20.reuse, c[0x0][0x1d4], PT ;  /* 0x0000750014007a0c */ /* 0x040fe20003fc6270 */
[----:B------:R-:W-:Y:S01]  /*1230*/  IMAD R13, R13, c[0x0][0x208], RZ ;  /* 0x000082000d0d7a24 */ /* 0x000fe200078e02ff */
[----:B------:R-:W-:Y:S01]  /*1240*/  @!P0 LEA R22, P2, R20, R14, 0x1 ;  /* 0x0000000e14168211 */ /* 0x000fe200078408ff */
[----:B------:R-:W-:Y:S01]  /*1250*/  IMAD.IADD R8, R19, 0x1, -R228 ;  /* 0x0000000113087824 */ /* 0x000fe200078e0ae4 */
[----:B------:R-:W-:Y:S01]  /*1260*/  SEL R73, RZ, 0x1, P6 ;  /* 0x00000001ff497807 */ /* 0x000fe20003000000 */
[----:B------:R-:W-:Y:S01]  /*1270*/  IMAD R9, R228, c[0x0][0x1e4], R9 ;  /* 0x00007900e4097a24 */ /* 0x000fe200078e0209 */
[--C-:B------:R-:W-:Y:S01]  /*1280*/  @!P0 LEA.HI.X R23, R20, R15, R21.reuse, 0x1, P2 ;  /* 0x0000000f14178211 */ /* 0x100fe200010f0c15 */
[----:B------:R-:W-:Y:S01]  /*1290*/  IMAD.WIDE.U32 R20, R228, c[0x0][0x208], R20 ;  /* 0x00008200e4147a25 */ /* 0x000fe200078e0014 */
[----:B------:R-:W-:-:S03]  /*12a0*/  ISETP.GE.AND P2, PT, R8, 0x21, PT ;  /* 0x000000210800780c */ /* 0x000fc60003f46270 */
[----:B------:R-:W-:Y:S01]  /*12b0*/  IMAD.IADD R25, R25, 0x1, R9 ;  /* 0x0000000119197824 */ /* 0x000fe200078e0209 */
[----:B------:R4:W-:Y:S01]  /*12c0*/  @!P0 LDGSTS.E.BYPASS.LTC128B.128 [R218+0x7880], [R22.64], !P5 ;  /* 0x0788000016da8fae */ /* 0x0009e2000e901d4a */
[----:B------:R-:W-:Y:S01]  /*12d0*/  IMAD R9, R11, c[0x0][0x1e8], RZ ;  /* 0x00007a000b097a24 */ /* 0x000fe200078e02ff */
[----:B------:R-:W-:Y:S01]  /*12e0*/  ISETP.GE.AND P5, PT, R5, c[0x0][0x1d4], PT ;  /* 0x0000750005007a0c */ /* 0x000fe20003fa6270 */
[----:B------:R-:W-:-:S03]  /*12f0*/  IMAD.WIDE.U32 R24, R16, c[0x0][0x1e8], R24 ;  /* 0x00007a0010187a25 */ /* 0x000fc600078e0018 */
[----:B------:R-:W-:Y:S01]  /*1300*/  SEL R54, RZ, 0x2, P5 ;  /* 0x00000002ff367807 */ /* 0x000fe20002800000 */
[----:B------:R-:W-:Y:S02]  /*1310*/  IMAD R220, R16, c[0x0][0x1ec], R9 ;  /* 0x00007b0010dc7a24 */ /* 0x000fe400078e0209 */
[----:B------:R-:W-:Y:S02]  /*1320*/  IMAD R11, R11, c[0x0][0x210], RZ ;  /* 0x000084000b0b7a24 */ /* 0x000fe400078e02ff */
[----:B------:R-:W-:Y:S02]  /*1330*/  IMAD.IADD R221, R25, 0x1, R220 ;  /* 0x0000000119dd7824 */ /* 0x000fe400078e02dc */
[----:B------:R-:W-:Y:S02]  /*1340*/  IMAD.MOV.U32 R220, RZ, RZ, R24 ;  /* 0x000000ffffdc7224 */ /* 0x000fe400078e0018 */
[----:B------:R-:W-:Y:S01]  /*1350*/  IMAD.IADD R73, R54, 0x1, R73 ;  /* 0x0000000136497824 */ /* 0x000fe200078e0249 */
[----:B--2---:R-:W-:Y:S01]  /*1360*/  @P3 SHF.R.S32.HI R233, RZ, 0x1f, R232 ;  /* 0x0000001fffe93819 */ /* 0x004fe200000114e8 */
[----:B------:R-:W-:Y:S01]  /*1370*/  @!P3 IMAD.MOV.U32 R233, RZ, RZ, R17 ;  /* 0x000000ffffe9b224 */ /* 0x000fe200078e0011 */
[----:B------:R-:W-:Y:S01]  /*1380*/  LOP3.LUT R17, R10, 0xfffffff8, RZ, 0xc0, !PT ;  /* 0xfffffff80a117812 */ /* 0x000fe200078ec0ff */
[----:B------:R-:W-:Y:S01]  /*1390*/  @!P3 IMAD.MOV.U32 R232, RZ, RZ, R0 ;  /* 0x000000ffffe8b224 */ /* 0x000fe200078e0000 */
[----:B------:R-:W-:Y:S01]  /*13a0*/  ISETP.GE.AND P3, PT, R8, 0x1, PT ;  /* 0x000000010800780c */ /* 0x000fe20003f66270 */
[----:B------:R-:W-:Y:S01]  /*13b0*/  IMAD R223, R233, c[0x0][0x1f0], RZ ;  /* 0x00007c00e9df7a24 */ /* 0x000fe200078e02ff */
[----:B------:R-:W-:Y:S01]  /*13c0*/  @!P0 SHF.R.S32.HI R8, RZ, 0x1f, R5 ;  /* 0x0000001fff088819 */ /* 0x000fe20000011405 */
[----:B------:R-:W-:-:S02]  /*13d0*/  IMAD.IADD R0, R94, 0x1, -R17 ;  /* 0x000000015e007824 */ /* 0x000fc400078e0a11 */
[----:B------:R-:W-:Y:S01]  /*13e0*/  IMAD R223, R232, c[0x0][0x1f4], R223 ;  /* 0x00007d00e8df7a24 */ /* 0x000fe200078e02df */
[----:B------:R-:W-:Y:S01]  /*13f0*/  @!P0 LEA.HI R8, R8, R5, RZ, 0x3 ;  /* 0x0000000508088211 */ /* 0x000fe200078f18ff */
[----:B------:R-:W-:Y:S01]  /*1400*/  IMAD.WIDE.U32 R220, R232, c[0x0][0x1f0], R220 ;  /* 0x00007c00e8dc7a25 */ /* 0x000fe200078e00dc */
[----:B------:R-:W-:Y:S02]  /*1410*/  LEA.HI R10, R0, R0, RZ, 0x1 ;  /* 0x00000000000a7211 */ /* 0x000fe400078f08ff */
[----:B------:R-:W-:Y:S01]  /*1420*/  @!P0 LOP3.LUT R17, R8, 0xfffffff8, RZ, 0xc0, !PT ;  /* 0xfffffff808118812 */ /* 0x000fe200078ec0ff */
[----:B------:R-:W-:Y:S01]  /*1430*/  IMAD.IADD R223, R221, 0x1, R223 ;  /* 0x00000001dddf7824 */ /* 0x000fe200078e02df */
[----:B------:R-:W-:Y:S01]  /*1440*/  LOP3.LUT R9, R10, 0x3fffffe, RZ, 0xc0, !PT ;  /* 0x03fffffe0a097812 */ /* 0x000fe200078ec0ff */
[----:B------:R-:W-:Y:S01]  /*1450*/  IMAD.MOV.U32 R222, RZ, RZ, R220 ;  /* 0x000000ffffde7224 */ /* 0x000fe200078e00dc */
[----:B------:R-:W-:Y:S01]  /*1460*/  SHF.R.S32.HI R8, RZ, 0x1f, R103 ;  /* 0x0000001fff087819 */ /* 0x000fe20000011467 */
[----:B------:R-:W-:Y:S01]  /*1470*/  @!P0 IMAD.WIDE R18, R17, 0x2, R14 ;  /* 0x0000000211128825 */ /* 0x000fe200078e020e */
[----:B------:R-:W-:-:S03]  /*1480*/  @!P0 SHF.R.S32.HI R17, RZ, 0x1f, R6 ;  /* 0x0000001fff118819 */ /* 0x000fc60000011406 */
[----:B------:R-:W-:Y:S01]  /*1490*/  IMAD.IADD R5, R0, 0x1, -R9 ;  /* 0x0000000100057824 */ /* 0x000fe200078e0a09 */
[----:B------:R-:W-:Y:S01]  /*14a0*/  @!P0 LEA.HI R0, R17, R6, RZ, 0x3 ;  /* 0x0000000611008211 */ /* 0x000fe200078f18ff */
[C---:B------:R-:W-:Y:S01]  /*14b0*/  IMAD R9, R99.reuse, c[0x0][0x1e4], RZ ;  /* 0x0000790063097a24 */ /* 0x040fe200078e02ff */
[----:B------:R2:W-:Y:S01]  /*14c0*/  @!P0 LDGSTS.E.BYPASS.LTC128B.128 [R218+0x9880], [R18.64], !P4 ;  /* 0x0988000012da8fae */ /* 0x0005e2000e101d4a */
[----:B------:R-:W-:Y:S01]  /*14d0*/  IMAD.WIDE.U32 R98, R99, c[0x0][0x1e0], RZ ;  /* 0x0000780063627a25 */ /* 0x000fe200078e00ff */
[----:B------:R-:W-:Y:S02]  /*14e0*/  @!P0 LOP3.LUT R0, R0, 0xfffffff8, RZ, 0xc0, !PT ;  /* 0xfffffff800008812 */ /* 0x000fe400078ec0ff */
[----:B------:R-:W-:Y:S01]  /*14f0*/  ISETP.GE.AND P4, PT, R6, c[0x0][0x1d4], PT ;  /* 0x0000750006007a0c */ /* 0x000fe20003f86270 */
[----:B------:R-:W-:Y:S01]  /*1500*/  IMAD.IADD R92, R99, 0x1, R9 ;  /* 0x00000001635c7824 */ /* 0x000fe200078e0209 */
[----:B------:R-:W-:Y:S01]  /*1510*/  SHF.R.S32.HI R9, RZ, 0x1f, R101 ;  /* 0x0000001fff097819 */ /* 0x000fe20000011465 */
[----:B----4-:R-:W-:Y:S01]  /*1520*/  @!P0 IMAD.WIDE R22, R0, 0x2, R14 ;  /* 0x0000000200168825 */ /* 0x010fe200078e020e */
[----:B------:R-:W-:-:S02]  /*1530*/  SHF.R.S32.HI R15, RZ, 0x1, R103 ;  /* 0x00000001ff0f7819 */ /* 0x000fc40000011467 */
[----:B------:R-:W-:Y:S01]  /*1540*/  SHF.R.S32.HI R17, RZ, 0x1f, R12 ;  /* 0x0000001fff117819 */ /* 0x000fe2000001140c */
[----:B------:R-:W-:Y:S01]  /*1550*/  IMAD R6, R92, R101, RZ ;  /* 0x000000655c067224 */ /* 0x000fe200078e02ff */
[----:B------:R4:W-:Y:S01]  /*1560*/  @!P0 LDGSTS.E.BYPASS.LTC128B.128 [R218+0xb880], [R22.64], !P1 ;  /* 0x0b88000016da8fae */ /* 0x0009e2000c901d4a */
[----:B------:R-:W-:Y:S01]  /*1570*/  LEA.HI R8, R8, R15, RZ, 0x2 ;  /* 0x0000000f08087211 */ /* 0x000fe200078f10ff */
[----:B------:R-:W-:Y:S01]  /*1580*/  IMAD R5, R2, 0x8, R5 ;  /* 0x0000000802057824 */ /* 0x000fe200078e0205 */
[----:B------:R-:W-:Y:S01]  /*1590*/  LOP3.LUT R103, R103, 0x7fffffe, RZ, 0xc0, !PT ;  /* 0x07fffffe67677812 */ /* 0x000fe200078ec0ff */
[----:B------:R-:W0:Y:S01]  /*15a0*/  LDGDEPBAR ;  /* 0x00000000000079af */ /* 0x000e220000000000 */
[-C--:B------:R-:W-:Y:S01]  /*15b0*/  IMAD R0, R9, R98.reuse, R6 ;  /* 0x0000006209007224 */ /* 0x080fe200078e0206 */
[----:B------:R-:W-:Y:S01]  /*15c0*/  LOP3.LUT R8, R8, 0xfffffffc, RZ, 0xc0, !PT ;  /* 0xfffffffc08087812 */ /* 0x000fe200078ec0ff */
[----:B------:R-:W-:Y:S01]  /*15d0*/  IMAD.WIDE.U32 R6, R101, R98, R222 ;  /* 0x0000006265067225 */ /* 0x000fe200078e00de */
[----:B------:R-:W-:-:S03]  /*15e0*/  SEL R76, RZ, 0x4, P4 ;  /* 0x00000004ff4c7807 */ /* 0x000fc60002000000 */
[----:B------:R-:W-:Y:S01]  /*15f0*/  IMAD.IADD R0, R7, 0x1, R0 ;  /* 0x0000000107007824 */ /* 0x000fe200078e0200 */
[----:B------:R-:W-:Y:S01]  /*1600*/  BAR.SYNC.DEFER_BLOCKING 0x0 ;  /* 0x0000000000007b1d */ /* 0x000fe20000010000 */
[C---:B------:R-:W-:Y:S01]  /*1610*/  @P2 IADD3 R7, P0, R6.reuse, UR8, RZ ;  /* 0x0000000806072c10 */ /* 0x040fe2000ff1e0ff */
[----:B------:R-:W-:Y:S01]  /*1620*/  IMAD.IADD R8, R15, 0x1, -R8 ;  /* 0x000000010f087824 */ /* 0x000fe200078e0a08 */
[----:B--2---:R-:W-:Y:S01]  /*1630*/  @P3 LEA R18, P1, R6, c[0x0][0x1c8], 0x1 ;  /* 0x0000720006123a11 */ /* 0x004fe200078208ff */
[----:B------:R-:W-:Y:S02]  /*1640*/  IMAD.IADD R103, R12, 0x1, -R103 ;  /* 0x000000010c677824 */ /* 0x000fe400078e0a67 */
[----:B------:R-:W-:Y:S01]  /*1650*/  IMAD R235, R233, c[0x0][0x218], RZ ;  /* 0x00008600e9eb7a24 */ /* 0x000fe200078e02ff */
[----:B------:R-:W-:Y:S01]  /*1660*/  @P3 LEA.HI.X R19, R6, c[0x0][0x1cc], R0, 0x1, P1 ;  /* 0x0000730006133a11 */ /* 0x000fe200008f0c00 */
[----:B------:R-:W-:Y:S01]  /*1670*/  IMAD.IADD R76, R76, 0x1, R73 ;  /* 0x000000014c4c7824 */ /* 0x000fe200078e0249 */
[----:B------:R-:W-:Y:S01]  /*1680*/  @P2 IADD3.X R0, R0, UR7, RZ, P0, !PT ;  /* 0x0000000700002c10 */ /* 0x000fe200087fe4ff */
[----:B------:R-:W-:Y:S01]  /*1690*/  IMAD R235, R232, c[0x0][0x21c], R235 ;  /* 0x00008700e8eb7a24 */ /* 0x000fe200078e02eb */
[----:B------:R-:W-:-:S02]  /*16a0*/  @P2 LEA R14, P0, R7, c[0x0][0x1c8], 0x1 ;  /* 0x00007200070e2a11 */ /* 0x000fc400078008ff */
[----:B------:R-:W-:Y:S01]  /*16b0*/  LEA.HI R6, R17, R12, RZ, 0x3 ;  /* 0x0000000c11067211 */ /* 0x000fe200078f18ff */
[----:B------:R-:W-:Y:S01]  /*16c0*/  IMAD.SHL.U32 R17, R2, 0x8, RZ ;  /* 0x0000000802117824 */ /* 0x000fe200078e00ff */
[----:B------:R-:W-:Y:S01]  /*16d0*/  @P2 LEA.HI.X R15, R7, c[0x0][0x1cc], R0, 0x1, P0 ;  /* 0x00007300070f2a11 */ /* 0x000fe200000f0c00 */
[----:B------:R-:W-:Y:S01]  /*16e0*/  IMAD.SHL.U32 R7, R4, 0x8, RZ ;  /* 0x0000000804077824 */ /* 0x000fe200078e00ff */
[----:B------:R-:W-:Y:S01]  /*16f0*/  SHF.R.S32.HI R0, RZ, 0x1, R10 ;  /* 0x00000001ff007819 */ /* 0x000fe2000001140a */
[----:B------:R-:W-:Y:S01]  /*1700*/  IMAD.SHL.U32 R6, R6, 0x20, RZ ;  /* 0x0000002006067824 */ /* 0x000fe200078e00ff */
[C---:B------:R-:W-:Y:S01]  /*1710*/  LOP3.LUT P1, RZ, R8.reuse, 0x2, RZ, 0xc0, !PT ;  /* 0x0000000208ff7812 */ /* 0x040fe2000782c0ff */
[----:B------:R-:W-:Y:S01]  /*1720*/  IMAD.SHL.U32 R4, R8, 0x40, RZ ;  /* 0x0000004008047824 */ /* 0x000fe200078e00ff */
[C---:B------:R-:W-:Y:S01]  /*1730*/  LOP3.LUT P0, RZ, R0.reuse, 0x2, RZ, 0xc0, !PT ;  /* 0x0000000200ff7812 */ /* 0x040fe2000780c0ff */
[----:B------:R-:W-:Y:S01]  /*1740*/  IMAD.SHL.U32 R10, R0, 0x40, RZ ;  /* 0x00000040000a7824 */ /* 0x000fe200078e00ff */
[----:B------:R-:W-:Y:S01]  /*1750*/  LOP3.LUT R100, R6, 0xffffff00, RZ, 0xc0, !PT ;  /* 0xffffff0006647812 */ /* 0x000fe200078ec0ff */
[----:B------:R-:W-:Y:S01]  /*1760*/  @!PT LDS RZ, [RZ] ;  /* 0x00000000fffff984 */ /* 0x000fe20000000800 */
[----:B------:R-:W-:Y:S01]  /*1770*/  @!PT LDS RZ, [RZ] ;  /* 0x00000000fffff984 */ /* 0x000fe20000000800 */
[----:B------:R-:W-:Y:S01]  /*1780*/  @!PT LDS RZ, [RZ] ;  /* 0x00000000fffff984 */ /* 0x000fe20000000800 */
[----:B------:R2:W-:Y:S01]  /*1790*/  @P3 LDGSTS.E.BYPASS.LTC128B.128 [R218+0x3c80], [R18.64], !P6 ;  /* 0x03c8000012da3fae */ /* 0x0005e2000f101d4a */
[----:B------:R-:W-:Y:S01]  /*17a0*/  LOP3.LUT R4, R4, 0xc0, RZ, 0xc0, !PT ;  /* 0x000000c004047812 */ /* 0x000fe200078ec0ff */
[----:B------:R-:W-:Y:S01]  /*17b0*/  IMAD R8, R9, c[0x0][0x208], RZ ;  /* 0x0000820009087a24 */ /* 0x000fe200078e02ff */
[----:B------:R-:W-:Y:S01]  /*17c0*/  LOP3.LUT R10, R10, 0xc0, RZ, 0xc0, !PT ;  /* 0x000000c00a0a7812 */ /* 0x000fe200078ec0ff */
[----:B------:R2:W-:Y:S01]  /*17d0*/  @P3 LDGSTS.E.BYPASS.LTC128B.128 [R218+0x4880], [R18.64+0x40], !P5 ;  /* 0x0488004012da3fae */ /* 0x0005e2000e901d4a */
[----:B------:R-:W-:-:S02]  /*17e0*/  IMAD.MOV.U32 R0, RZ, RZ, 0x10 ;  /* 0x00000010ff007424 */ /* 0x000fc400078e00ff */
[----:B------:R-:W-:Y:S01]  /*17f0*/  LOP3.LUT R6, R10, 0x8, R7, 0xf8, !PT ;  /* 0x000000080a067812 */ /* 0x000fe200078ef807 */
[----:B------:R2:W-:Y:S01]  /*1800*/  @P3 LDGSTS.E.BYPASS.LTC128B.128 [R218+0x5480], [R18.64+0x80], !P4 ;  /* 0x0548008012da3fae */ /* 0x0005e2000e101d4a */
[----:B------:R-:W-:Y:S01]  /*1810*/  SHF.R.U32.HI R7, RZ, 0x3, R10 ;  /* 0x00000003ff077819 */ /* 0x000fe2000001160a */
[----:B------:R-:W-:Y:S01]  /*1820*/  IMAD R53, R101, c[0x0][0x20c], R8 ;  /* 0x0000830065357a24 */ /* 0x000fe200078e0208 */
[----:B------:R-:W-:Y:S01]  /*1830*/  LOP3.LUT R10, R4, 0x8, R17, 0xf8, !PT ;  /* 0x00000008040a7812 */ /* 0x000fe200078ef811 */
[----:B------:R5:W-:Y:S01]  /*1840*/  @P2 LDGSTS.E.BYPASS.LTC128B.128 [R218+0x4480], [R14.64], !P6 ;  /* 0x044800000eda2fae */ /* 0x000be2000f101d4a */
[----:B------:R-:W-:Y:S01]  /*1850*/  LOP3.LUT R6, R6, R7, RZ, 0x3c, !PT ;  /* 0x0000000706067212 */ /* 0x000fe200078e3cff */
[----:B------:R-:W-:Y:S01]  /*1860*/  IMAD.IADD R53, R79, 0x1, R53 ;  /* 0x000000014f357824 */ /* 0x000fe200078e0235 */
[----:B------:R-:W-:Y:S01]  /*1870*/  ISETP.GT.AND P3, PT, R94, 0x3f, PT ;  /* 0x0000003f5e00780c */ /* 0x000fe20003f64270 */
[----:B------:R5:W-:Y:S01]  /*1880*/  @P2 LDGSTS.E.BYPASS.LTC128B.128 [R218+0x5080], [R14.64+0x40], !P5 ;  /* 0x050800400eda2fae */ /* 0x000be2000e901d4a */
[----:B------:R-:W-:Y:S01]  /*1890*/  SEL R0, R0, 0xfffffff0, !P1 ;  /* 0xfffffff000007807 */ /* 0x000fe20004800000 */
[----:B------:R-:W-:Y:S01]  /*18a0*/  IMAD.U32 R216, R5, 0x20, R6 ;  /* 0x0000002005d87824 */ /* 0x000fe200078e0006 */
[C---:B------:R-:W-:Y:S01]  /*18b0*/  LOP3.LUT P1, RZ, R76.reuse, 0x1, RZ, 0xc0, !PT ;  /* 0x000000014cff7812 */ /* 0x040fe2000782c0ff */
[----:B------:R5:W-:Y:S01]  /*18c0*/  @P2 LDGSTS.E.BYPASS.LTC128B.128 [R218+0x5c80], [R14.64+0x80], !P4 ;  /* 0x05c800800eda2fae */ /* 0x000be2000e101d4a */
[----:B------:R-:W-:Y:S01]  /*18d0*/  IMAD R53, R53, 0x30, RZ ;  /* 0x0000003035357824 */ /* 0x000fe200078e02ff */
[----:B------:R-:W-:Y:S01]  /*18e0*/  LOP3.LUT P2, RZ, R76, 0x4, RZ, 0xc0, !PT ;  /* 0x000000044cff7812 */ /* 0x000fe2000784c0ff */
[----:B------:R-:W-:Y:S01]  /*18f0*/  IMAD.SHL.U32 R216, R216, 0x2, RZ ;  /* 0x00000002d8d87824 */ /* 0x000fe200078e00ff */
[----:B------:R-:W0:Y:S01]  /*1900*/  LDGDEPBAR ;  /* 0x00000000000079af */ /* 0x000e220000000000 */
[----:B------:R-:W-:-:S02]  /*1910*/  ISETP.LT.OR P1, PT, R72, 0x1, !P1 ;  /* 0x000000014800780c */ /* 0x000fc40004f21670 */
[----:B------:R-:W-:Y:S01]  /*1920*/  ISETP.LT.OR P2, PT, R72, 0x1, !P2 ;  /* 0x000000014800780c */ /* 0x000fe20005741670 */
[----:B------:R-:W-:Y:S01]  /*1930*/  @!P3 IMAD.MOV.U32 R77, RZ, RZ, c[0x0][0x20c] ;  /* 0x00008300ff4db624 */ /* 0x000fe200078e00ff */
[----:B------:R-:W-:Y:S01]  /*1940*/  IADD3 R215, R216, 0x3ca0, RZ ;  /* 0x00003ca0d8d77810 */ /* 0x000fe20007ffe0ff */
[----:B--2---:R-:W-:-:S04]  /*1950*/  IMAD R18, R228, c[0x0][0x20c], R13 ;  /* 0x00008300e4127a24 */ /* 0x004fc800078e020d */
[----:B------:R-:W-:Y:S02]  /*1960*/  IMAD.IADD R19, R21, 0x1, R18 ;  /* 0x0000000115137824 */ /* 0x000fe400078e0212 */
[----:B------:R-:W-:Y:S01]  /*1970*/  IMAD.MOV.U32 R18, RZ, RZ, R20 ;  /* 0x000000ffff127224 */ /* 0x000fe200078e0014 */
[----:B-----5:R-:W-:Y:S01]  /*1980*/  SHF.R.U32.HI R15, RZ, 0x3, R4 ;  /* 0x00000003ff0f7819 */ /* 0x020fe20000011604 */
[----:B------:R-:W-:-:S04]  /*1990*/  DEPBAR.LE SB0, 0x1 ;  /* 0x000080400000791a */ /* 0x000fc80000000000 */
[----:B------:R-:W-:-:S04]  /*19a0*/  DEPBAR.LE SB0, 0x0 ;  /* 0x000080000000791a */ /* 0x000fc80000000000 */
[----:B------:R-:W-:Y:S01]  /*19b0*/  BAR.SYNC.DEFER_BLOCKING 0x0 ;  /* 0x0000000000007b1d */ /* 0x000fe20000010000 */
[----:B------:R-:W-:Y:S01]  /*19c0*/  IMAD R4, R95, 0x200, R100 ;  /* 0x000002005f047824 */ /* 0x000fe200078e0264 */
[----:B------:R-:W-:Y:S01]  /*19d0*/  LOP3.LUT R2, R10, R15, RZ, 0x3c, !PT ;  /* 0x0000000f0a027212 */ /* 0x000fe200078e3cff */
[C---:B------:R-:W-:Y:S02]  /*19e0*/  IMAD R10, R16.reuse, c[0x0][0x214], R11 ;  /* 0x00008500100a7a24 */ /* 0x040fe400078e020b */
[----:B------:R-:W-:Y:S02]  /*19f0*/  IMAD R217, R103, 0x20, R4 ;  /* 0x0000002067d97824 */ /* 0x000fe400078e0204 */
[----:B------:R-:W-:-:S04]  /*1a00*/  IMAD.WIDE.U32 R16, R16, c[0x0][0x210], R18 ;  /* 0x0000840010107a25 */ /* 0x000fc800078e0012 */
[----:B------:R-:W-:Y:S02]  /*1a10*/  IMAD.IADD R217, R2, 0x1, R217 ;  /* 0x0000000102d97824 */ /* 0x000fe400078e02d9 */
[----:B------:R-:W-:Y:S02]  /*1a20*/  IMAD.IADD R11, R17, 0x1, R10 ;  /* 0x00000001110b7824 */ /* 0x000fe400078e020a */
[----:B------:R-:W-:Y:S02]  /*1a30*/  IMAD.SHL.U32 R217, R217, 0x2, RZ ;  /* 0x00000002d9d97824 */ /* 0x000fe400078e00ff */
[----:B------:R-:W-:Y:S02]  /*1a40*/  IMAD.MOV.U32 R10, RZ, RZ, R16 ;  /* 0x000000ffff0a7224 */ /* 0x000fe400078e0010 */
[----:B------:R-:W-:Y:S02]  /*1a50*/  IMAD R213, R0, 0x2, R217 ;  /* 0x0000000200d57824 */ /* 0x000fe400078e02d9 */
[----:B------:R-:W-:Y:S01]  /*1a60*/  IMAD.WIDE.U32 R232, R232, c[0x0][0x218], R10 ;  /* 0x00008600e8e87a25 */ /* 0x000fe200078e000a */
[----:B------:R-:W-:Y:S01]  /*1a70*/  IADD3 R10, R216, 0x3c80, RZ ;  /* 0x00003c80d80a7810 */ /* 0x000fe20007ffe0ff */
[----:B------:R-:W-:Y:S02]  /*1a80*/  LDSM.16.M88.4 R48, [R217+0x7080] ;  /* 0x00708000d930783b */ /* 0x000fe40000000200 */
[----:B------:R-:W-:Y:S01]  /*1a90*/  IMAD.IADD R235, R233, 0x1, R235 ;  /* 0x00000001e9eb7824 */ /* 0x000fe200078e02eb */
[----:B------:R-:W-:Y:S01]  /*1aa0*/  @P0 IADD3 R215, R10, -0x20, RZ ;  /* 0xffffffe00ad70810 */ /* 0x000fe20007ffe0ff */
[----:B------:R-:W-:Y:S01]  /*1ab0*/  IMAD.MOV.U32 R234, RZ, RZ, R232 ;  /* 0x000000ffffea7224 */ /* 0x000fe200078e00e8 */
[----:B------:R-:W2:Y:S01]  /*1ac0*/  LDSM.16.M88.4 R64, [R216+0x3c80] ;  /* 0x003c8000d840783b */ /* 0x000ea20000000200 */
[----:B------:R-:W-:Y:S01]  /*1ad0*/  IMAD R103, R103, 0x20, R100 ;  /* 0x0000002067677824 */ /* 0x000fe200078e0264 */
[C---:B------:R-:W-:Y:S01]  /*1ae0*/  IADD3 R211, R215.reuse, 0x400, RZ ;  /* 0x00000400d7d37810 */ /* 0x040fe20007ffe0ff */
[----:B------:R-:W-:Y:S01]  /*1af0*/  IMAD.WIDE.U32 R78, R78, 0x30, R234 ;  /* 0x000000304e4e7825 */ /* 0x000fe200078e00ea */
[----:B------:R-:W1:Y:S01]  /*1b00*/  LDSM.16.M88.4 R56, [R216+0x4080] ;  /* 0x00408000d838783b */ /* 0x000e620000000200 */
[----:B------:R-:W-:-:S02]  /*1b10*/  IADD3 R210, R215, 0x800, RZ ;  /* 0x00000800d7d27810 */ /* 0x000fc40007ffe0ff */
[----:B------:R-:W-:Y:S01]  /*1b20*/  IMAD.IADD R52, R79, 0x1, R53 ;  /* 0x000000014f347824 */ /* 0x000fe200078e0235 */
[----:B------:R-:W5:Y:S01]  /*1b30*/  LDSM.16.M88.4 R44, [R217+0x6080] ;  /* 0x00608000d92c783b */ /* 0x000f620000000200 */
[C---:B------:R-:W-:Y:S01]  /*1b40*/  LEA R74, P0, R78.reuse, c[0x0][0x1f8], 0x1 ;  /* 0x00007e004e4a7a11 */ /* 0x040fe200078008ff */
[----:B------:R-:W-:Y:S01]  /*1b50*/  @!P3 IMAD.MOV.U32 R79, RZ, RZ, c[0x0][0x208] ;  /* 0x00008200ff4fb624 */ /* 0x000fe200078e00ff */
[----:B------:R-:W-:Y:S01]  /*1b60*/  IADD3 R209, R215, 0xc00, RZ ;  /* 0x00000c00d7d17810 */ /* 0x000fe20007ffe0ff */
[----:B------:R-:W3:Y:S01]  /*1b70*/  LDSM.16.M88.4 R4, [R216+0x4480] ;  /* 0x00448000d804783b */ /* 0x000ee20000000200 */
[----:B------:R-:W-:Y:S01]  /*1b80*/  LEA.HI.X R75, R78, c[0x0][0x1fc], R52, 0x1, P0 ;  /* 0x00007f004e4b7a11 */ /* 0x000fe200000f0c34 */
[----:B------:R-:W-:Y:S01]  /*1b90*/  IMAD.IADD R2, R2, 0x1, R103 ;  /* 0x0000000102027824 */ /* 0x000fe200078e0267 */
[----:B------:R-:W-:Y:S01]  /*1ba0*/  @!P3 LEA R104, P0, R79, R74, 0x6 ;  /* 0x0000004a4f68b211 */ /* 0x000fe200078030ff */
[----:B------:R-:W-:Y:S01]  /*1bb0*/  LDSM.16.M88.4 R40, [R213+0x7080] ;  /* 0x00708000d528783b */ /* 0x000fe20000000200 */
[----:B------:R-:W-:-:S02]  /*1bc0*/  IADD3 R208, R215, 0x1000, RZ ;  /* 0x00001000d7d07810 */ /* 0x000fc40007ffe0ff */
[----:B------:R-:W-:Y:S01]  /*1bd0*/  @!P3 LEA.HI.X R105, R79, R75, R77, 0x6, P0 ;  /* 0x0000004b4f69b211 */ /* 0x000fe200000f344d */
[----:B------:R-:W3:Y:S01]  /*1be0*/  LDSM.16.M88.4 R16, [R215+0x400] ;  /* 0x00040000d710783b */ /* 0x000ee20000000200 */
[----:B------:R-:W-:Y:S02]  /*1bf0*/  LOP3.LUT P0, RZ, R76, 0x2, RZ, 0xc0, !PT ;  /* 0x000000024cff7812 */ /* 0x000fe4000780c0ff */
[C---:B------:R-:W-:Y:S01]  /*1c00*/  IADD3 R207, R215.reuse, 0x1400, RZ ;  /* 0x00001400d7cf7810 */ /* 0x040fe20007ffe0ff */
[----:B------:R-:W3:Y:S01]  /*1c10*/  LDSM.16.M88.4 R8, [R215+0x800] ;  /* 0x00080000d708783b */ /* 0x000ee20000000200 */
[----:B------:R-:W-:Y:S02]  /*1c20*/  ISETP.LT.OR P0, PT, R72, 0x1, !P0 ;  /* 0x000000014800780c */ /* 0x000fe40004701670 */
[C---:B------:R-:W-:Y:S01]  /*1c30*/  IADD3 R206, R215.reuse, 0x1800, RZ ;  /* 0x00001800d7ce7810 */ /* 0x040fe20007ffe0ff */
[----:B----4-:R-:W4:Y:S01]  /*1c40*/  LDSM.16.M88.4 R20, [R215] ;  /* 0x00000000d714783b */ /* 0x010f220000000200 */
[----:B------:R-:W-:-:S02]  /*1c50*/  IADD3 R205, R215, 0x1c00, RZ ;  /* 0x00001c00d7cd7810 */ /* 0x000fc40007ffe0ff */
[----:B------:R-:W-:Y:S01]  /*1c60*/  IADD3 R204, R215, 0x2000, RZ ;  /* 0x00002000d7cc7810 */ /* 0x000fe20007ffe0ff */
[C---:B--2---:R-:W-:Y:S08]  /*1c70*/  HMMA.16816.F32 R36, R48.reuse, R64, RZ ;  /* 0x000000403024723c */ /* 0x044ff000000018ff */
[C---:B-1----:R-:W-:Y:S08]  /*1c80*/  HMMA.16816.F32 R28, R48.reuse, R56, RZ ;  /* 0x00000038301c723c */ /* 0x042ff000000018ff */
[C---:B------:R-:W-:Y:S08]  /*1c90*/  HMMA.16816.F32 R32, R48.reuse, R66, RZ ;  /* 0x000000423020723c */ /* 0x040ff000000018ff */
[----:B---3--:R-:W-:Y:S08]  /*1ca0*/  HMMA.16816.F32 R24, R48, R58, RZ ;  /* 0x0000003a3018723c */ /* 0x008ff000000018ff */
[C---:B-----5:R-:W-:Y:S08]  /*1cb0*/  HMMA.16816.F32 R68, R44.reuse, R64, RZ ;  /* 0x000000402c44723c */ /* 0x060ff000000018ff */
[----:B------:R-:W-:Y:S08]  /*1cc0*/  HMMA.16816.F32 R60, R44, R56, RZ ;  /* 0x000000382c3c723c */ /* 0x000ff000000018ff */
[----:B------:R-:W-:Y:S08]  /*1cd0*/  HMMA.16816.F32 R12, R48, R4, RZ ;  /* 0x00000004300c723c */ /* 0x000ff000000018ff */
        /* <DEDUP_REMOVED lines=20> */
[C---:B----4-:R-:W-:Y:S03]  /*1e20*/  HMMA.16816.F32 R36, R40.reuse, R20, R36 ;  /* 0x000000142824723c */ /* 0x050fe60000001824 */
        /* <DEDUP_REMOVED lines=19> */
[----:B------:R-:W-:Y:S07]  /*1f60*/  LDSM.16.M88.4 R16, [R215+0xc00] ;  /* 0x000c0000d710783b */ /* 0x000fee0000000200 */
        /* <DEDUP_REMOVED lines=15> */
[----:B------:R-:W-:Y:S07]  /*2060*/  LDSM.16.M88.4 R80, [R216+0x5480] ;  /* 0x00548000d850783b */ /* 0x000fee0000000200 */
[C---:B------:R-:W-:Y:S08]  /*2070*/  HMMA.16816.F32 R52, R72.reuse, R76, R52 ;  /* 0x0000004c4834723c */ /* 0x040ff00000001834 */
[----:B------:R-:W-:Y:S01]  /*2080*/  HMMA.16816.F32 R44, R72, R78, R44 ;  /* 0x0000004e482c723c */ /* 0x000fe2000000182c */
[----:B------:R-:W2:Y:S04]  /*2090*/  LDSM.16.M88.4 R76, [R216+0x5880] ;  /* 0x00588000d84c783b */ /* 0x000ea80000000200 */
[----:B------:R-:W3:Y:S03]  /*20a0*/  LDSM.16.M88.4 R72, [R216+0x5c80] ;  /* 0x005c8000d848783b */ /* 0x000ee60000000200 */
        /* <DEDUP_REMOVED lines=9> */
[----:B------:R-:W-:Y:S07]  /*2140*/  LDSM.16.M88.4 R16, [R215+0x1800] ;  /* 0x00180000d710783b */ /* 0x000fee0000000200 */
[C---:B------:R-:W-:Y:S08]  /*2150*/  HMMA.16816.F32 R60, R4.reuse, R8, R60 ;  /* 0x00000008043c723c */ /* 0x040ff0000000183c */
[C---:B------:R-:W-:Y:S01]  /*2160*/  HMMA.16816.F32 R56, R4.reuse, R10, R56 ;  /* 0x0000000a0438723c */ /* 0x040fe20000001838 */
[----:B------:R-:W1:Y:S07]  /*2170*/  LDSM.16.M88.4 R8, [R215+0x1c00] ;  /* 0x001c0000d708783b */ /* 0x000e6e0000000200 */
[C---:B------:R-:W-:Y:S08]  /*2180*/  HMMA.16816.F32 R52, R4.reuse, R20, R52 ;  /* 0x000000140434723c */ /* 0x040ff00000001834 */
[----:B------:R-:W-:Y:S01]  /*2190*/  HMMA.16816.F32 R44, R4, R22, R44 ;  /* 0x00000016042c723c */ /* 0x000fe2000000182c */
[----:B------:R-:W4:Y:S04]  /*21a0*/  LDSM.16.M88.4 R4, [R215+0x2000] ;  /* 0x00200000d704783b */ /* 0x000f280000000200 */
[----:B------:R-:W5:Y:S01]  /*21b0*/  LDSM.16.M88.4 R20, [R213+0xa080] ;  /* 0x00a08000d514783b */ /* 0x000f620000000200 */
[----:B------:R-:W-:-:S04]  /*21c0*/  DEPBAR.LE SB0, 0x0 ;  /* 0x000080000000791a */ /* 0x000fc80000000000 */
[C---:B--2---:R-:W-:Y:S08]  /*21d0*/  HMMA.16816.F32 R24, R84.reuse, R78, R24 ;  /* 0x0000004e5418723c */ /* 0x044ff00000001818 */
[C---:B---3--:R-:W-:Y:S08]  /*21e0*/  HMMA.16816.F32 R12, R84.reuse, R72, R12 ;  /* 0x00000048540c723c */ /* 0x048ff0000000180c */
        /* <DEDUP_REMOVED lines=11> */
[C---:B----4-:R-:W-:Y:S08]  /*22a0*/  HMMA.16816.F32 R24, R40.reuse, R4, R12 ;  /* 0x000000042818723c */ /* 0x050ff0000000180c */
[C---:B------:R-:W-:Y:S08]  /*22b0*/  HMMA.16816.F32 R36, R40.reuse, R16, R36 ;  /* 0x000000102824723c */ /* 0x040ff00000001824 */
[C---:B------:R-:W-:Y:S08]  /*22c0*/  HMMA.16816.F32 R32, R40.reuse, R18, R32 ;  /* 0x000000122820723c */ /* 0x040ff00000001820 */
[C---:B------:R-:W-:Y:S08]  /*22d0*/  HMMA.16816.F32 R28, R40.reuse, R8, R28 ;  /* 0x00000008281c723c */ /* 0x040ff0000000181c */
[----:B------:R-:W-:Y:S08]  /*22e0*/  HMMA.16816.F32 R12, R40, R6, R48 ;  /* 0x00000006280c723c */ /* 0x000ff00000001830 */
[C---:B-----5:R-:W-:Y:S08]  /*22f0*/  HMMA.16816.F32 R68, R20.reuse, R16, R68 ;  /* 0x000000101444723c */ /* 0x060ff00000001844 */
        /* <DEDUP_REMOVED lines=33> */
.L_x_913:
[----:B-1----:R-:W-:Y:S01]  /*2510*/  LOP3.LUT R5, R96, 0xffffffe0, RZ, 0xc0, !PT ;  /* 0xffffffe060057812 */ /* 0x002fe200078ec0ff */
[----:B------:R-:W-:Y:S01]  /*2520*/  ULDC UR9, c[0x0][0x324] ;  /* 0x0000c90000097ab9 */ /* 0x000fe20000000800 */
[----:B------:R-:W-:Y:S01]  /*2530*/  SHF.R.S32.HI R6, RZ, 0x1f, R95 ;  /* 0x0000001fff067819 */ /* 0x000fe2000001145f */
[----:B------:R-:W-:Y:S01]  /*2540*/  ULOP3.LUT UR9, URZ, UR9, URZ, 0x33, !UPT ;  /* 0x000000093f097292 */ /* 0x000fe2000f8e333f */
[----:B------:R-:W-:Y:S01]  /*2550*/  PLOP3.LUT P1, PT, PT, PT, UP2, 0x80, 0x0 ;  /* 0x000000000000781c */ /* 0x000fe20003f2f028 */
[----:B------:R-:W-:Y:S01]  /*2560*/  IMAD.IADD R94, R94, 0x1, -R5 ;  /* 0x000000015e5e7824 */ /* 0x000fe200078e0a05 */
[----:B------:R-:W-:Y:S01]  /*2570*/  LEA.HI R6, R6, R95, RZ, 0x2 ;  /* 0x0000005f06067211 */ /* 0x000fe200078f10ff */
[----:B------:R-:W0:Y:S01]  /*2580*/  LDGDEPBAR ;  /* 0x00000000000079af */ /* 0x000e220000000000 */
[----:B------:R-:W-:-:S02]  /*2590*/  PLOP3.LUT P0, PT, PT, PT, UP2, 0x80, 0x0 ;  /* 0x000000000000781c */ /* 0x000fc40003f0f028 */
[----:B------:R-:W-:Y:S02]  /*25a0*/  SHF.R.S32.HI R5, RZ, 0x1f, R94 ;  /* 0x0000001fff057819 */ /* 0x000fe4000001145e */
[----:B------:R-:W-:Y:S02]  /*25b0*/  LOP3.LUT R6, R6, 0xffffffc, RZ, 0xc0, !PT ;  /* 0x0ffffffc06067812 */ /* 0x000fe400078ec0ff */
[----:B------:R-:W-:Y:S02]  /*25c0*/  LEA.HI R4, R5, R94, RZ, 0x2 ;  /* 0x0000005e05047211 */ /* 0x000fe400078f10ff */
[----:B------:R-:W-:Y:S01]  /*25d0*/  LEA.HI R5, R97, R97, RZ, 0x1 ;  /* 0x0000006161057211 */ /* 0x000fe200078f08ff */
[----:B------:R-:W-:Y:S01]  /*25e0*/  IMAD.IADD R95, R95, 0x1, -R6 ;  /* 0x000000015f5f7824 */ /* 0x000fe200078e0a06 */
[----:B------:R-:W-:Y:S02]  /*25f0*/  LEA.HI.SX32 R6, R4, UR13, 0x1e ;  /* 0x0000000d04067c11 */ /* 0x000fe4000f8ff2ff */
[C---:B------:R-:W-:Y:S01]  /*2600*/  LOP3.LUT R8, R5.reuse, 0x1ffffffe, RZ, 0xc0, !PT ;  /* 0x1ffffffe05087812 */ /* 0x040fe200078ec0ff */
[----:B------:R-:W-:-:S02]  /*2610*/  IMAD.SHL.U32 R7, R5, 0x20, RZ ;  /* 0x0000002005077824 */ /* 0x000fc400078e00ff */
[----:B------:R-:W-:Y:S02]  /*2620*/  IMAD R6, R95, 0x10, R6 ;  /* 0x000000105f067824 */ /* 0x000fe400078e0206 */
[----:B------:R-:W-:Y:S01]  /*2630*/  IMAD.IADD R8, R97, 0x1, -R8 ;  /* 0x0000000161087824 */ /* 0x000fe200078e0a08 */
[----:B------:R-:W-:-:S05]  /*2640*/  LOP3.LUT R7, R7, 0xffffffc0, RZ, 0xc0, !PT ;  /* 0xffffffc007077812 */ /* 0x000fca00078ec0ff */
[----:B------:R-:W-:-:S04]  /*2650*/  IMAD.IADD R7, R7, 0x1, R6 ;  /* 0x0000000107077824 */ /* 0x000fc800078e0206 */
[----:B------:R-:W-:-:S04]  /*2660*/  IMAD R219, R8, 0x8, R7 ;  /* 0x0000000808db7824 */ /* 0x000fc800078e0207 */
[----:B------:R-:W-:-:S04]  /*2670*/  @P1 IMAD.HI.U32 R5, R219, c[0x0][0x2c8], RZ ;  /* 0x0000b200db051a27 */ /* 0x000fc800078e00ff */
[----:B------:R-:W-:Y:S01]  /*2680*/  IMAD.MOV.U32 R49, RZ, RZ, R219 ;  /* 0x000000ffff317224 */ /* 0x000fe200078e00db */
[----:B------:R-:W-:Y:S02]  /*2690*/  @P0 SHF.R.U32.HI R49, RZ, c[0x0][0x2cc], R5 ;  /* 0x0000b300ff310a19 */ /* 0x000fe40000011605 */
[----:B------:R-:W-:Y:S02]  /*26a0*/  LOP3.LUT R5, R4, 0x7ffffffc, RZ, 0xc0, !PT ;  /* 0x7ffffffc04057812 */ /* 0x000fe400078ec0ff */
[----:B------:R-:W-:Y:S01]  /*26b0*/  PLOP3.LUT P0, PT, PT, PT, UP1, 0x40, 0x0 ;  /* 0x000000000000781c */ /* 0x000fe20003f0e818 */
[----:B------:R-:W1:Y:S02]  /*26c0*/  SHFL.IDX PT, R4, R49, RZ, 0x1c1f ;  /* 0x001c1fff31047589 */ /* 0x000e6400000e0000 */
[----:B------:R-:W-:-:S04]  /*26d0*/  IMAD.IADD R5, R94, 0x1, -R5 ;  /* 0x000000015e057824 */ /* 0x000fc800078e0a05 */
[----:B------:R-:W-:-:S04]  /*26e0*/  IMAD.SHL.U32 R224, R5, 0x2, RZ ;  /* 0x0000000205e07824 */ /* 0x000fc800078e00ff */
[----:B------:R-:W-:Y:S01]  /*26f0*/  IMAD.IADD R48, R93, 0x1, -R224 ;  /* 0x000000015d307824 */ /* 0x000fe200078e0ae0 */
[C---:B------:R-:W-:Y:S02]  /*2700*/  IADD3 R23, -R224.reuse, 0x1, R3 ;  /* 0x00000001e0177810 */ /* 0x040fe40007ffe103 */
[----:B------:R-:W-:Y:S02]  /*2710*/  IADD3 R77, -R224, c[0x0][0x1d0], R93 ;  /* 0x00007400e04d7a10 */ /* 0x000fe40007ffe15d */
[----:B------:R-:W-:-:S04]  /*2720*/  IADD3 R23, R23, -c[0x0][0x168], RZ ;  /* 0x80005a0017177a10 */ /* 0x000fc80007ffe0ff */
[C---:B------:R-:W-:Y:S02]  /*2730*/  IADD3 R78, R23.reuse, c[0x0][0x328], RZ ;  /* 0x0000ca00174e7a10 */ /* 0x040fe40007ffe0ff */
[----:B------:R-:W-:-:S03]  /*2740*/  IADD3 R23, R23, UR9, RZ ;  /* 0x0000000917177c10 */ /* 0x000fc6000fffe0ff */
[--C-:B-1----:R-:W-:Y:S02]  /*2750*/  IMAD.IADD R6, R78, 0x1, R4.reuse ;  /* 0x000000014e067824 */ /* 0x102fe400078e0204 */
[----:B------:R-:W-:-:S03]  /*2760*/  IMAD.IADD R5, R23, 0x1, R4 ;  /* 0x0000000117057824 */ /* 0x000fc600078e0204 */
[----:B------:R-:W-:Y:S01]  /*2770*/  IMNMX R9, R6, R77, PT ;  /* 0x0000004d06097217 */ /* 0x000fe20003800200 */
[----:B------:R-:W-:Y:S05]  /*2780*/  @P0 BRA `(.L_x_914) ;  /* 0x0000015000000947 */ /* 0x000fea0003800000 */
[----:B------:R-:W-:Y:S01]  /*2790*/  IADD3 R4, R4, c[0x0][0x1d0], RZ ;  /* 0x0000740004047a10 */ /* 0x000fe20007ffe0ff */
        /* <DEDUP_REMOVED lines=11> */
.L_x_916:
[----:B------:R-:W-:-:S04]  /*2850*/  MOV R3, c[0x0][0x32c] ;  /* 0x0000cb0000037a02 */ /* 0x000fc80000000f00 */
[----:B------:R-:W-:-:S13]  /*2860*/  ISETP.NE.AND P0, PT, R3, 0x1, PT ;  /* 0x000000010300780c */ /* 0x000fda0003f05270 */
[----:B------:R-:W-:-:S05]  /*2870*/  @P0 IMAD.HI.U32 R3, R7, c[0x0][0x330], RZ ;  /* 0x0000cc0007030a27 */ /* 0x000fca00078e00ff */
[----:B------:R-:W-:Y:S02]  /*2880*/  @P0 SHF.R.U32.HI R7, RZ, c[0x0][0x334], R3 ;  /* 0x0000cd00ff070a19 */ /* 0x000fe40000011603 */
.L_x_917:
[----:B------:R-:W-:Y:S05]  /*2890*/  BSYNC B0 ;  /* 0x0000000000007941 */ /* 0x000fea0003800000 */
.L_x_915:
[----:B------:R-:W-:-:S05]  /*28a0*/  IMAD R6, R7, c[0x0][0x32c], R48 ;  /* 0x0000cb0007067a24 */ /* 0x000fca00078e0230 */
[----:B------:R-:W-:Y:S02]  /*28b0*/  IADD3 R4, R6, c[0x0][0x32c], RZ ;  /* 0x0000cb0006047a10 */ /* 0x000fe40007ffe0ff */
[----:B------:R-:W-:Y:S02]  /*28c0*/  IMNMX R5, R5, R6, !PT ;  /* 0x0000000605057217 */ /* 0x000fe40007800200 */
[----:B------:R-:W-:Y:S02]  /*28d0*/  IMNMX R9, R9, R4, PT ;  /* 0x0000000409097217 */ /* 0x000fe40003800200 */
.L_x_914:
[----:B------:R-:W1:Y:S01]  /*28e0*/  SHFL.IDX PT, R4, R49, 0x1, 0x1c1f ;  /* 0x003c1f0031047f89 */ /* 0x000e6200000e0000 */
[----:B------:R-:W-:Y:S01]  /*28f0*/  PLOP3.LUT P0, PT, PT, PT, UP1, 0x40, 0x0 ;  /* 0x000000000000781c */ /* 0x000fe20003f0e818 */
[--C-:B-1----:R-:W-:Y:S02]  /*2900*/  IMAD.IADD R6, R78, 0x1, R4.reuse ;  /* 0x000000014e067824 */ /* 0x102fe400078e0204 */
[----:B------:R-:W-:-:S03]  /*2910*/  IMAD.IADD R3, R23, 0x1, R4 ;  /* 0x0000000117037824 */ /* 0x000fc600078e0204 */
[----:B------:R-:W-:-:S07]  /*2920*/  IMNMX R79, R6, R77, PT ;  /* 0x0000004d064f7217 */ /* 0x000fce0003800200 */
        /* <DEDUP_REMOVED lines=13> */
.L_x_920:
[----:B------:R-:W-:-:S04]  /*2a00*/  MOV R4, c[0x0][0x32c] ;  /* 0x0000cb0000047a02 */ /* 0x000fc80000000f00 */
[----:B------:R-:W-:-:S13]  /*2a10*/  ISETP.NE.AND P0, PT, R4, 0x1, PT ;  /* 0x000000010400780c */ /* 0x000fda0003f05270 */
[----:B------:R-:W-:-:S05]  /*2a20*/  @P0 IMAD.HI.U32 R4, R7, c[0x0][0x330], RZ ;  /* 0x0000cc0007040a27 */ /* 0x000fca00078e00ff */
[----:B------:R-:W-:Y:S02]  /*2a30*/  @P0 SHF.R.U32.HI R7, RZ, c[0x0][0x334], R4 ;  /* 0x0000cd00ff070a19 */ /* 0x000fe40000011604 */
.L_x_921:
[----:B------:R-:W-:Y:S05]  /*2a40*/  BSYNC B0 ;  /* 0x0000000000007941 */ /* 0x000fea0003800000 */
.L_x_919:
[----:B------:R-:W-:-:S05]  /*2a50*/  IMAD R6, R7, c[0x0][0x32c], R48 ;  /* 0x0000cb0007067a24 */ /* 0x000fca00078e0230 */
[----:B------:R-:W-:Y:S02]  /*2a60*/  IADD3 R4, R6, c[0x0][0x32c], RZ ;  /* 0x0000cb0006047a10 */ /* 0x000fe40007ffe0ff */
[----:B------:R-:W-:Y:S02]  /*2a70*/  IMNMX R3, R3, R6, !PT ;  /* 0x0000000603037217 */ /* 0x000fe40007800200 */
[----:B------:R-:W-:Y:S02]  /*2a80*/  IMNMX R79, R79, R4, PT ;  /* 0x000000044f4f7217 */ /* 0x000fe40003800200 */
.L_x_918:
[C---:B------:R-:W-:Y:S02]  /*2a90*/  ISETP.GE.AND P0, PT, R93.reuse, 0x2, PT ;  /* 0x000000025d00780c */ /* 0x040fe40003f06270 */
        /* <DEDUP_REMOVED lines=14> */
[----:B------:R-:W-:-:S04]  /*2b80*/  ISETP.LT.OR P0, PT, R9, 0xa, P0 ;  /* 0x0000000a0900780c */ /* 0x000fc80000701670 */
[----:B------:R-:W-:Y:S02]  /*2b90*/  FSEL R4, R65, -INF , !P0 ;  /* 0xff80000041047808 */ /* 0x000fe40004000000 */
[----:B------:R-:W-:Y:S02]  /*2ba0*/  ISETP.GT.AND P0, PT, R5, 0x10, !P1 ;  /* 0x000000100500780c */ /* 0x000fe40004f04270 */
[----:B------:R-:W-:Y:S02]  /*2bb0*/  P2R R65, PR, RZ, 0x2 ;  /* 0x00000002ff417803 */ /* 0x000fe40000000000 */
[----:B------:R-:W-:Y:S02]  /*2bc0*/  ISETP.LT.OR P0, PT, R9, 0x11, P0 ;  /* 0x000000110900780c */ /* 0x000fe40000701670 */
[----:B------:R-:W-:Y:S02]  /*2bd0*/  ISETP.GE.AND P1, PT, R93, 0x12, PT ;  /* 0x000000125d00780c */ /* 0x000fe40003f26270 */
[----:B------:R-:W-:-:S02]  /*2be0*/  FSEL R40, R60, -INF , !P0 ;  /* 0xff8000003c287808 */ /* 0x000fc40004000000 */
[----:B------:R-:W-:Y:S02]  /*2bf0*/  ISETP.GT.AND P0, PT, R5, 0x11, !P1 ;  /* 0x000000110500780c */ /* 0x000fe40004f04270 */
[----:B------:R-:W-:Y:S02]  /*2c00*/  P2R R60, PR, RZ, 0x2 ;  /* 0x00000002ff3c7803 */ /* 0x000fe40000000000 */
[----:B------:R-:W-:Y:S02]  /*2c10*/  ISETP.LT.OR P0, PT, R9, 0x12, P0 ;  /* 0x000000120900780c */ /* 0x000fe40000701670 */
[----:B------:R-:W-:Y:S02]  /*2c20*/  ISETP.GE.AND P1, PT, R93, 0x19, PT ;  /* 0x000000195d00780c */ /* 0x000fe40003f26270 */
[----:B------:R-:W-:Y:S02]  /*2c30*/  FSEL R10, R61, -INF , !P0 ;  /* 0xff8000003d0a7808 */ /* 0x000fe40004000000 */
[----:B------:R-:W-:-:S02]  /*2c40*/  ISETP.GT.AND P0, PT, R5, 0x18, !P1 ;  /* 0x000000180500780c */ /* 0x000fc40004f04270 */
[----:B------:R-:W-:Y:S02]  /*2c50*/  P2R R51, PR, RZ, 0x2 ;  /* 0x00000002ff337803 */ /* 0x000fe40000000000 */
[----:B------:R-:W-:Y:S02]  /*2c60*/  ISETP.LT.OR P0, PT, R9, 0x19, P0 ;  /* 0x000000190900780c */ /* 0x000fe40000701670 */
[----:B------:R-:W-:Y:S02]  /*2c70*/  ISETP.GE.AND P1, PT, R93, 0x1a, PT ;  /* 0x0000001a5d00780c */ /* 0x000fe40003f26270 */
[----:B------:R-:W-:Y:S02]  /*2c80*/  FSEL R56, R56, -INF , !P0 ;  /* 0xff80000038387808 */ /* 0x000fe40004000000 */
[----:B------:R-:W-:Y:S02]  /*2c90*/  ISETP.GT.AND P0, PT, R5, 0x19, !P1 ;  /* 0x000000190500780c */ /* 0x000fe40004f04270 */
[----:B------:R-:W-:-:S02]  /*2ca0*/  P2R R50, PR, RZ, 0x2 ;  /* 0x00000002ff327803 */ /* 0x000fc40000000000 */
[----:B------:R-:W-:Y:S02]  /*2cb0*/  ISETP.LT.OR P0, PT, R9, 0x1a, P0 ;  /* 0x0000001a0900780c */ /* 0x000fe40000701670 */
[----:B------:R-:W-:Y:S02]  /*2cc0*/  ISETP.GE.AND P1, PT, R93, 0x21, PT ;  /* 0x000000215d00780c */ /* 0x000fe40003f26270 */
[----:B------:R-:W-:Y:S02]  /*2cd0*/  FSEL R8, R57, -INF , !P0 ;  /* 0xff80000039087808 */ /* 0x000fe40004000000 */
[----:B------:R-:W-:Y:S02]  /*2ce0*/  ISETP.GT.AND P0, PT, R5, 0x20, !P1 ;  /* 0x000000200500780c */ /* 0x000fe40004f04270 */
[----:B------:R-:W-:Y:S02]  /*2cf0*/  P2R R43, PR, RZ, 0x2 ;  /* 0x00000002ff2b7803 */ /* 0x000fe40000000000 */
[----:B------:R-:W-:-:S02]  /*2d00*/  ISETP.LT.OR P0, PT, R9, 0x21, P0 ;  /* 0x000000210900780c */ /* 0x000fc40000701670 */
[----:B------:R-:W-:Y:S02]  /*2d10*/  ISETP.GE.AND P1, PT, R93, 0x22, PT ;  /* 0x000000225d00780c */ /* 0x000fe40003f26270 */
[----:B------:R-:W-:Y:S02]  /*2d20*/  FSEL R22, R52, -INF , !P0 ;  /* 0xff80000034167808 */ /* 0x000fe40004000000 */
[----:B------:R-:W-:Y:S02]  /*2d30*/  ISETP.GT.AND P0, PT, R5, 0x21, !P1 ;  /* 0x000000210500780c */ /* 0x000fe40004f04270 */
[----:B------:R-:W-:Y:S02]  /*2d40*/  P2R R42, PR, RZ, 0x2 ;  /* 0x00000002ff2a7803 */ /* 0x000fe40000000000 */
[----:B------:R-:W-:Y:S02]  /*2d50*/  ISETP.LT.OR P0, PT, R9, 0x22, P0 ;  /* 0x000000220900780c */ /* 0x000fe40000701670 */
[----:B------:R-:W-:-:S02]  /*2d60*/  ISETP.GE.AND P1, PT, R93, 0x1, PT ;  /* 0x000000015d00780c */ /* 0x000fc40003f26270 */
[----:B------:R-:W-:Y:S02]  /*2d70*/  FSEL R21, R53, -INF , !P0 ;  /* 0xff80000035157808 */ /* 0x000fe40004000000 */
[----:B------:R-:W-:-:S04]  /*2d80*/  ISETP.GT.AND P0, PT, R5, 0x28, !P2 ;  /* 0x000000280500780c */ /* 0x000fc80005704270 */
[----:B------:R-:W-:-:S04]  /*2d90*/  ISETP.LT.OR P0, PT, R9, 0x29, P0 ;  /* 0x000000290900780c */ /* 0x000fc80000701670 */
[----:B------:R-:W-:Y:S02]  /*2da0*/  FSEL R20, R44, -INF , !P0 ;  /* 0xff8000002c147808 */ /* 0x000fe40004000000 */
[----:B------:R-:W-:Y:S02]  /*2db0*/  ISETP.GT.AND P0, PT, R5, RZ, !P1 ;  /* 0x000000ff0500720c */ /* 0x000fe40004f04270 */
[----:B------:R-:W-:Y:S02]  /*2dc0*/  P2R R44, PR, RZ, 0x2 ;  /* 0x00000002ff2c7803 */ /* 0x000fe40000000000 */
[----:B------:R-:W-:Y:S02]  /*2dd0*/  ISETP.LT.OR P0, PT, R9, 0x1, P0 ;  /* 0x000000010900780c */ /* 0x000fe40000701670 */
[----:B------:R-:W-:Y:S02]  /*2de0*/  ISETP.GE.AND P1, PT, R93, 0x2a, PT ;  /* 0x0000002a5d00780c */ /* 0x000fe40003f26270 */
[----:B------:R-:W-:-:S02]  /*2df0*/  FSEL R68, R68, -INF , !P0 ;  /* 0xff80000044447808 */ /* 0x000fc40004000000 */
[----:B------:R-:W-:Y:S02]  /*2e00*/  ISETP.GT.AND P0, PT, R5, 0x29, !P1 ;  /* 0x000000290500780c */ /* 0x000fe40004f04270 */
[----:B------:R-:W1:Y:S02]  /*2e10*/  SHFL.IDX PT, R5, R49, 0x2, 0x1c1f ;  /* 0x005c1f0031057f89 */ /* 0x000e6400000e0000 */
[----:B------:R-:W-:-:S04]  /*2e20*/  ISETP.LT.OR P0, PT, R9, 0x2a, P0 ;  /* 0x0000002a0900780c */ /* 0x000fc80000701670 */
[----:B------:R-:W-:Y:S02]  /*2e30*/  FSEL R18, R45, -INF , !P0 ;  /* 0xff8000002d127808 */ /* 0x000fe40004000000 */
        /* <DEDUP_REMOVED lines=17> */
.L_x_924:
[----:B------:R-:W-:-:S04]  /*2f50*/  MOV R5, c[0x0][0x32c] ;  /* 0x0000cb0000057a02 */ /* 0x000fc80000000f00 */
[----:B------:R-:W-:-:S13]  /*2f60*/  ISETP.NE.AND P0, PT, R5, 0x1, PT ;  /* 0x000000010500780c */ /* 0x000fda0003f05270 */
[----:B------:R-:W-:-:S05]  /*2f70*/  @P0 IMAD.HI.U32 R5, R9, c[0x0][0x330], RZ ;  /* 0x0000cc0009050a27 */ /* 0x000fca00078e00ff */
[----:B------:R-:W-:Y:S02]  /*2f80*/  @P0 SHF.R.U32.HI R9, RZ, c[0x0][0x334], R5 ;  /* 0x0000cd00ff090a19 */ /* 0x000fe40000011605 */
.L_x_925:
[----:B------:R-:W-:Y:S05]  /*2f90*/  BSYNC B0 ;  /* 0x0000000000007941 */ /* 0x000fea0003800000 */
.L_x_923:
[----:B------:R-:W-:-:S05]  /*2fa0*/  IMAD R16, R9, c[0x0][0x32c], R48 ;  /* 0x0000cb0009107a24 */ /* 0x000fca00078e0230 */
[----:B------:R-:W-:Y:S02]  /*2fb0*/  IADD3 R5, R16, c[0x0][0x32c], RZ ;  /* 0x0000cb0010057a10 */ /* 0x000fe40007ffe0ff */
[----:B------:R-:W-:Y:S02]  /*2fc0*/  IMNMX R45, R45, R16, !PT ;  /* 0x000000102d2d7217 */ /* 0x000fe40007800200 */
[----:B------:R-:W-:Y:S02]  /*2fd0*/  IMNMX R52, R52, R5, PT ;  /* 0x0000000534347217 */ /* 0x000fe40003800200 */
.L_x_922:
[----:B------:R-:W-:Y:S02]  /*2fe0*/  ISETP.NE.AND P0, PT, R76, RZ, PT ;  /* 0x000000ff4c00720c */ /* 0x000fe40003f05270 */
[----:B------:R-:W-:Y:S02]  /*2ff0*/  P2R R80, PR, RZ, 0x40 ;  /* 0x00000040ff507803 */ /* 0x000fe40000000000 */
[----:B------:R-:W-:Y:S02]  /*3000*/  ISETP.GT.AND P0, PT, R3, 0x8, !P0 ;  /* 0x000000080300780c */ /* 0x000fe40004704270 */
[----:B------:R-:W-:-:S02]  /*3010*/  ISETP.NE.AND P6, PT, R51, RZ, PT ;  /* 0x000000ff3300720c */ /* 0x000fc40003fc5270 */
[----:B------:R-:W-:Y:S02]  /*3020*/  ISETP.LT.OR P0, PT, R79, 0x9, P0 ;  /* 0x000000094f00780c */ /* 0x000fe40000701670 */
[----:B------:R-:W-:Y:S02]  /*3030*/  P2R R61, PR, RZ, 0x20 ;  /* 0x00000020ff3d7803 */ /* 0x000fe40000000000 */
[----:B------:R-:W-:Y:S02]  /*3040*/  FSEL R5, R66, -INF , !P0 ;  /* 0xff80000042057808 */ /* 0x000fe40004000000 */
[----:B------:R-:W-:Y:S02]  /*3050*/  ISETP.NE.AND P0, PT, R69, RZ, PT ;  /* 0x000000ff4500720c */ /* 0x000fe40003f05270 */
[----:B------:R-:W-:Y:S02]  /*3060*/  ISETP.NE.AND P5, PT, R50, RZ, PT ;  /* 0x000000ff3200720c */ /* 0x000fe40003fa5270 */
[----:B------:R-:W-:-:S02]  /*3070*/  ISETP.GT.AND P0, PT, R3, 0x9, !P0 ;  /* 0x000000090300780c */ /* 0x000fc40004704270 */
[----:B------:R-:W-:Y:S02]  /*3080*/  P2R R57, PR, RZ, 0x10 ;  /* 0x00000010ff397803 */ /* 0x000fe40000000000 */
[----:B------:R-:W-:Y:S02]  /*3090*/  ISETP.LT.OR P0, PT, R79, 0xa, P0 ;  /* 0x0000000a4f00780c */ /* 0x000fe40000701670 */
[----:B------:R-:W-:Y:S02]  /*30a0*/  ISETP.NE.AND P4, PT, R43, RZ, PT ;  /* 0x000000ff2b00720c */ /* 0x000fe40003f85270 */
[----:B------:R-:W-:Y:S02]  /*30b0*/  FSEL R67, R67, -INF , !P0 ;  /* 0xff80000043437808 */ /* 0x000fe40004000000 */
[----:B------:R-:W-:Y:S02]  /*30c0*/  ISETP.NE.AND P0, PT, R65, RZ, PT ;  /* 0x000000ff4100720c */ /* 0x000fe40003f05270 */
[----:B------:R-:W-:-:S02]  /*30d0*/  P2R R53, PR, RZ, 0x8 ;  /* 0x00000008ff357803 */ /* 0x000fc40000000000 */
[----:B------:R-:W-:Y:S02]  /*30e0*/  ISETP.GT.AND P0, PT, R3, 0x10, !P0 ;  /* 0x000000100300780c */ /* 0x000fe40004704270 */
[----:B------:R-:W-:Y:S02]  /*30f0*/  ISETP.NE.AND P3, PT, R42, RZ, PT ;  /* 0x000000ff2a00720c */ /* 0x000fe40003f65270 */
[----:B------:R-:W-:-:S04]  /*3100*/  ISETP.LT.OR P0, PT, R79, 0x11, P0 ;  /* 0x000000114f00780c */ /* 0x000fc80000701670 */
[----:B------:R-:W-:Y:S02]  /*3110*/  FSEL R41, R62, -INF , !P0 ;  /* 0xff8000003e297808 */ /* 0x000fe40004000000 */
[----:B------:R-:W-:Y:S02]  /*3120*/  ISETP.NE.AND P0, PT, R60, RZ, PT ;  /* 0x000000ff3c00720c */ /* 0x000fe40003f05270 */
[----:B------:R-:W-:Y:S02]  /*3130*/  P2R R62, PR, RZ, 0x40 ;  /* 0x00000040ff3e7803 */ /* 0x000fe40000000000 */
[----:B------:R-:W-:-:S04]  /*3140*/  ISETP.GT.AND P0, PT, R3, 0x11, !P0 ;  /* 0x000000110300780c */ /* 0x000fc80004704270 */
[----:B------:R-:W-:-:S04]  /*3150*/  ISETP.LT.OR P0, PT, R79, 0x12, P0 ;  /* 0x000000124f00780c */ /* 0x000fc80000701670 */
[----:B------:R-:W-:Y:S02]  /*3160*/  FSEL R11, R63, -INF , !P0 ;  /* 0xff8000003f0b7808 */ /* 0x000fe40004000000 */
[----:B------:R-:W-:Y:S02]  /*3170*/  ISETP.GT.AND P0, PT, R3, 0x18, !P6 ;  /* 0x000000180300780c */ /* 0x000fe40007704270 */
[----:B------:R-:W-:Y:S02]  /*3180*/  ISETP.NE.AND P6, PT, R44, RZ, PT ;  /* 0x000000ff2c00720c */ /* 0x000fe40003fc5270 */
        /* <DEDUP_REMOVED lines=12> */
[----:B------:R-:W-:-:S04]  /*3250*/  ISETP.GT.AND P0, PT, R3, 0x1, !P0 ;  /* 0x000000010300780c */ /* 0x000fc80004704270 */
[----:B------:R-:W-:-:S04]  /*3260*/  ISETP.LT.OR P0, PT, R79, 0x2, P0 ;  /* 0x000000024f00780c */ /* 0x000fc80000701670 */
[----:B------:R-:W-:Y:S02]  /*3270*/  FSEL R71, R71, -INF , !P0 ;  /* 0xff80000047477808 */ /* 0x000fe40004000000 */
[----:B------:R-:W-:-:S04]  /*3280*/  ISETP.GT.AND P0, PT, R3, RZ, !P6 ;  /* 0x000000ff0300720c */ /* 0x000fc80007704270 */
        /* <DEDUP_REMOVED lines=8> */
[----:B------:R-:W-:Y:S02]  /*3310*/  ISETP.GT.AND P0, PT, R45, RZ, !P6 ;  /* 0x000000ff2d00720c */ /* 0x000fe40007704270 */
[----:B------:R-:W-:Y:S02]  /*3320*/  ISETP.NE.AND P6, PT, R62, RZ, PT ;  /* 0x000000ff3e00720c */ /* 0x000fe40003fc5270 */
        /* <DEDUP_REMOVED lines=22> */
[----:B------:R-:W-:Y:S02]  /*3490*/  ISETP.GT.AND P0, PT, R45, 0x18, !P6 ;  /* 0x000000182d00780c */ /* 0x000fe40007704270 */
[----:B------:R-:W-:Y:S02]  /*34a0*/  ISETP.NE.AND P6, PT, R80, RZ, PT ;  /* 0x000000ff5000720c */ /* 0x000fe40003fc5270 */
        /* <DEDUP_REMOVED lines=17> */
[----:B------:R-:W1:Y:S01]  /*35c0*/  SHFL.IDX PT, R12, R49, 0x3, 0x1c1f ;  /* 0x007c1f00310c7f89 */ /* 0x000e6200000e0000 */
[----:B------:R-:W-:-:S04]  /*35d0*/  ISETP.GT.AND P0, PT, R45, 0x29, !P1 ;  /* 0x000000292d00780c */ /* 0x000fc80004f04270 */
        /* <DEDUP_REMOVED lines=19> */
.L_x_928:
[----:B------:R-:W-:-:S04]  /*3710*/  MOV R12, c[0x0][0x32c] ;  /* 0x0000cb00000c7a02 */ /* 0x000fc80000000f00 */
[----:B------:R-:W-:-:S13]  /*3720*/  ISETP.NE.AND P0, PT, R12, 0x1, PT ;  /* 0x000000010c00780c */ /* 0x000fda0003f05270 */
[----:B------:R-:W-:-:S05]  /*3730*/  @P0 IMAD.HI.U32 R12, R25, c[0x0][0x330], RZ ;  /* 0x0000cc00190c0a27 */ /* 0x000fca00078e00ff */
[----:B------:R-:W-:Y:S02]  /*3740*/  @P0 SHF.R.U32.HI R25, RZ, c[0x0][0x334], R12 ;  /* 0x0000cd00ff190a19 */ /* 0x000fe4000001160c */
.L_x_929:
[----:B------:R-:W-:Y:S05]  /*3750*/  BSYNC B0 ;  /* 0x0000000000007941 */ /* 0x000fea0003800000 */
.L_x_927:
[----:B------:R-:W-:-:S05]  /*3760*/  IMAD R48, R25, c[0x0][0x32c], R48 ;  /* 0x0000cb0019307a24 */ /* 0x000fca00078e0230 */
[----:B------:R-:W-:Y:S02]  /*3770*/  IADD3 R12, R48, c[0x0][0x32c], RZ ;  /* 0x0000cb00300c7a10 */ /* 0x000fe40007ffe0ff */
[----:B------:R-:W-:Y:S02]  /*3780*/  IMNMX R23, R23, R48, !PT ;  /* 0x0000003017177217 */ /* 0x000fe40007800200 */
[----:B------:R-:W-:Y:S02]  /*3790*/  IMNMX R13, R13, R12, PT ;  /* 0x0000000c0d0d7217 */ /* 0x000fe40003800200 */
.L_x_926:
[----:B------:R-:W-:Y:S01]  /*37a0*/  ISETP.NE.AND P0, PT, R76, RZ, PT ;  /* 0x000000ff4c00720c */ /* 0x000fe20003f05270 */
[----:B------:R-:W-:Y:S01]  /*37b0*/  IMAD.SHL.U32 R214, R2, 0x2, RZ ;  /* 0x0000000202d67824 */ /* 0x000fe200078e00ff */
[C---:B------:R-:W-:Y:S01]  /*37c0*/  ISETP.GT.AND P2, PT, R23.reuse, 0x28, !P2 ;  /* 0x000000281700780c */ /* 0x040fe20005744270 */
[----:B------:R-:W-:Y:S01]  /*37d0*/  ULDC.64 UR4, c[0x0][0x2c8] ;  /* 0x0000b20000047ab9 */ /* 0x000fe20000000a00 */
[C---:B------:R-:W-:Y:S01]  /*37e0*/  ISETP.GT.AND P0, PT, R23.reuse, 0x8, !P0 ;  /* 0x000000081700780c */ /* 0x040fe20004704270 */
[----:B------:R-:W-:Y:S01]  /*37f0*/  IMAD R212, R0, 0x2, R214 ;  /* 0x0000000200d47824 */ /* 0x000fe200078e02d6 */
[----:B------:R-:W-:Y:S01]  /*3800*/  ISETP.GT.AND P1, PT, R23, 0x29, !P1 ;  /* 0x000000291700780c */ /* 0x000fe20004f24270 */
[----:B------:R-:W-:Y:S01]  /*3810*/  LDSM.16.MT88.4 R136, [R214+0x1880] ;  /* 0x00188000d688783b */ /* 0x000fe20000004200 */
[C---:B------:R-:W-:Y:S01]  /*3820*/  ISETP.LT.OR P0, PT, R13.reuse, 0x9, P0 ;  /* 0x000000090d00780c */ /* 0x040fe20000701670 */
[----:B------:R-:W-:Y:S01]  /*3830*/  UIMAD.WIDE.U32 UR14, UR13, UR4, URZ ;  /* 0x000000040d0e72a5 */ /* 0x000fe2000f8e003f */
[----:B------:R-:W-:Y:S01]  /*3840*/  ISETP.LT.OR P2, PT, R13, 0x29, P2 ;  /* 0x000000290d00780c */ /* 0x000fe20001741670 */
[----:B------:R-:W-:Y:S01]  /*3850*/  LDSM.16.MT88.4 R112, [R212+0x1880] ;  /* 0x00188000d470783b */ /* 0x000fe20000004200 */
[----:B------:R-:W-:Y:S01]  /*3860*/  FSEL R92, R34, -INF , !P0 ;  /* 0xff800000225c7808 */ /* 0x000fe20004000000 */
[----:B------:R-:W-:Y:S01]  /*3870*/  @UP2 USHF.R.U32.HI UR13, URZ, UR5, UR15 ;  /* 0x000000053f0d2299 */ /* 0x000fe2000801160f */
[----:B------:R-:W-:Y:S01]  /*3880*/  ISETP.NE.AND P0, PT, R69, RZ, PT ;  /* 0x000000ff4500720c */ /* 0x000fe20003f05270 */
[----:B------:R-:W-:Y:S01]  /*3890*/  LDSM.16.MT88.4 R132, [R214+0x2480] ;  /* 0x00248000d684783b */ /* 0x000fe20000004200 */
[----:B------:R-:W-:Y:S01]  /*38a0*/  ISETP.LT.OR P1, PT, R13, 0x2a, P1 ;  /* 0x0000002a0d00780c */ /* 0x000fe20000f21670 */
[----:B------:R-:W-:Y:S01]  /*38b0*/  UIADD3 UR4, UR12, UR13, URZ ;  /* 0x0000000d0c047290 */ /* 0x000fe2000fffe03f */
[----:B------:R-:W-:Y:S01]  /*38c0*/  ISETP.GT.AND P0, PT, R23, 0x9, !P0 ;  /* 0x000000091700780c */ /* 0x000fe20004704270 */
[----:B------:R-:W-:Y:S01]  /*38d0*/  LDSM.16.MT88.4 R76, [R214+0x3080] ;  /* 0x00308000d64c783b */ /* 0x000fe20000004200 */
[----:B------:R-:W-:Y:S01]  /*38e0*/  FSEL R187, R14, -INF , !P2 ;  /* 0xff8000000ebb7808 */ /* 0x000fe20005000000 */
[----:B------:R-:W-:Y:S01]  /*38f0*/  ULDC UR13, c[0x0][0x328] ;  /* 0x0000ca00000d7ab9 */ /* 0x000fe20000000800 */
[----:B------:R-:W-:Y:S01]  /*3900*/  ISETP.LT.OR P0, PT, R13, 0xa, P0 ;  /* 0x0000000a0d00780c */ /* 0x000fe20000701670 */
[----:B------:R-:W-:Y:S01]  /*3910*/  LDSM.16.MT88.4 R156, [R214+0x1c80] ;  /* 0x001c8000d69c783b */ /* 0x000fe20000004200 */
[----:B------:R-:W-:Y:S01]  /*3920*/  FSEL R189, R15, -INF , !P1 ;  /* 0xff8000000fbd7808 */ /* 0x000fe20004800000 */
[----:B------:R-:W-:Y:S01]  /*3930*/  UIADD3 UR13, UR4, UR13, URZ ;  /* 0x0000000d040d7290 */ /* 0x000fe2000fffe03f */
[----:B------:R-:W-:-:S02]  /*3940*/  FSEL R90, R35, -INF , !P0 ;  /* 0xff800000235a7808 */ /* 0x000fc40004000000 */
[----:B------:R-:W-:Y:S01]  /*3950*/  ISETP.NE.AND P0, PT, R65, RZ, PT ;  /* 0x000000ff4100720c */ /* 0x000fe20003f05270 */
[----:B------:R-:W-:Y:S01]  /*3960*/  LDSM.16.MT88.4 R32, [R212+0x3480] ;  /* 0x00348000d420783b */ /* 0x000fe20000004200 */
[----:B------:R-:W-:Y:S02]  /*3970*/  IADD3 R226, R148, -0x2, RZ ;  /* 0xfffffffe94e27810 */ /* 0x000fe40007ffe0ff */
[----:B------:R-:W-:-:S04]  /*3980*/  ISETP.GT.AND P0, PT, R23, 0x10, !P0 ;  /* 0x000000101700780c */ /* 0x000fc80004704270 */
[----:B------:R-:W-:-:S04]  /*3990*/  ISETP.LT.OR P0, PT, R13, 0x11, P0 ;  /* 0x000000110d00780c */ /* 0x000fc80000701670 */
[----:B------:R-:W-:Y:S02]  /*39a0*/  FSEL R88, R30, -INF , !P0 ;  /* 0xff8000001e587808 */ /* 0x000fe40004000000 */
[----:B------:R-:W-:Y:S02]  /*39b0*/  ISETP.NE.AND P0, PT, R60, RZ, PT ;  /* 0x000000ff3c00720c */ /* 0x000fe40003f05270 */
[----:B------:R-:W-:Y:S02]  /*39c0*/  LDSM.16.MT88.4 R60, [R212+0x2480] ;  /* 0x00248000d43c783b */ /* 0x000fe40000004200 */
[----:B------:R-:W-:-:S04]  /*39d0*/  ISETP.GT.AND P0, PT, R23, 0x11, !P0 ;  /* 0x000000111700780c */ /* 0x000fc80004704270 */
[----:B------:R-:W-:-:S04]  /*39e0*/  ISETP.LT.OR P0, PT, R13, 0x12, P0 ;  /* 0x000000120d00780c */ /* 0x000fc80000701670 */
[----:B------:R-:W-:Y:S02]  /*39f0*/  FSEL R72, R31, -INF , !P0 ;  /* 0xff8000001f487808 */ /* 0x000fe40004000000 */
[----:B------:R-:W-:-:S04]  /*3a00*/  ISETP.NE.AND P0, PT, R51, RZ, PT ;  /* 0x000000ff3300720c */ /* 0x000fc80003f05270 */
        /* <DEDUP_REMOVED lines=15> */
[----:B------:R-:W-:Y:S02]  /*3b00*/  FMNMX.FTZ R7, R40, R7, !PT ;  /* 0x0000000728077209 */ /* 0x000fe40007810000 */
[----:B------:R-:W-:Y:S02]  /*3b10*/  ISETP.NE.AND P0, PT, R44, RZ, PT ;  /* 0x000000ff2c00720c */ /* 0x000fe40003f05270 */
[----:B------:R-:W-:Y:S01]  /*3b20*/  FMNMX.FTZ R7, R10, R7, !PT ;  /* 0x000000070a077209 */ /* 0x000fe20007810000 */
[----:B------:R-:W-:Y:S01]  /*3b30*/  LDSM.16.MT88.4 R44, [R214+0x2880] ;  /* 0x00288000d62c783b */ /* 0x000fe20000004200 */
[----:B------:R-:W-:-:S02]  /*3b40*/  ISETP.GT.AND P0, PT, R23, RZ, !P0 ;  /* 0x000000ff1700720c */ /* 0x000fc40004704270 */
[----:B------:R-:W-:Y:S02]  /*3b50*/  FMNMX.FTZ R7, R56, R7, !PT ;  /* 0x0000000738077209 */ /* 0x000fe40007810000 */
[----:B------:R-:W-:Y:S02]  /*3b60*/  ISETP.LT.OR P0, PT, R13, 0x1, P0 ;  /* 0x000000010d00780c */ /* 0x000fe40000701670 */
[----:B------:R-:W-:Y:S02]  /*3b70*/  FMNMX.FTZ R7, R8, R7, !PT ;  /* 0x0000000708077209 */ /* 0x000fe40007810000 */
[----:B------:R-:W-:Y:S02]  /*3b80*/  FSEL R108, R38, -INF , !P0 ;  /* 0xff800000266c7808 */ /* 0x000fe40004000000 */
[----:B------:R-:W-:Y:S01]  /*3b90*/  FMNMX.FTZ R12, R22, R7, !PT ;  /* 0x00000007160c7209 */ /* 0x000fe20007810000 */
[----:B------:R-:W-:Y:S01]  /*3ba0*/  LDSM.16.MT88.4 R36, [R214+0x3480] ;  /* 0x00348000d624783b */ /* 0x000fe20000004200 */
[----:B------:R-:W-:-:S02]  /*3bb0*/  ISETP.NE.AND P0, PT, R43, RZ, PT ;  /* 0x000000ff2b00720c */ /* 0x000fc40003f05270 */
[----:B------:R-:W-:Y:S02]  /*3bc0*/  FMNMX.FTZ R7, R21, R12, !PT ;  /* 0x0000000c15077209 */ /* 0x000fe40007810000 */
[----:B------:R-:W-:Y:S02]  /*3bd0*/  FMNMX.FTZ R12, R70, R71, !PT ;  /* 0x00000047460c7209 */ /* 0x000fe40007810000 */
[----:B------:R-:W-:Y:S02]  /*3be0*/  FMNMX.FTZ R7, R20, R7, !PT ;  /* 0x0000000714077209 */ /* 0x000fe40007810000 */
[----:B------:R-:W-:Y:S02]  /*3bf0*/  FMNMX.FTZ R12, R5, R12, !PT ;  /* 0x0000000c050c7209 */ /* 0x000fe40007810000 */
[----:B------:R-:W-:Y:S02]  /*3c00*/  FMNMX.FTZ R7, R18, R7, !PT ;  /* 0x0000000712077209 */ /* 0x000fe40007810000 */
[----:B------:R-:W-:-:S02]  /*3c10*/  FMNMX.FTZ R12, R67, R12, !PT ;  /* 0x0000000c430c7209 */ /* 0x000fc40007810000 */
[----:B------:R-:W-:Y:S01]  /*3c20*/  ISETP.GT.AND P0, PT, R23, 0x20, !P0 ;  /* 0x000000201700780c */ /* 0x000fe20004704270 */
[----:B------:R-:W1:Y:S01]  /*3c30*/  SHFL.BFLY PT, R24, R7, 0x2, 0x1f ;  /* 0x0c401f0007187f89 */ /* 0x000e6200000e0000 */
[----:B------:R-:W-:Y:S02]  /*3c40*/  FMNMX.FTZ R12, R41, R12, !PT ;  /* 0x0000000c290c7209 */ /* 0x000fe40007810000 */
[----:B------:R-:W-:Y:S02]  /*3c50*/  ISETP.LT.OR P0, PT, R13, 0x21, P0 ;  /* 0x000000210d00780c */ /* 0x000fe40000701670 */
[----:B------:R-:W-:Y:S02]  /*3c60*/  FMNMX.FTZ R12, R11, R12, !PT ;  /* 0x0000000c0b0c7209 */ /* 0x000fe40007810000 */
[----:B------:R-:W-:Y:S02]  /*3c70*/  FSEL R178, R26, -INF , !P0 ;  /* 0xff8000001ab27808 */ /* 0x000fe40004000000 */
[----:B------:R-:W-:-:S02]  /*3c80*/  FMNMX.FTZ R12, R9, R12, !PT ;  /* 0x0000000c090c7209 */ /* 0x000fc40007810000 */
[----:B------:R-:W-:Y:S02]  /*3c90*/  FMNMX.FTZ R31, R108, R94, !PT ;  /* 0x0000005e6c1f7209 */ /* 0x000fe40007810000 */
[----:B------:R-:W-:Y:S02]  /*3ca0*/  FMNMX.FTZ R12, R59, R12, !PT ;  /* 0x0000000c3b0c7209 */ /* 0x000fe40007810000 */
[----:B------:R-:W-:Y:S02]  /*3cb0*/  FMNMX.FTZ R31, R92, R31, !PT ;  /* 0x0000001f5c1f7209 */ /* 0x000fe40007810000 */
[----:B------:R-:W-:Y:S02]  /*3cc0*/  FMNMX.FTZ R12, R19, R12, !PT ;  /* 0x0000000c130c7209 */ /* 0x000fe40007810000 */
[----:B------:R-:W-:Y:S02]  /*3cd0*/  FMNMX.FTZ R31, R90, R31, !PT ;  /* 0x0000001f5a1f7209 */ /* 0x000fe40007810000 */
[----:B-1----:R-:W-:-:S02]  /*3ce0*/  FMNMX.FTZ R24, R7, R24, !PT ;  /* 0x0000001807187209 */ /* 0x002fc40007810000 */
[----:B------:R-:W-:-:S03]  /*3cf0*/  FMNMX.FTZ R7, R17, R12, !PT ;  /* 0x0000000c11077209 */ /* 0x000fc60007810000 */
[----:B------:R-:W1:Y:S01]  /*3d00*/  SHFL.BFLY PT, R151, R24, 0x1, 0x1f ;  /* 0x0c201f0018977f89 */ /* 0x000e6200000e0000 */
[----:B------:R-:W-:-:S04]  /*3d10*/  FMNMX.FTZ R12, R16, R7, !PT ;  /* 0x00000007100c7209 */ /* 0x000fc80007810000 */
[----:B------:R-:W-:Y:S02]  /*3d20*/  FMNMX.FTZ R7, R3, R12, !PT ;  /* 0x0000000c03077209 */ /* 0x000fe40007810000 */
[----:B-1----:R-:W-:-:S03]  /*3d30*/  FMNMX.FTZ R151, R24, R151, !PT ;  /* 0x0000009718977209 */ /* 0x002fc60007810000 */
[----:B------:R-:W1:Y:S01]  /*3d40*/  SHFL.BFLY PT, R24, R7, 0x2, 0x1f ;  /* 0x0c401f0007187f89 */ /* 0x000e6200000e0000 */
[C---:B------:R-:W-:Y:S01]  /*3d50*/  FSETP.NEU.FTZ.AND P0, PT, R151.reuse, -INF , PT ;  /* 0xff8000009700780b */ /* 0x040fe20003f1d000 */
[----:B------:R-:W-:-:S05]  /*3d60*/  FMUL.FTZ R25, R151, c[0x0][0x2d0] ;  /* 0x0000b40097197a20 */ /* 0x000fca0000410000 */
[----:B------:R-:W-:-:S05]  /*3d70*/  FSEL R25, R25, RZ, P0 ;  /* 0x000000ff19197208 */ /* 0x000fca0000000000 */
[--C-:B------:R-:W-:Y:S02]  /*3d80*/  FFMA.FTZ R155, R56, c[0x0][0x2d0], -R25.reuse ;  /* 0x0000b400389b7a23 */ /* 0x100fe40000010819 */
[--C-:B------:R-:W-:Y:S02]  /*3d90*/  FFMA.FTZ R170, R20, c[0x0][0x2d0], -R25.reuse ;  /* 0x0000b40014aa7a23 */ /* 0x100fe40000010819 */
[--C-:B------:R-:W-:Y:S02]  /*3da0*/  FFMA.FTZ R164, R6, c[0x0][0x2d0], -R25.reuse ;  /* 0x0000b40006a47a23 */ /* 0x100fe40000010819 */
[--C-:B------:R-:W-:Y:S01]  /*3db0*/  FFMA.FTZ R160, R4, c[0x0][0x2d0], -R25.reuse ;  /* 0x0000b40004a07a23 */ /* 0x100fe20000010819 */
[----:B------:R-:W-:Y:S01]  /*3dc0*/  MUFU.EX2 R155, R155 ;  /* 0x0000009b009b7308 */ /* 0x000fe20000000800 */
[--C-:B------:R-:W-:Y:S02]  /*3dd0*/  FFMA.FTZ R173, R21, c[0x0][0x2d0], -R25.reuse ;  /* 0x0000b40015ad7a23 */ /* 0x100fe40000010819 */
[--C-:B------:R-:W-:Y:S01]  /*3de0*/  FFMA.FTZ R169, R68, c[0x0][0x2d0], -R25.reuse ;  /* 0x0000b40044a97a23 */ /* 0x100fe20000010819 */
[----:B-1----:R-:W-:Y:S01]  /*3df0*/  FMNMX.FTZ R24, R7, R24, !PT ;  /* 0x0000001807187209 */ /* 0x002fe20007810000 */
[----:B------:R-:W-:-:S02]  /*3e00*/  FFMA.FTZ R165, R64, c[0x0][0x2d0], -R25 ;  /* 0x0000b40040a57a23 */ /* 0x000fc40000010819 */
[--C-:B------:R-:W-:Y:S01]  /*3e10*/  FFMA.FTZ R163, R40, c[0x0][0x2d0], -R25.reuse ;  /* 0x0000b40028a37a23 */ /* 0x100fe20000010819 */
[----:B------:R-:W-:Y:S01]  /*3e20*/  MUFU.EX2 R164, R164 ;  /* 0x000000a400a47308 */ /* 0x000fe20000000800 */
[----:B------:R-:W1:Y:S01]  /*3e30*/  SHFL.BFLY PT, R149, R24, 0x1, 0x1f ;  /* 0x0c201f0018957f89 */ /* 0x000e6200000e0000 */
[--C-:B------:R-:W-:Y:S02]  /*3e40*/  FFMA.FTZ R154, R10, c[0x0][0x2d0], -R25.reuse ;  /* 0x0000b4000a9a7a23 */ /* 0x100fe40000010819 */
[--C-:B------:R-:W-:Y:S02]  /*3e50*/  FFMA.FTZ R2, R8, c[0x0][0x2d0], -R25.reuse ;  /* 0x0000b40008027a23 */ /* 0x100fe40000010819 */
[--C-:B------:R-:W-:Y:S02]  /*3e60*/  FFMA.FTZ R168, R22, c[0x0][0x2d0], -R25.reuse ;  /* 0x0000b40016a87a23 */ /* 0x100fe40000010819 */
[----:B------:R-:W2:Y:S01]  /*3e70*/  MUFU.EX2 R169, R169 ;  /* 0x000000a900a97308 */ /* 0x000ea20000000800 */
[----:B------:R-:W-:-:S07]  /*3e80*/  FFMA.FTZ R231, R18, c[0x0][0x2d0], -R25 ;  /* 0x0000b40012e77a23 */ /* 0x000fce0000010819 */
[----:B------:R-:W-:Y:S08]  /*3e90*/  MUFU.EX2 R165, R165 ;  /* 0x000000a500a57308 */ /* 0x000ff00000000800 */
[----:B------:R-:W3:Y:S01]  /*3ea0*/  MUFU.EX2 R160, R160 ;  /* 0x000000a000a07308 */ /* 0x000ee20000000800 */
[----:B-1----:R-:W-:Y:S02]  /*3eb0*/  FMNMX.FTZ R149, R24, R149, !PT ;  /* 0x0000009518957209 */ /* 0x002fe40007810000 */
[----:B------:R-:W-:-:S02]  /*3ec0*/  FMNMX.FTZ R24, R110, R111, !PT ;  /* 0x0000006f6e187209 */ /* 0x000fc40007810000 */
[C---:B------:R-:W-:Y:S01]  /*3ed0*/  FSETP.NEU.FTZ.AND P0, PT, R149.reuse, -INF , PT ;  /* 0xff8000009500780b */ /* 0x040fe20003f1d000 */
[----:B------:R-:W-:Y:S01]  /*3ee0*/  FMUL.FTZ R12, R149, c[0x0][0x2d0] ;  /* 0x0000b400950c7a20 */ /* 0x000fe20000410000 */
[----:B------:R-:W-:Y:S01]  /*3ef0*/  FMNMX.FTZ R24, R109, R24, !PT ;  /* 0x000000186d187209 */ /* 0x000fe20007810000 */
[----:B------:R-:W-:Y:S01]  /*3f00*/  MUFU.EX2 R163, R163 ;  /* 0x000000a300a37308 */ /* 0x000fe20000000800 */
[----:B--2---:R-:W-:Y:S01]  /*3f10*/  F2FP.PACK_AB R96, R164, R169 ;  /* 0x000000a9a460723e */ /* 0x004fe200000000ff */
[----:B------:R-:W-:Y:S01]  /*3f20*/  FADD.FTZ R164, R169, R164 ;  /* 0x000000a4a9a47221 */ /* 0x000fe20000010000 */
[----:B------:R-:W-:Y:S02]  /*3f30*/  FMNMX.FTZ R24, R95, R24, !PT ;  /* 0x000000185f187209 */ /* 0x000fe40007810000 */
[----:B------:R-:W-:Y:S02]  /*3f40*/  FSEL R12, R12, RZ, P0 ;  /* 0x000000ff0c0c7208 */ /* 0x000fe40000000000 */
[----:B------:R-:W-:Y:S01]  /*3f50*/  FMNMX.FTZ R24, R93, R24, !PT ;  /* 0x000000185d187209 */ /* 0x000fe20007810000 */
[----:B------:R-:W1:Y:S01]  /*3f60*/  MUFU.EX2 R154, R154 ;  /* 0x0000009a009a7308 */ /* 0x000e620000000800 */
[----:B------:R-:W-:Y:S01]  /*3f70*/  ISETP.NE.AND P0, PT, R42, RZ, PT ;  /* 0x000000ff2a00720c */ /* 0x000fe20003f05270 */
[--C-:B------:R-:W-:Y:S01]  /*3f80*/  FFMA.FTZ R167, R5, c[0x0][0x2d0], -R12.reuse ;  /* 0x0000b40005a77a23 */ /* 0x100fe2000001080c */
[----:B------:R-:W-:Y:S01]  /*3f90*/  FMNMX.FTZ R24, R91, R24, !PT ;  /* 0x000000185b187209 */ /* 0x000fe20007810000 */
[----:B------:R-:W-:Y:S01]  /*3fa0*/  LDSM.16.MT88.4 R4, [R212+0x3080] ;  /* 0x00308000d404783b */ /* 0x000fe20000004200 */
[----:B------:R-:W-:Y:S01]  /*3fb0*/  ISETP.GT.AND P0, PT, R23, 0x21, !P0 ;  /* 0x000000211700780c */ /* 0x000fe20004704270 */
[--C-:B------:R-:W-:Y:S01]  /*3fc0*/  FFMA.FTZ R0, R59, c[0x0][0x2d0], -R12.reuse ;  /* 0x0000b4003b007a23 */ /* 0x100fe2000001080c */
        /* <DEDUP_REMOVED lines=10> */
[----:B---3--:R-:W-:Y:S01]  /*4070*/  F2FP.PACK_AB R98, R160, R165 ;  /* 0x000000a5a062723e */ /* 0x008fe200000000ff */
[----:B------:R-:W-:Y:S01]  /*4080*/  LDSM.16.MT88.4 R40, [R212+0x2880] ;  /* 0x00288000d428783b */ /* 0x000fe20000004200 */
[----:B------:R-:W-:Y:S01]  /*4090*/  FMNMX.FTZ R24, R179, R24, !PT ;  /* 0x00000018b3187209 */ /* 0x000fe20007810000 */
[--C-:B------:R-:W-:Y:S01]  /*40a0*/  FFMA.FTZ R150, R11, c[0x0][0x2d0], -R12.reuse ;  /* 0x0000b4000b967a23 */ /* 0x100fe2000001080c */
[----:B-1----:R-:W-:Y:S01]  /*40b0*/  F2FP.PACK_AB R8, R154, R163 ;  /* 0x000000a39a08723e */ /* 0x002fe200000000ff */
[----:B------:R-:W1:Y:S01]  /*40c0*/  MUFU.EX2 R166, R166 ;  /* 0x000000a600a67308 */ /* 0x000e620000000800 */
[----:B------:R-:W-:Y:S01]  /*40d0*/  FMNMX.FTZ R29, R177, R24, !PT ;  /* 0x00000018b11d7209 */ /* 0x000fe20007810000 */
[--C-:B------:R-:W-:Y:S01]  /*40e0*/  FFMA.FTZ R153, R9, c[0x0][0x2d0], -R12.reuse ;  /* 0x0000b40009997a23 */ /* 0x100fe2000001080c */
[----:B------:R-:W-:Y:S01]  /*40f0*/  LDSM.16.MT88.4 R24, [R212+0x2080] ;  /* 0x00208000d418783b */ /* 0x000fe20000004200 */
[--C-:B------:R-:W-:Y:S01]  /*4100*/  FFMA.FTZ R229, R3, c[0x0][0x2d0], -R12.reuse ;  /* 0x0000b40003e57a23 */ /* 0x100fe2000001080c */
[----:B------:R-:W-:Y:S01]  /*4110*/  FMNMX.FTZ R56, R176, R29, !PT ;  /* 0x0000001db0387209 */ /* 0x000fe20007810000 */
[--C-:B------:R-:W-:Y:S01]  /*4120*/  FFMA.FTZ R172, R19, c[0x0][0x2d0], -R12.reuse ;  /* 0x0000b40013ac7a23 */ /* 0x100fe2000001080c */
[----:B------:R-:W-:Y:S01]  /*4130*/  FMNMX.FTZ R29, R88, R31, !PT ;  /* 0x0000001f581d7209 */ /* 0x000fe20007810000 */
[----:B------:R-:W-:Y:S01]  /*4140*/  MUFU.EX2 R167, R167 ;  /* 0x000000a700a77308 */ /* 0x000fe20000000800 */
[--C-:B------:R-:W-:Y:S01]  /*4150*/  FFMA.FTZ R175, R17, c[0x0][0x2d0], -R12.reuse ;  /* 0x0000b40011af7a23 */ /* 0x100fe2000001080c */
[----:B------:R-:W2:Y:S01]  /*4160*/  SHFL.BFLY PT, R21, R56, 0x2, 0x1f ;  /* 0x0c401f0038157f89 */ /* 0x000ea200000e0000 */
[----:B------:R-:W-:Y:S01]  /*4170*/  FMNMX.FTZ R29, R72, R29, !PT ;  /* 0x0000001d481d7209 */ /* 0x000fe20007810000 */
[----:B------:R-:W-:-:S02]  /*4180*/  FFMA.FTZ R174, R16, c[0x0][0x2d0], -R12 ;  /* 0x0000b40010ae7a23 */ /* 0x000fc4000001080c */
[----:B------:R-:W-:Y:S01]  /*4190*/  LDSM.16.MT88.4 R16, [R212+0x2c80] ;  /* 0x002c8000d410783b */ /* 0x000fe20000004200 */
[----:B------:R-:W-:Y:S01]  /*41a0*/  FMNMX.FTZ R20, R74, R29, !PT ;  /* 0x0000001d4a147209 */ /* 0x000fe20007810000 */
[----:B------:R-:W3:Y:S01]  /*41b0*/  MUFU.EX2 R162, R162 ;  /* 0x000000a200a27308 */ /* 0x000ee20000000800 */
[----:B-1----:R-:W-:Y:S01]  /*41c0*/  F2FP.PACK_AB R97, R166, R171 ;  /* 0x000000aba661723e */ /* 0x002fe200000000ff */
[----:B------:R-:W-:Y:S01]  /*41d0*/  LDSM.16.MT88.4 R28, [R214+0x2080] ;  /* 0x00208000d61c783b */ /* 0x000fe20000004200 */
[----:B------:R-:W-:Y:S01]  /*41e0*/  FMNMX.FTZ R23, R75, R20, !PT ;  /* 0x000000144b177209 */ /* 0x000fe20007810000 */
[----:B------:R-:W-:Y:S02]  /*41f0*/  FADD.FTZ R166, R171, R166 ;  /* 0x000000a6aba67221 */ /* 0x000fe40000010000 */
[----:B------:R-:W-:Y:S01]  /*4200*/  FADD.FTZ R165, R165, R164 ;  /* 0x000000a4a5a57221 */ /* 0x000fe20000010000 */
[----:B------:R-:W-:Y:S01]  /*4210*/  FMNMX.FTZ R13, R178, R23, !PT ;  /* 0x00000017b20d7209 */ /* 0x000fe20007810000 */
[----:B------:R-:W1:Y:S02]  /*4220*/  MUFU.EX2 R2, R2 ;  /* 0x0000000200027308 */ /* 0x000e640000000800 */
[----:B------:R-:W-:Y:S01]  /*4230*/  FADD.FTZ R160, R160, R165 ;  /* 0x000000a5a0a07221 */ /* 0x000fe20000010000 */
[----:B------:R-:W-:-:S02]  /*4240*/  FMNMX.FTZ R152, R186, R13, !PT ;  /* 0x0000000dba987209 */ /* 0x000fc40007810000 */
[----:B------:R-:W-:Y:S01]  /*4250*/  LDSM.16.MT88.4 R12, [R214+0x3880] ;  /* 0x00388000d60c783b */ /* 0x000fe20000004200 */
[----:B------:R-:W-:Y:S01]  /*4260*/  FADD.FTZ R163, R163, R160 ;  /* 0x000000a0a3a37221 */ /* 0x000fe20000010000 */
[----:B------:R-:W-:Y:S01]  /*4270*/  FMNMX.FTZ R152, R187, R152, !PT ;  /* 0x00000098bb987209 */ /* 0x000fe20007810000 */
[----:B------:R-:W-:Y:S01]  /*4280*/  MUFU.EX2 R161, R161 ;  /* 0x000000a100a17308 */ /* 0x000fe20000000800 */
[----:B---3--:R-:W-:Y:S01]  /*4290*/  F2FP.PACK_AB R99, R162, R167 ;  /* 0x000000a7a263723e */ /* 0x008fe200000000ff */
[----:B------:R-:W-:Y:S01]  /*42a0*/  FADD.FTZ R167, R167, R166 ;  /* 0x000000a6a7a77221 */ /* 0x000fe20000010000 */
[----:B------:R-:W-:Y:S01]  /*42b0*/  FMNMX.FTZ R152, R189, R152, !PT ;  /* 0x00000098bd987209 */ /* 0x000fe20007810000 */
[----:B------:R-:W-:Y:S01]  /*42c0*/  FADD.FTZ R154, R154, R163 ;  /* 0x000000a39a9a7221 */ /* 0x000fe20000010000 */
[----:B--2---:R-:W-:Y:S01]  /*42d0*/  FMNMX.FTZ R56, R56, R21, !PT ;  /* 0x0000001538387209 */ /* 0x004fe20007810000 */
[----:B------:R-:W-:Y:S01]  /*42e0*/  FADD.FTZ R162, R162, R167 ;  /* 0x000000a7a2a27221 */ /* 0x000fe20000010000 */
[----:B------:R-:W-:Y:S01]  /*42f0*/  LDSM.16.MT88.4 R20, [R214+0x2c80] ;  /* 0x002c8000d614783b */ /* 0x000fe20000004200 */
[----:B------:R-:W-:Y:S01]  /*4300*/  HMMA.16816.F32 R144, R96, R136, RZ ;  /* 0x000000886090723c */ /* 0x000fe200000018ff */
[----:B------:R-:W2:Y:S01]  /*4310*/  MUFU.EX2 R150, R150 ;  /* 0x0000009600967308 */ /* 0x000ea20000000800 */
[----:B-1----:R-:W-:Y:S01]  /*4320*/  F2FP.PACK_AB R10, R2, R155 ;  /* 0x0000009b020a723e */ /* 0x002fe200000000ff */
[----:B------:R-:W1:Y:S01]  /*4330*/  SHFL.BFLY PT, R59, R152, 0x2, 0x1f ;  /* 0x0c401f00983b7f89 */ /* 0x000e6200000e0000 */
[----:B------:R-:W-:-:S03]  /*4340*/  FADD.FTZ R155, R155, R154 ;  /* 0x0000009a9b9b7221 */ /* 0x000fc60000010000 */
[----:B------:R-:W3:Y:S01]  /*4350*/  SHFL.BFLY PT, R57, R56, 0x1, 0x1f ;  /* 0x0c201f0038397f89 */ /* 0x000ee200000e0000 */
[----:B------:R-:W-:Y:S01]  /*4360*/  HMMA.16816.F32 R104, R96, R112, RZ ;  /* 0x000000706068723c */ /* 0x000fe200000018ff */
[----:B------:R-:W-:Y:S01]  /*4370*/  MUFU.EX2 R153, R153 ;  /* 0x0000009900997308 */ /* 0x000fe20000000800 */
[----:B------:R-:W-:-:S06]  /*4380*/  FADD.FTZ R155, R2, R155 ;  /* 0x0000009b029b7221 */ /* 0x000fcc0000010000 */
[----:B------:R-:W-:Y:S01]  /*4390*/  HMMA.16816.F32 R120, R96, R132, RZ ;  /* 0x000000846078723c */ /* 0x000fe200000018ff */
[----:B------:R-:W4:Y:S01]  /*43a0*/  MUFU.EX2 R0, R0 ;  /* 0x0000000000007308 */ /* 0x000f220000000800 */
[----:B--2---:R-:W-:Y:S01]  /*43b0*/  F2FP.PACK_AB R9, R150, R161 ;  /* 0x000000a19609723e */ /* 0x004fe200000000ff */
[----:B------:R-:W-:-:S04]  /*43c0*/  FADD.FTZ R161, R161, R162 ;  /* 0x000000a2a1a17221 */ /* 0x000fc80000010000 */
[----:B------:R-:W-:Y:S01]  /*43d0*/  FADD.FTZ R150, R150, R161 ;  /* 0x000000a196967221 */ /* 0x000fe20000010000 */
[----:B------:R-:W-:Y:S01]  /*43e0*/  HMMA.16816.F32 R52, R96, R60, RZ ;  /* 0x0000003c6034723c */ /* 0x000fe200000018ff */
[----:B------:R-:W-:Y:S01]  /*43f0*/  MUFU.EX2 R168, R168 ;  /* 0x000000a800a87308 */ /* 0x000fe20000000800 */
[----:B-1----:R-:W-:Y:S02]  /*4400*/  FMNMX.FTZ R152, R152, R59, !PT ;  /* 0x0000003b98987209 */ /* 0x002fe40007810000 */
[----:B---3--:R-:W-:-:S03]  /*4410*/  FMNMX.FTZ R3, R56, R57, !PT ;  /* 0x0000003938037209 */ /* 0x008fc60007810000 */
[----:B------:R-:W1:Y:S01]  /*4420*/  SHFL.BFLY PT, R125, R152, 0x1, 0x1f ;  /* 0x0c201f00987d7f89 */ /* 0x000e6200000e0000 */
[----:B------:R-:W-:Y:S01]  /*4430*/  HMMA.16816.F32 R68, R96, R76, RZ ;  /* 0x0000004c6044723c */ /* 0x000fe200000018ff */
[----:B----4-:R-:W-:Y:S01]  /*4440*/  F2FP.PACK_AB R11, R0, R153 ;  /* 0x00000099000b723e */ /* 0x010fe200000000ff */
[----:B------:R-:W2:Y:S01]  /*4450*/  MUFU.EX2 R173, R173 ;  /* 0x000000ad00ad7308 */ /* 0x000ea20000000800 */
[C---:B------:R-:W-:Y:S01]  /*4460*/  FMUL.FTZ R200, R3.reuse, c[0x0][0x2d0] ;  /* 0x0000b40003c87a20 */ /* 0x040fe20000410000 */
[----:B------:R-:W-:Y:S01]  /*4470*/  FSETP.NEU.FTZ.AND P0, PT, R3, -INF , PT ;  /* 0xff8000000300780b */ /* 0x000fe20003f1d000 */
[----:B------:R-:W-:-:S03]  /*4480*/  FADD.FTZ R153, R153, R150 ;  /* 0x0000009699997221 */ /* 0x000fc60000010000 */
[----:B------:R-:W-:Y:S01]  /*4490*/  HMMA.16816.F32 R84, R96, R4, RZ ;  /* 0x000000046054723c */ /* 0x000fe200000018ff */
[----:B------:R-:W-:Y:S01]  /*44a0*/  FSEL R200, R200, RZ, P0 ;  /* 0x000000ffc8c87208 */ /* 0x000fe20000000000 */
[----:B------:R-:W-:Y:S01]  /*44b0*/  MUFU.EX2 R170, R170 ;  /* 0x000000aa00aa7308 */ /* 0x000fe20000000800 */
[----:B------:R-:W-:-:S03]  /*44c0*/  FADD.FTZ R153, R0, R153 ;  /* 0x0000009900997221 */ /* 0x000fc60000010000 */
[--C-:B------:R-:W-:Y:S02]  /*44d0*/  FFMA.FTZ R181, R110, c[0x0][0x2d0], -R200.reuse ;  /* 0x0000b4006eb57a23 */ /* 0x100fe400000108c8 */
[C---:B------:R-:W-:Y:S01]  /*44e0*/  HMMA.16816.F32 R100, R96.reuse, R138, RZ ;  /* 0x0000008a6064723c */ /* 0x040fe200000018ff */
[--C-:B------:R-:W-:Y:S01]  /*44f0*/  FFMA.FTZ R182, R111, c[0x0][0x2d0], -R200.reuse ;  /* 0x0000b4006fb67a23 */ /* 0x100fe200000108c8 */
[----:B------:R-:W3:Y:S01]  /*4500*/  MUFU.EX2 R231, R231 ;  /* 0x000000e700e77308 */ /* 0x000ee20000000800 */
[--C-:B------:R-:W-:Y:S01]  /*4510*/  FFMA.FTZ R183, R109, c[0x0][0x2d0], -R200.reuse ;  /* 0x0000b4006db77a23 */ /* 0x100fe200000108c8 */
[----:B--2---:R-:W-:Y:S01]  /*4520*/  F2FP.PACK_AB R56, R173, R168 ;  /* 0x000000a8ad38723e */ /* 0x004fe200000000ff */
[--C-:B------:R-:W-:Y:S01]  /*4530*/  FFMA.FTZ R184, R95, c[0x0][0x2d0], -R200.reuse ;  /* 0x0000b4005fb87a23 */ /* 0x100fe200000108c8 */
[----:B-1----:R-:W-:Y:S02]  /*4540*/  FMNMX.FTZ R152, R152, R125, !PT ;  /* 0x0000007d98987209 */ /* 0x002fe40007810000 */
[----:B------:R-:W-:Y:S01]  /*4550*/  HMMA.16816.F32 R116, R96, R114, RZ ;  /* 0x000000726074723c */ /* 0x000fe200000018ff */
[----:B------:R-:W-:Y:S01]  /*4560*/  FFMA.FTZ R192, R93, c[0x0][0x2d0], -R200 ;  /* 0x0000b4005dc07a23 */ /* 0x000fe200000108c8 */
[----:B------:R-:W-:Y:S01]  /*4570*/  MUFU.EX2 R181, R181 ;  /* 0x000000b500b57308 */ /* 0x000fe20000000800 */
[C---:B------:R-:W-:Y:S01]  /*4580*/  FSETP.NEU.FTZ.AND P0, PT, R152.reuse, -INF , PT ;  /* 0xff8000009800780b */ /* 0x040fe20003f1d000 */
[----:B------:R-:W-:-:S02]  /*4590*/  FMUL.FTZ R201, R152, c[0x0][0x2d0] ;  /* 0x0000b40098c97a20 */ /* 0x000fc40000410000 */
[--C-:B------:R-:W-:Y:S02]  /*45a0*/  FFMA.FTZ R195, R91, c[0x0][0x2d0], -R200.reuse ;  /* 0x0000b4005bc37a23 */ /* 0x100fe400000108c8 */
[C---:B------:R-:W-:Y:S01]  /*45b0*/  HMMA.16816.F32 R128, R96.reuse, R134, RZ ;  /* 0x000000866080723c */ /* 0x040fe200000018ff */
[----:B------:R-:W-:Y:S01]  /*45c0*/  FSEL R201, R201, RZ, P0 ;  /* 0x000000ffc9c97208 */ /* 0x000fe20000000000 */
[----:B------:R-:W1:Y:S01]  /*45d0*/  MUFU.EX2 R182, R182 ;  /* 0x000000b600b67308 */ /* 0x000e620000000800 */
[----:B---3--:R-:W-:Y:S01]  /*45e0*/  F2FP.PACK_AB R58, R231, R170 ;  /* 0x000000aae73a723e */ /* 0x008fe200000000ff */
[----:B------:R-:W-:Y:S01]  /*45f0*/  FFMA.FTZ R194, R89, c[0x0][0x2d0], -R200 ;  /* 0x0000b40059c27a23 */ /* 0x000fe200000108c8 */
[----:B------:R-:W-:Y:S01]  /*4600*/  PLOP3.LUT P0, PT, PT, PT, UP1, 0x40, 0x0 ;  /* 0x000000000000781c */ /* 0x000fe20003f0e818 */
[--C-:B------:R-:W-:Y:S02]  /*4610*/  FFMA.FTZ R185, R108, c[0x0][0x2d0], -R201.reuse ;  /* 0x0000b4006cb97a23 */ /* 0x100fe400000108c9 */
[----:B------:R-:W-:Y:S01]  /*4620*/  HMMA.16816.F32 R64, R96, R62, RZ ;  /* 0x0000003e6040723c */ /* 0x000fe200000018ff */
[--C-:B------:R-:W-:Y:S01]  /*4630*/  FFMA.FTZ R188, R94, c[0x0][0x2d0], -R201.reuse ;  /* 0x0000b4005ebc7a23 */ /* 0x100fe200000108c9 */
[----:B------:R-:W-:Y:S01]  /*4640*/  MUFU.EX2 R183, R183 ;  /* 0x000000b700b77308 */ /* 0x000fe20000000800 */
[----:B------:R-:W-:-:S02]  /*4650*/  FFMA.FTZ R191, R92, c[0x0][0x2d0], -R201 ;  /* 0x0000b4005cbf7a23 */ /* 0x000fc400000108c9 */
[--C-:B------:R-:W-:Y:S02]  /*4660*/  FFMA.FTZ R190, R90, c[0x0][0x2d0], -R201.reuse ;  /* 0x0000b4005abe7a23 */ /* 0x100fe400000108c9 */
[----:B------:R-:W-:Y:S01]  /*4670*/  FFMA.FTZ R193, R73, c[0x0][0x2d0], -R200 ;  /* 0x0000b40049c17a23 */ /* 0x000fe200000108c8 */
[C---:B------:R-:W-:Y:S01]  /*4680*/  HMMA.16816.F32 R80, R96.reuse, R78, RZ ;  /* 0x0000004e6050723c */ /* 0x040fe200000018ff */
[--C-:B------:R-:W-:Y:S01]  /*4690*/  FFMA.FTZ R199, R88, c[0x0][0x2d0], -R201.reuse ;  /* 0x0000b40058c77a23 */ /* 0x100fe200000108c9 */
[----:B------:R-:W2:Y:S01]  /*46a0*/  MUFU.EX2 R184, R184 ;  /* 0x000000b800b87308 */ /* 0x000ea20000000800 */
[----:B-1----:R-:W-:Y:S01]  /*46b0*/  F2FP.PACK_AB R92, R182, R181 ;  /* 0x000000b5b65c723e */ /* 0x002fe200000000ff */
[--C-:B------:R-:W-:Y:S02]  /*46c0*/  FFMA.FTZ R196, R72, c[0x0][0x2d0], -R201.reuse ;  /* 0x0000b40048c47a23 */ /* 0x100fe400000108c9 */
[--C-:B------:R-:W-:Y:S02]  /*46d0*/  FFMA.FTZ R197, R74, c[0x0][0x2d0], -R201.reuse ;  /* 0x0000b4004ac57a23 */ /* 0x100fe400000108c9 */
[----:B------:R-:W-:Y:S01]  /*46e0*/  HMMA.16816.F32 R96, R96, R6, RZ ;  /* 0x000000066060723c */ /* 0x000fe200000018ff */
[----:B------:R-:W-:Y:S01]  /*46f0*/  FFMA.FTZ R198, R75, c[0x0][0x2d0], -R201 ;  /* 0x0000b4004bc67a23 */ /* 0x000fe200000108c9 */
[----:B------:R-:W-:Y:S01]  /*4700*/  MUFU.EX2 R185, R185 ;  /* 0x000000b900b97308 */ /* 0x000fe20000000800 */
[----:B------:R-:W-:-:S02]  /*4710*/  FADD.FTZ R182, R181, R182 ;  /* 0x000000b6b5b67221 */ /* 0x000fc40000010000 */
[----:B------:R-:W-:Y:S02]  /*4720*/  FFMA.FTZ R227, R176, c[0x0][0x2d0], -R200 ;  /* 0x0000b400b0e37a23 */ /* 0x000fe400000108c8 */
[----:B------:R-:W-:Y:S01]  /*4730*/  FFMA.FTZ R225, R189, c[0x0][0x2d0], -R201 ;  /* 0x0000b400bde17a23 */ /* 0x000fe200000108c9 */
[C---:B------:R-:W-:Y:S01]  /*4740*/  HMMA.16816.F32 R144, R8.reuse, R156, R144 ;  /* 0x0000009c0890723c */ /* 0x040fe20000001890 */
[----:B------:R-:W-:Y:S01]  /*4750*/  FADD.FTZ R168, R168, R155 ;  /* 0x0000009ba8a87221 */ /* 0x000fe20000010000 */
[----:B------:R-:W1:Y:S01]  /*4760*/  MUFU.EX2 R188, R188 ;  /* 0x000000bc00bc7308 */ /* 0x000e620000000800 */
[C---:B--2---:R-:W-:Y:S01]  /*4770*/  F2FP.PACK_AB R94, R184.reuse, R183 ;  /* 0x000000b7b85e723e */ /* 0x044fe200000000ff */
[----:B------:R-:W-:Y:S02]  /*4780*/  FADD.FTZ R183, R183, R182 ;  /* 0x000000b6b7b77221 */ /* 0x000fe40000010000 */
[----:B------:R-:W-:Y:S02]  /*4790*/  FADD.FTZ R173, R173, R168 ;  /* 0x000000a8adad7221 */ /* 0x000fe40000010000 */
[----:B------:R-:W-:Y:S01]  /*47a0*/  HMMA.16816.F32 R104, R8, R48, R104 ;  /* 0x000000300868723c */ /* 0x000fe20000001868 */
[----:B------:R-:W-:Y:S01]  /*47b0*/  FADD.FTZ R183, R184, R183 ;  /* 0x000000b7b8b77221 */ /* 0x000fe20000010000 */
[----:B------:R-:W-:Y:S01]  /*47c0*/  MUFU.EX2 R191, R191 ;  /* 0x000000bf00bf7308 */ /* 0x000fe20000000800 */
[----:B------:R-:W-:-:S04]  /*47d0*/  FADD.FTZ R170, R170, R173 ;  /* 0x000000adaaaa7221 */ /* 0x000fc80000010000 */
[----:B------:R-:W-:Y:S01]  /*47e0*/  FADD.FTZ R231, R231, R170 ;  /* 0x000000aae7e77221 */ /* 0x000fe20000010000 */
[----:B------:R-:W-:Y:S02]  /*47f0*/  HMMA.16816.F32 R120, R8, R44, R120 ;  /* 0x0000002c0878723c */ /* 0x000fe40000001878 */
[----:B------:R-:W2:Y:S01]  /*4800*/  MUFU.EX2 R190, R190 ;  /* 0x000000be00be7308 */ /* 0x000ea20000000800 */
[----:B-1----:R-:W-:Y:S01]  /*4810*/  F2FP.PACK_AB R93, R188, R185 ;  /* 0x000000b9bc5d723e */ /* 0x002fe200000000ff */
[----:B------:R-:W-:-:S04]  /*4820*/  FADD.FTZ R188, R185, R188 ;  /* 0x000000bcb9bc7221 */ /* 0x000fc80000010000 */
[C---:B------:R-:W-:Y:S02]  /*4830*/  HMMA.16816.F32 R52, R8.reuse, R40, R52 ;  /* 0x000000280834723c */ /* 0x040fe40000001834 */
[----:B------:R-:W-:Y:S06]  /*4840*/  MUFU.EX2 R172, R172 ;  /* 0x000000ac00ac7308 */ /* 0x000fec0000000800 */
[----:B------:R-:W-:Y:S02]  /*4850*/  HMMA.16816.F32 R68, R8, R36, R68 ;  /* 0x000000240844723c */ /* 0x000fe40000001844 */
[----:B------:R-:W1:Y:S01]  /*4860*/  MUFU.EX2 R175, R175 ;  /* 0x000000af00af7308 */ /* 0x000e620000000800 */
[----:B--2---:R-:W-:Y:S01]  /*4870*/  F2FP.PACK_AB R95, R190, R191 ;  /* 0x000000bfbe5f723e */ /* 0x004fe200000000ff */
[----:B------:R-:W-:-:S04]  /*4880*/  FADD.FTZ R191, R191, R188 ;  /* 0x000000bcbfbf7221 */ /* 0x000fc80000010000 */
[C---:B------:R-:W-:Y:S01]  /*4890*/  HMMA.16816.F32 R84, R8.reuse, R32, R84 ;  /* 0x000000200854723c */ /* 0x040fe20000001854 */
[----:B------:R-:W-:Y:S01]  /*48a0*/  FADD.FTZ R190, R190, R191 ;  /* 0x000000bfbebe7221 */ /* 0x000fe20000010000 */
[----:B------:R-:W-:Y:S06]  /*48b0*/  MUFU.EX2 R174, R174 ;  /* 0x000000ae00ae7308 */ /* 0x000fec0000000800 */
[----:B------:R-:W-:Y:S02]  /*48c0*/  HMMA.16816.F32 R100, R8, R158, R100 ;  /* 0x0000009e0864723c */ /* 0x000fe40000001864 */
[----:B------:R-:W2:Y:S01]  /*48d0*/  MUFU.EX2 R229, R229 ;  /* 0x000000e500e57308 */ /* 0x000ea20000000800 */
[----:B-1----:R-:W-:Y:S01]  /*48e0*/  F2FP.PACK_AB R57, R175, R172 ;  /* 0x000000acaf39723e */ /* 0x002fe200000000ff */
[----:B------:R-:W-:-:S04]  /*48f0*/  FADD.FTZ R172, R172, R153 ;  /* 0x00000099acac7221 */ /* 0x000fc80000010000 */
[C---:B------:R-:W-:Y:S01]  /*4900*/  HMMA.16816.F32 R116, R8.reuse, R50, R116 ;  /* 0x000000320874723c */ /* 0x040fe20000001874 */
[----:B------:R-:W-:Y:S01]  /*4910*/  FADD.FTZ R175, R175, R172 ;  /* 0x000000acafaf7221 */ /* 0x000fe20000010000 */
[----:B------:R-:W-:Y:S06]  /*4920*/  MUFU.EX2 R192, R192 ;  /* 0x000000c000c07308 */ /* 0x000fec0000000800 */
[----:B------:R-:W-:Y:S01]  /*4930*/  HMMA.16816.F32 R128, R8, R46, R128 ;  /* 0x0000002e0880723c */ /* 0x000fe20000001880 */
[----:B--2---:R-:W-:Y:S01]  /*4940*/  F2FP.PACK_AB R59, R229, R174 ;  /* 0x000000aee53b723e */ /* 0x004fe200000000ff */
[----:B------:R-:W1:Y:S01]  /*4950*/  MUFU.EX2 R195, R195 ;  /* 0x000000c300c37308 */ /* 0x000e620000000800 */
[----:B------:R-:W-:-:S05]  /*4960*/  FADD.FTZ R174, R174, R175 ;  /* 0x000000afaeae7221 */ /* 0x000fca0000010000 */
[C---:B------:R-:W-:Y:S01]  /*4970*/  HMMA.16816.F32 R64, R8.reuse, R42, R64 ;  /* 0x0000002a0840723c */ /* 0x040fe20000001840 */
[----:B------:R-:W-:Y:S01]  /*4980*/  FADD.FTZ R229, R229, R174 ;  /* 0x000000aee5e57221 */ /* 0x000fe20000010000 */
[----:B------:R-:W-:Y:S06]  /*4990*/  MUFU.EX2 R194, R194 ;  /* 0x000000c200c27308 */ /* 0x000fec0000000800 */
[C---:B------:R-:W-:Y:S02]  /*49a0*/  HMMA.16816.F32 R80, R8.reuse, R38, R80 ;  /* 0x000000260850723c */ /* 0x040fe40000001850 */
[----:B------:R-:W-:Y:S06]  /*49b0*/  MUFU.EX2 R193, R193 ;  /* 0x000000c100c17308 */ /* 0x000fec0000000800 */
[----:B------:R-:W-:Y:S01]  /*49c0*/  HMMA.16816.F32 R96, R8, R34, R96 ;  /* 0x000000220860723c */ /* 0x000fe20000001860 */
[----:B------:R-:W2:Y:S01]  /*49d0*/  LDSM.16.MT88.4 R8, [R212+0x3880] ;  /* 0x00388000d408783b */ /* 0x000ea20000004200 */
[----:B------:R-:W-:Y:S06]  /*49e0*/  MUFU.EX2 R199, R199 ;  /* 0x000000c700c77308 */ /* 0x000fec0000000800 */
[C---:B------:R-:W-:Y:S02]  /*49f0*/  HMMA.16816.F32 R108, R92.reuse, R112, RZ ;  /* 0x000000705c6c723c */ /* 0x040fe400000018ff */
[----:B------:R-:W3:Y:S06]  /*4a00*/  MUFU.EX2 R196, R196 ;  /* 0x000000c400c47308 */ /* 0x000eec0000000800 */
[C---:B------:R-:W-:Y:S02]  /*4a10*/  HMMA.16816.F32 R124, R92.reuse, R132, RZ ;  /* 0x000000845c7c723c */ /* 0x040fe400000018ff */
[----:B------:R-:W-:Y:S06]  /*4a20*/  MUFU.EX2 R197, R197 ;  /* 0x000000c500c57308 */ /* 0x000fec0000000800 */
[----:B------:R-:W-:Y:S02]  /*4a30*/  HMMA.16816.F32 R88, R92, R4, RZ ;  /* 0x000000045c58723c */ /* 0x000fe400000018ff */
[----:B------:R-:W4:Y:S05]  /*4a40*/  MUFU.EX2 R198, R198 ;  /* 0x000000c600c67308 */ /* 0x000f2a0000000800 */
[----:B-1----:R-:W-:Y:S01]  /*4a50*/  F2FP.PACK_AB R4, R195, R192 ;  /* 0x000000c0c304723e */ /* 0x002fe200000000ff */
[----:B------:R-:W-:Y:S01]  /*4a60*/  HMMA.16816.F32 R144, R56, R28, R144 ;  /* 0x0000001c3890723c */ /* 0x000fe20000001890 */
[----:B---3--:R-:W-:Y:S01]  /*4a70*/  F2FP.PACK_AB R5, R196, R199 ;  /* 0x000000c7c405723e */ /* 0x008fe200000000ff */
[----:B------:R-:W-:Y:S01]  /*4a80*/  FADD.FTZ R192, R192, R183 ;  /* 0x000000b7c0c07221 */ /* 0x000fe20000010000 */
[----:B------:R-:W-:Y:S01]  /*4a90*/  MUFU.EX2 R227, R227 ;  /* 0x000000e300e37308 */ /* 0x000fe20000000800 */
[----:B------:R-:W-:-:S02]  /*4aa0*/  FADD.FTZ R199, R199, R190 ;  /* 0x000000bec7c77221 */ /* 0x000fc40000010000 */
[----:B------:R-:W-:Y:S02]  /*4ab0*/  FADD.FTZ R195, R195, R192 ;  /* 0x000000c0c3c37221 */ /* 0x000fe40000010000 */
[C---:B------:R-:W-:Y:S01]  /*4ac0*/  HMMA.16816.F32 R104, R56.reuse, R24, R104 ;  /* 0x000000183868723c */ /* 0x040fe20000001868 */
[----:B------:R-:W-:Y:S02]  /*4ad0*/  FADD.FTZ R196, R196, R199 ;  /* 0x000000c7c4c47221 */ /* 0x000fe40000010000 */
[----:B------:R-:W-:Y:S05]  /*4ae0*/  MUFU.EX2 R225, R225 ;  /* 0x000000e100e17308 */ /* 0x000fea0000000800 */
        /* <DEDUP_REMOVED lines=36> */
[----:B------:R-:W-:Y:S01]  /*4d30*/  FFMA.FTZ R40, R177, c[0x0][0x2d0], -R200 ;  /* 0x0000b400b1287a23 */ /* 0x000fe200000108c8 */
[C---:B------:R-:W-:Y:S05]  /*4d40*/  HMMA.16816.F32 R72, R4.reuse, R36, R72 ;  /* 0x000000240448723c */ /* 0x040fea0000001848 */
[----:B------:R-:W2:Y:S02]  /*4d50*/  MUFU.EX2 R33, R33 ;  /* 0x0000002100217308 */ /* 0x000ea40000000800 */
[----:B------:R-:W-:Y:S01]  /*4d60*/  FFMA.FTZ R36, R187, c[0x0][0x2d0], -R201 ;  /* 0x0000b400bb247a23 */ /* 0x000fe200000108c9 */
[C---:B------:R-:W-:Y:S05]  /*4d70*/  HMMA.16816.F32 R140, R4.reuse, R156, R140 ;  /* 0x0000009c048c723c */ /* 0x040fea000000188c */
[----:B------:R-:W3:Y:S03]  /*4d80*/  MUFU.EX2 R40, R40 ;  /* 0x0000002800287308 */ /* 0x000ee60000000800 */
[C---:B------:R-:W-:Y:S05]  /*4d90*/  HMMA.16816.F32 R136, R4.reuse, R158, R136 ;  /* 0x0000009e0488723c */ /* 0x040fea0000001888 */
[----:B------:R-:W4:Y:S03]  /*4da0*/  MUFU.EX2 R36, R36 ;  /* 0x0000002400247308 */ /* 0x000f260000000800 */
[C---:B------:R-:W-:Y:S08]  /*4db0*/  HMMA.16816.F32 R112, R4.reuse, R50, R112 ;  /* 0x000000320470723c */ /* 0x040ff00000001870 */
        /* <DEDUP_REMOVED lines=41> */
.L_x_931:
[----:B------:R-:W-:Y:S02]  /*5050*/  UISETP.NE.AND UP0, UPT, UR12, 0x1, UPT ;  /* 0x000000010c00788c */ /* 0x000fe4000bf05270 */
[----:B------:R-:W-:Y:S02]  /*5060*/  ULDC.64 UR4, c[0x0][0x330] ;  /* 0x0000cc0000047ab9 */ /* 0x000fe40000000a00 */
[----:B------:R-:W-:-:S07]  /*5070*/  UIMAD.WIDE.U32 UR16, UR14, UR4, URZ ;  /* 0x000000040e1072a5 */ /* 0x000fce000f8e003f */
[----:B------:R-:W-:Y:S02]  /*5080*/  @UP0 UMOV UR15, UR17 ;  /* 0x00000011000f0c82 */ /* 0x000fe40008000000 */
[----:B------:R-:W-:Y:S02]  /*5090*/  @UP0 USHF.R.U32.HI UR14, URZ, UR5, UR15 ;  /* 0x000000053f0e0299 */ /* 0x000fe4000801160f */
.L_x_932:
[----:B------:R-:W-:Y:S02]  /*50a0*/  ULDC UR4, c[0x0][0x32c] ;  /* 0x0000cb0000047ab9 */ /* 0x000fe40000000800 */
[----:B------:R-:W-:-:S04]  /*50b0*/  UIMAD UR4, UR14, UR12, UR4 ;  /* 0x0000000c0e0472a4 */ /* 0x000fc8000f8e0204 */
[----:B------:R-:W-:-:S04]  /*50c0*/  UISETP.LT.AND UP0, UPT, UR13, UR4, UPT ;  /* 0x000000040d00728c */ /* 0x000fc8000bf01270 */
[----:B------:R-:W-:-:S04]  /*50d0*/  USEL UR13, UR13, UR4, UP0 ;  /* 0x000000040d0d7287 */ /* 0x000fc80008000000 */
.L_x_930:
        /* <DEDUP_REMOVED lines=19> */
.L_x_952:
        /* <DEDUP_REMOVED lines=15> */
[C---:B------:R-:W-:Y:S04]  /*5300*/  IMAD.WIDE.U32 R6, R226.reuse, c[0x0][0x208], RZ ;  /* 0x00008200e2067a25 */ /* 0x040fe800078e00ff */
[----:B------:R-:W-:Y:S02]  /*5310*/  IMAD R3, R3, c[0x0][0x208], RZ ;  /* 0x0000820003037a24 */ /* 0x000fe400078e02ff */
[----:B------:R-:W-:Y:S02]  /*5320*/  @!P3 IMAD.MOV.U32 R9, RZ, RZ, c[0x0][0x208] ;  /* 0x00008200ff09b624 */ /* 0x000fe400078e00ff */
[----:B------:R-:W-:Y:S02]  /*5330*/  IMAD R3, R226, c[0x0][0x20c], R3 ;  /* 0x00008300e2037a24 */ /* 0x000fe400078e0203 */
[----:B------:R-:W-:Y:S02]  /*5340*/  @!P3 IMAD.MOV.U32 R4, RZ, RZ, c[0x0][0x20c] ;  /* 0x00008300ff04b624 */ /* 0x000fe400078e00ff */
[----:B------:R-:W-:Y:S02]  /*5350*/  IMAD.IADD R3, R7, 0x1, R3 ;  /* 0x0000000107037824 */ /* 0x000fe400078e0203 */
[----:B------:R-:W-:Y:S04]  /*5360*/  IMAD.WIDE.U32 R6, R6, 0x30, RZ ;  /* 0x0000003006067825 */ /* 0x000fe800078e00ff */
[----:B------:R-:W-:Y:S01]  /*5370*/  IMAD R3, R3, 0x30, RZ ;  /* 0x0000003003037824 */ /* 0x000fe200078e02ff */
[-C--:B------:R-:W-:Y:S02]  /*5380*/  IADD3 R5, P2, R232, R6.reuse, RZ ;  /* 0x00000006e8057210 */ /* 0x080fe40007f5e0ff */
[-C--:B------:R-:W-:Y:S01]  /*5390*/  @!P3 LEA R11, P0, R9, R6.reuse, 0x5 ;  /* 0x00000006090bb211 */ /* 0x080fe200078028ff */
[----:B------:R-:W-:Y:S01]  /*53a0*/  IMAD.IADD R3, R7, 0x1, R3 ;  /* 0x0000000107037824 */ /* 0x000fe200078e0203 */
[-C--:B------:R-:W-:Y:S04]  /*53b0*/  IADD3 R7, P1, R238, R6.reuse, RZ ;  /* 0x00000006ee077210 */ /* 0x080fe80007f3e0ff */
[----:B------:R-:W-:Y:S01]  /*53c0*/  @!P3 LEA.HI.X R9, R9, R3, R4, 0x5, P0 ;  /* 0x000000030909b211 */ /* 0x000fe200000f2c04 */
[----:B------:R-:W-:Y:S01]  /*53d0*/  IMAD.X R4, R3, 0x1, R235, P2 ;  /* 0x0000000103047824 */ /* 0x000fe200010e06eb */
[----:B------:R-:W-:Y:S02]  /*53e0*/  LEA R14, P2, R5, c[0x0][0x1f8], 0x1 ;  /* 0x00007e00050e7a11 */ /* 0x000fe400078408ff */
[----:B------:R-:W-:Y:S01]  /*53f0*/  IADD3 R8, P0, R236, R6, RZ ;  /* 0x00000006ec087210 */ /* 0x000fe20007f1e0ff */
[----:B------:R-:W-:Y:S01]  /*5400*/  IMAD.X R6, R3, 0x1, R237, P1 ;  /* 0x0000000103067824 */ /* 0x000fe200008e06ed */
[----:B------:R-:W-:Y:S02]  /*5410*/  LEA.HI.X R15, R5, c[0x0][0x1fc], R4, 0x1, P2 ;  /* 0x00007f00050f7a11 */ /* 0x000fe400010f0c04 */
[----:B------:R-:W-:Y:S01]  /*5420*/  LEA R12, P1, R7, c[0x0][0x1f8], 0x1 ;  /* 0x00007e00070c7a11 */ /* 0x000fe200078208ff */
[----:B------:R-:W-:Y:S01]  /*5430*/  IMAD.X R3, R3, 0x1, R230, P0 ;  /* 0x0000000103037824 */ /* 0x000fe200000e06e6 */
[C---:B------:R-:W-:Y:S01]  /*5440*/  LEA R16, P0, R8.reuse, c[0x0][0x1f8], 0x1 ;  /* 0x00007e0008107a11 */ /* 0x040fe200078008ff */
[----:B------:R-:W-:Y:S01]  /*5450*/  @!PT LDS RZ, [RZ] ;  /* 0x00000000fffff984 */ /* 0x000fe20000000800 */
[----:B------:R-:W-:Y:S01]  /*5460*/  @!PT LDS RZ, [RZ] ;  /* 0x00000000fffff984 */ /* 0x000fe20000000800 */
[----:B------:R-:W-:Y:S01]  /*5470*/  @!PT LDS RZ, [RZ] ;  /* 0x00000000fffff984 */ /* 0x000fe20000000800 */
[----:B------:R4:W-:Y:S01]  /*5480*/  LDGSTS.E.BYPASS.LTC128B.128 [R218+0x1880], [R14.64], !P6 ;  /* 0x018800000eda7fae */ /* 0x0009e2000f101d4a */
[----:B------:R-:W-:Y:S02]  /*5490*/  LEA.HI.X R13, R7, c[0x0][0x1fc], R6, 0x1, P1 ;  /* 0x00007f00070d7a11 */ /* 0x000fe400008f0c06 */
[C---:B------:R-:W-:Y:S02]  /*54a0*/  @!P3 IADD3 R4, P2, R11.reuse, R232, RZ ;  /* 0x000000e80b04b210 */ /* 0x040fe40007f5e0ff */
[----:B------:R-:W-:Y:S01]  /*54b0*/  LEA.HI.X R17, R8, c[0x0][0x1fc], R3, 0x1, P0 ;  /* 0x00007f0008117a11 */ /* 0x000fe200000f0c03 */
[----:B------:R4:W-:Y:S01]  /*54c0*/  LDGSTS.E.BYPASS.LTC128B.128 [R218+0x2480], [R12.64], !P5 ;  /* 0x024800000cda7fae */ /* 0x0009e2000e901d4a */
[----:B------:R-:W-:Y:S01]  /*54d0*/  @!P3 IADD3 R3, P1, R11, R238, RZ ;  /* 0x000000ee0b03b210 */ /* 0x000fe20007f3e0ff */
[----:B------:R-:W-:Y:S01]  /*54e0*/  @!P3 IMAD.X R5, R9, 0x1, R235, P2 ;  /* 0x000000010905b824 */ /* 0x000fe200010e06eb */
[C---:B------:R-:W-:Y:S02]  /*54f0*/  @!P3 LEA R20, P2, R4.reuse, c[0x0][0x1f8], 0x1 ;  /* 0x00007e000414ba11 */ /* 0x040fe400078408ff */
        /* <DEDUP_REMOVED lines=12> */
.L_x_934:
        /* <DEDUP_REMOVED lines=13> */
[----:B------:R-:W-:Y:S07]  /*5690*/  LDSM.16.M88.4 R164, [R213+0x8080] ;  /* 0x00808000d5a4783b */ /* 0x000fee0000000200 */
[-C--:B------:R-:W-:Y:S08]  /*56a0*/  HMMA.16816.F32 R36, R152, R168.reuse, RZ ;  /* 0x000000a89824723c */ /* 0x080ff000000018ff */
[C---:B------:R-:W-:Y:S08]  /*56b0*/  HMMA.16816.F32 R40, R160.reuse, R168, RZ ;  /* 0x000000a8a028723c */ /* 0x040ff000000018ff */
[-C--:B------:R-:W-:Y:S01]  /*56c0*/  HMMA.16816.F32 R44, R160, R170.reuse, RZ ;  /* 0x000000aaa02c723c */ /* 0x080fe200000018ff */
[----:B------:R-:W-:Y:S07]  /*56d0*/  LDSM.16.M88.4 R160, [R216+0x5080] ;  /* 0x00508000d8a0783b */ /* 0x000fee0000000200 */
[----:B------:R-:W-:Y:S01]  /*56e0*/  HMMA.16816.F32 R48, R152, R170, RZ ;  /* 0x000000aa9830723c */ /* 0x000fe200000018ff */
[----:B------:R-:W1:Y:S07]  /*56f0*/  LDSM.16.M88.4 R152, [R216+0x4c80] ;  /* 0x004c8000d898783b */ /* 0x000e6e0000000200 */
[-C--:B------:R-:W-:Y:S01]  /*5700*/  HMMA.16816.F32 R4, R172, R176.reuse, R4 ;  /* 0x000000b0ac04723c */ /* 0x080fe20000001804 */
[----:B------:R-:W3:Y:S07]  /*5710*/  LDSM.16.M88.4 R168, [R209] ;  /* 0x00000000d1a8783b */ /* 0x000eee0000000200 */
        /* <DEDUP_REMOVED lines=14> */
[----:B------:R-:W5:Y:S07]  /*5800*/  LDSM.16.M88.4 R172, [R208] ;  /* 0x00000000d0ac783b */ /* 0x000f6e0000000200 */
[-C--:B--2---:R-:W-:Y:S01]  /*5810*/  HMMA.16816.F32 R4, R156, R192.reuse, R4 ;  /* 0x000000c09c04723c */ /* 0x084fe20000001804 */
[----:B------:R-:W-:Y:S07]  /*5820*/  LDSM.16.M88.4 R188, [R213+0xb080] ;  /* 0x00b08000d5bc783b */ /* 0x000fee0000000200 */
        /* <DEDUP_REMOVED lines=12> */
[----:B------:R-:W-:Y:S01]  /*58f0*/  HMMA.16816.F32 R48, R156, R162, R48 ;  /* 0x000000a29c30723c */ /* 0x000fe20000001830 */
[----:B------:R-:W1:Y:S07]  /*5900*/  LDSM.16.M88.4 R156, [R216+0x5480] ;  /* 0x00548000d89c783b */ /* 0x000e6e0000000200 */
[-C--:B---3--:R-:W-:Y:S01]  /*5910*/  HMMA.16816.F32 R4, R164, R168.reuse, R4 ;  /* 0x000000a8a404723c */ /* 0x088fe20000001804 */
[----:B------:R-:W2:Y:S07]  /*5920*/  LDSM.16.M88.4 R160, [R217+0xb080] ;  /* 0x00b08000d9a0783b */ /* 0x000eae0000000200 */
[C---:B----4-:R-:W-:Y:S08]  /*5930*/  HMMA.16816.F32 R8, R176.reuse, R168, R8 ;  /* 0x000000a8b008723c */ /* 0x050ff00000001808 */
[-C--:B------:R-:W-:Y:S08]  /*5940*/  HMMA.16816.F32 R12, R176, R170.reuse, R12 ;  /* 0x000000aab00c723c */ /* 0x080ff0000000180c */
[C---:B------:R-:W-:Y:S01]  /*5950*/  HMMA.16816.F32 R16, R164.reuse, R170, R16 ;  /* 0x000000aaa410723c */ /* 0x040fe20000001810 */
[----:B------:R-:W3:Y:S07]  /*5960*/  LDSM.16.M88.4 R168, [R216+0x5c80] ;  /* 0x005c8000d8a8783b */ /* 0x000eee0000000200 */
[-C--:B-----5:R-:W-:Y:S08]  /*5970*/  HMMA.16816.F32 R20, R164, R172.reuse, R20 ;  /* 0x000000aca414723c */ /* 0x0a0ff00000001814 */
[C---:B------:R-:W-:Y:S08]  /*5980*/  HMMA.16816.F32 R24, R176.reuse, R172, R24 ;  /* 0x000000acb018723c */ /* 0x040ff00000001818 */
[-C--:B------:R-:W-:Y:S08]  /*5990*/  HMMA.16816.F32 R28, R176, R174.reuse, R28 ;  /* 0x000000aeb01c723c */ /* 0x080ff0000000181c */
[C---:B------:R-:W-:Y:S01]  /*59a0*/  HMMA.16816.F32 R32, R164.reuse, R174, R32 ;  /* 0x000000aea420723c */ /* 0x040fe20000001820 */
[----:B------:R-:W-:Y:S07]  /*59b0*/  LDSM.16.M88.4 R172, [R213+0xa080] ;  /* 0x00a08000d5ac783b */ /* 0x000fee0000000200 */
[-C--:B------:R-:W-:Y:S08]  /*59c0*/  HMMA.16816.F32 R36, R164, R180.reuse, R36 ;  /* 0x000000b4a424723c */ /* 0x080ff00000001824 */
[C---:B------:R-:W-:Y:S08]  /*59d0*/  HMMA.16816.F32 R40, R176.reuse, R180, R40 ;  /* 0x000000b4b028723c */ /* 0x040ff00000001828 */
[-C--:B------:R-:W-:Y:S01]  /*59e0*/  HMMA.16816.F32 R44, R176, R182.reuse, R44 ;  /* 0x000000b6b02c723c */ /* 0x080fe2000000182c */
[----:B------:R-:W4:Y:S07]  /*59f0*/  LDSM.16.M88.4 R176, [R206] ;  /* 0x00000000ceb0783b */ /* 0x000f2e0000000200 */
[----:B------:R-:W-:Y:S01]  /*5a00*/  HMMA.16816.F32 R48, R164, R182, R48 ;  /* 0x000000b6a430723c */ /* 0x000fe20000001830 */
[----:B------:R-:W5:Y:S01]  /*5a10*/  LDSM.16.M88.4 R164, [R204] ;  /* 0x00000000cca4783b */ /* 0x000f620000000200 */
[----:B------:R-:W-:Y:S06]  /*5a20*/  DEPBAR.LE SB0, 0x0 ;  /* 0x000080000000791a */ /* 0x000fec0000000000 */
[-C--:B-1----:R-:W-:Y:S01]  /*5a30*/  HMMA.16816.F32 R4, R152, R156.reuse, R4 ;  /* 0x0000009c9804723c */ /* 0x082fe20000001804 */
[----:B------:R-:W-:Y:S07]  /*5a40*/  BAR.SYNC.DEFER_BLOCKING 0x0 ;  /* 0x0000000000007b1d */ /* 0x000fee0000010000 */
[C---:B--2---:R-:W-:Y:S08]  /*5a50*/  HMMA.16816.F32 R8, R160.reuse, R156, R8 ;  /* 0x0000009ca008723c */ /* 0x044ff00000001808 */
        /* <DEDUP_REMOVED lines=9> */
[----:B------:R-:W-:Y:S08]  /*5af0*/  HMMA.16816.F32 R48, R152, R170, R48 ;  /* 0x000000aa9830723c */ /* 0x000ff00000001830 */
        /* <DEDUP_REMOVED lines=8> */
[-C--:B-----5:R-:W-:Y:S08]  /*5b80*/  HMMA.16816.F32 R36, R172, R164.reuse, R36 ;  /* 0x000000a4ac24723c */ /* 0x0a0ff00000001824 */
[C---:B------:R-:W-:Y:S08]  /*5b90*/  HMMA.16816.F32 R40, R188.reuse, R164, R40 ;  /* 0x000000a4bc28723c */ /* 0x040ff00000001828 */
[-C--:B------:R-:W-:Y:S08]  /*5ba0*/  HMMA.16816.F32 R44, R188, R166.reuse, R44 ;  /* 0x000000a6bc2c723c */ /* 0x080ff0000000182c */
[----:B------:R-:W-:Y:S01]  /*5bb0*/  HMMA.16816.F32 R48, R172, R166, R48 ;  /* 0x000000a6ac30723c */ /* 0x000fe20000001830 */
[----:B------:R-:W-:-:S07]  /*5bc0*/  @!P0 BRA `(.L_x_935) ;  /* 0x000002f000008947 */ /* 0x000fce0003800000 */
[----:B------:R-:W-:Y:S02]  /*5bd0*/  IADD3 R152, R226, -0x1, RZ ;  /* 0xffffffffe2987810 */ /* 0x000fe40007ffe0ff */
[----:B------:R-:W-:Y:S02]  /*5be0*/  IADD3 R3, -R228, 0x30, RZ ;  /* 0x00000030e4037810 */ /* 0x000fe40007ffe1ff */
[----:B------:R-:W-:Y:S01]  /*5bf0*/  SHF.R.S32.HI R149, RZ, 0x1f, R152 ;  /* 0x0000001fff957819 */ /* 0x000fe20000011498 */
[C---:B------:R-:W-:Y:S01]  /*5c00*/  IMAD.WIDE.U32 R162, R152.reuse, c[0x0][0x1e0], RZ ;  /* 0x0000780098a27a25 */ /* 0x040fe200078e00ff */
        /* <DEDUP_REMOVED lines=9> */
[C---:B------:R-:W-:Y:S01]  /*5ca0*/  @P1 IMAD.X R151, R149.reuse, 0x1, R223, P0 ;  /* 0x0000000195971824 */ /* 0x040fe200000e06df */
        /* <DEDUP_REMOVED lines=10> */
[----:B------:R-:W-:Y:S04]  /*5d50*/  @P1 IADD3 R152, P2, R201, R162, RZ ;  /* 0x000000a2c9981210 */ /* 0x000fe80007f5e0ff */
[----:B------:R1:W-:Y:S01]  /*5d60*/  @P1 LDGSTS.E.BYPASS.LTC128B.128 [R218+0x4880], [R156.64], !P5 ;  /* 0x048800009cda1fae */ /* 0x0003e2000e901d4a */
[C---:B------:R-:W-:Y:S01]  /*5d70*/  @P1 IMAD.X R3, R149.reuse, 0x1, R200, P2 ;  /* 0x0000000195031824 */ /* 0x040fe200010e06c8 */
[C---:B------:R-:W-:Y:S04]  /*5d80*/  @P1 LEA R160, P2, R152.reuse, c[0x0][0x1c8], 0x1 ;  /* 0x0000720098a01a11 */ /* 0x040fe800078408ff */
[----:B------:R-:W-:Y:S02]  /*5d90*/  @P1 LEA.HI.X R161, R152, c[0x0][0x1cc], R3, 0x1, P2 ;  /* 0x0000730098a11a11 */ /* 0x000fe400010f0c03 */
[----:B------:R-:W-:Y:S03]  /*5da0*/  @P0 IADD3 R152, P2, R162, UR8, RZ ;  /* 0x00000008a2980c10 */ /* 0x000fe6000ff5e0ff */
[----:B------:R1:W-:Y:S01]  /*5db0*/  @P1 LDGSTS.E.BYPASS.LTC128B.128 [R218+0x5480], [R160.64], !P4 ;  /* 0x05480000a0da1fae */ /* 0x0003e2000e101d4a */
[----:B------:R-:W-:Y:S02]  /*5dc0*/  @P0 IADD3.X R149, R149, UR7, RZ, P2, !PT ;  /* 0x0000000795950c10 */ /* 0x000fe400097fe4ff */
[----:B------:R-:W-:Y:S05]  /*5dd0*/  @P0 IADD3 R154, P2, R152, R220, RZ ;  /* 0x000000dc989a0210 */ /* 0x000fea0007f5e0ff */
[C---:B------:R-:W-:Y:S01]  /*5de0*/  @P0 IMAD.X R3, R149.reuse, 0x1, R223, P2 ;  /* 0x0000000195030824 */ /* 0x040fe200010e06df */
[C---:B------:R-:W-:Y:S04]  /*5df0*/  @P0 LEA R162, P2, R154.reuse, c[0x0][0x1c8], 0x1 ;  /* 0x000072009aa20a11 */ /* 0x040fe800078408ff */
[----:B------:R-:W-:Y:S02]  /*5e00*/  @P0 LEA.HI.X R163, R154, c[0x0][0x1cc], R3, 0x1, P2 ;  /* 0x000073009aa30a11 */ /* 0x000fe400010f0c03 */
[----:B------:R-:W-:Y:S03]  /*5e10*/  @P0 IADD3 R154, P2, R152, R203, RZ ;  /* 0x000000cb989a0210 */ /* 0x000fe60007f5e0ff */
[----:B------:R1:W-:Y:S02]  /*5e20*/  @P0 LDGSTS.E.BYPASS.LTC128B.128 [R218+0x4480], [R162.64], !P6 ;  /* 0x04480000a2da0fae */ /* 0x0003e4000f101d4a */
[C---:B------:R-:W-:Y:S01]  /*5e30*/  @P0 IMAD.X R3, R149.reuse, 0x1, R202, P2 ;  /* 0x0000000195030824 */ /* 0x040fe200010e06ca */
        /* <DEDUP_REMOVED lines=8> */
.L_x_935:
[----:B------:R-:W-:Y:S01]  /*5ec0*/  PLOP3.LUT P1, PT, PT, PT, UP2, 0x80, 0x0 ;  /* 0x000000000000781c */ /* 0x000fe20003f2f028 */
[----:B------:R-:W0:Y:S01]  /*5ed0*/  LDGDEPBAR ;  /* 0x00000000000079af */ /* 0x000e220000000000 */
[----:B------:R-:W-:Y:S01]  /*5ee0*/  PLOP3.LUT P0, PT, PT, PT, UP2, 0x80, 0x0 ;  /* 0x000000000000781c */ /* 0x000fe20003f0f028 */
[----:B-1----:R-:W-:Y:S02]  /*5ef0*/  IMAD.MOV.U32 R156, RZ, RZ, R219 ;  /* 0x000000ffff9c7224 */ /* 0x002fe400078e00db */
[----:B------:R-:W-:Y:S05]  /*5f00*/  IMAD R155, R226, -0x30, RZ ;  /* 0xffffffd0e29b7824 */ /* 0x000fea00078e02ff */
        /* <DEDUP_REMOVED lines=9> */
[----:B-1----:R-:W-:Y:S02]  /*5fa0*/  IMAD.IADD R171, R154, 0x1, R3 ;  /* 0x000000019aab7824 */ /* 0x002fe400078e0203 */
        /* <DEDUP_REMOVED lines=16> */
.L_x_938:
[----:B------:R-:W-:Y:S04]  /*60b0*/  MOV R3, c[0x0][0x32c] ;  /* 0x0000cb0000037a02 */ /* 0x000fe80000000f00 */
[----:B------:R-:W-:Y:S11]  /*60c0*/  ISETP.NE.AND P0, PT, R3, 0x1, PT ;  /* 0x000000010300780c */ /* 0x000ff60003f05270 */
[----:B------:R-:W-:Y:S02]  /*60d0*/  @!UPT UIADD3 URZ, URZ, URZ, URZ ;  /* 0x0000003f3f3ff290 */ /* 0x000fe4000fffe03f */
[----:B------:R-:W-:Y:S05]  /*60e0*/  @P0 IMAD.HI.U32 R3, R149, c[0x0][0x330], RZ ;  /* 0x0000cc0095030a27 */ /* 0x000fea00078e00ff */
[----:B------:R-:W-:Y:S02]  /*60f0*/  @P0 SHF.R.U32.HI R149, RZ, c[0x0][0x334], R3 ;  /* 0x0000cd00ff950a19 */ /* 0x000fe40000011603 */
.L_x_939:
[----:B------:R-:W-:Y:S05]  /*6100*/  BSYNC B0 ;  /* 0x0000000000007941 */ /* 0x000fea0003800000 */
.L_x_937:
[----:B------:R-:W-:Y:S04]  /*6110*/  IMAD.IADD R158, R155, 0x1, -R224 ;  /* 0x000000019b9e7824 */ /* 0x000fe800078e0ae0 */
[----:B------:R-:W-:Y:S05]  /*6120*/  IMAD R149, R149, c[0x0][0x32c], R158 ;  /* 0x0000cb0095957a24 */ /* 0x000fea00078e029e */
[----:B------:R-:W-:Y:S02]  /*6130*/  IADD3 R158, R149, c[0x0][0x32c], RZ ;  /* 0x0000cb00959e7a10 */ /* 0x000fe40007ffe0ff */
[----:B------:R-:W-:Y:S02]  /*6140*/  IMNMX R168, R168, R149, !PT ;  /* 0x00000095a8a87217 */ /* 0x000fe40007800200 */
[----:B------:R-:W-:Y:S02]  /*6150*/  IMNMX R171, R171, R158, PT ;  /* 0x0000009eabab7217 */ /* 0x000fe40003800200 */
.L_x_936:
[----:B------:R-:W-:Y:S01]  /*6160*/  PLOP3.LUT P0, PT, PT, PT, UP1, 0x40, 0x0 ;  /* 0x000000000000781c */ /* 0x000fe20003f0e818 */
[----:B------:R-:W1:Y:S02]  /*6170*/  SHFL.IDX PT, R3, R156, 0x1, 0x1c1f ;  /* 0x003c1f009c037f89 */ /* 0x000e6400000e0000 */
[----:B-1----:R-:W-:Y:S01]  /*6180*/  IADD3 R166, R152, R3, RZ ;  /* 0x0000000398a67210 */ /* 0x002fe20007ffe0ff */
[----:B------:R-:W-:Y:S09]  /*6190*/  IMAD.IADD R176, R154, 0x1, R3 ;  /* 0x000000019ab07824 */ /* 0x000ff200078e0203 */
        /* <DEDUP_REMOVED lines=15> */
.L_x_942:
[----:B------:R-:W-:Y:S04]  /*6290*/  MOV R3, c[0x0][0x32c] ;  /* 0x0000cb0000037a02 */ /* 0x000fe80000000f00 */
[----:B------:R-:W-:Y:S11]  /*62a0*/  ISETP.NE.AND P0, PT, R3, 0x1, PT ;  /* 0x000000010300780c */ /* 0x000ff60003f05270 */
[----:B------:R-:W-:Y:S02]  /*62b0*/  @!UPT UIADD3 URZ, URZ, URZ, URZ ;  /* 0x0000003f3f3ff290 */ /* 0x000fe4000fffe03f */
[----:B------:R-:W-:Y:S05]  /*62c0*/  @P0 IMAD.HI.U32 R3, R158, c[0x0][0x330], RZ ;  /* 0x0000cc009e030a27 */ /* 0x000fea00078e00ff */
[----:B------:R-:W-:Y:S02]  /*62d0*/  @P0 SHF.R.U32.HI R158, RZ, c[0x0][0x334], R3 ;  /* 0x0000cd00ff9e0a19 */ /* 0x000fe40000011603 */
.L_x_943:
[----:B------:R-:W-:Y:S05]  /*62e0*/  BSYNC B0 ;  /* 0x0000000000007941 */ /* 0x000fea0003800000 */
.L_x_941:
[----:B------:R-:W-:Y:S04]  /*62f0*/  IMAD.IADD R3, R155, 0x1, -R224 ;  /* 0x000000019b037824 */ /* 0x000fe800078e0ae0 */
[----:B------:R-:W-:Y:S05]  /*6300*/  IMAD R3, R158, c[0x0][0x32c], R3 ;  /* 0x0000cb009e037a24 */ /* 0x000fea00078e0203 */
[----:B------:R-:W-:Y:S02]  /*6310*/  IADD3 R149, R3, c[0x0][0x32c], RZ ;  /* 0x0000cb0003957a10 */ /* 0x000fe40007ffe0ff */
[----:B------:R-:W-:Y:S02]  /*6320*/  IMNMX R166, R166, R3, !PT ;  /* 0x00000003a6a67217 */ /* 0x000fe40007800200 */
[----:B------:R-:W-:Y:S02]  /*6330*/  IMNMX R176, R176, R149, PT ;  /* 0x00000095b0b07217 */ /* 0x000fe40003800200 */
.L_x_940:
        /* <DEDUP_REMOVED lines=19> */
.L_x_946:
[----:B------:R-:W-:Y:S04]  /*6470*/  MOV R3, c[0x0][0x32c] ;  /* 0x0000cb0000037a02 */ /* 0x000fe80000000f00 */
[----:B------:R-:W-:Y:S11]  /*6480*/  ISETP.NE.AND P0, PT, R3, 0x1, PT ;  /* 0x000000010300780c */ /* 0x000ff60003f05270 */
[----:B------:R-:W-:Y:S02]  /*6490*/  @!UPT UIADD3 URZ, URZ, URZ, URZ ;  /* 0x0000003f3f3ff290 */ /* 0x000fe4000fffe03f */
[----:B------:R-:W-:Y:S05]  /*64a0*/  @P0 IMAD.HI.U32 R3, R158, c[0x0][0x330], RZ ;  /* 0x0000cc009e030a27 */ /* 0x000fea00078e00ff */
[----:B------:R-:W-:Y:S02]  /*64b0*/  @P0 SHF.R.U32.HI R158, RZ, c[0x0][0x334], R3 ;  /* 0x0000cd00ff9e0a19 */ /* 0x000fe40000011603 */
.L_x_947:
[----:B------:R-:W-:Y:S05]  /*64c0*/  BSYNC B0 ;  /* 0x0000000000007941 */ /* 0x000fea0003800000 */
.L_x_945:
[----:B------:R-:W-:Y:S04]  /*64d0*/  IMAD.IADD R3, R155, 0x1, -R224 ;  /* 0x000000019b037824 */ /* 0x000fe800078e0ae0 */
[----:B------:R-:W-:Y:S05]  /*64e0*/  IMAD R3, R158, c[0x0][0x32c], R3 ;  /* 0x0000cb009e037a24 */ /* 0x000fea00078e0203 */
[----:B------:R-:W-:Y:S02]  /*64f0*/  IADD3 R149, R3, c[0x0][0x32c], RZ ;  /* 0x0000cb0003957a10 */ /* 0x000fe40007ffe0ff */
[----:B------:R-:W-:Y:S02]  /*6500*/  IMNMX R161, R161, R3, !PT ;  /* 0x00000003a1a17217 */ /* 0x000fe40007800200 */
[----:B------:R-:W-:Y:S02]  /*6510*/  IMNMX R162, R162, R149, PT ;  /* 0x00000095a2a27217 */ /* 0x000fe40003800200 */
.L_x_944:
[C---:B------:R-:W-:Y:S02]  /*6520*/  ISETP.GE.AND P2, PT, R155.reuse, 0x9, PT ;  /* 0x000000099b00780c */ /* 0x040fe40003f46270 */
[----:B------:R-:W-:Y:S02]  /*6530*/  ISETP.GE.AND P1, PT, R155, 0xa, PT ;  /* 0x0000000a9b00780c */ /* 0x000fe40003f26270 */
[----:B------:R-:W-:Y:S02]  /*6540*/  ISETP.GT.AND P0, PT, R168, 0x8, !P2 ;  /* 0x00000008a800780c */ /* 0x000fe40005704270 */
[----:B------:R-:W-:Y:S02]  /*6550*/  P2R R151, PR, RZ, 0x4 ;  /* 0x00000004ff977803 */ /* 0x000fe40000000000 */
[C---:B------:R-:W-:Y:S02]  /*6560*/  ISETP.LT.OR P0, PT, R171.reuse, 0x9, P0 ;  /* 0x00000009ab00780c */ /* 0x040fe40000701670 */
[----:B------:R-:W-:Y:S02]  /*6570*/  P2R R149, PR, RZ, 0x2 ;  /* 0x00000002ff957803 */ /* 0x000fe40000000000 */
[----:B------:R-:W-:Y:S02]  /*6580*/  FSEL R159, R16, -INF , !P0 ;  /* 0xff800000109f7808 */ /* 0x000fe40004000000 */
[----:B------:R-:W-:Y:S02]  /*6590*/  ISETP.GT.AND P0, PT, R168, 0x9, !P1 ;  /* 0x00000009a800780c */ /* 0x000fe40004f04270 */
[----:B------:R-:W-:Y:S02]  /*65a0*/  P2R R169, PR, RZ, 0x40 ;  /* 0x00000040ffa97803 */ /* 0x000fe40000000000 */
[----:B------:R-:W-:Y:S02]  /*65b0*/  ISETP.LT.OR P0, PT, R171, 0xa, P0 ;  /* 0x0000000aab00780c */ /* 0x000fe40000701670 */
[----:B------:R-:W-:Y:S02]  /*65c0*/  ISETP.GE.AND P6, PT, R155, 0x1a, PT ;  /* 0x0000001a9b00780c */ /* 0x000fe40003fc6270 */
[----:B------:R-:W-:Y:S02]  /*65d0*/  FSEL R153, R17, -INF , !P0 ;  /* 0xff80000011997808 */ /* 0x000fe40004000000 */
[----:B------:R-:W-:Y:S02]  /*65e0*/  ISETP.GT.AND P0, PT, R166, 0x8, !P2 ;  /* 0x00000008a600780c */ /* 0x000fe40005704270 */
[C---:B------:R-:W-:Y:S02]  /*65f0*/  ISETP.GE.AND P2, PT, R155.reuse, 0x11, PT ;  /* 0x000000119b00780c */ /* 0x040fe40003f46270 */
        /* <DEDUP_REMOVED lines=48> */
[----:B------:R-:W-:Y:S04]  /*6900*/  ISETP.GT.AND P0, PT, R168, 0x20, !P5 ;  /* 0x00000020a800780c */ /* 0x000fe80006f04270 */
[C---:B------:R-:W-:Y:S04]  /*6910*/  ISETP.LT.OR P0, PT, R171.reuse, 0x21, P0 ;  /* 0x00000021ab00780c */ /* 0x040fe80000701670 */
        /* <DEDUP_REMOVED lines=22> */
[----:B------:R-:W-:Y:S04]  /*6a80*/  ISETP.GT.AND P0, PT, R168, 0x28, !P1 ;  /* 0x00000028a800780c */ /* 0x000fe80004f04270 */
[----:B------:R-:W-:Y:S04]  /*6a90*/  ISETP.LT.OR P0, PT, R171, 0x29, P0 ;  /* 0x00000029ab00780c */ /* 0x000fe80000701670 */
[----:B------:R-:W-:Y:S02]  /*6aa0*/  FSEL R192, R48, -INF , !P0 ;  /* 0xff80000030c07808 */ /* 0x000fe40004000000 */
[----:B------:R-:W-:Y:S04]  /*6ab0*/  ISETP.GE.AND P0, PT, R155, 0x2a, PT ;  /* 0x0000002a9b00780c */ /* 0x000fe80003f06270 */
        /* <DEDUP_REMOVED lines=9> */
[----:B------:R-:W-:Y:S02]  /*6b50*/  ISETP.GT.AND P2, PT, R161, 0x1, !P6 ;  /* 0x00000001a100780c */ /* 0x000fe40007744270 */
[----:B------:R-:W-:Y:S02]  /*6b60*/  ISETP.NE.AND P6, PT, R181, RZ, PT ;  /* 0x000000ffb500720c */ /* 0x000fe40003fc5270 */
[C---:B------:R-:W-:Y:S04]  /*6b70*/  ISETP.LT.OR P2, PT, R162.reuse, 0x2, P2 ;  /* 0x00000002a200780c */ /* 0x040fe80001741670 */
        /* <DEDUP_REMOVED lines=24> */
[----:B------:R-:W-:Y:S02]  /*6d00*/  ISETP.GT.AND P2, PT, R161, 0x19, !P6 ;  /* 0x00000019a100780c */ /* 0x000fe40007744270 */
[----:B------:R-:W-:Y:S02]  /*6d10*/  ISETP.NE.AND P6, PT, R169, RZ, PT ;  /* 0x000000ffa900720c */ /* 0x000fe40003fc5270 */
[----:B------:R-:W-:Y:S04]  /*6d20*/  ISETP.LT.OR P2, PT, R162, 0x1a, P2 ;  /* 0x0000001aa200780c */ /* 0x000fe80001741670 */
[----:B------:R-:W-:Y:S02]  /*6d30*/  FSEL R251, R29, -INF , !P2 ;  /* 0xff8000001dfb7808 */ /* 0x000fe40005000000 */
[C---:B------:R-:W-:Y:S02]  /*6d40*/  ISETP.GT.AND P2, PT, R161.reuse, 0x20, !P5 ;  /* 0x00000020a100780c */ /* 0x040fe40006f44270 */
[----:B------:R-:W-:Y:S02]  /*6d50*/  ISETP.NE.AND P5, PT, R164, RZ, PT ;  /* 0x000000ffa400720c */ /* 0x000fe40003fa5270 */
[----:B------:R-:W-:Y:S04]  /*6d60*/  ISETP.LT.OR P2, PT, R162, 0x21, P2 ;  /* 0x00000021a200780c */ /* 0x000fe80001741670 */
[----:B------:R-:W-:Y:S02]  /*6d70*/  FSEL R169, R40, -INF , !P2 ;  /* 0xff80000028a97808 */ /* 0x000fe40005000000 */
[----:B------:R-:W-:Y:S02]  /*6d80*/  ISETP.GT.AND P2, PT, R161, 0x21, !P4 ;  /* 0x00000021a100780c */ /* 0x000fe40006744270 */
[----:B------:R-:W-:Y:S02]  /*6d90*/  ISETP.NE.AND P4, PT, R163, RZ, PT ;  /* 0x000000ffa300720c */ /* 0x000fe40003f85270 */
[C---:B------:R-:W-:Y:S04]  /*6da0*/  ISETP.LT.OR P2, PT, R162.reuse, 0x22, P2 ;  /* 0x00000022a200780c */ /* 0x040fe80001741670 */
[----:B------:R-:W-:Y:S02]  /*6db0*/  FSEL R164, R41, -INF , !P2 ;  /* 0xff80000029a47808 */ /* 0x000fe40005000000 */
[C---:B------:R-:W-:Y:S04]  /*6dc0*/  ISETP.GT.AND P2, PT, R161.reuse, 0x28, !P1 ;  /* 0x00000028a100780c */ /* 0x040fe80004f44270 */
[----:B------:R-:W-:Y:S04]  /*6dd0*/  ISETP.LT.OR P2, PT, R162, 0x29, P2 ;  /* 0x00000029a200780c */ /* 0x000fe80001741670 */
[----:B------:R-:W-:Y:S02]  /*6de0*/  FSEL R163, R44, -INF , !P2 ;  /* 0xff8000002ca37808 */ /* 0x000fe40005000000 */
[----:B------:R-:W-:Y:S02]  /*6df0*/  ISETP.GT.AND P2, PT, R161, RZ, !P3 ;  /* 0x000000ffa100720c */ /* 0x000fe40005f44270 */
[----:B------:R-:W-:Y:S02]  /*6e00*/  ISETP.NE.AND P3, PT, R165, RZ, PT ;  /* 0x000000ffa500720c */ /* 0x000fe40003f65270 */
        /* <DEDUP_REMOVED lines=22> */
.L_x_950:
[----:B------:R-:W-:Y:S04]  /*6f70*/  MOV R4, c[0x0][0x32c] ;  /* 0x0000cb0000047a02 */ /* 0x000fe80000000f00 */
[----:B------:R-:W-:Y:S11]  /*6f80*/  ISETP.NE.AND P2, PT, R4, 0x1, PT ;  /* 0x000000010400780c */ /* 0x000ff60003f45270 */
[----:B------:R-:W-:Y:S02]  /*6f90*/  @!UPT UIADD3 URZ, URZ, URZ, URZ ;  /* 0x0000003f3f3ff290 */ /* 0x000fe4000fffe03f */
[----:B------:R-:W-:Y:S05]  /*6fa0*/  @P2 IMAD.HI.U32 R4, R5, c[0x0][0x330], RZ ;  /* 0x0000cc0005042a27 */ /* 0x000fea00078e00ff */
[----:B------:R-:W-:Y:S02]  /*6fb0*/  @P2 SHF.R.U32.HI R5, RZ, c[0x0][0x334], R4 ;  /* 0x0000cd00ff052a19 */ /* 0x000fe40000011604 */
.L_x_951:
[----:B------:R-:W-:Y:S05]  /*6fc0*/  BSYNC B0 ;  /* 0x0000000000007941 */ /* 0x000fea0003800000 */
.L_x_949:
[----:B------:R-:W-:Y:S04]  /*6fd0*/  IMAD.IADD R4, R155, 0x1, -R224 ;  /* 0x000000019b047824 */ /* 0x000fe800078e0ae0 */
[----:B------:R-:W-:Y:S05]  /*6fe0*/  IMAD R4, R5, c[0x0][0x32c], R4 ;  /* 0x0000cb0005047a24 */ /* 0x000fea00078e0204 */
[----:B------:R-:W-:Y:S02]  /*6ff0*/  IADD3 R5, R4, c[0x0][0x32c], RZ ;  /* 0x0000cb0004057a10 */ /* 0x000fe40007ffe0ff */
[----:B------:R-:W-:Y:S02]  /*7000*/  IMNMX R152, R152, R4, !PT ;  /* 0x0000000498987217 */ /* 0x000fe40007800200 */
[----:B------:R-:W-:Y:S02]  /*7010*/  IMNMX R6, R6, R5, PT ;  /* 0x0000000506067217 */ /* 0x000fe40003800200 */
.L_x_948:
[----:B------:R-:W-:Y:S01]  /*7020*/  FMNMX.FTZ R4, R179, R150, !PT ;  /* 0x00000096b3047209 */ /* 0x000fe20007810000 */
[----:B------:R-:W-:Y:S01]  /*7030*/  LDSM.16.MT88.4 R20, [R214+0x1880] ;  /* 0x00188000d614783b */ /* 0x000fe20000004200 */
[----:B------:R-:W-:Y:S02]  /*7040*/  ISETP.NE.AND P2, PT, R180, RZ, PT ;  /* 0x000000ffb400720c */ /* 0x000fe40003f45270 */
[----:B------:R-:W-:Y:S02]  /*7050*/  FMNMX.FTZ R4, R175, R4, !PT ;  /* 0x00000004af047209 */ /* 0x000fe40007810000 */
[----:B------:R-:W-:Y:S02]  /*7060*/  ISETP.GT.AND P2, PT, R152, RZ, !P2 ;  /* 0x000000ff9800720c */ /* 0x000fe40005744270 */
[----:B------:R-:W-:Y:S01]  /*7070*/  FMNMX.FTZ R4, R159, R4, !PT ;  /* 0x000000049f047209 */ /* 0x000fe20007810000 */
[----:B------:R-:W-:Y:S01]  /*7080*/  LDSM.16.MT88.4 R36, [R212+0x1880] ;  /* 0x00188000d424783b */ /* 0x000fe20000004200 */
[----:B------:R-:W-:Y:S02]  /*7090*/  ISETP.LT.OR P2, PT, R6, 0x1, P2 ;  /* 0x000000010600780c */ /* 0x000fe40001741670 */
[----:B------:R-:W-:Y:S02]  /*70a0*/  FMNMX.FTZ R5, R153, R4, !PT ;  /* 0x0000000499057209 */ /* 0x000fe40007810000 */
[----:B------:R-:W-:Y:S02]  /*70b0*/  FSEL R13, R10, -INF , !P2 ;  /* 0xff8000000a0d7808 */ /* 0x000fe40005000000 */
[----:B------:R-:W-:Y:S02]  /*70c0*/  FMNMX.FTZ R4, R186, R5, !PT ;  /* 0x00000005ba047209 */ /* 0x000fe40007810000 */
        /* <DEDUP_REMOVED lines=32> */
[----:B------:R-:W-:Y:S02]  /*72d0*/  FMNMX.FTZ R8, R7, R8, !PT ;  /* 0x0000000807087209 */ /* 0x000fe40007810000 */
[----:B------:R-:W-:Y:S01]  /*72e0*/  ISETP.LT.OR P2, PT, R6, 0xa, P2 ;  /* 0x0000000a0600780c */ /* 0x000fe20001741670 */
[----:B------:R-:W2:Y:S01]  /*72f0*/  SHFL.BFLY PT, R149, R10, 0x2, 0x1f ;  /* 0x0c401f000a957f89 */ /* 0x000ea200000e0000 */
[----:B------:R-:W-:Y:S02]  /*7300*/  FMNMX.FTZ R8, R49, R8, !PT ;  /* 0x0000000831087209 */ /* 0x000fe40007810000 */
[----:B------:R-:W-:Y:S02]  /*7310*/  FSEL R15, R15, -INF , !P2 ;  /* 0xff8000000f0f7808 */ /* 0x000fe40005000000 */
[----:B------:R-:W-:Y:S02]  /*7320*/  ISETP.NE.AND P2, PT, R160, RZ, PT ;  /* 0x000000ffa000720c */ /* 0x000fe40003f45270 */
[C---:B------:R-:W-:Y:S02]  /*7330*/  ISETP.GT.AND P1, PT, R152.reuse, 0x28, !P1 ;  /* 0x000000289800780c */ /* 0x040fe40004f24270 */
[----:B------:R-:W-:Y:S02]  /*7340*/  ISETP.GT.AND P2, PT, R152, 0x10, !P2 ;  /* 0x000000109800780c */ /* 0x000fe40005744270 */
[C---:B------:R-:W-:Y:S02]  /*7350*/  ISETP.LT.OR P1, PT, R6.reuse, 0x29, P1 ;  /* 0x000000290600780c */ /* 0x040fe40000f21670 */
[----:B------:R-:W-:Y:S02]  /*7360*/  ISETP.LT.OR P2, PT, R6, 0x11, P2 ;  /* 0x000000110600780c */ /* 0x000fe40001741670 */
[----:B------:R-:W-:Y:S02]  /*7370*/  ISETP.GT.AND P0, PT, R152, 0x29, !P0 ;  /* 0x000000299800780c */ /* 0x000fe40004704270 */
[----:B------:R-:W-:Y:S02]  /*7380*/  FSEL R243, R26, -INF , !P2 ;  /* 0xff8000001af37808 */ /* 0x000fe40005000000 */
[----:B------:R-:W-:Y:S02]  /*7390*/  ISETP.NE.AND P2, PT, R158, RZ, PT ;  /* 0x000000ff9e00720c */ /* 0x000fe40003f45270 */
[----:B------:R-:W-:Y:S02]  /*73a0*/  FSEL R160, R46, -INF , !P1 ;  /* 0xff8000002ea07808 */ /* 0x000fe40004800000 */
[----:B------:R-:W-:Y:S02]  /*73b0*/  ISETP.GT.AND P2, PT, R152, 0x11, !P2 ;  /* 0x000000119800780c */ /* 0x000fe40005744270 */
[----:B-1----:R-:W-:Y:S02]  /*73c0*/  FMNMX.FTZ R4, R5, R4, !PT ;  /* 0x0000000405047209 */ /* 0x002fe40007810000 */
[----:B------:R-:W-:Y:S02]  /*73d0*/  FMNMX.FTZ R5, R239, R8, !PT ;  /* 0x00000008ef057209 */ /* 0x000fe40007810000 */
[----:B------:R-:W-:Y:S01]  /*73e0*/  ISETP.LT.OR P2, PT, R6, 0x12, P2 ;  /* 0x000000120600780c */ /* 0x000fe20001741670 */
[----:B------:R-:W1:Y:S01]  /*73f0*/  SHFL.BFLY PT, R151, R4, 0x1, 0x1f ;  /* 0x0c201f0004977f89 */ /* 0x000e6200000e0000 */
[----:B------:R-:W-:Y:S02]  /*7400*/  FMNMX.FTZ R8, R242, R5, !PT ;  /* 0x00000005f2087209 */ /* 0x000fe40007810000 */
[----:B--2---:R-:W-:Y:S02]  /*7410*/  FMNMX.FTZ R149, R10, R149, !PT ;  /* 0x000000950a957209 */ /* 0x004fe40007810000 */
[----:B------:R-:W-:Y:S02]  /*7420*/  FMNMX.FTZ R8, R241, R8, !PT ;  /* 0x00000008f1087209 */ /* 0x000fe40007810000 */
        /* <DEDUP_REMOVED lines=9> */
[----:B-1----:R-:W-:Y:S02]  /*74c0*/  FMNMX.FTZ R151, R4, R151, !PT ;  /* 0x0000009704977209 */ /* 0x002fe40007810000 */
[----:B------:R-:W1:Y:S01]  /*74d0*/  SHFL.BFLY PT, R4, R149, 0x1, 0x1f ;  /* 0x0c201f0095047f89 */ /* 0x000e6200000e0000 */
[----:B------:R-:W-:Y:S02]  /*74e0*/  FMNMX.FTZ R8, R161, R10, !PT ;  /* 0x0000000aa1087209 */ /* 0x000fe40007810000 */
[----:B------:R-:W-:Y:S01]  /*74f0*/  ISETP.NE.AND P2, PT, R167, RZ, PT ;  /* 0x000000ffa700720c */ /* 0x000fe20003f45270 */
[----:B------:R-:W-:Y:S01]  /*7500*/  FMUL.FTZ R240, R151, c[0x0][0x2d0] ;  /* 0x0000b40097f07a20 */ /* 0x000fe20000410000 */
[----:B------:R-:W-:Y:S02]  /*7510*/  FMNMX.FTZ R10, R13, R0, !PT ;  /* 0x000000000d0a7209 */ /* 0x000fe40007810000 */
[----:B------:R-:W-:Y:S01]  /*7520*/  ISETP.GT.AND P2, PT, R152, 0x19, !P2 ;  /* 0x000000199800780c */ /* 0x000fe20005744270 */
[----:B------:R-:W2:Y:S01]  /*7530*/  SHFL.BFLY PT, R5, R8, 0x2, 0x1f ;  /* 0x0c401f0008057f89 */ /* 0x000ea200000e0000 */
[----:B------:R-:W-:Y:S02]  /*7540*/  FMNMX.FTZ R10, R11, R10, !PT ;  /* 0x0000000a0b0a7209 */ /* 0x000fe40007810000 */
[----:B------:R-:W-:Y:S02]  /*7550*/  ISETP.LT.OR P2, PT, R6, 0x1a, P2 ;  /* 0x0000001a0600780c */ /* 0x000fe40001741670 */
[----:B------:R-:W-:Y:S02]  /*7560*/  FMNMX.FTZ R10, R9, R10, !PT ;  /* 0x0000000a090a7209 */ /* 0x000fe40007810000 */
[----:B------:R-:W-:Y:S02]  /*7570*/  FSEL R245, R31, -INF , !P2 ;  /* 0xff8000001ff57808 */ /* 0x000fe40005000000 */
[----:B------:R-:W-:Y:S02]  /*7580*/  ISETP.NE.AND P2, PT, R174, RZ, PT ;  /* 0x000000ffae00720c */ /* 0x000fe40003f45270 */
[----:B------:R-:W-:Y:S02]  /*7590*/  ISETP.LT.OR P0, PT, R6, 0x2a, P0 ;  /* 0x0000002a0600780c */ /* 0x000fe40000701670 */
[----:B------:R-:W-:Y:S02]  /*75a0*/  ISETP.GT.AND P2, PT, R152, 0x20, !P2 ;  /* 0x000000209800780c */ /* 0x000fe40005744270 */
[----:B-1----:R-:W-:Y:S02]  /*75b0*/  FMNMX.FTZ R149, R149, R4, !PT ;  /* 0x0000000495957209 */ /* 0x002fe40007810000 */
[----:B------:R-:W-:Y:S02]  /*75c0*/  FMNMX.FTZ R4, R15, R10, !PT ;  /* 0x0000000a0f047209 */ /* 0x000fe40007810000 */
[----:B------:R-:W-:Y:S01]  /*75d0*/  ISETP.LT.OR P2, PT, R6, 0x21, P2 ;  /* 0x000000210600780c */ /* 0x000fe20001741670 */
[----:B------:R-:W-:Y:S01]  /*75e0*/  FMUL.FTZ R194, R149, c[0x0][0x2d0] ;  /* 0x0000b40095c27a20 */ /* 0x000fe20000410000 */
[----:B------:R-:W-:Y:S02]  /*75f0*/  FMNMX.FTZ R4, R243, R4, !PT ;  /* 0x00000004f3047209 */ /* 0x000fe40007810000 */
[----:B--2---:R-:W-:Y:S02]  /*7600*/  FMNMX.FTZ R8, R8, R5, !PT ;  /* 0x0000000508087209 */ /* 0x004fe40007810000 */
        /* <DEDUP_REMOVED lines=9> */
[----:B------:R-:W-:Y:S02]  /*76a0*/  FSETP.NEU.FTZ.AND P2, PT, R151, -INF , PT ;  /* 0xff8000009700780b */ /* 0x000fe40003f5d000 */
[----:B------:R-:W-:Y:S02]  /*76b0*/  FMNMX.FTZ R4, R167, R4, !PT ;  /* 0x00000004a7047209 */ /* 0x000fe40007810000 */
[----:B------:R-:W-:Y:S02]  /*76c0*/  FSEL R240, R240, RZ, P2 ;  /* 0x000000fff0f07208 */ /* 0x000fe40001000000 */
[----:B------:R-:W-:Y:S02]  /*76d0*/  FMNMX.FTZ R17, R165, R4, !PT ;  /* 0x00000004a5117209 */ /* 0x000fe40007810000 */
[----:B------:R-:W-:Y:S01]  /*76e0*/  FSETP.NEU.FTZ.AND P1, PT, R149, -INF , PT ;  /* 0xff8000009500780b */ /* 0x000fe20003f3d000 */
[--C-:B------:R-:W-:Y:S01]  /*76f0*/  FFMA.FTZ R155, R175, c[0x0][0x2d0], -R240.reuse ;  /* 0x0000b400af9b7a23 */ /* 0x100fe200000108f0 */
[----:B------:R-:W-:Y:S01]  /*7700*/  FMNMX.FTZ R6, R160, R17, !PT ;  /* 0x00000011a0067209 */ /* 0x000fe20007810000 */
[--C-:B------:R-:W-:Y:S01]  /*7710*/  FFMA.FTZ R175, R153, c[0x0][0x2d0], -R240.reuse ;  /* 0x0000b40099af7a23 */ /* 0x100fe200000108f0 */
[----:B------:R-:W-:Y:S01]  /*7720*/  FSEL R153, R47, -INF , !P0 ;  /* 0xff8000002f997808 */ /* 0x000fe20004000000 */
[--C-:B------:R-:W-:Y:S01]  /*7730*/  FFMA.FTZ R172, R179, c[0x0][0x2d0], -R240.reuse ;  /* 0x0000b400b3ac7a23 */ /* 0x100fe200000108f0 */
[----:B------:R-:W-:Y:S01]  /*7740*/  FSEL R194, R194, RZ, P1 ;  /* 0x000000ffc2c27208 */ /* 0x000fe20000800000 */
[--C-:B------:R-:W-:Y:S01]  /*7750*/  FFMA.FTZ R154, R159, c[0x0][0x2d0], -R240.reuse ;  /* 0x0000b4009f9a7a23 */ /* 0x100fe200000108f0 */
[----:B------:R-:W-:Y:S01]  /*7760*/  FMNMX.FTZ R4, R153, R6, !PT ;  /* 0x0000000699047209 */ /* 0x000fe20007810000 */
[----:B------:R-:W-:Y:S01]  /*7770*/  MUFU.EX2 R155, R155 ;  /* 0x0000009b009b7308 */ /* 0x000fe20000000800 */
[----:B------:R-:W-:Y:S02]  /*7780*/  FFMA.FTZ R186, R186, c[0x0][0x2d0], -R240 ;  /* 0x0000b400baba7a23 */ /* 0x000fe400000108f0 */
[--C-:B------:R-:W-:Y:S01]  /*7790*/  FFMA.FTZ R179, R3, c[0x0][0x2d0], -R194.reuse ;  /* 0x0000b40003b37a23 */ /* 0x100fe200000108c2 */
[----:B-1----:R-:W-:Y:S01]  /*77a0*/  FMNMX.FTZ R3, R8, R5, !PT ;  /* 0x0000000508037209 */ /* 0x002fe20007810000 */
[--C-:B------:R-:W-:Y:S01]  /*77b0*/  FFMA.FTZ R173, R173, c[0x0][0x2d0], -R194.reuse ;  /* 0x0000b400adad7a23 */ /* 0x100fe200000108c2 */
[----:B------:R-:W1:Y:S01]  /*77c0*/  SHFL.BFLY PT, R5, R4, 0x2, 0x1f ;  /* 0x0c401f0004057f89 */ /* 0x000e6200000e0000 */
[--C-:B------:R-:W-:Y:S01]  /*77d0*/  FFMA.FTZ R174, R177, c[0x0][0x2d0], -R194.reuse ;  /* 0x0000b400b1ae7a23 */ /* 0x100fe200000108c2 */
[C---:B------:R-:W-:Y:S01]  /*77e0*/  FSETP.NEU.FTZ.AND P0, PT, R3.reuse, -INF , PT ;  /* 0xff8000000300780b */ /* 0x040fe20003f1d000 */
[----:B------:R-:W-:Y:S01]  /*77f0*/  FMUL.FTZ R170, R3, c[0x0][0x2d0] ;  /* 0x0000b40003aa7a20 */ /* 0x000fe20000410000 */
[----:B------:R-:W2:Y:S01]  /*7800*/  MUFU.EX2 R172, R172 ;  /* 0x000000ac00ac7308 */ /* 0x000ea20000000800 */
[----:B------:R-:W-:Y:S02]  /*7810*/  FFMA.FTZ R178, R157, c[0x0][0x2d0], -R194 ;  /* 0x0000b4009db27a23 */ /* 0x000fe400000108c2 */
[----:B------:R-:W-:Y:S01]  /*7820*/  FFMA.FTZ R187, R187, c[0x0][0x2d0], -R240 ;  /* 0x0000b400bbbb7a23 */ /* 0x000fe200000108f0 */
[----:B------:R-:W-:Y:S01]  /*7830*/  FSEL R170, R170, RZ, P0 ;  /* 0x000000ffaaaa7208 */ /* 0x000fe20000000000 */
[--C-:B------:R-:W-:Y:S02]  /*7840*/  FFMA.FTZ R188, R188, c[0x0][0x2d0], -R194.reuse ;  /* 0x0000b400bcbc7a23 */ /* 0x100fe400000108c2 */
[----:B------:R-:W-:Y:S02]  /*7850*/  FFMA.FTZ R189, R189, c[0x0][0x2d0], -R194 ;  /* 0x0000b400bdbd7a23 */ /* 0x000fe400000108c2 */
[--C-:B------:R-:W-:Y:S01]  /*7860*/  FFMA.FTZ R181, R7, c[0x0][0x2d0], -R170.reuse ;  /* 0x0000b40007b57a23 */ /* 0x100fe200000108aa */
[----:B------:R-:W-:Y:S01]  /*7870*/  FSEL R7, R151, RZ, P2 ;  /* 0x000000ff97077208 */ /* 0x000fe20001000000 */
[----:B------:R-:W-:Y:S01]  /*7880*/  MUFU.EX2 R154, R154 ;  /* 0x0000009a009a7308 */ /* 0x000fe20000000800 */
[--C-:B------:R-:W-:Y:S02]  /*7890*/  FFMA.FTZ R177, R25, c[0x0][0x2d0], -R170.reuse ;  /* 0x0000b40019b17a23 */ /* 0x100fe400000108aa */
[--C-:B------:R-:W-:Y:S02]  /*78a0*/  FFMA.FTZ R176, R51, c[0x0][0x2d0], -R170.reuse ;  /* 0x0000b40033b07a23 */ /* 0x100fe400000108aa */
[--C-:B------:R-:W-:Y:S02]  /*78b0*/  FFMA.FTZ R180, R49, c[0x0][0x2d0], -R170.reuse ;  /* 0x0000b40031b47a23 */ /* 0x100fe400000108aa */
[----:B------:R-:W-:Y:S01]  /*78c0*/  FFMA.FTZ R252, R164, c[0x0][0x2d0], -R170 ;  /* 0x0000b400a4fc7a23 */ /* 0x000fe200000108aa */
[----:B-1----:R-:W-:Y:S01]  /*78d0*/  FMNMX.FTZ R5, R4, R5, !PT ;  /* 0x0000000504057209 */ /* 0x002fe20007810000 */
[----:B------:R-:W-:Y:S01]  /*78e0*/  FADD.FTZ R4, -R7, R150 ;  /* 0x0000009607047221 */ /* 0x000fe20000010100 */
[----:B------:R-:W-:Y:S01]  /*78f0*/  FSEL R7, R149, RZ, P1 ;  /* 0x000000ff95077208 */ /* 0x000fe20000800000 */
[----:B------:R-:W1:Y:S01]  /*7900*/  MUFU.EX2 R175, R175 ;  /* 0x000000af00af7308 */ /* 0x000e620000000800 */
[----:B--2---:R-:W-:Y:S01]  /*7910*/  F2FP.PACK_AB R156, R155, R172 ;  /* 0x000000ac9b9c723e */ /* 0x004fe200000000ff */
[----:B------:R-:W2:Y:S01]  /*7920*/  SHFL.BFLY PT, R152, R5, 0x1, 0x1f ;  /* 0x0c201f0005987f89 */ /* 0x000ea200000e0000 */
[----:B------:R-:W-:Y:S02]  /*7930*/  FMUL.FTZ R150, R4, c[0x0][0x2d0] ;  /* 0x0000b40004967a20 */ /* 0x000fe40000410000 */
[----:B------:R-:W-:Y:S01]  /*7940*/  FADD.FTZ R4, -R7, R148 ;  /* 0x0000009407047221 */ /* 0x000fe20000010100 */
[----:B------:R-:W-:Y:S01]  /*7950*/  FSEL R7, R3, RZ, P0 ;  /* 0x000000ff03077208 */ /* 0x000fe20000000000 */
[----:B------:R-:W-:Y:S02]  /*7960*/  FFMA.FTZ R190, R190, c[0x0][0x2d0], -R240 ;  /* 0x0000b400bebe7a23 */ /* 0x000fe400000108f0 */
[----:B------:R-:W-:Y:S01]  /*7970*/  FMUL.FTZ R148, R4, c[0x0][0x2d0] ;  /* 0x0000b40004947a20 */ /* 0x000fe20000410000 */
[----:B------:R-:W3:Y:S01]  /*7980*/  MUFU.EX2 R150, R150 ;  /* 0x0000009600967308 */ /* 0x000ee20000000800 */
[----:B------:R-:W-:Y:S02]  /*7990*/  FADD.FTZ R2, -R7, R2 ;  /* 0x0000000207027221 */ /* 0x000fe40000010100 */
[----:B------:R-:W-:Y:S02]  /*79a0*/  FFMA.FTZ R195, R195, c[0x0][0x2d0], -R240 ;  /* 0x0000b400c3c37a23 */ /* 0x000fe400000108f0 */
[----:B------:R-:W-:Y:S02]  /*79b0*/  FMUL.FTZ R6, R2, c[0x0][0x2d0] ;  /* 0x0000b40002067a20 */ /* 0x000fe40000410000 */
[--C-:B------:R-:W-:Y:S02]  /*79c0*/  FFMA.FTZ R196, R196, c[0x0][0x2d0], -R194.reuse ;  /* 0x0000b400c4c47a23 */ /* 0x100fe400000108c2 */
[----:B------:R-:W-:Y:S01]  /*79d0*/  FFMA.FTZ R199, R199, c[0x0][0x2d0], -R194 ;  /* 0x0000b400c7c77a23 */ /* 0x000fe200000108c2 */
[----:B------:R-:W4:Y:S01]  /*79e0*/  MUFU.EX2 R148, R148 ;  /* 0x0000009400947308 */ /* 0x000f220000000800 */
[--C-:B------:R-:W-:Y:S02]  /*79f0*/  FFMA.FTZ R239, R239, c[0x0][0x2d0], -R170.reuse ;  /* 0x0000b400efef7a23 */ /* 0x100fe400000108aa */
[--C-:B------:R-:W-:Y:S01]  /*7a00*/  FFMA.FTZ R242, R242, c[0x0][0x2d0], -R170.reuse ;  /* 0x0000b400f2f27a23 */ /* 0x100fe200000108aa */
[----:B-1----:R-:W-:Y:S01]  /*7a10*/  F2FP.PACK_AB R158, R175, R154 ;  /* 0x0000009aaf9e723e */ /* 0x002fe200000000ff */
[--C-:B------:R-:W-:Y:S01]  /*7a20*/  FFMA.FTZ R241, R241, c[0x0][0x2d0], -R170.reuse ;  /* 0x0000b400f1f17a23 */ /* 0x100fe200000108aa */
[----:B--2---:R-:W-:Y:S01]  /*7a30*/  FMNMX.FTZ R152, R5, R152, !PT ;  /* 0x0000009805987209 */ /* 0x004fe20007810000 */
[----:B------:R-:W-:Y:S02]  /*7a40*/  FFMA.FTZ R244, R251, c[0x0][0x2d0], -R170 ;  /* 0x0000b400fbf47a23 */ /* 0x000fe400000108aa */
[--C-:B------:R-:W-:Y:S01]  /*7a50*/  FFMA.FTZ R198, R198, c[0x0][0x2d0], -R240.reuse ;  /* 0x0000b400c6c67a23 */ /* 0x100fe200000108f0 */
[C---:B------:R-:W-:Y:S01]  /*7a60*/  FSETP.NEU.FTZ.AND P0, PT, R152.reuse, -INF , PT ;  /* 0xff8000009800780b */ /* 0x040fe20003f1d000 */
[C---:B------:R-:W-:Y:S01]  /*7a70*/  FMUL.FTZ R162, R152.reuse, c[0x0][0x2d0] ;  /* 0x0000b40098a27a20 */ /* 0x040fe20000410000 */
[----:B------:R1:W2:Y:S01]  /*7a80*/  MUFU.EX2 R2, R6 ;  /* 0x0000000600027308 */ /* 0x0002a20000000800 */
[----:B------:R-:W-:Y:S01]  /*7a90*/  FFMA.FTZ R197, R197, c[0x0][0x2d0], -R240 ;  /* 0x0000b400c5c57a23 */ /* 0x000fe200000108f0 */
[----:B------:R-:W-:Y:S01]  /*7aa0*/  FSEL R5, R152, RZ, P0 ;  /* 0x000000ff98057208 */ /* 0x000fe20000000000 */
[----:B---3--:R-:W-:Y:S01]  /*7ab0*/  FMUL.FTZ R4, R150, R144 ;  /* 0x0000009096047220 */ /* 0x008fe20000410000 */
[----:B------:R-:W-:Y:S01]  /*7ac0*/  FSEL R162, R162, RZ, P0 ;  /* 0x000000ffa2a27208 */ /* 0x000fe20000000000 */
[----:B------:R-:W-:Y:S01]  /*7ad0*/  FMUL.FTZ R16, R150, R100 ;  /* 0x0000006496107220 */ /* 0x000fe20000410000 */
[C---:B------:R-:W-:Y:S01]  /*7ae0*/  ISETP.GT.AND P0, PT, R226.reuse, UR4, PT ;  /* 0x00000004e2007c0c */ /* 0x040fe2000bf04270 */
[----:B------:R-:W-:Y:S01]  /*7af0*/  FADD.FTZ R5, -R5, R0 ;  /* 0x0000000005057221 */ /* 0x000fe20000010100 */
[----:B------:R-:W-:Y:S01]  /*7b00*/  IADD3 R226, R226, -0x1, RZ ;  /* 0xffffffffe2e27810 */ /* 0x000fe20007ffe0ff */
[--C-:B------:R-:W-:Y:S01]  /*7b10*/  FFMA.FTZ R185, R13, c[0x0][0x2d0], -R162.reuse ;  /* 0x0000b4000db97a23 */ /* 0x100fe200000108a2 */
[----:B------:R-:W-:Y:S01]  /*7b20*/  MUFU.EX2 R173, R173 ;  /* 0x000000ad00ad7308 */ /* 0x000fe20000000800 */
[----:B------:R-:W-:Y:S02]  /*7b30*/  FMUL.FTZ R0, R5, c[0x0][0x2d0] ;  /* 0x0000b40005007a20 */ /* 0x000fe40000410000 */
[--C-:B------:R-:W-:Y:S02]  /*7b40*/  FFMA.FTZ R184, R11, c[0x0][0x2d0], -R162.reuse ;  /* 0x0000b4000bb87a23 */ /* 0x100fe400000108a2 */
[--C-:B------:R-:W-:Y:S02]  /*7b50*/  FFMA.FTZ R183, R9, c[0x0][0x2d0], -R162.reuse ;  /* 0x0000b40009b77a23 */ /* 0x100fe400000108a2 */
[--C-:B------:R-:W-:Y:S02]  /*7b60*/  FFMA.FTZ R182, R15, c[0x0][0x2d0], -R162.reuse ;  /* 0x0000b4000fb67a23 */ /* 0x100fe400000108a2 */
[----:B------:R-:W-:Y:S01]  /*7b70*/  FMUL.FTZ R5, R150, R145 ;  /* 0x0000009196057220 */ /* 0x000fe20000410000 */
[----:B------:R-:W3:Y:S01]  /*7b80*/  MUFU.EX2 R174, R174 ;  /* 0x000000ae00ae7308 */ /* 0x000ee20000000800 */
[----:B----4-:R-:W-:Y:S02]  /*7b90*/  FMUL.FTZ R7, R148, R147 ;  /* 0x0000009394077220 */ /* 0x010fe40000410000 */
[----:B------:R-:W-:Y:S02]  /*7ba0*/  FMUL.FTZ R17, R150, R101 ;  /* 0x0000006596117220 */ /* 0x000fe40000410000 */
[----:B-1----:R-:W-:Y:S02]  /*7bb0*/  FMUL.FTZ R6, R148, R146 ;  /* 0x0000009294067220 */ /* 0x002fe40000410000 */
[C---:B--2---:R-:W-:Y:S02]  /*7bc0*/  FMUL.FTZ R8, R2.reuse, R140 ;  /* 0x0000008c02087220 */ /* 0x044fe40000410000 */
[C---:B------:R-:W-:Y:S01]  /*7bd0*/  FMUL.FTZ R9, R2.reuse, R141 ;  /* 0x0000008d02097220 */ /* 0x040fe20000410000 */
[----:B------:R-:W-:Y:S01]  /*7be0*/  MUFU.EX2 R179, R179 ;  /* 0x000000b300b37308 */ /* 0x000fe20000000800 */
[C---:B------:R-:W-:Y:S02]  /*7bf0*/  FMUL.FTZ R12, R2.reuse, R136 ;  /* 0x00000088020c7220 */ /* 0x040fe40000410000 */
[----:B------:R-:W-:Y:S02]  /*7c00*/  FMUL.FTZ R13, R2, R137 ;  /* 0x00000089020d7220 */ /* 0x000fe40000410000 */
[C---:B------:R-:W-:Y:S02]  /*7c10*/  FMUL.FTZ R18, R148.reuse, R102 ;  /* 0x0000006694127220 */ /* 0x040fe40000410000 */
[----:B------:R-:W-:Y:S02]  /*7c20*/  FMUL.FTZ R19, R148, R103 ;  /* 0x0000006794137220 */ /* 0x000fe40000410000 */
[----:B------:R-:W1:Y:S01]  /*7c30*/  LDSM.16.MT88.4 R100, [R214+0x2480] ;  /* 0x00248000d664783b */ /* 0x000e620000004200 */
[----:B------:R-:W2:Y:S01]  /*7c40*/  MUFU.EX2 R178, R178 ;  /* 0x000000b200b27308 */ /* 0x000ea20000000800 */
[C---:B------:R-:W-:Y:S02]  /*7c50*/  FMUL.FTZ R24, R2.reuse, R108 ;  /* 0x0000006c02187220 */ /* 0x040fe40000410000 */
[----:B------:R-:W-:Y:S01]  /*7c60*/  FMUL.FTZ R25, R2, R109 ;  /* 0x0000006d02197220 */ /* 0x000fe20000410000 */
[----:B---3--:R-:W-:Y:S01]  /*7c70*/  F2FP.PACK_AB R157, R174, R173 ;  /* 0x000000adae9d723e */ /* 0x008fe200000000ff */
[C---:B------:R-:W-:Y:S02]  /*7c80*/  FMUL.FTZ R28, R2.reuse, R112 ;  /* 0x00000070021c7220 */ /* 0x040fe40000410000 */
[----:B------:R-:W-:Y:S02]  /*7c90*/  FMUL.FTZ R29, R2, R113 ;  /* 0x00000071021d7220 */ /* 0x000fe40000410000 */
[C---:B------:R-:W-:Y:S01]  /*7ca0*/  FMUL.FTZ R32, R150.reuse, R116 ;  /* 0x0000007496207220 */ /* 0x040fe20000410000 */
[----:B------:R-:W3:Y:S01]  /*7cb0*/  MUFU.EX2 R0, R0 ;  /* 0x0000000000007308 */ /* 0x000ee20000000800 */
[----:B------:R-:W-:Y:S02]  /*7cc0*/  FMUL.FTZ R33, R150, R117 ;  /* 0x0000007596217220 */ /* 0x000fe40000410000 */
[C---:B------:R-:W-:Y:S02]  /*7cd0*/  FMUL.FTZ R34, R148.reuse, R118 ;  /* 0x0000007694227220 */ /* 0x040fe40000410000 */
[----:B------:R-:W-:Y:S02]  /*7ce0*/  FMUL.FTZ R35, R148, R119 ;  /* 0x0000007794237220 */ /* 0x000fe40000410000 */
[----:B------:R-:W-:Y:S01]  /*7cf0*/  LDSM.16.MT88.4 R116, [R214+0x2880] ;  /* 0x00288000d674783b */ /* 0x000fe20000004200 */
[C---:B------:R-:W-:Y:S02]  /*7d00*/  FMUL.FTZ R48, R150.reuse, R128 ;  /* 0x0000008096307220 */ /* 0x040fe40000410000 */
[----:B------:R-:W-:Y:S01]  /*7d10*/  MUFU.EX2 R177, R177 ;  /* 0x000000b100b17308 */ /* 0x000fe20000000800 */
[----:B------:R-:W-:Y:S02]  /*7d20*/  FMUL.FTZ R49, R150, R129 ;  /* 0x0000008196317220 */ /* 0x000fe40000410000 */
[----:B------:R-:W-:Y:S01]  /*7d30*/  FMUL.FTZ R50, R148, R130 ;  /* 0x0000008294327220 */ /* 0x000fe20000410000 */
[----:B--2---:R-:W-:Y:S01]  /*7d40*/  F2FP.PACK_AB R159, R178, R179 ;  /* 0x000000b3b29f723e */ /* 0x004fe200000000ff */
[----:B------:R-:W-:Y:S02]  /*7d50*/  FMUL.FTZ R51, R148, R131 ;  /* 0x0000008394337220 */ /* 0x000fe40000410000 */
[----:B------:R-:W-:Y:S01]  /*7d60*/  LDSM.16.MT88.4 R128, [R214+0x2c80] ;  /* 0x002c8000d680783b */ /* 0x000fe20000004200 */
[--C-:B------:R-:W-:Y:S02]  /*7d70*/  FFMA.FTZ R167, R167, c[0x0][0x2d0], -R162.reuse ;  /* 0x0000b400a7a77a23 */ /* 0x100fe400000108a2 */
[----:B------:R-:W2:Y:S01]  /*7d80*/  MUFU.EX2 R176, R176 ;  /* 0x000000b000b07308 */ /* 0x000ea20000000800 */
[-C--:B------:R-:W-:Y:S01]  /*7d90*/  HMMA.16816.F32 R4, R156, R20.reuse, R4 ;  /* 0x000000149c04723c */ /* 0x080fe20000001804 */
[--C-:B------:R-:W-:Y:S02]  /*7da0*/  FFMA.FTZ R165, R165, c[0x0][0x2d0], -R162.reuse ;  /* 0x0000b400a5a57a23 */ /* 0x100fe400000108a2 */
[C---:B---3--:R-:W-:Y:S02]  /*7db0*/  FMUL.FTZ R10, R0.reuse, R142 ;  /* 0x0000008e000a7220 */ /* 0x048fe40000410000 */
[C---:B------:R-:W-:Y:S02]  /*7dc0*/  FMUL.FTZ R11, R0.reuse, R143 ;  /* 0x0000008f000b7220 */ /* 0x040fe40000410000 */
[C---:B------:R-:W-:Y:S02]  /*7dd0*/  FMUL.FTZ R14, R0.reuse, R138 ;  /* 0x0000008a000e7220 */ /* 0x040fe40000410000 */
[----:B------:R-:W-:Y:S03]  /*7de0*/  MUFU.EX2 R181, R181 ;  /* 0x000000b500b57308 */ /* 0x000fe60000000800 */
[C---:B------:R-:W-:Y:S02]  /*7df0*/  FMUL.FTZ R15, R0.reuse, R139 ;  /* 0x0000008b000f7220 */ /* 0x040fe40000410000 */
[C---:B------:R-:W-:Y:S02]  /*7e00*/  FMUL.FTZ R26, R0.reuse, R110 ;  /* 0x0000006e001a7220 */ /* 0x040fe40000410000 */
[C---:B------:R-:W-:Y:S02]  /*7e10*/  FMUL.FTZ R27, R0.reuse, R111 ;  /* 0x0000006f001b7220 */ /* 0x040fe40000410000 */
[----:B------:R-:W-:Y:S01]  /*7e20*/  LDSM.16.MT88.4 R108, [R214+0x1c80] ;  /* 0x001c8000d66c783b */ /* 0x000fe20000004200 */
[----:B------:R-:W3:Y:S01]  /*7e30*/  MUFU.EX2 R180, R180 ;  /* 0x000000b400b47308 */ /* 0x000ee20000000800 */
[C---:B------:R-:W-:Y:S02]  /*7e40*/  FMUL.FTZ R30, R0.reuse, R114 ;  /* 0x00000072001e7220 */ /* 0x040fe40000410000 */
[----:B------:R-:W-:Y:S01]  /*7e50*/  FMUL.FTZ R31, R0, R115 ;  /* 0x00000073001f7220 */ /* 0x000fe20000410000 */
[----:B--2---:R-:W-:Y:S01]  /*7e60*/  F2FP.PACK_AB R144, R176, R177 ;  /* 0x000000b1b090723e */ /* 0x004fe200000000ff */
[C---:B------:R-:W-:Y:S02]  /*7e70*/  FMUL.FTZ R40, R2.reuse, R124 ;  /* 0x0000007c02287220 */ /* 0x040fe40000410000 */
[----:B------:R-:W-:Y:S01]  /*7e80*/  LDSM.16.MT88.4 R112, [R212+0x1c80] ;  /* 0x001c8000d470783b */ /* 0x000fe20000004200 */
[----:B------:R-:W-:Y:S02]  /*7e90*/  FMUL.FTZ R41, R2, R125 ;  /* 0x0000007d02297220 */ /* 0x000fe40000410000 */
[----:B------:R-:W-:Y:S01]  /*7ea0*/  MUFU.EX2 R185, R185 ;  /* 0x000000b900b97308 */ /* 0x000fe20000000800 */
[C---:B------:R-:W-:Y:S02]  /*7eb0*/  FMUL.FTZ R42, R0.reuse, R126 ;  /* 0x0000007e002a7220 */ /* 0x040fe40000410000 */
[----:B------:R-:W-:Y:S02]  /*7ec0*/  FMUL.FTZ R43, R0, R127 ;  /* 0x0000007f002b7220 */ /* 0x000fe40000410000 */
[C---:B------:R-:W-:Y:S02]  /*7ed0*/  FMUL.FTZ R44, R2.reuse, R132 ;  /* 0x00000084022c7220 */ /* 0x040fe40000410000 */
[----:B------:R-:W-:Y:S02]  /*7ee0*/  FMUL.FTZ R45, R2, R133 ;  /* 0x00000085022d7220 */ /* 0x000fe40000410000 */
[C---:B------:R-:W-:Y:S01]  /*7ef0*/  FMUL.FTZ R46, R0.reuse, R134 ;  /* 0x00000086002e7220 */ /* 0x040fe20000410000 */
[----:B------:R-:W2:Y:S01]  /*7f00*/  MUFU.EX2 R184, R184 ;  /* 0x000000b800b87308 */ /* 0x000ea20000000800 */
[----:B------:R-:W-:Y:S02]  /*7f10*/  FMUL.FTZ R47, R0, R135 ;  /* 0x00000087002f7220 */ /* 0x000fe40000410000 */
[----:B------:R-:W-:Y:S01]  /*7f20*/  FMUL.FTZ R52, R150, R52 ;  /* 0x0000003496347220 */ /* 0x000fe20000410000 */
[----:B---3--:R-:W-:Y:S01]  /*7f30*/  F2FP.PACK_AB R146, R180, R181 ;  /* 0x000000b5b492723e */ /* 0x008fe200000000ff */
[----:B------:R-:W-:Y:S02]  /*7f40*/  FMUL.FTZ R53, R150, R53 ;  /* 0x0000003596357220 */ /* 0x000fe40000410000 */
[C---:B------:R-:W-:Y:S02]  /*7f50*/  FMUL.FTZ R54, R148.reuse, R54 ;  /* 0x0000003694367220 */ /* 0x040fe40000410000 */
[----:B------:R-:W-:Y:S01]  /*7f60*/  FMUL.FTZ R55, R148, R55 ;  /* 0x0000003794377220 */ /* 0x000fe20000410000 */
[----:B------:R-:W-:Y:S01]  /*7f70*/  MUFU.EX2 R183, R183 ;  /* 0x000000b700b77308 */ /* 0x000fe20000000800 */
[C---:B------:R-:W-:Y:S02]  /*7f80*/  FMUL.FTZ R56, R2.reuse, R56 ;  /* 0x0000003802387220 */ /* 0x040fe40000410000 */
[----:B------:R-:W-:Y:S02]  /*7f90*/  FMUL.FTZ R57, R2, R57 ;  /* 0x0000003902397220 */ /* 0x000fe40000410000 */
[C---:B------:R-:W-:Y:S02]  /*7fa0*/  FMUL.FTZ R58, R0.reuse, R58 ;  /* 0x0000003a003a7220 */ /* 0x040fe40000410000 */
[----:B------:R-:W-:Y:S02]  /*7fb0*/  FMUL.FTZ R59, R0, R59 ;  /* 0x0000003b003b7220 */ /* 0x000fe40000410000 */
[C---:B------:R-:W-:Y:S01]  /*7fc0*/  FMUL.FTZ R60, R2.reuse, R60 ;  /* 0x0000003c023c7220 */ /* 0x040fe20000410000 */
[----:B------:R-:W3:Y:S01]  /*7fd0*/  MUFU.EX2 R182, R182 ;  /* 0x000000b600b67308 */ /* 0x000ee20000000800 */
[----:B------:R-:W-:Y:S02]  /*7fe0*/  FMUL.FTZ R61, R2, R61 ;  /* 0x0000003d023d7220 */ /* 0x000fe40000410000 */
[----:B------:R-:W-:Y:S01]  /*7ff0*/  FMUL.FTZ R62, R0, R62 ;  /* 0x0000003e003e7220 */ /* 0x000fe20000410000 */
[----:B--2---:R-:W-:Y:S01]  /*8000*/  F2FP.PACK_AB R145, R184, R185 ;  /* 0x000000b9b891723e */ /* 0x004fe200000000ff */
[----:B------:R-:W-:Y:S02]  /*8010*/  FMUL.FTZ R63, R0, R63 ;  /* 0x0000003f003f7220 */ /* 0x000fe40000410000 */
[C---:B------:R-:W-:Y:S02]  /*8020*/  FMUL.FTZ R64, R150.reuse, R64 ;  /* 0x0000004096407220 */ /* 0x040fe40000410000 */
[----:B------:R-:W-:Y:S01]  /*8030*/  FMUL.FTZ R65, R150, R65 ;  /* 0x0000004196417220 */ /* 0x000fe20000410000 */
[----:B------:R-:W-:Y:S01]  /*8040*/  MUFU.EX2 R136, R167 ;  /* 0x000000a700887308 */ /* 0x000fe20000000800 */
[C---:B------:R-:W-:Y:S02]  /*8050*/  FMUL.FTZ R66, R148.reuse, R66 ;  /* 0x0000004294427220 */ /* 0x040fe40000410000 */
[----:B------:R-:W-:Y:S02]  /*8060*/  FMUL.FTZ R67, R148, R67 ;  /* 0x0000004394437220 */ /* 0x000fe40000410000 */
[----:B------:R-:W-:Y:S02]  /*8070*/  FFMA.FTZ R246, R249, c[0x0][0x2d0], -R162 ;  /* 0x0000b400f9f67a23 */ /* 0x000fe400000108a2 */
[----:B------:R-:W-:Y:S02]  /*8080*/  FFMA.FTZ R249, R169, c[0x0][0x2d0], -R170 ;  /* 0x0000b400a9f97a23 */ /* 0x000fe400000108aa */
[--C-:B------:R-:W-:Y:S01]  /*8090*/  FFMA.FTZ R193, R193, c[0x0][0x2d0], -R194.reuse ;  /* 0x0000b400c1c17a23 */ /* 0x100fe200000108c2 */
[----:B------:R2:W4:Y:S01]  /*80a0*/  MUFU.EX2 R137, R165 ;  /* 0x000000a500897308 */ /* 0x0005220000000800 */
[----:B------:R-:W-:Y:S02]  /*80b0*/  FFMA.FTZ R250, R191, c[0x0][0x2d0], -R194 ;  /* 0x0000b400bffa7a23 */ /* 0x000fe400000108c2 */
[--C-:B------:R-:W-:Y:S01]  /*80c0*/  FFMA.FTZ R191, R192, c[0x0][0x2d0], -R240.reuse ;  /* 0x0000b400c0bf7a23 */ /* 0x100fe200000108f0 */
[----:B---3--:R-:W-:Y:S01]  /*80d0*/  F2FP.PACK_AB R147, R182, R183 ;  /* 0x000000b7b693723e */ /* 0x008fe200000000ff */
[----:B------:R-:W-:Y:S02]  /*80e0*/  FFMA.FTZ R240, R171, c[0x0][0x2d0], -R240 ;  /* 0x0000b400abf07a23 */ /* 0x000fe400000108f0 */
[--C-:B------:R-:W-:Y:S02]  /*80f0*/  FFMA.FTZ R192, R168, c[0x0][0x2d0], -R194.reuse ;  /* 0x0000b400a8c07a23 */ /* 0x100fe400000108c2 */
[----:B------:R-:W-:Y:S01]  /*8100*/  FFMA.FTZ R194, R166, c[0x0][0x2d0], -R194 ;  /* 0x0000b400a6c27a23 */ /* 0x000fe200000108c2 */
[----:B------:R-:W-:Y:S01]  /*8110*/  MUFU.EX2 R186, R186 ;  /* 0x000000ba00ba7308 */ /* 0x000fe20000000800 */
[C---:B------:R-:W-:Y:S01]  /*8120*/  HMMA.16816.F32 R8, R144.reuse, R20, R8 ;  /* 0x000000149008723c */ /* 0x040fe20000001808 */
[--C-:B------:R-:W-:Y:S02]  /*8130*/  FFMA.FTZ R251, R163, c[0x0][0x2d0], -R170.reuse ;  /* 0x0000b400a3fb7a23 */ /* 0x100fe400000108aa */
[----:B------:R-:W-:Y:S02]  /*8140*/  FFMA.FTZ R170, R161, c[0x0][0x2d0], -R170 ;  /* 0x0000b400a1aa7a23 */ /* 0x000fe400000108aa */
[----:B------:R-:W-:Y:S02]  /*8150*/  FMUL.FTZ R72, R2, R72 ;  /* 0x0000004802487220 */ /* 0x000fe40000410000 */
[C---:B------:R-:W-:Y:S01]  /*8160*/  FMUL.FTZ R20, R150.reuse, R104 ;  /* 0x0000006896147220 */ /* 0x040fe20000410000 */
[-C--:B------:R-:W-:Y:S01]  /*8170*/  HMMA.16816.F32 R12, R144, R22.reuse, R12 ;  /* 0x00000016900c723c */ /* 0x080fe2000000180c */
[----:B------:R-:W-:Y:S01]  /*8180*/  FMUL.FTZ R21, R150, R105 ;  /* 0x0000006996157220 */ /* 0x000fe20000410000 */
[----:B------:R-:W3:Y:S02]  /*8190*/  MUFU.EX2 R187, R187 ;  /* 0x000000bb00bb7308 */ /* 0x000ee40000000800 */
[----:B------:R-:W-:Y:S01]  /*81a0*/  FMUL.FTZ R73, R2, R73 ;  /* 0x0000004902497220 */ /* 0x000fe20000410000 */
[----:B--2---:R-:W-:Y:S01]  /*81b0*/  LDSM.16.MT88.4 R164, [R212+0x2c80] ;  /* 0x002c8000d4a4783b */ /* 0x004fe20000004200 */
[C---:B------:R-:W-:Y:S01]  /*81c0*/  FMUL.FTZ R74, R0.reuse, R74 ;  /* 0x0000004a004a7220 */ /* 0x040fe20000410000 */
[----:B----4-:R-:W-:Y:S01]  /*81d0*/  F2FP.PACK_AB R161, R137, R136 ;  /* 0x0000008889a1723e */ /* 0x010fe200000000ff */
[C---:B------:R-:W-:Y:S01]  /*81e0*/  HMMA.16816.F32 R16, R156.reuse, R22, R16 ;  /* 0x000000169c10723c */ /* 0x040fe20000001810 */
[----:B------:R-:W-:Y:S03]  /*81f0*/  FMUL.FTZ R75, R0, R75 ;  /* 0x0000004b004b7220 */ /* 0x000fe60000410000 */
[C---:B------:R-:W-:Y:S01]  /*8200*/  FMUL.FTZ R76, R2.reuse, R76 ;  /* 0x0000004c024c7220 */ /* 0x040fe20000410000 */
[----:B------:R-:W-:Y:S01]  /*8210*/  MUFU.EX2 R188, R188 ;  /* 0x000000bc00bc7308 */ /* 0x000fe20000000800 */
[----:B------:R-:W-:Y:S02]  /*8220*/  FMUL.FTZ R77, R2, R77 ;  /* 0x0000004d024d7220 */ /* 0x000fe40000410000 */
[C---:B------:R-:W-:Y:S04]  /*8230*/  FMUL.FTZ R22, R148.reuse, R106 ;  /* 0x0000006a94167220 */ /* 0x040fe80000410000 */
[----:B------:R-:W-:Y:S02]  /*8240*/  FMUL.FTZ R23, R148, R107 ;  /* 0x0000006b94177220 */ /* 0x000fe40000410000 */
[----:B------:R-:W2:Y:S01]  /*8250*/  LDSM.16.MT88.4 R104, [R212+0x2480] ;  /* 0x00248000d468783b */ /* 0x000ea20000004200 */
[C---:B------:R-:W-:Y:S01]  /*8260*/  FMUL.FTZ R78, R0.reuse, R78 ;  /* 0x0000004e004e7220 */ /* 0x040fe20000410000 */
[----:B------:R-:W4:Y:S01]  /*8270*/  MUFU.EX2 R189, R189 ;  /* 0x000000bd00bd7308 */ /* 0x000f220000000800 */
[----:B------:R-:W-:Y:S02]  /*8280*/  FMUL.FTZ R79, R0, R79 ;  /* 0x0000004f004f7220 */ /* 0x000fe40000410000 */
[-C--:B------:R-:W-:Y:S01]  /*8290*/  HMMA.16816.F32 R20, R156, R36.reuse, R20 ;  /* 0x000000249c14723c */ /* 0x080fe20000001814 */
[C---:B------:R-:W-:Y:S02]  /*82a0*/  FMUL.FTZ R88, R2.reuse, R88 ;  /* 0x0000005802587220 */ /* 0x040fe40000410000 */
[----:B------:R-:W-:Y:S02]  /*82b0*/  FMUL.FTZ R89, R2, R89 ;  /* 0x0000005902597220 */ /* 0x000fe40000410000 */
[C---:B------:R-:W-:Y:S02]  /*82c0*/  FMUL.FTZ R90, R0.reuse, R90 ;  /* 0x0000005a005a7220 */ /* 0x040fe40000410000 */
[----:B------:R-:W-:Y:S01]  /*82d0*/  MUFU.EX2 R190, R190 ;  /* 0x000000be00be7308 */ /* 0x000fe20000000800 */
[C---:B------:R-:W-:Y:S01]  /*82e0*/  HMMA.16816.F32 R24, R144.reuse, R36, R24 ;  /* 0x000000249018723c */ /* 0x040fe20000001818 */
[----:B------:R-:W-:Y:S03]  /*82f0*/  FMUL.FTZ R91, R0, R91 ;  /* 0x0000005b005b7220 */ /* 0x000fe60000410000 */
[--C-:B------:R-:W-:Y:S02]  /*8300*/  FFMA.FTZ R248, R247, c[0x0][0x2d0], -R162.reuse ;  /* 0x0000b400f7f87a23 */ /* 0x100fe400000108a2 */
[----:B------:R-:W-:Y:S02]  /*8310*/  FMUL.FTZ R92, R2, R92 ;  /* 0x0000005c025c7220 */ /* 0x000fe40000410000 */
[-C--:B------:R-:W-:Y:S01]  /*8320*/  HMMA.16816.F32 R28, R144, R38.reuse, R28 ;  /* 0x00000026901c723c */ /* 0x080fe2000000181c */
[C---:B------:R-:W-:Y:S01]  /*8330*/  FMUL.FTZ R36, R150.reuse, R120 ;  /* 0x0000007896247220 */ /* 0x040fe20000410000 */
[----:B------:R-:W-:Y:S02]  /*8340*/  MUFU.EX2 R247, R194 ;  /* 0x000000c200f77308 */ /* 0x000fe40000000800 */
[----:B------:R-:W-:Y:S02]  /*8350*/  FMUL.FTZ R37, R150, R121 ;  /* 0x0000007996257220 */ /* 0x000fe40000410000 */
[----:B------:R-:W-:Y:S02]  /*8360*/  FMUL.FTZ R93, R2, R93 ;  /* 0x0000005d025d7220 */ /* 0x000fe40000410000 */
[C---:B------:R-:W-:Y:S01]  /*8370*/  HMMA.16816.F32 R32, R156.reuse, R38, R32 ;  /* 0x000000269c20723c */ /* 0x040fe20000001820 */
[C---:B------:R-:W-:Y:S03]  /*8380*/  FMUL.FTZ R94, R0.reuse, R94 ;  /* 0x0000005e005e7220 */ /* 0x040fe60000410000 */
[----:B------:R5:W-:Y:S01]  /*8390*/  MUFU.EX2 R194, R170 ;  /* 0x000000aa00c27308 */ /* 0x000be20000000800 */
[----:B------:R-:W-:Y:S02]  /*83a0*/  FMUL.FTZ R95, R0, R95 ;  /* 0x0000005f005f7220 */ /* 0x000fe40000410000 */
[C---:B------:R-:W-:Y:S02]  /*83b0*/  FMUL.FTZ R38, R148.reuse, R122 ;  /* 0x0000007a94267220 */ /* 0x040fe40000410000 */
[----:B------:R-:W-:Y:S02]  /*83c0*/  FMUL.FTZ R39, R148, R123 ;  /* 0x0000007b94277220 */ /* 0x000fe40000410000 */
[----:B------:R-:W-:Y:S01]  /*83d0*/  LDSM.16.MT88.4 R120, [R212+0x2080] ;  /* 0x00208000d478783b */ /* 0x000fe20000004200 */
[C---:B------:R-:W-:Y:S02]  /*83e0*/  FMUL.FTZ R96, R150.reuse, R96 ;  /* 0x0000006096607220 */ /* 0x040fe40000410000 */
[----:B------:R-:W2:Y:S01]  /*83f0*/  MUFU.EX2 R195, R195 ;  /* 0x000000c300c37308 */ /* 0x000ea20000000800 */
[----:B------:R-:W-:Y:S01]  /*8400*/  FMUL.FTZ R97, R150, R97 ;  /* 0x0000006196617220 */ /* 0x000fe20000410000 */
[-C--:B-1----:R-:W-:Y:S01]  /*8410*/  HMMA.16816.F32 R36, R156, R100.reuse, R36 ;  /* 0x000000649c24723c */ /* 0x082fe20000001824 */
[C---:B------:R-:W-:Y:S02]  /*8420*/  FMUL.FTZ R98, R148.reuse, R98 ;  /* 0x0000006294627220 */ /* 0x040fe40000410000 */
[----:B------:R-:W-:Y:S02]  /*8430*/  FMUL.FTZ R99, R148, R99 ;  /* 0x0000006394637220 */ /* 0x000fe40000410000 */
[C---:B------:R-:W-:Y:S02]  /*8440*/  FMUL.FTZ R68, R150.reuse, R68 ;  /* 0x0000004496447220 */ /* 0x040fe40000410000 */
[----:B------:R-:W-:Y:S01]  /*8450*/  FMUL.FTZ R69, R150, R69 ;  /* 0x0000004596457220 */ /* 0x000fe20000410000 */
[C---:B------:R-:W-:Y:S01]  /*8460*/  HMMA.16816.F32 R40, R144.reuse, R100, R40 ;  /* 0x000000649028723c */ /* 0x040fe20000001828 */
[----:B------:R-:W-:Y:S01]  /*8470*/  MUFU.EX2 R196, R196 ;  /* 0x000000c400c47308 */ /* 0x000fe20000000800 */
[----:B-----5:R-:W-:Y:S02]  /*8480*/  LDSM.16.MT88.4 R168, [R214+0x3880] ;  /* 0x00388000d6a8783b */ /* 0x020fe40000004200 */
[C---:B------:R-:W-:Y:S02]  /*8490*/  FMUL.FTZ R70, R148.reuse, R70 ;  /* 0x0000004694467220 */ /* 0x040fe40000410000 */
[----:B------:R-:W-:Y:S02]  /*84a0*/  FMUL.FTZ R71, R148, R71 ;  /* 0x0000004794477220 */ /* 0x000fe40000410000 */
[-C--:B------:R-:W-:Y:S01]  /*84b0*/  HMMA.16816.F32 R44, R144, R102.reuse, R44 ;  /* 0x00000066902c723c */ /* 0x080fe2000000182c */
[C---:B------:R-:W-:Y:S02]  /*84c0*/  FMUL.FTZ R80, R150.reuse, R80 ;  /* 0x0000005096507220 */ /* 0x040fe40000410000 */
[----:B------:R-:W1:Y:S01]  /*84d0*/  MUFU.EX2 R199, R199 ;  /* 0x000000c700c77308 */ /* 0x000e620000000800 */
[----:B------:R-:W-:Y:S02]  /*84e0*/  FMUL.FTZ R81, R150, R81 ;  /* 0x0000005196517220 */ /* 0x000fe40000410000 */
[C---:B------:R-:W-:Y:S02]  /*84f0*/  FMUL.FTZ R82, R148.reuse, R82 ;  /* 0x0000005294527220 */ /* 0x040fe40000410000 */
[C---:B------:R-:W-:Y:S01]  /*8500*/  HMMA.16816.F32 R48, R156.reuse, R102, R48 ;  /* 0x000000669c30723c */ /* 0x040fe20000001830 */
[----:B------:R-:W5:Y:S03]  /*8510*/  LDSM.16.MT88.4 R100, [R214+0x3080] ;  /* 0x00308000d664783b */ /* 0x000f660000004200 */
[----:B------:R-:W-:Y:S01]  /*8520*/  FMUL.FTZ R83, R148, R83 ;  /* 0x0000005394537220 */ /* 0x000fe20000410000 */
[----:B------:R-:W-:Y:S01]  /*8530*/  MUFU.EX2 R239, R239 ;  /* 0x000000ef00ef7308 */ /* 0x000fe20000000800 */
[C---:B------:R-:W-:Y:S02]  /*8540*/  FMUL.FTZ R84, R150.reuse, R84 ;  /* 0x0000005496547220 */ /* 0x040fe40000410000 */
[-C--:B--2---:R-:W-:Y:S01]  /*8550*/  HMMA.16816.F32 R52, R156, R104.reuse, R52 ;  /* 0x000000689c34723c */ /* 0x084fe20000001834 */
[----:B------:R-:W-:Y:S03]  /*8560*/  FMUL.FTZ R85, R150, R85 ;  /* 0x0000005596557220 */ /* 0x000fe60000410000 */
[C---:B------:R-:W-:Y:S02]  /*8570*/  FMUL.FTZ R86, R148.reuse, R86 ;  /* 0x0000005694567220 */ /* 0x040fe40000410000 */
[----:B------:R-:W-:Y:S01]  /*8580*/  FMUL.FTZ R87, R148, R87 ;  /* 0x0000005794577220 */ /* 0x000fe20000410000 */
[----:B------:R-:W2:Y:S01]  /*8590*/  MUFU.EX2 R242, R242 ;  /* 0x000000f200f27308 */ /* 0x000ea20000000800 */
[C---:B------:R-:W-:Y:S01]  /*85a0*/  HMMA.16816.F32 R56, R144.reuse, R104, R56 ;  /* 0x000000689038723c */ /* 0x040fe20000001838 */
[--C-:B------:R-:W-:Y:S03]  /*85b0*/  FFMA.FTZ R243, R243, c[0x0][0x2d0], -R162.reuse ;  /* 0x0000b400f3f37a23 */ /* 0x100fe600000108a2 */
[--C-:B------:R-:W-:Y:S02]  /*85c0*/  FFMA.FTZ R245, R245, c[0x0][0x2d0], -R162.reuse ;  /* 0x0000b400f5f57a23 */ /* 0x100fe400000108a2 */
[--C-:B------:R-:W-:Y:S02]  /*85d0*/  FFMA.FTZ R160, R160, c[0x0][0x2d0], -R162.reuse ;  /* 0x0000b400a0a07a23 */ /* 0x100fe400000108a2 */
[-C--:B------:R-:W-:Y:S01]  /*85e0*/  HMMA.16816.F32 R60, R144, R106.reuse, R60 ;  /* 0x0000006a903c723c */ /* 0x080fe2000000183c */
[----:B------:R-:W-:Y:S03]  /*85f0*/  MUFU.EX2 R241, R241 ;  /* 0x000000f100f17308 */ /* 0x000fe60000000800 */
[----:B------:R-:W-:Y:S02]  /*8600*/  FFMA.FTZ R162, R153, c[0x0][0x2d0], -R162 ;  /* 0x0000b40099a27a23 */ /* 0x000fe400000108a2 */
[----:B------:R-:W-:Y:S01]  /*8610*/  FFMA.FTZ R172, R150, R231, R172 ;  /* 0x000000e796ac7223 */ /* 0x000fe200000100ac */
[----:B------:R-:W-:Y:S01]  /*8620*/  MOV R150, R151 ;  /* 0x0000009700967202 */ /* 0x000fe20000000f00 */
[C---:B------:R-:W-:Y:S01]  /*8630*/  HMMA.16816.F32 R64, R156.reuse, R106, R64 ;  /* 0x0000006a9c40723c */ /* 0x040fe20000001840 */
[----:B------:R-:W1:Y:S02]  /*8640*/  LDSM.16.MT88.4 R104, [R212+0x3080] ;  /* 0x00308000d468783b */ /* 0x000e640000004200 */
[----:B------:R-:W-:Y:S01]  /*8650*/  MUFU.EX2 R244, R244 ;  /* 0x000000f400f47308 */ /* 0x000fe20000000800 */
[----:B------:R-:W-:Y:S01]  /*8660*/  FFMA.FTZ R173, R148, R229, R173 ;  /* 0x000000e594ad7223 */ /* 0x000fe200000100ad */
[----:B------:R-:W-:Y:S01]  /*8670*/  MOV R148, R149 ;  /* 0x0000009500947202 */ /* 0x000fe20000000f00 */
[----:B------:R-:W-:Y:S01]  /*8680*/  FFMA.FTZ R177, R2, R227, R177 ;  /* 0x000000e302b17223 */ /* 0x000fe200000100b1 */
[----:B------:R-:W-:Y:S01]  /*8690*/  MOV R2, R3 ;  /* 0x0000000300027202 */ /* 0x000fe20000000f00 */
[----:B------:R-:W-:Y:S01]  /*86a0*/  FFMA.FTZ R185, R0, R225, R185 ;  /* 0x000000e100b97223 */ /* 0x000fe200000100b9 */
[-C--:B-----5:R-:W-:Y:S03]  /*86b0*/  HMMA.16816.F32 R68, R156, R100.reuse, R68 ;  /* 0x000000649c44723c */ /* 0x0a0fe60000001844 */
[----:B------:R-:W-:Y:S01]  /*86c0*/  FADD.FTZ R155, R155, R172 ;  /* 0x000000ac9b9b7221 */ /* 0x000fe20000010000 */
[----:B------:R-:W-:Y:S01]  /*86d0*/  MUFU.EX2 R243, R243 ;  /* 0x000000f300f37308 */ /* 0x000fe20000000800 */
[----:B------:R-:W-:Y:S01]  /*86e0*/  FADD.FTZ R174, R174, R173 ;  /* 0x000000adaeae7221 */ /* 0x000fe20000010000 */
[----:B------:R-:W-:Y:S01]  /*86f0*/  MOV R0, R152 ;  /* 0x0000009800007202 */ /* 0x000fe20000000f00 */
[----:B------:R-:W-:Y:S01]  /*8700*/  FADD.FTZ R176, R176, R177 ;  /* 0x000000b1b0b07221 */ /* 0x000fe20000010000 */
[C---:B------:R-:W-:Y:S01]  /*8710*/  HMMA.16816.F32 R72, R144.reuse, R100, R72 ;  /* 0x000000649048723c */ /* 0x040fe20000001848 */
[----:B------:R-:W-:Y:S03]  /*8720*/  FADD.FTZ R184, R184, R185 ;  /* 0x000000b9b8b87221 */ /* 0x000fe60000010000 */
[----:B------:R-:W-:Y:S02]  /*8730*/  FADD.FTZ R154, R154, R155 ;  /* 0x0000009b9a9a7221 */ /* 0x000fe40000010000 */
[----:B------:R-:W5:Y:S01]  /*8740*/  MUFU.EX2 R246, R246 ;  /* 0x000000f600f67308 */ /* 0x000f620000000800 */
[----:B---3--:R-:W-:Y:S01]  /*8750*/  F2FP.PACK_AB R100, R187, R186 ;  /* 0x000000babb64723e */ /* 0x008fe200000000ff */
[-C--:B------:R-:W-:Y:S01]  /*8760*/  HMMA.16816.F32 R76, R144, R102.reuse, R76 ;  /* 0x00000066904c723c */ /* 0x080fe2000000184c */
[----:B----4-:R-:W-:Y:S03]  /*8770*/  F2FP.PACK_AB R101, R189, R188 ;  /* 0x000000bcbd65723e */ /* 0x010fe600000000ff */
[----:B------:R-:W-:Y:S02]  /*8780*/  FADD.FTZ R179, R179, R174 ;  /* 0x000000aeb3b37221 */ /* 0x000fe40000010000 */
[----:B------:R-:W-:Y:S02]  /*8790*/  FADD.FTZ R181, R181, R176 ;  /* 0x000000b0b5b57221 */ /* 0x000fe40000010000 */
[C---:B------:R-:W-:Y:S01]  /*87a0*/  HMMA.16816.F32 R80, R156.reuse, R102, R80 ;  /* 0x000000669c50723c */ /* 0x040fe20000001850 */
[----:B------:R-:W-:Y:S03]  /*87b0*/  MUFU.EX2 R248, R248 ;  /* 0x000000f800f87308 */ /* 0x000fe60000000800 */
[----:B------:R-:W-:Y:S02]  /*87c0*/  FADD.FTZ R183, R183, R184 ;  /* 0x000000b8b7b77221 */ /* 0x000fe40000010000 */
[----:B------:R-:W-:Y:S01]  /*87d0*/  FADD.FTZ R175, R175, R154 ;  /* 0x0000009aafaf7221 */ /* 0x000fe20000010000 */
[----:B------:R-:W-:Y:S01]  /*87e0*/  F2FP.PACK_AB R102, R195, R190 ;  /* 0x000000bec366723e */ /* 0x000fe200000000ff */
[-C--:B-1----:R-:W-:Y:S01]  /*87f0*/  HMMA.16816.F32 R84, R156, R104.reuse, R84 ;  /* 0x000000689c54723c */ /* 0x082fe20000001854 */
[----:B------:R-:W-:Y:S02]  /*8800*/  F2FP.PACK_AB R103, R199, R196 ;  /* 0x000000c4c767723e */ /* 0x000fe400000000ff */
[----:B------:R-:W1:Y:S01]  /*8810*/  MUFU.EX2 R245, R245 ;  /* 0x000000f500f57308 */ /* 0x000e620000000800 */
[----:B------:R-:W-:Y:S02]  /*8820*/  FADD.FTZ R179, R178, R179 ;  /* 0x000000b3b2b37221 */ /* 0x000fe40000010000 */
[----:B------:R-:W-:Y:S02]  /*8830*/  FADD.FTZ R180, R180, R181 ;  /* 0x000000b5b4b47221 */ /* 0x000fe40000010000 */
[C---:B------:R-:W-:Y:S01]  /*8840*/  HMMA.16816.F32 R88, R144.reuse, R104, R88 ;  /* 0x000000689058723c */ /* 0x040fe20000001858 */
[----:B------:R-:W-:Y:S03]  /*8850*/  FADD.FTZ R182, R182, R183 ;  /* 0x000000b7b6b67221 */ /* 0x000fe60000010000 */
[----:B------:R-:W-:Y:S01]  /*8860*/  FADD.FTZ R186, R186, R175 ;  /* 0x000000afbaba7221 */ /* 0x000fe20000010000 */
[----:B------:R-:W-:Y:S01]  /*8870*/  MUFU.EX2 R198, R198 ;  /* 0x000000c600c67308 */ /* 0x000fe20000000800 */
[----:B------:R-:W-:Y:S01]  /*8880*/  FADD.FTZ R188, R188, R179 ;  /* 0x000000b3bcbc7221 */ /* 0x000fe20000010000 */
[----:B--2---:R-:W-:Y:S01]  /*8890*/  F2FP.PACK_AB R104, R242, R239 ;  /* 0x000000eff268723e */ /* 0x004fe200000000ff */
[-C--:B------:R-:W-:Y:S01]  /*88a0*/  HMMA.16816.F32 R92, R144, R106.reuse, R92 ;  /* 0x0000006a905c723c */ /* 0x080fe2000000185c */
[----:B-----5:R-:W-:Y:S03]  /*88b0*/  F2FP.PACK_AB R105, R246, R243 ;  /* 0x000000f3f669723e */ /* 0x020fe600000000ff */
[----:B------:R-:W-:Y:S02]  /*88c0*/  FADD.FTZ R239, R239, R180 ;  /* 0x000000b4efef7221 */ /* 0x000fe40000010000 */
[----:B------:R-:W-:Y:S01]  /*88d0*/  FADD.FTZ R243, R243, R182 ;  /* 0x000000b6f3f37221 */ /* 0x000fe20000010000 */
[----:B------:R-:W2:Y:S01]  /*88e0*/  MUFU.EX2 R197, R197 ;  /* 0x000000c500c57308 */ /* 0x000ea20000000800 */
[----:B------:R-:W-:Y:S01]  /*88f0*/  HMMA.16816.F32 R96, R156, R106, R96 ;  /* 0x0000006a9c60723c */ /* 0x000fe20000001860 */
[----:B------:R-:W-:Y:S03]  /*8900*/  FADD.FTZ R187, R187, R186 ;  /* 0x000000babbbb7221 */ /* 0x000fe60000010000 */
[----:B------:R-:W-:Y:S02]  /*8910*/  FADD.FTZ R189, R189, R188 ;  /* 0x000000bcbdbd7221 */ /* 0x000fe40000010000 */
[----:B------:R-:W-:Y:S01]  /*8920*/  FADD.FTZ R242, R242, R239 ;  /* 0x000000eff2f27221 */ /* 0x000fe20000010000 */
[----:B------:R-:W-:Y:S01]  /*8930*/  F2FP.PACK_AB R106, R244, R241 ;  /* 0x000000f1f46a723e */ /* 0x000fe200000000ff */
[-C--:B------:R-:W-:Y:S01]  /*8940*/  HMMA.16816.F32 R4, R100, R108.reuse, R4 ;  /* 0x0000006c6404723c */ /* 0x080fe20000001804 */
[----:B-1----:R-:W-:Y:S01]  /*8950*/  F2FP.PACK_AB R107, R245, R248 ;  /* 0x000000f8f56b723e */ /* 0x002fe200000000ff */
[----:B------:R-:W-:Y:S02]  /*8960*/  MUFU.EX2 R193, R193 ;  /* 0x000000c100c17308 */ /* 0x000fe40000000800 */
[----:B------:R-:W-:Y:S02]  /*8970*/  FADD.FTZ R243, R246, R243 ;  /* 0x000000f3f6f37221 */ /* 0x000fe40000010000 */
[----:B------:R-:W-:Y:S02]  /*8980*/  FADD.FTZ R190, R190, R187 ;  /* 0x000000bbbebe7221 */ /* 0x000fe40000010000 */
[C---:B------:R-:W-:Y:S01]  /*8990*/  HMMA.16816.F32 R8, R104.reuse, R108, R8 ;  /* 0x0000006c6808723c */ /* 0x040fe20000001808 */
[----:B------:R-:W-:Y:S03]  /*89a0*/  FADD.FTZ R196, R196, R189 ;  /* 0x000000bdc4c47221 */ /* 0x000fe60000010000 */
[----:B------:R-:W1:Y:S01]  /*89b0*/  MUFU.EX2 R250, R250 ;  /* 0x000000fa00fa7308 */ /* 0x000e620000000800 */
[----:B------:R-:W-:Y:S01]  /*89c0*/  FADD.FTZ R241, R241, R242 ;  /* 0x000000f2f1f17221 */ /* 0x000fe20000010000 */
[----:B--2---:R-:W-:Y:S02]  /*89d0*/  F2FP.PACK_AB R156, R197, R198 ;  /* 0x000000c6c59c723e */ /* 0x004fe400000000ff */
[-C--:B------:R-:W-:Y:S01]  /*89e0*/  HMMA.16816.F32 R12, R104, R110.reuse, R12 ;  /* 0x0000006e680c723c */ /* 0x080fe2000000180c */
[----:B------:R-:W-:Y:S03]  /*89f0*/  FADD.FTZ R248, R248, R243 ;  /* 0x000000f3f8f87221 */ /* 0x000fe60000010000 */
[----:B------:R-:W-:Y:S02]  /*8a00*/  FADD.FTZ R195, R195, R190 ;  /* 0x000000bec3c37221 */ /* 0x000fe40000010000 */
[----:B------:R-:W-:Y:S01]  /*8a10*/  MUFU.EX2 R191, R191 ;  /* 0x000000bf00bf7308 */ /* 0x000fe20000000800 */
[----:B------:R-:W-:Y:S01]  /*8a20*/  FADD.FTZ R196, R199, R196 ;  /* 0x000000c4c7c47221 */ /* 0x000fe20000010000 */
[C---:B------:R-:W-:Y:S01]  /*8a30*/  HMMA.16816.F32 R16, R100.reuse, R110, R16 ;  /* 0x0000006e6410723c */ /* 0x040fe20000001810 */
[----:B------:R-:W2:Y:S03]  /*8a40*/  LDSM.16.MT88.4 R108, [R212+0x2880] ;  /* 0x00288000d46c783b */ /* 0x000ea60000004200 */
[----:B------:R-:W-:Y:S02]  /*8a50*/  FADD.FTZ R244, R244, R241 ;  /* 0x000000f1f4f47221 */ /* 0x000fe40000010000 */
[----:B------:R-:W-:Y:S02]  /*8a60*/  FADD.FTZ R248, R245, R248 ;  /* 0x000000f8f5f87221 */ /* 0x000fe40000010000 */
[-C--:B------:R-:W-:Y:S01]  /*8a70*/  HMMA.16816.F32 R20, R100, R112.reuse, R20 ;  /* 0x000000706414723c */ /* 0x080fe20000001814 */
[----:B------:R-:W3:Y:S03]  /*8a80*/  MUFU.EX2 R240, R240 ;  /* 0x000000f000f07308 */ /* 0x000ee60000000800 */
[----:B-1----:R-:W-:Y:S01]  /*8a90*/  F2FP.PACK_AB R157, R250, R193 ;  /* 0x000000c1fa9d723e */ /* 0x002fe200000000ff */
[----:B------:R-:W-:Y:S02]  /*8aa0*/  FADD.FTZ R198, R198, R195 ;  /* 0x000000c3c6c67221 */ /* 0x000fe40000010000 */
[----:B------:R-:W-:Y:S01]  /*8ab0*/  FADD.FTZ R193, R193, R196 ;  /* 0x000000c4c1c17221 */ /* 0x000fe20000010000 */
[C---:B------:R-:W-:Y:S01]  /*8ac0*/  HMMA.16816.F32 R24, R104.reuse, R112, R24 ;  /* 0x000000706818723c */ /* 0x040fe20000001818 */
[----:B------:R-:W-:Y:S02]  /*8ad0*/  FADD.FTZ R198, R197, R198 ;  /* 0x000000c6c5c67221 */ /* 0x000fe40000010000 */
[----:B------:R-:W1:Y:S01]  /*8ae0*/  MUFU.EX2 R192, R192 ;  /* 0x000000c000c07308 */ /* 0x000e620000000800 */
[----:B------:R-:W-:Y:S04]  /*8af0*/  FADD.FTZ R193, R250, R193 ;  /* 0x000000c1fac17221 */ /* 0x000fe80000010000 */
[-C--:B------:R-:W-:Y:S05]  /*8b00*/  HMMA.16816.F32 R28, R104, R114.reuse, R28 ;  /* 0x00000072681c723c */ /* 0x080fea000000181c */
[----:B------:R-:W-:Y:S03]  /*8b10*/  MUFU.EX2 R249, R249 ;  /* 0x000000f900f97308 */ /* 0x000fe60000000800 */
[C---:B------:R-:W-:Y:S01]  /*8b20*/  HMMA.16816.F32 R32, R100.reuse, R114, R32 ;  /* 0x000000726420723c */ /* 0x040fe20000001820 */
[----:B------:R-:W4:Y:S03]  /*8b30*/  LDSM.16.MT88.4 R112, [R214+0x3480] ;  /* 0x00348000d670783b */ /* 0x000f260000004200 */
[C---:B---3--:R-:W-:Y:S01]  /*8b40*/  F2FP.PACK_AB R158, R240.reuse, R191 ;  /* 0x000000bff09e723e */ /* 0x048fe200000000ff */
[----:B------:R-:W-:Y:S02]  /*8b50*/  FADD.FTZ R191, R191, R198 ;  /* 0x000000c6bfbf7221 */ /* 0x000fe40000010000 */
[----:B------:R-:W3:Y:S01]  /*8b60*/  MUFU.EX2 R252, R252 ;  /* 0x000000fc00fc7308 */ /* 0x000ee20000000800 */
[-C--:B------:R-:W-:Y:S01]  /*8b70*/  HMMA.16816.F32 R36, R100, R116.reuse, R36 ;  /* 0x000000746424723c */ /* 0x080fe20000001824 */
[----:B------:R-:W-:Y:S03]  /*8b80*/  FADD.FTZ R231, R240, R191 ;  /* 0x000000bff0e77221 */ /* 0x000fe60000010000 */
[C---:B-1----:R-:W-:Y:S01]  /*8b90*/  F2FP.PACK_AB R159, R247.reuse, R192 ;  /* 0x000000c0f79f723e */ /* 0x042fe200000000ff */
[----:B------:R-:W-:Y:S03]  /*8ba0*/  FADD.FTZ R192, R192, R193 ;  /* 0x000000c1c0c07221 */ /* 0x000fe60000010000 */
[C---:B------:R-:W-:Y:S01]  /*8bb0*/  HMMA.16816.F32 R40, R104.reuse, R116, R40 ;  /* 0x000000746828723c */ /* 0x040fe20000001828 */
[----:B------:R-:W1:Y:S03]  /*8bc0*/  MUFU.EX2 R251, R251 ;  /* 0x000000fb00fb7308 */ /* 0x000e660000000800 */
[----:B------:R-:W-:Y:S04]  /*8bd0*/  FADD.FTZ R229, R247, R192 ;  /* 0x000000c0f7e57221 */ /* 0x000fe80000010000 */
[-C--:B------:R-:W-:Y:S03]  /*8be0*/  HMMA.16816.F32 R44, R104, R118.reuse, R44 ;  /* 0x00000076682c723c */ /* 0x080fe6000000182c */
[----:B------:R3:W-:Y:S05]  /*8bf0*/  MUFU.EX2 R138, R160 ;  /* 0x000000a0008a7308 */ /* 0x0007ea0000000800 */
[C---:B------:R-:W-:Y:S01]  /*8c00*/  HMMA.16816.F32 R48, R100.reuse, R118, R48 ;  /* 0x000000766430723c */ /* 0x040fe20000001830 */
[----:B------:R-:W5:Y:S04]  /*8c10*/  LDSM.16.MT88.4 R116, [R212+0x3480] ;  /* 0x00348000d474783b */ /* 0x000f680000004200 */
[----:B------:R1:W1:Y:S03]  /*8c20*/  MUFU.EX2 R153, R162 ;  /* 0x000000a200997308 */ /* 0x0002660000000800 */
[-C--:B--2---:R-:W-:Y:S08]  /*8c30*/  HMMA.16816.F32 R52, R100, R108.reuse, R52 ;  /* 0x0000006c6434723c */ /* 0x084ff00000001834 */
[C---:B------:R-:W-:Y:S01]  /*8c40*/  HMMA.16816.F32 R56, R104.reuse, R108, R56 ;  /* 0x0000006c6838723c */ /* 0x040fe20000001838 */
[C---:B---3--:R-:W-:Y:S03]  /*8c50*/  F2FP.PACK_AB R160, R252.reuse, R249 ;  /* 0x000000f9fca0723e */ /* 0x048fe600000000ff */
[----:B------:R-:W-:Y:S04]  /*8c60*/  FADD.FTZ R249, R249, R244 ;  /* 0x000000f4f9f97221 */ /* 0x000fe80000010000 */
[-C--:B------:R-:W-:Y:S01]  /*8c70*/  HMMA.16816.F32 R60, R104, R110.reuse, R60 ;  /* 0x0000006e683c723c */ /* 0x080fe2000000183c */
[----:B------:R-:W-:Y:S03]  /*8c80*/  FADD.FTZ R252, R252, R249 ;  /* 0x000000f9fcfc7221 */ /* 0x000fe60000010000 */
[C---:B-1----:R-:W-:Y:S01]  /*8c90*/  F2FP.PACK_AB R162, R194.reuse, R251 ;  /* 0x000000fbc2a2723e */ /* 0x042fe200000000ff */
[----:B------:R-:W-:Y:S01]  /*8ca0*/  FADD.FTZ R227, R251, R252 ;  /* 0x000000fcfbe37221 */ /* 0x000fe20000010000 */
[-C--:B------:R-:W-:Y:S02]  /*8cb0*/  F2FP.PACK_AB R163, R153, R138.reuse ;  /* 0x0000008a99a3723e */ /* 0x080fe400000000ff */
[C---:B------:R-:W-:Y:S01]  /*8cc0*/  HMMA.16816.F32 R64, R100.reuse, R110, R64 ;  /* 0x0000006e6440723c */ /* 0x040fe20000001840 */
[----:B------:R-:W1:Y:S03]  /*8cd0*/  LDSM.16.MT88.4 R108, [R214+0x2080] ;  /* 0x00208000d66c783b */ /* 0x000e660000004200 */
[----:B------:R-:W-:Y:S04]  /*8ce0*/  FADD.FTZ R227, R194, R227 ;  /* 0x000000e3c2e37221 */ /* 0x000fe80000010000 */
[-C--:B----4-:R-:W-:Y:S08]  /*8cf0*/  HMMA.16816.F32 R68, R100, R112.reuse, R68 ;  /* 0x000000706444723c */ /* 0x090ff00000001844 */
[C---:B------:R-:W-:Y:S08]  /*8d00*/  HMMA.16816.F32 R72, R104.reuse, R112, R72 ;  /* 0x000000706848723c */ /* 0x040ff00000001848 */
[-C--:B------:R-:W-:Y:S08]  /*8d10*/  HMMA.16816.F32 R76, R104, R114.reuse, R76 ;  /* 0x00000072684c723c */ /* 0x080ff0000000184c */
[C---:B------:R-:W-:Y:S08]  /*8d20*/  HMMA.16816.F32 R80, R100.reuse, R114, R80 ;  /* 0x000000726450723c */ /* 0x040ff00000001850 */
[-C--:B-----5:R-:W-:Y:S08]  /*8d30*/  HMMA.16816.F32 R84, R100, R116.reuse, R84 ;  /* 0x000000746454723c */ /* 0x0a0ff00000001854 */
[C---:B------:R-:W-:Y:S08]  /*8d40*/  HMMA.16816.F32 R88, R104.reuse, R116, R88 ;  /* 0x000000746858723c */ /* 0x040ff00000001858 */
[-C--:B------:R-:W-:Y:S08]  /*8d50*/  HMMA.16816.F32 R92, R104, R118.reuse, R92 ;  /* 0x00000076685c723c */ /* 0x080ff0000000185c */
[----:B------:R-:W-:Y:S08]  /*8d60*/  HMMA.16816.F32 R96, R100, R118, R96 ;  /* 0x000000766460723c */ /* 0x000ff00000001860 */
[-C--:B-1----:R-:W-:Y:S01]  /*8d70*/  HMMA.16816.F32 R144, R156, R108.reuse, R4 ;  /* 0x0000006c9c90723c */ /* 0x082fe20000001804 */
[----:B------:R-:W1:Y:S07]  /*8d80*/  LDSM.16.MT88.4 R4, [R212+0x3880] ;  /* 0x00388000d404783b */ /* 0x000e6e0000004200 */
[C---:B------:R-:W-:Y:S07]  /*8d90*/  HMMA.16816.F32 R140, R160.reuse, R108, R8 ;  /* 0x0000006ca08c723c */ /* 0x040fee0000001808 */
[----:B------:R-:W-:Y:S02]  /*8da0*/  MOV R11, R138 ;  /* 0x0000008a000b7202 */ /* 0x000fe40000000f00 */
[----:B------:R-:W-:Y:S03]  /*8db0*/  MOV R10, R137 ;  /* 0x00000089000a7202 */ /* 0x000fe60000000f00 */
[----:B------:R-:W-:Y:S02]  /*8dc0*/  MOV R9, R136 ;  /* 0x0000008800097202 */ /* 0x000fe40000000f00 */
[-C--:B------:R-:W-:Y:S03]  /*8dd0*/  HMMA.16816.F32 R136, R160, R110.reuse, R12 ;  /* 0x0000006ea088723c */ /* 0x080fe6000000180c */
[----:B------:R-:W-:Y:S04]  /*8de0*/  FADD.FTZ R248, R9, R248 ;  /* 0x000000f809f87221 */ /* 0x000fe80000010000 */
[----:B------:R-:W-:Y:S01]  /*8df0*/  FADD.FTZ R248, R10, R248 ;  /* 0x000000f80af87221 */ /* 0x000fe20000010000 */
[C---:B------:R-:W-:Y:S04]  /*8e00*/  HMMA.16816.F32 R100, R156.reuse, R110, R16 ;  /* 0x0000006e9c64723c */ /* 0x040fe80000001810 */
[----:B------:R-:W-:Y:S04]  /*8e10*/  FADD.FTZ R248, R11, R248 ;  /* 0x000000f80bf87221 */ /* 0x000fe80000010000 */
[-C--:B------:R-:W-:Y:S01]  /*8e20*/  HMMA.16816.F32 R104, R156, R120.reuse, R20 ;  /* 0x000000789c68723c */ /* 0x080fe20000001814 */
[----:B------:R-:W-:Y:S07]  /*8e30*/  FADD.FTZ R225, R153, R248 ;  /* 0x000000f899e17221 */ /* 0x000fee0000010000 */
        /* <DEDUP_REMOVED lines=20> */
.L_x_933:
        /* <DEDUP_REMOVED lines=24> */
.L_x_954:
[----:B------:R-:W-:Y:S02]  /*9100*/  ULDC UR4, c[0x0][0x32c] ;  /* 0x0000cb0000047ab9 */ /* 0x000fe40000000800 */
[----:B------:R-:W-:-:S03]  /*9110*/  UISETP.NE.AND UP0, UPT, UR4, 0x1, UPT ;  /* 0x000000010400788c */ /* 0x000fc6000bf05270 */
[----:B------:R-:W-:Y:S02]  /*9120*/  ULDC.64 UR4, c[0x0][0x330] ;  /* 0x0000cc0000047ab9 */ /* 0x000fe40000000a00 */
[----:B------:R-:W-:-:S06]  /*9130*/  UIMAD.WIDE.U32 UR14, UR13, UR4, URZ ;  /* 0x000000040d0e72a5 */ /* 0x000fcc000f8e003f */
[----:B------:R-:W-:Y:S02]  /*9140*/  @UP0 USHF.R.U32.HI UR13, URZ, UR5, UR15 ;  /* 0x000000053f0d0299 */ /* 0x000fe4000801160f */
.L_x_955:
[----:B------:R-:W-:Y:S02]  /*9150*/  ULDC UR4, c[0x0][0x32c] ;  /* 0x0000cb0000047ab9 */ /* 0x000fe40000000800 */
[----:B------:R-:W-:-:S04]  /*9160*/  UIMAD UR4, UR13, UR4, URZ ;  /* 0x000000040d0472a4 */ /* 0x000fc8000f8e023f */
[----:B------:R-:W-:-:S04]  /*9170*/  UISETP.LT.AND UP0, UPT, UR12, UR4, UPT ;  /* 0x000000040c00728c */ /* 0x000fc8000bf01270 */
[----:B------:R-:W-:-:S04]  /*9180*/  USEL UR12, UR12, UR4, !UP0 ;  /* 0x000000040c0c7287 */ /* 0x000fc8000c000000 */
.L_x_953:
        /* <DEDUP_REMOVED lines=16> */
.L_x_959:
        /* <DEDUP_REMOVED lines=29> */
[----:B------:R-:W-:Y:S04]  /*9460*/  IADD3 R8, P1, R242, R12, RZ ;  /* 0x0000000cf2087210 */ /* 0x000fe80007f3e0ff */
[----:B------:R-:W-:Y:S01]  /*9470*/  @!P3 LEA.HI.X R10, R10, R4, R5, 0x5, P0 ;  /* 0x000000040a0ab211 */ /* 0x000fe200000f2c05 */
[----:B------:R-:W-:Y:S01]  /*9480*/  IMAD.X R5, R4, 0x1, R235, P2 ;  /* 0x0000000104057824 */ /* 0x000fe200010e06eb */
[----:B------:R-:W-:Y:S01]  /*9490*/  LEA R14, P2, R6, c[0x0][0x1f8], 0x1 ;  /* 0x00007e00060e7a11 */ /* 0x000fe200078408ff */
[----:B------:R-:W-:Y:S01]  /*94a0*/  IMAD.X R7, R4, 0x1, R241, P1 ;  /* 0x0000000104077824 */ /* 0x000fe200008e06f1 */
[----:B------:R-:W-:Y:S02]  /*94b0*/  IADD3 R9, P0, R240, R12, RZ ;  /* 0x0000000cf0097210 */ /* 0x000fe40007f1e0ff */
[----:B------:R-:W-:Y:S02]  /*94c0*/  LEA.HI.X R15, R6, c[0x0][0x1fc], R5, 0x1, P2 ;  /* 0x00007f00060f7a11 */ /* 0x000fe400010f0c05 */
[----:B------:R-:W-:Y:S01]  /*94d0*/  LEA R12, P1, R8, c[0x0][0x1f8], 0x1 ;  /* 0x00007e00080c7a11 */ /* 0x000fe200078208ff */
[----:B------:R-:W-:Y:S01]  /*94e0*/  IMAD.X R4, R4, 0x1, R239, P0 ;  /* 0x0000000104047824 */ /* 0x000fe200000e06ef */
[----:B------:R-:W-:Y:S01]  /*94f0*/  LEA R16, P0, R9, c[0x0][0x1f8], 0x1 ;  /* 0x00007e0009107a11 */ /* 0x000fe200078008ff */
[----:B------:R-:W-:Y:S01]  /*9500*/  @!PT LDS RZ, [RZ] ;  /* 0x00000000fffff984 */ /* 0x000fe20000000800 */
[----:B------:R-:W-:Y:S01]  /*9510*/  @!PT LDS RZ, [RZ] ;  /* 0x00000000fffff984 */ /* 0x000fe20000000800 */
[----:B------:R-:W-:Y:S01]  /*9520*/  @!PT LDS RZ, [RZ] ;  /* 0x00000000fffff984 */ /* 0x000fe20000000800 */
[----:B------:R4:W-:Y:S01]  /*9530*/  LDGSTS.E.BYPASS.LTC128B.128 [R218+0x1880], [R14.64], !P6 ;  /* 0x018800000eda7fae */ /* 0x0009e2000f101d4a */
[----:B------:R-:W-:Y:S02]  /*9540*/  LEA.HI.X R13, R8, c[0x0][0x1fc], R7, 0x1, P1 ;  /* 0x00007f00080d7a11 */ /* 0x000fe400008f0c07 */
[----:B------:R-:W-:Y:S02]  /*9550*/  @!P3 IADD3 R5, P2, R11, R232, RZ ;  /* 0x000000e80b05b210 */ /* 0x000fe40007f5e0ff */
[----:B------:R-:W-:Y:S01]  /*9560*/  LEA.HI.X R17, R9, c[0x0][0x1fc], R4, 0x1, P0 ;  /* 0x00007f0009117a11 */ /* 0x000fe200000f0c04 */
[----:B------:R4:W-:Y:S01]  /*9570*/  LDGSTS.E.BYPASS.LTC128B.128 [R218+0x2480], [R12.64], !P5 ;  /* 0x024800000cda7fae */ /* 0x0009e2000e901d4a */
[----:B------:R-:W-:Y:S01]  /*9580*/  @!P3 IADD3 R4, P1, R11, R242, RZ ;  /* 0x000000f20b04b210 */ /* 0x000fe20007f3e0ff */
[C---:B------:R-:W-:Y:S01]  /*9590*/  @!P3 IMAD.X R6, R10.reuse, 0x1, R235, P2 ;  /* 0x000000010a06b824 */ /* 0x040fe200010e06eb */
[----:B------:R-:W-:Y:S02]  /*95a0*/  @!P3 LEA R18, P2, R5, c[0x0][0x1f8], 0x1 ;  /* 0x00007e000512ba11 */ /* 0x000fe400078408ff */
        /* <DEDUP_REMOVED lines=12> */
.L_x_957:
        /* <DEDUP_REMOVED lines=10> */
[----:B------:R-:W-:Y:S07]  /*9710*/  LDSM.16.M88.4 R192, [R216+0x5080] ;  /* 0x00508000d8c0783b */ /* 0x000fee0000000200 */
        /* <DEDUP_REMOVED lines=25> */
[----:B------:R-:W4:Y:S07]  /*98b0*/  LDSM.16.M88.4 R164, [R208] ;  /* 0x00000000d0a4783b */ /* 0x000f2e0000000200 */
[-C--:B--2---:R-:W-:Y:S01]  /*98c0*/  HMMA.16816.F32 R4, R160, R184.reuse, R4 ;  /* 0x000000b8a004723c */ /* 0x084fe20000001804 */
[----:B------:R-:W-:Y:S07]  /*98d0*/  LDSM.16.M88.4 R180, [R216+0x5880] ;  /* 0x00588000d8b4783b */ /* 0x000fee0000000200 */
        /* <DEDUP_REMOVED lines=14> */
[----:B------:R-:W1:Y:S07]  /*99c0*/  LDSM.16.M88.4 R160, [R216+0x5480] ;  /* 0x00548000d8a0783b */ /* 0x000e6e0000000200 */
[-C--:B---3--:R-:W-:Y:S01]  /*99d0*/  HMMA.16816.F32 R4, R168, R196.reuse, R4 ;  /* 0x000000c4a804723c */ /* 0x088fe20000001804 */
[----:B------:R-:W-:Y:S07]  /*99e0*/  LDSM.16.M88.4 R192, [R213+0xb080] ;  /* 0x00b08000d5c0783b */ /* 0x000fee0000000200 */
[C---:B------:R-:W-:Y:S08]  /*99f0*/  HMMA.16816.F32 R8, R200.reuse, R196, R8 ;  /* 0x000000c4c808723c */ /* 0x040ff00000001808 */
[-C--:B------:R-:W-:Y:S08]  /*9a00*/  HMMA.16816.F32 R12, R200, R198.reuse, R12 ;  /* 0x000000c6c80c723c */ /* 0x080ff0000000180c */
[C---:B------:R-:W-:Y:S01]  /*9a10*/  HMMA.16816.F32 R16, R168.reuse, R198, R16 ;  /* 0x000000c6a810723c */ /* 0x040fe20000001810 */
[----:B------:R-:W-:Y:S07]  /*9a20*/  LDSM.16.M88.4 R196, [R205] ;  /* 0x00000000cdc4783b */ /* 0x000fee0000000200 */
[-C--:B----4-:R-:W-:Y:S08]  /*9a30*/  HMMA.16816.F32 R20, R168, R164.reuse, R20 ;  /* 0x000000a4a814723c */ /* 0x090ff00000001814 */
[C---:B------:R-:W-:Y:S08]  /*9a40*/  HMMA.16816.F32 R24, R200.reuse, R164, R24 ;  /* 0x000000a4c818723c */ /* 0x040ff00000001818 */
[-C--:B------:R-:W-:Y:S08]  /*9a50*/  HMMA.16816.F32 R28, R200, R166.reuse, R28 ;  /* 0x000000a6c81c723c */ /* 0x080ff0000000181c */
[C---:B------:R-:W-:Y:S01]  /*9a60*/  HMMA.16816.F32 R32, R168.reuse, R166, R32 ;  /* 0x000000a6a820723c */ /* 0x040fe20000001820 */
[----:B------:R-:W2:Y:S07]  /*9a70*/  LDSM.16.M88.4 R164, [R213+0xa080] ;  /* 0x00a08000d5a4783b */ /* 0x000eae0000000200 */
[-C--:B------:R-:W-:Y:S08]  /*9a80*/  HMMA.16816.F32 R36, R168, R172.reuse, R36 ;  /* 0x000000aca824723c */ /* 0x080ff00000001824 */
[C---:B------:R-:W-:Y:S08]  /*9a90*/  HMMA.16816.F32 R40, R200.reuse, R172, R40 ;  /* 0x000000acc828723c */ /* 0x040ff00000001828 */
[-C--:B------:R-:W-:Y:S08]  /*9aa0*/  HMMA.16816.F32 R44, R200, R174.reuse, R44 ;  /* 0x000000aec82c723c */ /* 0x080ff0000000182c */
[----:B------:R-:W-:Y:S01]  /*9ab0*/  HMMA.16816.F32 R48, R168, R174, R48 ;  /* 0x000000aea830723c */ /* 0x000fe20000001830 */
[----:B------:R-:W3:Y:S01]  /*9ac0*/  LDSM.16.M88.4 R168, [R204] ;  /* 0x00000000cca8783b */ /* 0x000ee20000000200 */
[----:B------:R-:W-:Y:S06]  /*9ad0*/  DEPBAR.LE SB0, 0x0 ;  /* 0x000080000000791a */ /* 0x000fec0000000000 */
[-C--:B-1----:R-:W-:Y:S01]  /*9ae0*/  HMMA.16816.F32 R4, R156, R160.reuse, R4 ;  /* 0x000000a09c04723c */ /* 0x082fe20000001804 */
[----:B------:R-:W-:Y:S07]  /*9af0*/  BAR.SYNC.DEFER_BLOCKING 0x0 ;  /* 0x0000000000007b1d */ /* 0x000fee0000010000 */
        /* <DEDUP_REMOVED lines=11> */
[-C--:B--2---:R-:W-:Y:S08]  /*9bb0*/  HMMA.16816.F32 R4, R164, R188.reuse, R4 ;  /* 0x000000bca404723c */ /* 0x084ff00000001804 */
        /* <DEDUP_REMOVED lines=10> */
[----:B------:R-:W-:Y:S01]  /*9c60*/  HMMA.16816.F32 R48, R164, R170, R48 ;  /* 0x000000aaa430723c */ /* 0x000fe20000001830 */
[----:B------:R-:W-:-:S07]  /*9c70*/  @!P0 BRA `(.L_x_958) ;  /* 0x000003a000008947 */ /* 0x000fce0003800000 */
[----:B------:R-:W-:Y:S01]  /*9c80*/  IMAD.U32 R164, RZ, RZ, UR8 ;  /* 0x00000008ffa47e24 */ /* 0x000fe2000f8e00ff */
[----:B------:R-:W-:Y:S01]  /*9c90*/  IADD3 R154, -R228, 0x30, RZ ;  /* 0x00000030e49a7810 */ /* 0x000fe20007ffe1ff */
[----:B------:R-:W-:Y:S03]  /*9ca0*/  IMAD.U32 R165, RZ, RZ, UR7 ;  /* 0x00000007ffa57e24 */ /* 0x000fe6000f8e00ff */
        /* <DEDUP_REMOVED lines=26> */
[----:B------:R-:W-:Y:S02]  /*9e50*/  @P0 IMAD R155, R155, c[0x0][0x1e0], RZ ;  /* 0x000078009b9b0a24 */ /* 0x000fe400078e02ff */
[----:B------:R-:W-:Y:S04]  /*9e60*/  @P0 IMAD.WIDE.U32 R164, R156, 0x30, R164 ;  /* 0x000000309ca40825 */ /* 0x000fe800078e00a4 */
[----:B------:R-:W-:Y:S04]  /*9e70*/  @P0 IMAD R155, R154, c[0x0][0x1e4], R155 ;  /* 0x000079009a9b0a24 */ /* 0x000fe800078e029b */
[----:B------:R-:W-:Y:S01]  /*9e80*/  @P0 IMAD.IADD R155, R157, 0x1, R155 ;  /* 0x000000019d9b0824 */ /* 0x000fe200078e029b */
[-C--:B------:R-:W-:Y:S03]  /*9e90*/  @P0 IADD3 R157, P2, R220, R164.reuse, RZ ;  /* 0x000000a4dc9d0210 */ /* 0x080fe60007f5e0ff */
[----:B------:R-:W-:Y:S04]  /*9ea0*/  @P0 IMAD R155, R155, 0x30, RZ ;  /* 0x000000309b9b0824 */ /* 0x000fe800078e02ff */
        /* <DEDUP_REMOVED lines=23> */
.L_x_958:
[----:B------:R-:W-:Y:S01]  /*a020*/  FMNMX.FTZ R150, R4, R151, !PT ;  /* 0x0000009704967209 */ /* 0x000fe20007810000 */
[----:B------:R-:W0:Y:S01]  /*a030*/  LDGDEPBAR ;  /* 0x00000000000079af */ /* 0x000e220000000000 */
[----:B------:R-:W-:Y:S02]  /*a040*/  FMNMX.FTZ R154, R6, R149, !PT ;  /* 0x00000095069a7209 */ /* 0x000fe40007810000 */
[----:B------:R-:W-:Y:S02]  /*a050*/  FMNMX.FTZ R153, R5, R150, !PT ;  /* 0x0000009605997209 */ /* 0x000fe40007810000 */
[----:B-1----:R-:W-:Y:S02]  /*a060*/  FMNMX.FTZ R156, R8, R3, !PT ;  /* 0x00000003089c7209 */ /* 0x002fe40007810000 */
        /* <DEDUP_REMOVED lines=35> */
[C---:B------:R-:W-:Y:S02]  /*a2a0*/  ISETP.GT.AND P0, PT, R226.reuse, UR4, PT ;  /* 0x00000004e2007c0c */ /* 0x040fe4000bf04270 */
[----:B------:R-:W-:Y:S03]  /*a2b0*/  IADD3 R226, R226, -0x1, RZ ;  /* 0xffffffffe2e27810 */ /* 0x000fe60007ffe0ff */
[----:B------:R-:W1:Y:S02]  /*a2c0*/  SHFL.BFLY PT, R156, R3, 0x2, 0x1f ;  /* 0x0c401f00039c7f89 */ /* 0x000e6400000e0000 */
[----:B-1----:R-:W-:Y:S02]  /*a2d0*/  FMNMX.FTZ R156, R3, R156, !PT ;  /* 0x0000009c039c7209 */ /* 0x002fe40007810000 */
[----:B------:R-:W-:Y:S02]  /*a2e0*/  FMNMX.FTZ R155, R153, R150, !PT ;  /* 0x00000096999b7209 */ /* 0x000fe40007810000 */
[----:B------:R-:W-:Y:S02]  /*a2f0*/  FMNMX.FTZ R153, R11, R158, !PT ;  /* 0x0000009e0b997209 */ /* 0x000fe40007810000 */
[----:B------:R-:W-:Y:S01]  /*a300*/  FMNMX.FTZ R150, R160, R149, !PT ;  /* 0x00000095a0967209 */ /* 0x000fe20007810000 */
[----:B------:R-:W1:Y:S01]  /*a310*/  SHFL.BFLY PT, R154, R155, 0x1, 0x1f ;  /* 0x0c201f009b9a7f89 */ /* 0x000e6200000e0000 */
[----:B------:R-:W-:Y:S04]  /*a320*/  FMNMX.FTZ R158, R14, R153, !PT ;  /* 0x000000990e9e7209 */ /* 0x000fe80007810000 */
[----:B------:R-:W-:Y:S03]  /*a330*/  FMNMX.FTZ R153, R15, R158, !PT ;  /* 0x0000009e0f997209 */ /* 0x000fe60007810000 */
[----:B------:R-:W2:Y:S01]  /*a340*/  SHFL.BFLY PT, R149, R150, 0x1, 0x1f ;  /* 0x0c201f0096957f89 */ /* 0x000ea200000e0000 */
[----:B------:R-:W-:Y:S04]  /*a350*/  FMNMX.FTZ R158, R26, R153, !PT ;  /* 0x000000991a9e7209 */ /* 0x000fe80007810000 */
[----:B------:R-:W-:Y:S03]  /*a360*/  FMNMX.FTZ R3, R27, R158, !PT ;  /* 0x0000009e1b037209 */ /* 0x000fe60007810000 */
[----:B------:R-:W3:Y:S01]  /*a370*/  SHFL.BFLY PT, R153, R156, 0x1, 0x1f ;  /* 0x0c201f009c997f89 */ /* 0x000ee200000e0000 */
[----:B-1----:R-:W-:Y:S02]  /*a380*/  FMNMX.FTZ R151, R155, R154, !PT ;  /* 0x0000009a9b977209 */ /* 0x002fe40007810000 */
[----:B------:R-:W-:Y:S03]  /*a390*/  FMNMX.FTZ R154, R30, R3, !PT ;  /* 0x000000031e9a7209 */ /* 0x000fe60007810000 */
[----:B------:R-:W-:Y:S01]  /*a3a0*/  FADD.FTZ R3, -R151, R148 ;  /* 0x0000009497037221 */ /* 0x000fe20000010100 */
[----:B------:R-:W-:Y:S01]  /*a3b0*/  FMNMX.FTZ R155, R31, R154, !PT ;  /* 0x0000009a1f9b7209 */ /* 0x000fe20007810000 */
[----:B------:R-:W-:Y:S01]  /*a3c0*/  FMUL.FTZ R178, R151, c[0x0][0x2d0] ;  /* 0x0000b40097b27a20 */ /* 0x000fe20000410000 */
[----:B--2---:R-:W-:Y:S01]  /*a3d0*/  FMNMX.FTZ R149, R150, R149, !PT ;  /* 0x0000009596957209 */ /* 0x004fe20007810000 */
[----:B------:R-:W-:Y:S01]  /*a3e0*/  FMUL.FTZ R150, R3, c[0x0][0x2d0] ;  /* 0x0000b40003967a20 */ /* 0x000fe20000410000 */
[----:B------:R-:W-:Y:S01]  /*a3f0*/  FMNMX.FTZ R154, R42, R155, !PT ;  /* 0x0000009b2a9a7209 */ /* 0x000fe20007810000 */
[----:B------:R-:W-:Y:S02]  /*a400*/  FFMA.FTZ R161, R5, c[0x0][0x2d0], -R178 ;  /* 0x0000b40005a17a23 */ /* 0x000fe400000108b2 */
[----:B------:R-:W-:Y:S01]  /*a410*/  FADD.FTZ R155, -R149, R2 ;  /* 0x00000002959b7221 */ /* 0x000fe20000010100 */
[----:B------:R-:W-:Y:S01]  /*a420*/  FMNMX.FTZ R3, R43, R154, !PT ;  /* 0x0000009a2b037209 */ /* 0x000fe20007810000 */
[----:B------:R-:W-:Y:S01]  /*a430*/  FMUL.FTZ R176, R149, c[0x0][0x2d0] ;  /* 0x0000b40095b07a20 */ /* 0x000fe20000410000 */
[----:B------:R-:W1:Y:S01]  /*a440*/  MUFU.EX2 R150, R150 ;  /* 0x0000009600967308 */ /* 0x000e620000000800 */
[----:B------:R-:W-:Y:S01]  /*a450*/  FMUL.FTZ R148, R155, c[0x0][0x2d0] ;  /* 0x0000b4009b947a20 */ /* 0x000fe20000410000 */
[----:B------:R-:W-:Y:S01]  /*a460*/  FMNMX.FTZ R154, R46, R3, !PT ;  /* 0x000000032e9a7209 */ /* 0x000fe20007810000 */
[----:B------:R-:W-:Y:S01]  /*a470*/  FFMA.FTZ R162, R6, c[0x0][0x2d0], -R176 ;  /* 0x0000b40006a27a23 */ /* 0x000fe200000108b0 */
[----:B---3--:R-:W-:Y:S01]  /*a480*/  FMNMX.FTZ R3, R156, R153, !PT ;  /* 0x000000999c037209 */ /* 0x008fe20007810000 */
[----:B------:R-:W-:Y:S01]  /*a490*/  FFMA.FTZ R160, R4, c[0x0][0x2d0], -R178 ;  /* 0x0000b40004a07a23 */ /* 0x000fe200000108b2 */
[----:B------:R-:W-:Y:S01]  /*a4a0*/  FMNMX.FTZ R153, R47, R154, !PT ;  /* 0x0000009a2f997209 */ /* 0x000fe20007810000 */
[----:B------:R-:W-:Y:S01]  /*a4b0*/  FFMA.FTZ R7, R7, c[0x0][0x2d0], -R176 ;  /* 0x0000b40007077a23 */ /* 0x000fe200000108b0 */
[----:B------:R-:W-:Y:S01]  /*a4c0*/  LDSM.16.MT88.4 R156, [R212+0x1880] ;  /* 0x00188000d49c783b */ /* 0x000fe20000004200 */
[C---:B------:R-:W-:Y:S01]  /*a4d0*/  FADD.FTZ R154, -R3.reuse, R0 ;  /* 0x00000000039a7221 */ /* 0x040fe20000010100 */
[----:B------:R-:W2:Y:S01]  /*a4e0*/  MUFU.EX2 R148, R148 ;  /* 0x0000009400947308 */ /* 0x000ea20000000800 */
[----:B------:R-:W-:Y:S02]  /*a4f0*/  FMUL.FTZ R175, R3, c[0x0][0x2d0] ;  /* 0x0000b40003af7a20 */ /* 0x000fe40000410000 */
[----:B------:R-:W-:Y:S02]  /*a500*/  FMUL.FTZ R2, R154, c[0x0][0x2d0] ;  /* 0x0000b4009a027a20 */ /* 0x000fe40000410000 */
[--C-:B------:R-:W-:Y:S01]  /*a510*/  FFMA.FTZ R163, R16, c[0x0][0x2d0], -R178.reuse ;  /* 0x0000b40010a37a23 */ /* 0x100fe200000108b2 */
[----:B------:R-:W3:Y:S01]  /*a520*/  SHFL.BFLY PT, R0, R153, 0x2, 0x1f ;  /* 0x0c401f0099007f89 */ /* 0x000ee200000e0000 */
[----:B------:R-:W-:Y:S02]  /*a530*/  FFMA.FTZ R164, R17, c[0x0][0x2d0], -R178 ;  /* 0x0000b40011a47a23 */ /* 0x000fe400000108b2 */
[--C-:B------:R-:W-:Y:S01]  /*a540*/  FFMA.FTZ R165, R18, c[0x0][0x2d0], -R176.reuse ;  /* 0x0000b40012a57a23 */ /* 0x100fe200000108b0 */
[----:B------:R-:W-:Y:S01]  /*a550*/  MUFU.EX2 R160, R160 ;  /* 0x000000a000a07308 */ /* 0x000fe20000000800 */
[----:B------:R-:W-:Y:S02]  /*a560*/  FFMA.FTZ R166, R19, c[0x0][0x2d0], -R176 ;  /* 0x0000b40013a67a23 */ /* 0x000fe400000108b0 */
[--C-:B------:R-:W-:Y:S02]  /*a570*/  FFMA.FTZ R8, R8, c[0x0][0x2d0], -R175.reuse ;  /* 0x0000b40008087a23 */ /* 0x100fe400000108af */
[--C-:B------:R-:W-:Y:S02]  /*a580*/  FFMA.FTZ R167, R9, c[0x0][0x2d0], -R175.reuse ;  /* 0x0000b40009a77a23 */ /* 0x100fe400000108af */
[--C-:B------:R-:W-:Y:S02]  /*a590*/  FFMA.FTZ R168, R12, c[0x0][0x2d0], -R175.reuse ;  /* 0x0000b4000ca87a23 */ /* 0x100fe400000108af */
[--C-:B------:R-:W-:Y:S01]  /*a5a0*/  FFMA.FTZ R169, R13, c[0x0][0x2d0], -R175.reuse ;  /* 0x0000b4000da97a23 */ /* 0x100fe200000108af */
[----:B------:R-:W-:Y:S01]  /*a5b0*/  MUFU.EX2 R161, R161 ;  /* 0x000000a100a17308 */ /* 0x000fe20000000800 */
[C---:B-1----:R-:W-:Y:S02]  /*a5c0*/  FMUL.FTZ R9, R150.reuse, R145 ;  /* 0x0000009196097220 */ /* 0x042fe40000410000 */
[C---:B------:R-:W-:Y:S02]  /*a5d0*/  FMUL.FTZ R100, R150.reuse, R100 ;  /* 0x0000006496647220 */ /* 0x040fe40000410000 */
[----:B------:R-:W-:Y:S02]  /*a5e0*/  FMUL.FTZ R101, R150, R101 ;  /* 0x0000006596657220 */ /* 0x000fe40000410000 */
[C---:B--2---:R-:W-:Y:S02]  /*a5f0*/  FMUL.FTZ R102, R148.reuse, R102 ;  /* 0x0000006694667220 */ /* 0x044fe40000410000 */
[----:B------:R-:W-:Y:S01]  /*a600*/  FMUL.FTZ R103, R148, R103 ;  /* 0x0000006794677220 */ /* 0x000fe20000410000 */
[----:B---3--:R-:W-:Y:S01]  /*a610*/  FMNMX.FTZ R0, R153, R0, !PT ;  /* 0x0000000099007209 */ /* 0x008fe20007810000 */
[----:B------:R-:W-:Y:S01]  /*a620*/  MUFU.EX2 R162, R162 ;  /* 0x000000a200a27308 */ /* 0x000fe20000000800 */
[--C-:B------:R-:W-:Y:S02]  /*a630*/  FFMA.FTZ R177, R32, c[0x0][0x2d0], -R178.reuse ;  /* 0x0000b40020b17a23 */ /* 0x100fe400000108b2 */
[----:B------:R-:W-:Y:S01]  /*a640*/  FFMA.FTZ R180, R33, c[0x0][0x2d0], -R178 ;  /* 0x0000b40021b47a23 */ /* 0x000fe200000108b2 */
[----:B------:R-:W1:Y:S01]  /*a650*/  SHFL.BFLY PT, R5, R0, 0x1, 0x1f ;  /* 0x0c201f0000057f89 */ /* 0x000e6200000e0000 */
[--C-:B------:R-:W-:Y:S02]  /*a660*/  FFMA.FTZ R179, R34, c[0x0][0x2d0], -R176.reuse ;  /* 0x0000b40022b37a23 */ /* 0x100fe400000108b0 */
[----:B------:R-:W-:Y:S02]  /*a670*/  FFMA.FTZ R182, R35, c[0x0][0x2d0], -R176 ;  /* 0x0000b40023b67a23 */ /* 0x000fe400000108b0 */
[--C-:B------:R-:W-:Y:S01]  /*a680*/  FFMA.FTZ R189, R36, c[0x0][0x2d0], -R178.reuse ;  /* 0x0000b40024bd7a23 */ /* 0x100fe200000108b2 */
[----:B------:R-:W2:Y:S01]  /*a690*/  MUFU.EX2 R7, R7 ;  /* 0x0000000700077308 */ /* 0x000ea20000000800 */
[----:B------:R-:W-:Y:S01]  /*a6a0*/  FFMA.FTZ R192, R37, c[0x0][0x2d0], -R178 ;  /* 0x0000b40025c07a23 */ /* 0x000fe200000108b2 */
[----:B------:R-:W-:Y:S01]  /*a6b0*/  LDSM.16.MT88.4 R32, [R212+0x3080] ;  /* 0x00308000d420783b */ /* 0x000fe20000004200 */
[--C-:B------:R-:W-:Y:S02]  /*a6c0*/  FFMA.FTZ R191, R38, c[0x0][0x2d0], -R176.reuse ;  /* 0x0000b40026bf7a23 */ /* 0x100fe400000108b0 */
[----:B------:R-:W-:Y:S02]  /*a6d0*/  FFMA.FTZ R194, R39, c[0x0][0x2d0], -R176 ;  /* 0x0000b40027c27a23 */ /* 0x000fe400000108b0 */
[--C-:B------:R-:W-:Y:S02]  /*a6e0*/  FFMA.FTZ R196, R40, c[0x0][0x2d0], -R175.reuse ;  /* 0x0000b40028c47a23 */ /* 0x100fe400000108af */
[--C-:B------:R-:W-:Y:S01]  /*a6f0*/  FFMA.FTZ R197, R41, c[0x0][0x2d0], -R175.reuse ;  /* 0x0000b40029c57a23 */ /* 0x100fe200000108af */
[----:B------:R-:W-:Y:S01]  /*a700*/  MUFU.EX2 R163, R163 ;  /* 0x000000a300a37308 */ /* 0x000fe20000000800 */
[----:B------:R-:W-:Y:S01]  /*a710*/  LDSM.16.MT88.4 R36, [R214+0x3480] ;  /* 0x00348000d624783b */ /* 0x000fe20000004200 */
[----:B------:R-:W-:Y:S02]  /*a720*/  FFMA.FTZ R193, R48, c[0x0][0x2d0], -R178 ;  /* 0x0000b40030c17a23 */ /* 0x000fe400000108b2 */
[----:B------:R-:W-:Y:S02]  /*a730*/  FFMA.FTZ R195, R50, c[0x0][0x2d0], -R176 ;  /* 0x0000b40032c37a23 */ /* 0x000fe400000108b0 */
[--C-:B------:R-:W-:Y:S01]  /*a740*/  FFMA.FTZ R200, R44, c[0x0][0x2d0], -R175.reuse ;  /* 0x0000b4002cc87a23 */ /* 0x100fe200000108af */
[----:B-1----:R-:W-:Y:S01]  /*a750*/  FMNMX.FTZ R5, R0, R5, !PT ;  /* 0x0000000500057209 */ /* 0x002fe20007810000 */
[C---:B------:R-:W-:Y:S02]  /*a760*/  FMUL.FTZ R120, R150.reuse, R120 ;  /* 0x0000007896787220 */ /* 0x040fe40000410000 */
[----:B------:R-:W1:Y:S01]  /*a770*/  MUFU.EX2 R164, R164 ;  /* 0x000000a400a47308 */ /* 0x000e620000000800 */
[----:B------:R-:W-:Y:S02]  /*a780*/  FMUL.FTZ R121, R150, R121 ;  /* 0x0000007996797220 */ /* 0x000fe40000410000 */
[----:B------:R-:W-:Y:S01]  /*a790*/  FADD.FTZ R6, -R5, R152 ;  /* 0x0000009805067221 */ /* 0x000fe20000010100 */
[----:B--2---:R-:W-:Y:S01]  /*a7a0*/  F2FP.PACK_AB R145, R7, R162 ;  /* 0x000000a20791723e */ /* 0x004fe200000000ff */
[----:B------:R-:W2:Y:S01]  /*a7b0*/  LDSM.16.MT88.4 R152, [R214+0x1880] ;  /* 0x00188000d698783b */ /* 0x000ea20000004200 */
[----:B------:R-:W-:Y:S02]  /*a7c0*/  FMUL.FTZ R174, R5, c[0x0][0x2d0] ;  /* 0x0000b40005ae7a20 */ /* 0x000fe40000410000 */
[----:B------:R-:W-:Y:S02]  /*a7d0*/  FMUL.FTZ R0, R6, c[0x0][0x2d0] ;  /* 0x0000b40006007a20 */ /* 0x000fe40000410000 */
[----:B------:R-:W-:Y:S01]  /*a7e0*/  MUFU.EX2 R165, R165 ;  /* 0x000000a500a57308 */ /* 0x000fe20000000800 */
[--C-:B------:R-:W-:Y:S02]  /*a7f0*/  FFMA.FTZ R170, R10, c[0x0][0x2d0], -R174.reuse ;  /* 0x0000b4000aaa7a23 */ /* 0x100fe400000108ae */
[--C-:B------:R-:W-:Y:S02]  /*a800*/  FFMA.FTZ R171, R11, c[0x0][0x2d0], -R174.reuse ;  /* 0x0000b4000bab7a23 */ /* 0x100fe400000108ae */
[--C-:B------:R-:W-:Y:S02]  /*a810*/  FFMA.FTZ R172, R14, c[0x0][0x2d0], -R174.reuse ;  /* 0x0000b4000eac7a23 */ /* 0x100fe400000108ae */
[--C-:B------:R-:W-:Y:S02]  /*a820*/  FFMA.FTZ R173, R15, c[0x0][0x2d0], -R174.reuse ;  /* 0x0000b4000fad7a23 */ /* 0x100fe400000108ae */
[C---:B------:R-:W-:Y:S01]  /*a830*/  FMUL.FTZ R10, R148.reuse, R146 ;  /* 0x00000092940a7220 */ /* 0x040fe20000410000 */
[----:B------:R-:W3:Y:S01]  /*a840*/  MUFU.EX2 R166, R166 ;  /* 0x000000a600a67308 */ /* 0x000ee20000000800 */
[----:B------:R-:W-:Y:S02]  /*a850*/  FMUL.FTZ R11, R148, R147 ;  /* 0x00000093940b7220 */ /* 0x000fe40000410000 */
[--C-:B------:R-:W-:Y:S01]  /*a860*/  FFMA.FTZ R198, R42, c[0x0][0x2d0], -R174.reuse ;  /* 0x0000b4002ac67a23 */ /* 0x100fe200000108ae */
[----:B-1----:R-:W-:Y:S01]  /*a870*/  F2FP.PACK_AB R146, R164, R163 ;  /* 0x000000a3a492723e */ /* 0x002fe200000000ff */
[--C-:B------:R-:W-:Y:S02]  /*a880*/  FFMA.FTZ R199, R43, c[0x0][0x2d0], -R174.reuse ;  /* 0x0000b4002bc77a23 */ /* 0x100fe400000108ae */
[----:B------:R-:W-:Y:S01]  /*a890*/  LDSM.16.MT88.4 R40, [R214+0x2080] ;  /* 0x00208000d628783b */ /* 0x000fe20000004200 */
[----:B------:R-:W-:Y:S02]  /*a8a0*/  FFMA.FTZ R201, R46, c[0x0][0x2d0], -R174 ;  /* 0x0000b4002ec97a23 */ /* 0x000fe400000108ae */
[----:B------:R1:W-:Y:S01]  /*a8b0*/  MUFU.EX2 R6, R8 ;  /* 0x0000000800067308 */ /* 0x0003e20000000800 */
[C---:B------:R-:W-:Y:S02]  /*a8c0*/  FMUL.FTZ R122, R148.reuse, R122 ;  /* 0x0000007a947a7220 */ /* 0x040fe40000410000 */
[----:B------:R-:W-:Y:S02]  /*a8d0*/  FMUL.FTZ R123, R148, R123 ;  /* 0x0000007b947b7220 */ /* 0x000fe40000410000 */
[C---:B------:R-:W-:Y:S02]  /*a8e0*/  FMUL.FTZ R128, R150.reuse, R128 ;  /* 0x0000008096807220 */ /* 0x040fe40000410000 */
[----:B------:R-:W-:Y:S02]  /*a8f0*/  FMUL.FTZ R129, R150, R129 ;  /* 0x0000008196817220 */ /* 0x000fe40000410000 */
[C---:B------:R-:W-:Y:S01]  /*a900*/  FMUL.FTZ R130, R148.reuse, R130 ;  /* 0x0000008294827220 */ /* 0x040fe20000410000 */
[----:B------:R-:W4:Y:S01]  /*a910*/  MUFU.EX2 R2, R2 ;  /* 0x0000000200027308 */ /* 0x000f220000000800 */
[----:B------:R-:W-:Y:S02]  /*a920*/  FMUL.FTZ R131, R148, R131 ;  /* 0x0000008394837220 */ /* 0x000fe40000410000 */
[----:B------:R-:W-:Y:S01]  /*a930*/  FMUL.FTZ R52, R150, R52 ;  /* 0x0000003496347220 */ /* 0x000fe20000410000 */
[----:B---3--:R-:W-:Y:S01]  /*a940*/  F2FP.PACK_AB R147, R166, R165 ;  /* 0x000000a5a693723e */ /* 0x008fe200000000ff */
[----:B------:R-:W-:Y:S02]  /*a950*/  FMUL.FTZ R53, R150, R53 ;  /* 0x0000003596357220 */ /* 0x000fe40000410000 */
[C---:B------:R-:W-:Y:S02]  /*a960*/  FMUL.FTZ R54, R148.reuse, R54 ;  /* 0x0000003694367220 */ /* 0x040fe40000410000 */
[----:B------:R-:W-:Y:S01]  /*a970*/  FMUL.FTZ R55, R148, R55 ;  /* 0x0000003794377220 */ /* 0x000fe20000410000 */
[----:B------:R-:W3:Y:S01]  /*a980*/  MUFU.EX2 R0, R0 ;  /* 0x0000000000007308 */ /* 0x000ee20000000800 */
[C---:B------:R-:W-:Y:S02]  /*a990*/  FMUL.FTZ R64, R150.reuse, R64 ;  /* 0x0000004096407220 */ /* 0x040fe40000410000 */
[C---:B------:R-:W-:Y:S02]  /*a9a0*/  FMUL.FTZ R65, R150.reuse, R65 ;  /* 0x0000004196417220 */ /* 0x040fe40000410000 */
[----:B-1----:R-:W-:Y:S01]  /*a9b0*/  FMUL.FTZ R8, R150, R144 ;  /* 0x0000009096087220 */ /* 0x002fe20000410000 */
[----:B------:R-:W-:Y:S01]  /*a9c0*/  F2FP.PACK_AB R144, R161, R160 ;  /* 0x000000a0a190723e */ /* 0x000fe200000000ff */
[C---:B------:R-:W-:Y:S02]  /*a9d0*/  FMUL.FTZ R66, R148.reuse, R66 ;  /* 0x0000004294427220 */ /* 0x040fe40000410000 */
[----:B------:R-:W-:Y:S01]  /*a9e0*/  FMUL.FTZ R67, R148, R67 ;  /* 0x0000004394437220 */ /* 0x000fe20000410000 */
[----:B------:R-:W1:Y:S01]  /*a9f0*/  MUFU.EX2 R167, R167 ;  /* 0x000000a700a77308 */ /* 0x000e620000000800 */
[----:B------:R-:W-:Y:S02]  /*aa00*/  FMUL.FTZ R68, R150, R68 ;  /* 0x0000004496447220 */ /* 0x000fe40000410000 */
[-C--:B--2---:R-:W-:Y:S05]  /*aa10*/  HMMA.16816.F32 R8, R144, R152.reuse, R8 ;  /* 0x000000989008723c */ /* 0x084fea0000001808 */
[C---:B----4-:R-:W-:Y:S02]  /*aa20*/  FMUL.FTZ R12, R2.reuse, R140 ;  /* 0x0000008c020c7220 */ /* 0x050fe40000410000 */
[----:B------:R-:W-:Y:S01]  /*aa30*/  MUFU.EX2 R168, R168 ;  /* 0x000000a800a87308 */ /* 0x000fe20000000800 */
[----:B------:R-:W-:Y:S04]  /*aa40*/  FMUL.FTZ R13, R2, R141 ;  /* 0x0000008d020d7220 */ /* 0x000fe80000410000 */
[C---:B---3--:R-:W-:Y:S02]  /*aa50*/  FMUL.FTZ R14, R0.reuse, R142 ;  /* 0x0000008e000e7220 */ /* 0x048fe40000410000 */
[----:B------:R-:W-:Y:S02]  /*aa60*/  FMUL.FTZ R15, R0, R143 ;  /* 0x0000008f000f7220 */ /* 0x000fe40000410000 */
[C---:B------:R-:W-:Y:S01]  /*aa70*/  FMUL.FTZ R16, R2.reuse, R136 ;  /* 0x0000008802107220 */ /* 0x040fe20000410000 */
[----:B------:R-:W2:Y:S01]  /*aa80*/  MUFU.EX2 R169, R169 ;  /* 0x000000a900a97308 */ /* 0x000ea20000000800 */
[----:B------:R-:W-:Y:S02]  /*aa90*/  FMUL.FTZ R17, R2, R137 ;  /* 0x0000008902117220 */ /* 0x000fe40000410000 */
[C---:B------:R-:W-:Y:S01]  /*aaa0*/  FMUL.FTZ R18, R0.reuse, R138 ;  /* 0x0000008a00127220 */ /* 0x040fe20000410000 */
[----:B-1----:R-:W-:Y:S01]  /*aab0*/  F2FP.PACK_AB R140, R167, R6 ;  /* 0x00000006a78c723e */ /* 0x002fe200000000ff */
[----:B------:R-:W-:Y:S02]  /*aac0*/  FMUL.FTZ R19, R0, R139 ;  /* 0x0000008b00137220 */ /* 0x000fe40000410000 */
[----:B------:R-:W1:Y:S01]  /*aad0*/  LDSM.16.MT88.4 R136, [R214+0x2480] ;  /* 0x00248000d688783b */ /* 0x000e620000004200 */
[C---:B------:R-:W-:Y:S02]  /*aae0*/  FMUL.FTZ R104, R150.reuse, R104 ;  /* 0x0000006896687220 */ /* 0x040fe40000410000 */
[----:B------:R-:W-:Y:S01]  /*aaf0*/  MUFU.EX2 R170, R170 ;  /* 0x000000aa00aa7308 */ /* 0x000fe20000000800 */
[----:B------:R-:W-:Y:S02]  /*ab00*/  FMUL.FTZ R105, R150, R105 ;  /* 0x0000006996697220 */ /* 0x000fe40000410000 */
[C---:B------:R-:W-:Y:S02]  /*ab10*/  FMUL.FTZ R106, R148.reuse, R106 ;  /* 0x0000006a946a7220 */ /* 0x040fe40000410000 */
[----:B------:R-:W-:Y:S02]  /*ab20*/  FMUL.FTZ R107, R148, R107 ;  /* 0x0000006b946b7220 */ /* 0x000fe40000410000 */
[C---:B------:R-:W-:Y:S02]  /*ab30*/  FMUL.FTZ R124, R2.reuse, R124 ;  /* 0x0000007c027c7220 */ /* 0x040fe40000410000 */
[----:B------:R-:W-:Y:S01]  /*ab40*/  FMUL.FTZ R125, R2, R125 ;  /* 0x0000007d027d7220 */ /* 0x000fe20000410000 */
[----:B------:R-:W3:Y:S01]  /*ab50*/  MUFU.EX2 R171, R171 ;  /* 0x000000ab00ab7308 */ /* 0x000ee20000000800 */
[C---:B------:R-:W-:Y:S02]  /*ab60*/  FMUL.FTZ R126, R0.reuse, R126 ;  /* 0x0000007e007e7220 */ /* 0x040fe40000410000 */
[----:B------:R-:W-:Y:S01]  /*ab70*/  FMUL.FTZ R127, R0, R127 ;  /* 0x0000007f007f7220 */ /* 0x000fe20000410000 */
[----:B--2---:R-:W-:Y:S01]  /*ab80*/  F2FP.PACK_AB R142, R169, R168 ;  /* 0x000000a8a98e723e */ /* 0x004fe200000000ff */
[C---:B------:R-:W-:Y:S02]  /*ab90*/  FMUL.FTZ R56, R2.reuse, R56 ;  /* 0x0000003802387220 */ /* 0x040fe40000410000 */
[----:B------:R-:W-:Y:S02]  /*aba0*/  FMUL.FTZ R57, R2, R57 ;  /* 0x0000003902397220 */ /* 0x000fe40000410000 */
[C---:B------:R-:W-:Y:S01]  /*abb0*/  FMUL.FTZ R58, R0.reuse, R58 ;  /* 0x0000003a003a7220 */ /* 0x040fe20000410000 */
[----:B------:R-:W-:Y:S01]  /*abc0*/  MUFU.EX2 R172, R172 ;  /* 0x000000ac00ac7308 */ /* 0x000fe20000000800 */
[----:B------:R-:W-:Y:S02]  /*abd0*/  FMUL.FTZ R59, R0, R59 ;  /* 0x0000003b003b7220 */ /* 0x000fe40000410000 */
[C---:B------:R-:W-:Y:S02]  /*abe0*/  FMUL.FTZ R60, R2.reuse, R60 ;  /* 0x0000003c023c7220 */ /* 0x040fe40000410000 */
[----:B------:R-:W-:Y:S02]  /*abf0*/  FMUL.FTZ R61, R2, R61 ;  /* 0x0000003d023d7220 */ /* 0x000fe40000410000 */
[C---:B------:R-:W-:Y:S02]  /*ac00*/  FMUL.FTZ R62, R0.reuse, R62 ;  /* 0x0000003e003e7220 */ /* 0x040fe40000410000 */
[----:B------:R-:W-:Y:S01]  /*ac10*/  FMUL.FTZ R63, R0, R63 ;  /* 0x0000003f003f7220 */ /* 0x000fe20000410000 */
[----:B------:R-:W2:Y:S01]  /*ac20*/  MUFU.EX2 R173, R173 ;  /* 0x000000ad00ad7308 */ /* 0x000ea20000000800 */
[----:B------:R-:W-:Y:S02]  /*ac30*/  FMUL.FTZ R69, R150, R69 ;  /* 0x0000004596457220 */ /* 0x000fe40000410000 */
[C---:B------:R-:W-:Y:S01]  /*ac40*/  FMUL.FTZ R70, R148.reuse, R70 ;  /* 0x0000004694467220 */ /* 0x040fe20000410000 */
        /* <DEDUP_REMOVED lines=12> */
[C---:B------:R-:W-:Y:S01]  /*ad10*/  FMUL.FTZ R80, R150.reuse, R80 ;  /* 0x0000005096507220 */ /* 0x040fe20000410000 */
[----:B--2---:R-:W-:Y:S01]  /*ad20*/  F2FP.PACK_AB R143, R173, R172 ;  /* 0x000000acad8f723e */ /* 0x004fe200000000ff */
[----:B------:R-:W-:Y:S02]  /*ad30*/  FMUL.FTZ R81, R150, R81 ;  /* 0x0000005196517220 */ /* 0x000fe40000410000 */
[C---:B------:R-:W-:Y:S02]  /*ad40*/  FMUL.FTZ R82, R148.reuse, R82 ;  /* 0x0000005294527220 */ /* 0x040fe40000410000 */
[----:B------:R-:W-:Y:S01]  /*ad50*/  FMUL.FTZ R83, R148, R83 ;  /* 0x0000005394537220 */ /* 0x000fe20000410000 */
[----:B------:R-:W-:Y:S01]  /*ad60*/  MUFU.EX2 R179, R179 ;  /* 0x000000b300b37308 */ /* 0x000fe20000000800 */
[C---:B------:R-:W-:Y:S04]  /*ad70*/  HMMA.16816.F32 R12, R140.reuse, R152, R12 ;  /* 0x000000988c0c723c */ /* 0x040fe8000000180c */
[C---:B------:R-:W-:Y:S02]  /*ad80*/  FMUL.FTZ R84, R150.reuse, R84 ;  /* 0x0000005496547220 */ /* 0x040fe40000410000 */
[----:B------:R-:W-:Y:S02]  /*ad90*/  FMUL.FTZ R85, R150, R85 ;  /* 0x0000005596557220 */ /* 0x000fe40000410000 */
[-C--:B------:R-:W-:Y:S01]  /*ada0*/  HMMA.16816.F32 R16, R140, R154.reuse, R16 ;  /* 0x0000009a8c10723c */ /* 0x080fe20000001810 */
[----:B------:R-:W-:Y:S03]  /*adb0*/  MUFU.EX2 R182, R182 ;  /* 0x000000b600b67308 */ /* 0x000fe60000000800 */
[C---:B------:R-:W-:Y:S02]  /*adc0*/  FMUL.FTZ R86, R148.reuse, R86 ;  /* 0x0000005694567220 */ /* 0x040fe40000410000 */
[----:B------:R-:W-:Y:S02]  /*add0*/  FMUL.FTZ R87, R148, R87 ;  /* 0x0000005794577220 */ /* 0x000fe40000410000 */
[C---:B------:R-:W-:Y:S01]  /*ade0*/  HMMA.16816.F32 R100, R144.reuse, R154, R100 ;  /* 0x0000009a9064723c */ /* 0x040fe20000001864 */
[----:B------:R-:W2:Y:S02]  /*adf0*/  LDSM.16.MT88.4 R152, [R212+0x2480] ;  /* 0x00248000d498783b */ /* 0x000ea40000004200 */
[----:B------:R-:W-:Y:S01]  /*ae00*/  MUFU.EX2 R189, R189 ;  /* 0x000000bd00bd7308 */ /* 0x000fe20000000800 */
[C---:B------:R-:W-:Y:S02]  /*ae10*/  FMUL.FTZ R88, R2.reuse, R88 ;  /* 0x0000005802587220 */ /* 0x040fe40000410000 */
[C---:B------:R-:W-:Y:S02]  /*ae20*/  FMUL.FTZ R89, R2.reuse, R89 ;  /* 0x0000005902597220 */ /* 0x040fe40000410000 */
[-C--:B------:R-:W-:Y:S04]  /*ae30*/  HMMA.16816.F32 R104, R144, R156.reuse, R104 ;  /* 0x0000009c9068723c */ /* 0x080fe80000001868 */
[C---:B------:R-:W-:Y:S01]  /*ae40*/  FMUL.FTZ R108, R2.reuse, R108 ;  /* 0x0000006c026c7220 */ /* 0x040fe20000410000 */
[----:B------:R-:W-:Y:S01]  /*ae50*/  MUFU.EX2 R192, R192 ;  /* 0x000000c000c07308 */ /* 0x000fe20000000800 */
[----:B------:R-:W-:Y:S02]  /*ae60*/  FMUL.FTZ R109, R2, R109 ;  /* 0x0000006d026d7220 */ /* 0x000fe40000410000 */
[C---:B------:R-:W-:Y:S04]  /*ae70*/  FMUL.FTZ R110, R0.reuse, R110 ;  /* 0x0000006e006e7220 */ /* 0x040fe80000410000 */
[C---:B------:R-:W-:Y:S02]  /*ae80*/  FMUL.FTZ R111, R0.reuse, R111 ;  /* 0x0000006f006f7220 */ /* 0x040fe40000410000 */
[C---:B------:R-:W-:Y:S01]  /*ae90*/  FMUL.FTZ R90, R0.reuse, R90 ;  /* 0x0000005a005a7220 */ /* 0x040fe20000410000 */
[----:B------:R-:W-:Y:S01]  /*aea0*/  MUFU.EX2 R191, R191 ;  /* 0x000000bf00bf7308 */ /* 0x000fe20000000800 */
[----:B------:R-:W-:Y:S02]  /*aeb0*/  FMUL.FTZ R91, R0, R91 ;  /* 0x0000005b005b7220 */ /* 0x000fe40000410000 */
[--C-:B------:R-:W-:Y:S01]  /*aec0*/  FFMA.FTZ R181, R24, c[0x0][0x2d0], -R175.reuse ;  /* 0x0000b40018b57a23 */ /* 0x100fe200000108af */
[C---:B------:R-:W-:Y:S04]  /*aed0*/  HMMA.16816.F32 R108, R140.reuse, R156, R108 ;  /* 0x0000009c8c6c723c */ /* 0x040fe8000000186c */
[C---:B------:R-:W-:Y:S02]  /*aee0*/  FMUL.FTZ R112, R2.reuse, R112 ;  /* 0x0000007002707220 */ /* 0x040fe40000410000 */
[----:B------:R-:W-:Y:S01]  /*aef0*/  FMUL.FTZ R113, R2, R113 ;  /* 0x0000007102717220 */ /* 0x000fe20000410000 */
[----:B------:R-:W-:Y:S01]  /*af00*/  MUFU.EX2 R181, R181 ;  /* 0x000000b500b57308 */ /* 0x000fe20000000800 */
[C---:B------:R-:W-:Y:S04]  /*af10*/  FMUL.FTZ R114, R0.reuse, R114 ;  /* 0x0000007200727220 */ /* 0x040fe80000410000 */
[----:B------:R-:W-:Y:S02]  /*af20*/  FMUL.FTZ R115, R0, R115 ;  /* 0x0000007300737220 */ /* 0x000fe40000410000 */
[--C-:B------:R-:W-:Y:S02]  /*af30*/  FFMA.FTZ R156, R20, c[0x0][0x2d0], -R178.reuse ;  /* 0x0000b400149c7a23 */ /* 0x100fe400000108b2 */
[----:B------:R-:W-:Y:S01]  /*af40*/  FMUL.FTZ R20, R2, R132 ;  /* 0x0000008402147220 */ /* 0x000fe20000410000 */
[----:B------:R-:W-:Y:S01]  /*af50*/  MUFU.EX2 R194, R194 ;  /* 0x000000c200c27308 */ /* 0x000fe20000000800 */
[--C-:B------:R-:W-:Y:S01]  /*af60*/  FFMA.FTZ R157, R21, c[0x0][0x2d0], -R178.reuse ;  /* 0x0000b400159d7a23 */ /* 0x100fe200000108b2 */
[-C--:B------:R-:W-:Y:S03]  /*af70*/  HMMA.16816.F32 R112, R140, R158.reuse, R112 ;  /* 0x0000009e8c70723c */ /* 0x080fe60000001870 */
[C---:B------:R-:W-:Y:S02]  /*af80*/  FMUL.FTZ R116, R150.reuse, R116 ;  /* 0x0000007496747220 */ /* 0x040fe40000410000 */
[----:B------:R-:W-:Y:S02]  /*af90*/  FMUL.FTZ R117, R150, R117 ;  /* 0x0000007596757220 */ /* 0x000fe40000410000 */
[C---:B------:R-:W-:Y:S01]  /*afa0*/  FMUL.FTZ R118, R148.reuse, R118 ;  /* 0x0000007694767220 */ /* 0x040fe20000410000 */
[----:B------:R-:W-:Y:S01]  /*afb0*/  MUFU.EX2 R156, R156 ;  /* 0x0000009c009c7308 */ /* 0x000fe20000000800 */
[----:B------:R-:W-:Y:S03]  /*afc0*/  FMUL.FTZ R119, R148, R119 ;  /* 0x0000007794777220 */ /* 0x000fe60000410000 */
[----:B------:R-:W-:Y:S02]  /*afd0*/  FMUL.FTZ R21, R2, R133 ;  /* 0x0000008502157220 */ /* 0x000fe40000410000 */
[----:B------:R-:W-:Y:S02]  /*afe0*/  FFMA.FTZ R178, R49, c[0x0][0x2d0], -R178 ;  /* 0x0000b40031b27a23 */ /* 0x000fe400000108b2 */
[C---:B------:R-:W-:Y:S02]  /*aff0*/  HMMA.16816.F32 R116, R144.reuse, R158, R116 ;  /* 0x0000009e9074723c */ /* 0x040fe40000001874 */
[----:B------:R-:W4:Y:S02]  /*b000*/  MUFU.EX2 R157, R157 ;  /* 0x0000009d009d7308 */ /* 0x000f240000000800 */
[--C-:B------:R-:W-:Y:S02]  /*b010*/  FFMA.FTZ R184, R25, c[0x0][0x2d0], -R175.reuse ;  /* 0x0000b40019b87a23 */ /* 0x100fe400000108af */
[----:B------:R-:W-:Y:S01]  /*b020*/  FFMA.FTZ R183, R26, c[0x0][0x2d0], -R174 ;  /* 0x0000b4001ab77a23 */ /* 0x000fe200000108ae */
[----:B---3--:R-:W-:Y:S01]  /*b030*/  F2FP.PACK_AB R26, R180, R177 ;  /* 0x000000b1b41a723e */ /* 0x008fe200000000ff */
[-C--:B-1----:R-:W-:Y:S04]  /*b040*/  HMMA.16816.F32 R120, R144, R136.reuse, R120 ;  /* 0x000000889078723c */ /* 0x082fe80000001878 */
[--C-:B------:R-:W-:Y:S01]  /*b050*/  FFMA.FTZ R158, R22, c[0x0][0x2d0], -R176.reuse ;  /* 0x0000b400169e7a23 */ /* 0x100fe200000108b0 */
[----:B------:R-:W1:Y:S01]  /*b060*/  MUFU.EX2 R184, R184 ;  /* 0x000000b800b87308 */ /* 0x000e620000000800 */
[C---:B------:R-:W-:Y:S02]  /*b070*/  FMUL.FTZ R22, R0.reuse, R134 ;  /* 0x0000008600167220 */ /* 0x040fe40000410000 */
[C---:B------:R-:W-:Y:S04]  /*b080*/  HMMA.16816.F32 R124, R140.reuse, R136, R124 ;  /* 0x000000888c7c723c */ /* 0x040fe8000000187c */
[--C-:B------:R-:W-:Y:S02]  /*b090*/  FFMA.FTZ R159, R23, c[0x0][0x2d0], -R176.reuse ;  /* 0x0000b400179f7a23 */ /* 0x100fe400000108b0 */
[----:B------:R-:W-:Y:S01]  /*b0a0*/  FMUL.FTZ R23, R0, R135 ;  /* 0x0000008700177220 */ /* 0x000fe20000410000 */
[----:B------:R-:W-:Y:S01]  /*b0b0*/  MUFU.EX2 R158, R158 ;  /* 0x0000009e009e7308 */ /* 0x000fe20000000800 */
[----:B------:R-:W3:Y:S01]  /*b0c0*/  LDSM.16.MT88.4 R132, [R214+0x3080] ;  /* 0x00308000d684783b */ /* 0x000ee20000004200 */
[----:B------:R-:W-:Y:S03]  /*b0d0*/  FFMA.FTZ R176, R51, c[0x0][0x2d0], -R176 ;  /* 0x0000b40033b07a23 */ /* 0x000fe600000108b0 */
[--C-:B------:R-:W-:Y:S01]  /*b0e0*/  FFMA.FTZ R186, R27, c[0x0][0x2d0], -R174.reuse ;  /* 0x0000b4001bba7a23 */ /* 0x100fe200000108ae */
[-C--:B------:R-:W-:Y:S03]  /*b0f0*/  HMMA.16816.F32 R20, R140, R138.reuse, R20 ;  /* 0x0000008a8c14723c */ /* 0x080fe60000001814 */
[----:B------:R-:W-:Y:S01]  /*b100*/  LDSM.16.MT88.4 R48, [R212+0x2c80] ;  /* 0x002c8000d430783b */ /* 0x000fe20000004200 */
[--C-:B------:R-:W-:Y:S01]  /*b110*/  FFMA.FTZ R185, R28, c[0x0][0x2d0], -R175.reuse ;  /* 0x0000b4001cb97a23 */ /* 0x100fe200000108af */
[----:B----4-:R-:W-:Y:S01]  /*b120*/  F2FP.PACK_AB R24, R157, R156 ;  /* 0x0000009c9d18723e */ /* 0x010fe200000000ff */
[--C-:B------:R-:W-:Y:S01]  /*b130*/  FFMA.FTZ R188, R29, c[0x0][0x2d0], -R175.reuse ;  /* 0x0000b4001dbc7a23 */ /* 0x100fe200000108af */
[----:B------:R-:W-:Y:S01]  /*b140*/  F2FP.PACK_AB R27, R182, R179 ;  /* 0x000000b3b61b723e */ /* 0x000fe200000000ff */
[C---:B------:R-:W-:Y:S01]  /*b150*/  HMMA.16816.F32 R128, R144.reuse, R138, R128 ;  /* 0x0000008a9080723c */ /* 0x040fe20000001880 */
[----:B------:R-:W4:Y:S02]  /*b160*/  MUFU.EX2 R159, R159 ;  /* 0x0000009f009f7308 */ /* 0x000f240000000800 */
[----:B------:R-:W-:Y:S01]  /*b170*/  LDSM.16.MT88.4 R136, [R212+0x1c80] ;  /* 0x001c8000d488783b */ /* 0x000fe20000004200 */
[----:B------:R-:W-:Y:S01]  /*b180*/  FFMA.FTZ R175, R45, c[0x0][0x2d0], -R175 ;  /* 0x0000b4002daf7a23 */ /* 0x000fe200000108af */
[----:B-1----:R-:W-:Y:S01]  /*b190*/  F2FP.PACK_AB R28, R184, R181 ;  /* 0x000000b5b81c723e */ /* 0x002fe200000000ff */
[--C-:B------:R-:W-:Y:S02]  /*b1a0*/  FFMA.FTZ R187, R30, c[0x0][0x2d0], -R174.reuse ;  /* 0x0000b4001ebb7a23 */ /* 0x100fe400000108ae */
[-C--:B--2---:R-:W-:Y:S03]  /*b1b0*/  HMMA.16816.F32 R52, R144, R152.reuse, R52 ;  /* 0x000000989034723c */ /* 0x084fe60000001834 */
[----:B------:R-:W-:Y:S01]  /*b1c0*/  MUFU.EX2 R183, R183 ;  /* 0x000000b700b77308 */ /* 0x000fe20000000800 */
[--C-:B------:R-:W-:Y:S02]  /*b1d0*/  FFMA.FTZ R190, R31, c[0x0][0x2d0], -R174.reuse ;  /* 0x0000b4001fbe7a23 */ /* 0x100fe400000108ae */
[----:B------:R-:W-:Y:S02]  /*b1e0*/  FFMA.FTZ R174, R47, c[0x0][0x2d0], -R174 ;  /* 0x0000b4002fae7a23 */ /* 0x000fe400000108ae */
[C---:B------:R-:W-:Y:S01]  /*b1f0*/  HMMA.16816.F32 R56, R140.reuse, R152, R56 ;  /* 0x000000988c38723c */ /* 0x040fe20000001838 */
[----:B------:R-:W-:Y:S03]  /*b200*/  LDSM.16.MT88.4 R44, [R214+0x2c80] ;  /* 0x002c8000d62c783b */ /* 0x000fe60000004200 */
[C---:B------:R-:W-:Y:S01]  /*b210*/  FMUL.FTZ R92, R2.reuse, R92 ;  /* 0x0000005c025c7220 */ /* 0x040fe20000410000 */
[----:B------:R-:W1:Y:S01]  /*b220*/  MUFU.EX2 R186, R186 ;  /* 0x000000ba00ba7308 */ /* 0x000e620000000800 */
[----:B------:R-:W-:Y:S02]  /*b230*/  FMUL.FTZ R93, R2, R93 ;  /* 0x0000005d025d7220 */ /* 0x000fe40000410000 */
[-C--:B------:R-:W-:Y:S04]  /*b240*/  HMMA.16816.F32 R60, R140, R154.reuse, R60 ;  /* 0x0000009a8c3c723c */ /* 0x080fe8000000183c */
[C---:B------:R-:W-:Y:S01]  /*b250*/  FMUL.FTZ R94, R0.reuse, R94 ;  /* 0x0000005e005e7220 */ /* 0x040fe20000410000 */
[----:B----4-:R-:W-:Y:S01]  /*b260*/  F2FP.PACK_AB R25, R159, R158 ;  /* 0x0000009e9f19723e */ /* 0x010fe200000000ff */
[----:B------:R-:W-:Y:S01]  /*b270*/  FMUL.FTZ R95, R0, R95 ;  /* 0x0000005f005f7220 */ /* 0x000fe20000410000 */
[----:B------:R-:W-:Y:S01]  /*b280*/  MUFU.EX2 R185, R185 ;  /* 0x000000b900b97308 */ /* 0x000fe20000000800 */
[C---:B------:R-:W-:Y:S01]  /*b290*/  HMMA.16816.F32 R64, R144.reuse, R154, R64 ;  /* 0x0000009a9040723c */ /* 0x040fe20000001840 */
[----:B------:R-:W-:Y:S03]  /*b2a0*/  LDSM.16.MT88.4 R152, [R214+0x3880] ;  /* 0x00388000d698783b */ /* 0x000fe60000004200 */
[C---:B------:R-:W-:Y:S02]  /*b2b0*/  FMUL.FTZ R96, R150.reuse, R96 ;  /* 0x0000006096607220 */ /* 0x040fe40000410000 */
[----:B------:R-:W-:Y:S02]  /*b2c0*/  FMUL.FTZ R97, R150, R97 ;  /* 0x0000006196617220 */ /* 0x000fe40000410000 */
[-C--:B---3--:R-:W-:Y:S01]  /*b2d0*/  HMMA.16816.F32 R68, R144, R132.reuse, R68 ;  /* 0x000000849044723c */ /* 0x088fe20000001844 */
[----:B------:R-:W2:Y:S03]  /*b2e0*/  MUFU.EX2 R188, R188 ;  /* 0x000000bc00bc7308 */ /* 0x000ea60000000800 */
[----:B------:R-:W-:Y:S01]  /*b2f0*/  FMUL.FTZ R98, R148, R98 ;  /* 0x0000006294627220 */ /* 0x000fe20000410000 */
[----:B-1----:R-:W-:Y:S01]  /*b300*/  F2FP.PACK_AB R29, R186, R183 ;  /* 0x000000b7ba1d723e */ /* 0x002fe200000000ff */
[----:B------:R-:W-:Y:S02]  /*b310*/  FMUL.FTZ R99, R148, R99 ;  /* 0x0000006394637220 */ /* 0x000fe40000410000 */
[C---:B------:R-:W-:Y:S03]  /*b320*/  HMMA.16816.F32 R72, R140.reuse, R132, R72 ;  /* 0x000000848c48723c */ /* 0x040fe60000001848 */
[----:B------:R-:W-:Y:S01]  /*b330*/  MUFU.EX2 R187, R187 ;  /* 0x000000bb00bb7308 */ /* 0x000fe20000000800 */
[----:B------:R-:W-:Y:S02]  /*b340*/  FFMA.FTZ R160, R150, R231, R160 ;  /* 0x000000e796a07223 */ /* 0x000fe400000100a0 */
[----:B------:R-:W-:Y:S02]  /*b350*/  FFMA.FTZ R162, R148, R229, R162 ;  /* 0x000000e594a27223 */ /* 0x000fe400000100a2 */
[-C--:B------:R-:W-:Y:S04]  /*b360*/  HMMA.16816.F32 R76, R140, R134.reuse, R76 ;  /* 0x000000868c4c723c */ /* 0x080fe8000000184c */
[----:B------:R-:W-:Y:S01]  /*b370*/  FFMA.FTZ R6, R2, R227, R6 ;  /* 0x000000e302067223 */ /* 0x000fe20000010006 */
[----:B------:R-:W1:Y:S01]  /*b380*/  MUFU.EX2 R190, R190 ;  /* 0x000000be00be7308 */ /* 0x000e620000000800 */
[----:B------:R-:W-:Y:S02]  /*b390*/  FFMA.FTZ R170, R0, R225, R170 ;  /* 0x000000e100aa7223 */ /* 0x000fe400000100aa */
[C---:B------:R-:W-:Y:S01]  /*b3a0*/  HMMA.16816.F32 R80, R144.reuse, R134, R80 ;  /* 0x000000869050723c */ /* 0x040fe20000001850 */
[----:B------:R-:W3:Y:S03]  /*b3b0*/  LDSM.16.MT88.4 R132, [R214+0x1c80] ;  /* 0x001c8000d684783b */ /* 0x000ee60000004200 */
[----:B--2---:R-:W-:Y:S01]  /*b3c0*/  F2FP.PACK_AB R30, R188, R185 ;  /* 0x000000b9bc1e723e */ /* 0x004fe200000000ff */
[----:B------:R-:W-:Y:S02]  /*b3d0*/  FADD.FTZ R160, R161, R160 ;  /* 0x000000a0a1a07221 */ /* 0x000fe40000010000 */
[----:B------:R-:W-:Y:S01]  /*b3e0*/  MUFU.EX2 R193, R193 ;  /* 0x000000c100c17308 */ /* 0x000fe20000000800 */
[-C--:B------:R-:W-:Y:S04]  /*b3f0*/  HMMA.16816.F32 R84, R144, R32.reuse, R84 ;  /* 0x000000209054723c */ /* 0x080fe80000001854 */
[----:B------:R-:W-:Y:S02]  /*b400*/  FADD.FTZ R162, R7, R162 ;  /* 0x000000a207a27221 */ /* 0x000fe40000010000 */
[----:B------:R-:W-:Y:S02]  /*b410*/  FADD.FTZ R167, R167, R6 ;  /* 0x00000006a7a77221 */ /* 0x000fe40000010000 */
[C---:B------:R-:W-:Y:S01]  /*b420*/  HMMA.16816.F32 R88, R140.reuse, R32, R88 ;  /* 0x000000208c58723c */ /* 0x040fe20000001858 */
[----:B------:R-:W-:Y:S03]  /*b430*/  MUFU.EX2 R178, R178 ;  /* 0x000000b200b27308 */ /* 0x000fe60000000800 */
[----:B------:R-:W-:Y:S01]  /*b440*/  FADD.FTZ R171, R171, R170 ;  /* 0x000000aaabab7221 */ /* 0x000fe20000010000 */
[----:B-1----:R-:W-:Y:S01]  /*b450*/  F2FP.PACK_AB R31, R190, R187 ;  /* 0x000000bbbe1f723e */ /* 0x002fe200000000ff */
[----:B------:R-:W-:Y:S02]  /*b460*/  FADD.FTZ R163, R163, R160 ;  /* 0x000000a0a3a37221 */ /* 0x000fe40000010000 */
[-C--:B------:R-:W-:Y:S03]  /*b470*/  HMMA.16816.F32 R92, R140, R34.reuse, R92 ;  /* 0x000000228c5c723c */ /* 0x080fe6000000185c */
[----:B------:R-:W-:Y:S01]  /*b480*/  MUFU.EX2 R195, R195 ;  /* 0x000000c300c37308 */ /* 0x000fe20000000800 */
[----:B------:R-:W-:Y:S02]  /*b490*/  FADD.FTZ R165, R165, R162 ;  /* 0x000000a2a5a57221 */ /* 0x000fe40000010000 */
[----:B------:R-:W-:Y:S02]  /*b4a0*/  FADD.FTZ R168, R168, R167 ;  /* 0x000000a7a8a87221 */ /* 0x000fe40000010000 */
[----:B------:R-:W-:Y:S01]  /*b4b0*/  HMMA.16816.F32 R96, R144, R34, R96 ;  /* 0x000000229060723c */ /* 0x000fe20000001860 */
[----:B------:R-:W1:Y:S03]  /*b4c0*/  LDSM.16.MT88.4 R32, [R214+0x2880] ;  /* 0x00288000d620783b */ /* 0x000e660000004200 */
[----:B------:R-:W-:Y:S01]  /*b4d0*/  FADD.FTZ R172, R172, R171 ;  /* 0x000000abacac7221 */ /* 0x000fe20000010000 */
[----:B------:R-:W-:Y:S01]  /*b4e0*/  MUFU.EX2 R176, R176 ;  /* 0x000000b000b07308 */ /* 0x000fe20000000800 */
[----:B------:R-:W-:Y:S02]  /*b4f0*/  FADD.FTZ R163, R164, R163 ;  /* 0x000000a3a4a37221 */ /* 0x000fe40000010000 */
[----:B------:R-:W-:Y:S01]  /*b500*/  FADD.FTZ R165, R166, R165 ;  /* 0x000000a5a6a57221 */ /* 0x000fe20000010000 */
[-C--:B---3--:R-:W-:Y:S05]  /*b510*/  HMMA.16816.F32 R8, R24, R132.reuse, R8 ;  /* 0x000000841808723c */ /* 0x088fea0000001808 */
[----:B------:R-:W-:Y:S01]  /*b520*/  FADD.FTZ R168, R169, R168 ;  /* 0x000000a8a9a87221 */ /* 0x000fe20000010000 */
[----:B------:R-:W-:Y:S01]  /*b530*/  MUFU.EX2 R196, R196 ;  /* 0x000000c400c47308 */ /* 0x000fe20000000800 */
[----:B------:R-:W-:Y:S01]  /*b540*/  FADD.FTZ R172, R173, R172 ;  /* 0x000000acadac7221 */ /* 0x000fe20000010000 */
[C---:B------:R-:W-:Y:S04]  /*b550*/  HMMA.16816.F32 R12, R28.reuse, R132, R12 ;  /* 0x000000841c0c723c */ /* 0x040fe8000000180c */
[----:B------:R-:W-:Y:S02]  /*b560*/  FADD.FTZ R156, R156, R163 ;  /* 0x000000a39c9c7221 */ /* 0x000fe40000010000 */
[----:B------:R-:W-:Y:S02]  /*b570*/  FADD.FTZ R158, R158, R165 ;  /* 0x000000a59e9e7221 */ /* 0x000fe40000010000 */
[-C--:B------:R-:W-:Y:S01]  /*b580*/  HMMA.16816.F32 R16, R28, R134.reuse, R16 ;  /* 0x000000861c10723c */ /* 0x080fe20000001810 */
[----:B------:R-:W2:Y:S03]  /*b590*/  MUFU.EX2 R197, R197 ;  /* 0x000000c500c57308 */ /* 0x000ea60000000800 */
[----:B------:R-:W-:Y:S02]  /*b5a0*/  FADD.FTZ R181, R181, R168 ;  /* 0x000000a8b5b57221 */ /* 0x000fe40000010000 */
[----:B------:R-:W-:Y:S02]  /*b5b0*/  FADD.FTZ R183, R183, R172 ;  /* 0x000000acb7b77221 */ /* 0x000fe40000010000 */
[C---:B------:R-:W-:Y:S01]  /*b5c0*/  HMMA.16816.F32 R100, R24.reuse, R134, R100 ;  /* 0x000000861864723c */ /* 0x040fe20000001864 */
[----:B------:R-:W3:Y:S02]  /*b5d0*/  LDSM.16.MT88.4 R132, [R212+0x2880] ;  /* 0x00288000d484783b */ /* 0x000ee40000004200 */
[----:B------:R-:W-:Y:S01]  /*b5e0*/  MUFU.EX2 R198, R198 ;  /* 0x000000c600c67308 */ /* 0x000fe20000000800 */
[----:B------:R-:W-:Y:S02]  /*b5f0*/  FADD.FTZ R156, R157, R156 ;  /* 0x0000009c9d9c7221 */ /* 0x000fe40000010000 */
[----:B------:R-:W-:Y:S02]  /*b600*/  FADD.FTZ R158, R159, R158 ;  /* 0x0000009e9f9e7221 */ /* 0x000fe40000010000 */
[-C--:B------:R-:W-:Y:S04]  /*b610*/  HMMA.16816.F32 R104, R24, R136.reuse, R104 ;  /* 0x000000881868723c */ /* 0x080fe80000001868 */
[----:B------:R-:W-:Y:S01]  /*b620*/  FADD.FTZ R184, R184, R181 ;  /* 0x000000b5b8b87221 */ /* 0x000fe20000010000 */
[----:B------:R-:W4:Y:S01]  /*b630*/  MUFU.EX2 R199, R199 ;  /* 0x000000c700c77308 */ /* 0x000f220000000800 */
[----:B------:R-:W-:Y:S02]  /*b640*/  FADD.FTZ R186, R186, R183 ;  /* 0x000000b7baba7221 */ /* 0x000fe40000010000 */
[C---:B------:R-:W-:Y:S04]  /*b650*/  HMMA.16816.F32 R108, R28.reuse, R136, R108 ;  /* 0x000000881c6c723c */ /* 0x040fe8000000186c */
[----:B------:R-:W-:Y:S02]  /*b660*/  FADD.FTZ R177, R177, R156 ;  /* 0x0000009cb1b17221 */ /* 0x000fe40000010000 */
[----:B------:R-:W-:Y:S01]  /*b670*/  FADD.FTZ R179, R179, R158 ;  /* 0x0000009eb3b37221 */ /* 0x000fe20000010000 */
[----:B------:R-:W-:Y:S01]  /*b680*/  MUFU.EX2 R200, R200 ;  /* 0x000000c800c87308 */ /* 0x000fe20000000800 */
[-C--:B------:R-:W-:Y:S04]  /*b690*/  HMMA.16816.F32 R112, R28, R138.reuse, R112 ;  /* 0x0000008a1c70723c */ /* 0x080fe80000001870 */
[----:B------:R-:W-:Y:S02]  /*b6a0*/  FADD.FTZ R185, R185, R184 ;  /* 0x000000b8b9b97221 */ /* 0x000fe40000010000 */
[----:B------:R-:W-:Y:S02]  /*b6b0*/  FADD.FTZ R187, R187, R186 ;  /* 0x000000babbbb7221 */ /* 0x000fe40000010000 */
[C---:B------:R-:W-:Y:S01]  /*b6c0*/  HMMA.16816.F32 R116, R24.reuse, R138, R116 ;  /* 0x0000008a1874723c */ /* 0x040fe20000001874 */
[----:B------:R-:W5:Y:S03]  /*b6d0*/  MUFU.EX2 R175, R175 ;  /* 0x000000af00af7308 */ /* 0x000f660000000800 */
[----:B------:R-:W-:Y:S02]  /*b6e0*/  FADD.FTZ R180, R180, R177 ;  /* 0x000000b1b4b47221 */ /* 0x000fe40000010000 */
[----:B------:R-:W-:Y:S02]  /*b6f0*/  FADD.FTZ R182, R182, R179 ;  /* 0x000000b3b6b67221 */ /* 0x000fe40000010000 */
[-C--:B-1----:R-:W-:Y:S03]  /*b700*/  HMMA.16816.F32 R120, R24, R32.reuse, R120 ;  /* 0x000000201878723c */ /* 0x082fe60000001878 */
[----:B------:R-:W-:Y:S01]  /*b710*/  MUFU.EX2 R201, R201 ;  /* 0x000000c900c97308 */ /* 0x000fe20000000800 */
[----:B------:R-:W-:Y:S02]  /*b720*/  FADD.FTZ R185, R188, R185 ;  /* 0x000000b9bcb97221 */ /* 0x000fe40000010000 */
[----:B------:R-:W-:Y:S02]  /*b730*/  FADD.FTZ R187, R190, R187 ;  /* 0x000000bbbebb7221 */ /* 0x000fe40000010000 */
[C---:B------:R-:W-:Y:S05]  /*b740*/  HMMA.16816.F32 R124, R28.reuse, R32, R124 ;  /* 0x000000201c7c723c */ /* 0x040fea000000187c */
[----:B------:R-:W1:Y:S03]  /*b750*/  MUFU.EX2 R174, R174 ;  /* 0x000000ae00ae7308 */ /* 0x000e660000000800 */
[-C--:B------:R-:W-:Y:S08]  /*b760*/  HMMA.16816.F32 R20, R28, R34.reuse, R20 ;  /* 0x000000221c14723c */ /* 0x080ff00000001814 */
[C---:B------:R-:W-:Y:S01]  /*b770*/  HMMA.16816.F32 R128, R24.reuse, R34, R128 ;  /* 0x000000221880723c */ /* 0x040fe20000001880 */
[----:B------:R-:W1:Y:S07]  /*b780*/  LDSM.16.MT88.4 R32, [R212+0x3480] ;  /* 0x00348000d420783b */ /* 0x000e6e0000004200 */
[-C--:B---3--:R-:W-:Y:S08]  /*b790*/  HMMA.16816.F32 R52, R24, R132.reuse, R52 ;  /* 0x000000841834723c */ /* 0x088ff00000001834 */
[C---:B------:R-:W-:Y:S08]  /*b7a0*/  HMMA.16816.F32 R56, R28.reuse, R132, R56 ;  /* 0x000000841c38723c */ /* 0x040ff00000001838 */
[-C--:B------:R-:W-:Y:S08]  /*b7b0*/  HMMA.16816.F32 R60, R28, R134.reuse, R60 ;  /* 0x000000861c3c723c */ /* 0x080ff0000000183c */
[C---:B------:R-:W-:Y:S08]  /*b7c0*/  HMMA.16816.F32 R64, R24.reuse, R134, R64 ;  /* 0x000000861840723c */ /* 0x040ff00000001840 */
[-C--:B------:R-:W-:Y:S08]  /*b7d0*/  HMMA.16816.F32 R68, R24, R36.reuse, R68 ;  /* 0x000000241844723c */ /* 0x080ff00000001844 */
[C---:B------:R-:W-:Y:S08]  /*b7e0*/  HMMA.16816.F32 R72, R28.reuse, R36, R72 ;  /* 0x000000241c48723c */ /* 0x040ff00000001848 */
[-C--:B------:R-:W-:Y:S08]  /*b7f0*/  HMMA.16816.F32 R76, R28, R38.reuse, R76 ;  /* 0x000000261c4c723c */ /* 0x080ff0000000184c */
[C---:B------:R-:W-:Y:S01]  /*b800*/  HMMA.16816.F32 R80, R24.reuse, R38, R80 ;  /* 0x000000261850723c */ /* 0x040fe20000001850 */
[----:B------:R-:W3:Y:S07]  /*b810*/  LDSM.16.MT88.4 R36, [R212+0x2080] ;  /* 0x00208000d424783b */ /* 0x000eee0000004200 */
[-C--:B-1----:R-:W-:Y:S08]  /*b820*/  HMMA.16816.F32 R84, R24, R32.reuse, R84 ;  /* 0x000000201854723c */ /* 0x082ff00000001854 */
[C---:B------:R-:W-:Y:S08]  /*b830*/  HMMA.16816.F32 R88, R28.reuse, R32, R88 ;  /* 0x000000201c58723c */ /* 0x040ff00000001858 */
[-C--:B------:R-:W-:Y:S07]  /*b840*/  HMMA.16816.F32 R92, R28, R34.reuse, R92 ;  /* 0x000000221c5c723c */ /* 0x080fee000000185c */
[----:B--2---:R-:W-:Y:S01]  /*b850*/  F2FP.PACK_AB R28, R197, R196 ;  /* 0x000000c4c51c723e */ /* 0x004fe200000000ff */
[----:B------:R-:W-:Y:S01]  /*b860*/  HMMA.16816.F32 R96, R24, R34, R96 ;  /* 0x000000221860723c */ /* 0x000fe20000001860 */
[----:B------:R-:W1:Y:S03]  /*b870*/  LDSM.16.MT88.4 R32, [R212+0x3880] ;  /* 0x00388000d420783b */ /* 0x000e660000004200 */
[----:B----4-:R-:W-:Y:S01]  /*b880*/  F2FP.PACK_AB R29, R199, R198 ;  /* 0x000000c6c71d723e */ /* 0x010fe200000000ff */
[----:B------:R-:W-:Y:S01]  /*b890*/  FADD.FTZ R196, R196, R185 ;  /* 0x000000b9c4c47221 */ /* 0x000fe20000010000 */
[----:B-----5:R-:W-:Y:S01]  /*b8a0*/  F2FP.PACK_AB R30, R175, R200 ;  /* 0x000000c8af1e723e */ /* 0x020fe200000000ff */
[----:B------:R-:W-:Y:S01]  /*b8b0*/  FADD.FTZ R198, R198, R187 ;  /* 0x000000bbc6c67221 */ /* 0x000fe20000010000 */
[----:B------:R-:W-:Y:S01]  /*b8c0*/  F2FP.PACK_AB R24, R192, R189 ;  /* 0x000000bdc018723e */ /* 0x000fe200000000ff */
[----:B------:R-:W-:Y:S03]  /*b8d0*/  FADD.FTZ R189, R189, R180 ;  /* 0x000000b4bdbd7221 */ /* 0x000fe60000010000 */
[----:B------:R-:W-:Y:S01]  /*b8e0*/  F2FP.PACK_AB R25, R194, R191 ;  /* 0x000000bfc219723e */ /* 0x000fe200000000ff */
[----:B------:R-:W-:Y:S01]  /*b8f0*/  FADD.FTZ R191, R191, R182 ;  /* 0x000000b6bfbf7221 */ /* 0x000fe20000010000 */
[----:B------:R-:W-:Y:S01]  /*b900*/  F2FP.PACK_AB R26, R178, R193 ;  /* 0x000000c1b21a723e */ /* 0x000fe200000000ff */
[----:B------:R-:W-:Y:S01]  /*b910*/  FADD.FTZ R192, R192, R189 ;  /* 0x000000bdc0c07221 */ /* 0x000fe20000010000 */
[----:B------:R-:W-:Y:S01]  /*b920*/  F2FP.PACK_AB R27, R176, R195 ;  /* 0x000000c3b01b723e */ /* 0x000fe200000000ff */
[----:B------:R-:W-:Y:S01]  /*b930*/  FADD.FTZ R194, R194, R191 ;  /* 0x000000bfc2c27221 */ /* 0x000fe20000010000 */
[----:B------:R-:W-:Y:S01]  /*b940*/  F2FP.PACK_AB R31, R174, R201 ;  /* 0x000000c9ae1f723e */ /* 0x000fe200000000ff */
[----:B------:R-:W-:Y:S02]  /*b950*/  FADD.FTZ R197, R197, R196 ;  /* 0x000000c4c5c57221 */ /* 0x000fe40000010000 */
[----:B------:R-:W-:Y:S02]  /*b960*/  FADD.FTZ R198, R199, R198 ;  /* 0x000000c6c7c67221 */ /* 0x000fe40000010000 */
[-C--:B------:R-:W-:Y:S03]  /*b970*/  HMMA.16816.F32 R144, R24, R40.reuse, R8 ;  /* 0x000000281890723c */ /* 0x080fe60000001808 */
[----:B------:R-:W-:Y:S02]  /*b980*/  FADD.FTZ R193, R193, R192 ;  /* 0x000000c0c1c17221 */ /* 0x000fe40000010000 */
[----:B------:R-:W-:Y:S02]  /*b990*/  FADD.FTZ R195, R195, R194 ;  /* 0x000000c2c3c37221 */ /* 0x000fe40000010000 */
[----:B------:R-:W-:Y:S01]  /*b9a0*/  FADD.FTZ R200, R200, R197 ;  /* 0x000000c5c8c87221 */ /* 0x000fe20000010000 */
        /* <DEDUP_REMOVED lines=8> */
[-C--:B---3--:R-:W-:Y:S08]  /*ba30*/  HMMA.16816.F32 R104, R24, R36.reuse, R104 ;  /* 0x000000241868723c */ /* 0x088ff00000001868 */
        /* <DEDUP_REMOVED lines=12> */
[C---:B------:R-:W-:Y:S07]  /*bb00*/  HMMA.16816.F32 R72, R28.reuse, R152, R72 ;  /* 0x000000981c48723c */ /* 0x040fee0000001848 */
[----:B------:R-:W-:Y:S01]  /*bb10*/  MOV R152, R5 ;  /* 0x0000000500987202 */ /* 0x000fe20000000f00 */
[-C--:B------:R-:W-:Y:S08]  /*bb20*/  HMMA.16816.F32 R76, R28, R154.reuse, R76 ;  /* 0x0000009a1c4c723c */ /* 0x080ff0000000184c */
[C---:B------:R-:W-:Y:S08]  /*bb30*/  HMMA.16816.F32 R80, R24.reuse, R154, R80 ;  /* 0x0000009a1850723c */ /* 0x040ff00000001850 */
[-C--:B-1----:R-:W-:Y:S08]  /*bb40*/  HMMA.16816.F32 R84, R24, R32.reuse, R84 ;  /* 0x000000201854723c */ /* 0x082ff00000001854 */
[C---:B------:R-:W-:Y:S08]  /*bb50*/  HMMA.16816.F32 R88, R28.reuse, R32, R88 ;  /* 0x000000201c58723c */ /* 0x040ff00000001858 */
[-C--:B------:R-:W-:Y:S08]  /*bb60*/  HMMA.16816.F32 R92, R28, R34.reuse, R92 ;  /* 0x000000221c5c723c */ /* 0x080ff0000000185c */
[----:B------:R-:W-:Y:S01]  /*bb70*/  HMMA.16816.F32 R96, R24, R34, R96 ;  /* 0x000000221860723c */ /* 0x000fe20000001860 */
[----:B------:R-:W-:-:S07]  /*bb80*/  @P0 BRA `(.L_x_959) ;  /* 0xffffd70000000947 */ /* 0x000fce000383ffff */
.L_x_956:
        /* <DEDUP_REMOVED lines=18> */
[----:B------:R-:W-:Y:S01]  /*bcb0*/  MOV R200, c[0x0][0x20c] ;  /* 0x0000830000c87a02 */ /* 0x000fe20000000f00 */
[----:B------:R-:W-:Y:S01]  /*bcc0*/  IMAD.MOV.U32 R201, RZ, RZ, c[0x0][0x208] ;  /* 0x00008200ffc97624 */ /* 0x000fe200078e00ff */
[----:B------:R-:W-:-:S02]  /*bcd0*/  UIADD3 UR5, UR13, UR5, URZ ;  /* 0x000000050d057290 */ /* 0x000fc4000fffe03f */
.L_x_978:
[----:B------:R-:W-:Y:S04]  /*bce0*/  DEPBAR.LE SB0, 0x0 ;  /* 0x000080000000791a */ /* 0x000fe80000000000 */
[----:B------:R-:W-:Y:S01]  /*bcf0*/  BAR.SYNC.DEFER_BLOCKING 0x0 ;  /* 0x0000000000007b1d */ /* 0x000fe20000010000 */
[----:B------:R-:W-:Y:S01]  /*bd00*/  SHF.R.S32.HI R4, RZ, 0x1f, R226 ;  /* 0x0000001fff047819 */ /* 0x000fe200000114e2 */
[C---:B------:R-:W-:Y:S02]  /*bd10*/  IMAD R3, R226.reuse, UR5, RZ ;  /* 0x00000005e2037c24 */ /* 0x040fe4000f8e02ff */
[----:B------:R-:W-:Y:S04]  /*bd20*/  IMAD.WIDE.U32 R22, R226, UR12, RZ ;  /* 0x0000000ce2167c25 */ /* 0x000fe8000f8e00ff */
[----:B------:R-:W-:Y:S01]  /*bd30*/  IMAD R3, R4, UR12, R3 ;  /* 0x0000000c04037c24 */ /* 0x000fe2000f8e0203 */
[-C--:B------:R-:W-:Y:S03]  /*bd40*/  IADD3 R12, P0, R232, R22.reuse, RZ ;  /* 0x00000016e80c7210 */ /* 0x080fe60007f1e0ff */
[----:B------:R-:W-:Y:S01]  /*bd50*/  IMAD.IADD R30, R23, 0x1, R3 ;  /* 0x00000001171e7824 */ /* 0x000fe200078e0203 */
[----:B------:R-:W-:Y:S03]  /*bd60*/  LEA R36, P2, R12, c[0x0][0x1f8], 0x1 ;  /* 0x00007e000c247a11 */ /* 0x000fe600078408ff */
[----:B------:R-:W-:Y:S01]  /*bd70*/  IMAD.X R3, R30, 0x1, R235, P0 ;  /* 0x000000011e037824 */ /* 0x000fe200000e06eb */
[-C--:B------:R-:W-:Y:S04]  /*bd80*/  IADD3 R21, P0, R238, R22.reuse, RZ ;  /* 0x00000016ee157210 */ /* 0x080fe80007f1e0ff */
[----:B------:R-:W-:Y:S01]  /*bd90*/  LEA.HI.X R37, R12, c[0x0][0x1fc], R3, 0x1, P2 ;  /* 0x00007f000c257a11 */ /* 0x000fe200010f0c03 */
[----:B------:R-:W-:Y:S01]  /*bda0*/  IMAD.X R20, R30, 0x1, R237, P0 ;  /* 0x000000011e147824 */ /* 0x000fe200000e06ed */
[-C--:B------:R-:W-:Y:S01]  /*bdb0*/  @!P3 LEA R3, P0, R201, R22.reuse, 0x5 ;  /* 0x00000016c903b211 */ /* 0x080fe200078028ff */
[----:B------:R-:W-:Y:S07]  /*bdc0*/  LDSM.16.M88.4 R48, [R217+0x6080] ;  /* 0x00608000d930783b */ /* 0x000fee0000000200 */
[----:B------:R-:W1:Y:S07]  /*bdd0*/  LDSM.16.M88.4 R16, [R216+0x3c80] ;  /* 0x003c8000d810783b */ /* 0x000e6e0000000200 */
[----:B------:R-:W2:Y:S07]  /*bde0*/  LDSM.16.M88.4 R44, [R217+0x7080] ;  /* 0x00708000d92c783b */ /* 0x000eae0000000200 */
[----:B------:R-:W3:Y:S07]  /*bdf0*/  LDSM.16.M88.4 R32, [R216+0x4080] ;  /* 0x00408000d820783b */ /* 0x000eee0000000200 */
[----:B------:R-:W4:Y:S07]  /*be00*/  LDSM.16.M88.4 R152, [R216+0x4480] ;  /* 0x00448000d898783b */ /* 0x000f2e0000000200 */
[----:B------:R-:W-:Y:S07]  /*be10*/  LDSM.16.M88.4 R156, [R213+0x6080] ;  /* 0x00608000d59c783b */ /* 0x000fee0000000200 */
[----:B------:R-:W5:Y:S01]  /*be20*/  LDSM.16.M88.4 R160, [R215] ;  /* 0x00000000d7a0783b */ /* 0x000f620000000200 */
[-C--:B-1----:R-:W-:Y:S06]  /*be30*/  HMMA.16816.F32 R4, R48, R16.reuse, RZ ;  /* 0x000000103004723c */ /* 0x082fec00000018ff */
[----:B------:R-:W1:Y:S02]  /*be40*/  LDSM.16.M88.4 R164, [R213+0x7080] ;  /* 0x00708000d5a4783b */ /* 0x000e640000000200 */
[C---:B--2---:R-:W-:Y:S05]  /*be50*/  HMMA.16816.F32 R8, R44.reuse, R16, RZ ;  /* 0x000000102c08723c */ /* 0x044fea00000018ff */
[----:B------:R-:W2:Y:S02]  /*be60*/  LDSM.16.M88.4 R168, [R211] ;  /* 0x00000000d3a8783b */ /* 0x000ea40000000200 */
[----:B------:R-:W-:Y:S01]  /*be70*/  IADD3 R17, P1, R240, R22, RZ ;  /* 0x00000016f0117210 */ /* 0x000fe20007f3e0ff */
[-C--:B------:R-:W-:Y:S04]  /*be80*/  HMMA.16816.F32 R12, R44, R18.reuse, RZ ;  /* 0x000000122c0c723c */ /* 0x080fe800000018ff */
[----:B------:R-:W1:Y:S01]  /*be90*/  LDSM.16.M88.4 R172, [R210] ;  /* 0x00000000d2ac783b */ /* 0x000e620000000200 */
[----:B------:R-:W-:Y:S01]  /*bea0*/  IMAD.X R16, R30, 0x1, R239, P1 ;  /* 0x000000011e107824 */ /* 0x000fe200008e06ef */
[----:B------:R-:W-:Y:S02]  /*beb0*/  LEA R40, P2, R17, c[0x0][0x1f8], 0x1 ;  /* 0x00007e0011287a11 */ /* 0x000fe400078408ff */
[----:B------:R-:W-:Y:S03]  /*bec0*/  LEA R190, P1, R21, c[0x0][0x1f8], 0x1 ;  /* 0x00007e0015be7a11 */ /* 0x000fe600078208ff */
[----:B------:R-:W-:Y:S01]  /*bed0*/  @!PT LDS RZ, [RZ] ;  /* 0x00000000fffff984 */ /* 0x000fe20000000800 */
[----:B------:R-:W-:Y:S01]  /*bee0*/  @!PT LDS RZ, [RZ] ;  /* 0x00000000fffff984 */ /* 0x000fe20000000800 */
[----:B------:R-:W-:Y:S01]  /*bef0*/  @!PT LDS RZ, [RZ] ;  /* 0x00000000fffff984 */ /* 0x000fe20000000800 */
[----:B------:R4:W-:Y:S01]  /*bf00*/  LDGSTS.E.BYPASS.LTC128B.128 [R218+0x1880], [R36.64], !P6 ;  /* 0x0188000024da7fae */ /* 0x0009e2000f101d4a */
[----:B------:R-:W-:Y:S02]  /*bf10*/  LEA.HI.X R41, R17, c[0x0][0x1fc], R16, 0x1, P2 ;  /* 0x00007f0011297a11 */ /* 0x000fe400010f0c10 */
[C---:B------:R-:W-:Y:S02]  /*bf20*/  HMMA.16816.F32 R16, R48.reuse, R18, RZ ;  /* 0x000000123010723c */ /* 0x040fe400000018ff */
[----:B------:R-:W-:Y:S02]  /*bf30*/  LEA.HI.X R191, R21, c[0x0][0x1fc], R20, 0x1, P1 ;  /* 0x00007f0015bf7a11 */ /* 0x000fe400008f0c14 */
[C---:B------:R-:W-:Y:S01]  /*bf40*/  @!P3 IADD3 R24, P2, R3.reuse, R232, RZ ;  /* 0x000000e80318b210 */ /* 0x040fe20007f5e0ff */
[----:B------:R1:W-:Y:S01]  /*bf50*/  LDGSTS.E.BYPASS.LTC128B.128 [R218+0x2480], [R40.64], !P5 ;  /* 0x0248000028da7fae */ /* 0x0003e2000e901d4a */
[----:B------:R-:W-:Y:S02]  /*bf60*/  @!P3 IADD3 R25, P1, R3, R240, RZ ;  /* 0x000000f00319b210 */ /* 0x000fe40007f3e0ff */
[-C--:B---3--:R-:W-:Y:S01]  /*bf70*/  HMMA.16816.F32 R20, R48, R32.reuse, RZ ;  /* 0x000000203014723c */ /* 0x088fe200000018ff */
[----:B------:R-:W-:Y:S03]  /*bf80*/  @!P3 LEA.HI.X R30, R201, R30, R200, 0x5, P0 ;  /* 0x0000001ec91eb211 */ /* 0x000fe600000f2cc8 */
[----:B------:R-:W-:Y:S01]  /*bf90*/  @!P3 IADD3 R28, P0, R3, R238, RZ ;  /* 0x000000ee031cb210 */ /* 0x000fe20007f1e0ff */
[----:B------:R3:W-:Y:S01]  /*bfa0*/  LDGSTS.E.BYPASS.LTC128B.128 [R218+0x3080], [R190.64], !P4 ;  /* 0x03080000beda7fae */ /* 0x0007e2000e101d4a */
[----:B------:R-:W-:Y:S01]  /*bfb0*/  @!P3 IMAD.X R27, R30, 0x1, R235, P2 ;  /* 0x000000011e1bb824 */ /* 0x000fe200010e06eb */
[----:B------:R-:W-:Y:S01]  /*bfc0*/  @!P3 LEA R194, P2, R24, c[0x0][0x1f8], 0x1 ;  /* 0x00007e0018c2ba11 */ /* 0x000fe200078408ff */
[----:B------:R-:W-:Y:S01]  /*bfd0*/  @!P3 IMAD.X R26, R30, 0x1, R239, P1 ;  /* 0x000000011e1ab824 */ /* 0x000fe200008e06ef */
[C---:B------:R-:W-:Y:S03]  /*bfe0*/  @!P3 LEA R192, P1, R25.reuse, c[0x0][0x1f8], 0x1 ;  /* 0x00007e0019c0ba11 */ /* 0x040fe600078208ff */
[----:B------:R-:W-:Y:S01]  /*bff0*/  @!P3 LEA.HI.X R195, R24, c[0x0][0x1fc], R27, 0x1, P2 ;  /* 0x00007f0018c3ba11 */ /* 0x000fe200010f0c1b */
[----:B------:R-:W-:Y:S01]  /*c000*/  @!P3 IMAD.X R3, R30, 0x1, R237, P0 ;  /* 0x000000011e03b824 */ /* 0x000fe200000e06ed */
[----:B------:R-:W-:Y:S02]  /*c010*/  @!P3 LEA.HI.X R193, R25, c[0x0][0x1fc], R26, 0x1, P1 ;  /* 0x00007f0019c1ba11 */ /* 0x000fe400008f0c1a */
[C---:B------:R-:W-:Y:S01]  /*c020*/  HMMA.16816.F32 R24, R44.reuse, R32, RZ ;  /* 0x000000202c18723c */ /* 0x040fe200000018ff */
[----:B------:R1:W-:Y:S01]  /*c030*/  @!P3 LDGSTS.E.BYPASS.LTC128B.128 [R218+0x2080], [R194.64], !P6 ;  /* 0x02080000c2dabfae */ /* 0x0003e2000f101d4a */
[C---:B------:R-:W-:Y:S04]  /*c040*/  @!P3 LEA R188, P0, R28.reuse, c[0x0][0x1f8], 0x1 ;  /* 0x00007e001cbcba11 */ /* 0x040fe800078008ff */
[----:B------:R-:W-:Y:S02]  /*c050*/  @!P3 LEA.HI.X R189, R28, c[0x0][0x1fc], R3, 0x1, P0 ;  /* 0x00007f001cbdba11 */ /* 0x000fe400000f0c03 */
[-C--:B------:R-:W-:Y:S01]  /*c060*/  HMMA.16816.F32 R28, R44, R34.reuse, RZ ;  /* 0x000000222c1c723c */ /* 0x080fe200000018ff */
[----:B------:R2:W-:Y:S01]  /*c070*/  @!P3 LDGSTS.E.BYPASS.LTC128B.128 [R218+0x2c80], [R192.64], !P5 ;  /* 0x02c80000c0dabfae */ /* 0x0005e2000e901d4a */
[----:B------:R-:W-:Y:S06]  /*c080*/  ISETP.GT.AND P0, PT, R226, UR6, PT ;  /* 0x00000006e2007c0c */ /* 0x000fec000bf04270 */
[C---:B------:R-:W-:Y:S01]  /*c090*/  HMMA.16816.F32 R32, R48.reuse, R34, RZ ;  /* 0x000000223020723c */ /* 0x040fe200000018ff */
[----:B------:R3:W-:Y:S07]  /*c0a0*/  @!P3 LDGSTS.E.BYPASS.LTC128B.128 [R218+0x3880], [R188.64], !P4 ;  /* 0x03880000bcdabfae */ /* 0x0007ee000e101d4a */
[-C--:B----4-:R-:W-:Y:S01]  /*c0b0*/  HMMA.16816.F32 R36, R48, R152.reuse, RZ ;  /* 0x000000983024723c */ /* 0x090fe200000018ff */
[----:B------:R-:W-:Y:S07]  /*c0c0*/  LDSM.16.M88.4 R176, [R217+0x8080] ;  /* 0x00808000d9b0783b */ /* 0x000fee0000000200 */
[C---:B-1----:R-:W-:Y:S01]  /*c0d0*/  HMMA.16816.F32 R40, R44.reuse, R152, RZ ;  /* 0x000000982c28723c */ /* 0x042fe200000018ff */
[----:B------:R-:W0:Y:S07]  /*c0e0*/  LDGDEPBAR ;  /* 0x00000000000079af */ /* 0x000e2e0000000000 */
[-C--:B------:R-:W-:Y:S01]  /*c0f0*/  HMMA.16816.F32 R44, R44, R154.reuse, RZ ;  /* 0x0000009a2c2c723c */ /* 0x080fe200000018ff */
[----:B------:R-:W1:Y:S07]  /*c100*/  LDSM.16.M88.4 R180, [R216+0x4880] ;  /* 0x00488000d8b4783b */ /* 0x000e6e0000000200 */
[----:B------:R-:W-:Y:S01]  /*c110*/  HMMA.16816.F32 R48, R48, R154, RZ ;  /* 0x0000009a3030723c */ /* 0x000fe200000018ff */
[----:B------:R-:W4:Y:S07]  /*c120*/  LDSM.16.M88.4 R184, [R217+0x9080] ;  /* 0x00908000d9b8783b */ /* 0x000f2e0000000200 */
[-C--:B-----5:R-:W-:Y:S01]  /*c130*/  HMMA.16816.F32 R4, R156, R160.reuse, R4 ;  /* 0x000000a09c04723c */ /* 0x0a0fe20000001804 */
[----:B------:R-:W5:Y:S07]  /*c140*/  LDSM.16.M88.4 R152, [R216+0x4c80] ;  /* 0x004c8000d898783b */ /* 0x000f6e0000000200 */
[C---:B------:R-:W-:Y:S01]  /*c150*/  HMMA.16816.F32 R8, R164.reuse, R160, R8 ;  /* 0x000000a0a408723c */ /* 0x040fe20000001808 */
[----:B---3--:R-:W3:Y:S07]  /*c160*/  LDSM.16.M88.4 R188, [R216+0x5080] ;  /* 0x00508000d8bc783b */ /* 0x008eee0000000200 */
[-C--:B------:R-:W-:Y:S01]  /*c170*/  HMMA.16816.F32 R12, R164, R162.reuse, R12 ;  /* 0x000000a2a40c723c */ /* 0x080fe2000000180c */
[----:B--2---:R-:W-:Y:S07]  /*c180*/  LDSM.16.M88.4 R192, [R209] ;  /* 0x00000000d1c0783b */ /* 0x004fee0000000200 */
[C---:B------:R-:W-:Y:S01]  /*c190*/  HMMA.16816.F32 R16, R156.reuse, R162, R16 ;  /* 0x000000a29c10723c */ /* 0x040fe20000001810 */
[----:B------:R-:W2:Y:S07]  /*c1a0*/  LDSM.16.M88.4 R160, [R213+0x8080] ;  /* 0x00808000d5a0783b */ /* 0x000eae0000000200 */
[-C--:B------:R-:W-:Y:S01]  /*c1b0*/  HMMA.16816.F32 R20, R156, R168.reuse, R20 ;  /* 0x000000a89c14723c */ /* 0x080fe20000001814 */
[----:B------:R-:W1:Y:S07]  /*c1c0*/  LDSM.16.M88.4 R196, [R213+0x9080] ;  /* 0x00908000d5c4783b */ /* 0x000e6e0000000200 */
        /* <DEDUP_REMOVED lines=10> */
[-C--:B-1----:R-:W-:Y:S01]  /*c270*/  HMMA.16816.F32 R4, R176, R180.reuse, R4 ;  /* 0x000000b4b004723c */ /* 0x082fe20000001804 */
[----:B------:R-:W-:Y:S07]  /*c280*/  LDSM.16.M88.4 R172, [R217+0xb080] ;  /* 0x00b08000d9ac783b */ /* 0x000fee0000000200 */
[C---:B----4-:R-:W-:Y:S08]  /*c290*/  HMMA.16816.F32 R8, R184.reuse, R180, R8 ;  /* 0x000000b4b808723c */ /* 0x050ff00000001808 */
[-C--:B------:R-:W-:Y:S08]  /*c2a0*/  HMMA.16816.F32 R12, R184, R182.reuse, R12 ;  /* 0x000000b6b80c723c */ /* 0x080ff0000000180c */
[C---:B------:R-:W-:Y:S01]  /*c2b0*/  HMMA.16816.F32 R16, R176.reuse, R182, R16 ;  /* 0x000000b6b010723c */ /* 0x040fe20000001810 */
[----:B------:R-:W-:Y:S07]  /*c2c0*/  LDSM.16.M88.4 R180, [R216+0x5c80] ;  /* 0x005c8000d8b4783b */ /* 0x000fee0000000200 */
[-C--:B-----5:R-:W-:Y:S08]  /*c2d0*/  HMMA.16816.F32 R20, R176, R152.reuse, R20 ;  /* 0x00000098b014723c */ /* 0x0a0ff00000001814 */
[C---:B------:R-:W-:Y:S08]  /*c2e0*/  HMMA.16816.F32 R24, R184.reuse, R152, R24 ;  /* 0x00000098b818723c */ /* 0x040ff00000001818 */
[-C--:B------:R-:W-:Y:S08]  /*c2f0*/  HMMA.16816.F32 R28, R184, R154.reuse, R28 ;  /* 0x0000009ab81c723c */ /* 0x080ff0000000181c */
[C---:B------:R-:W-:Y:S01]  /*c300*/  HMMA.16816.F32 R32, R176.reuse, R154, R32 ;  /* 0x0000009ab020723c */ /* 0x040fe20000001820 */
[----:B------:R-:W1:Y:S07]  /*c310*/  LDSM.16.M88.4 R152, [R217+0xa080] ;  /* 0x00a08000d998783b */ /* 0x000e6e0000000200 */
[-C--:B---3--:R-:W-:Y:S08]  /*c320*/  HMMA.16816.F32 R36, R176, R188.reuse, R36 ;  /* 0x000000bcb024723c */ /* 0x088ff00000001824 */
[C---:B------:R-:W-:Y:S08]  /*c330*/  HMMA.16816.F32 R40, R184.reuse, R188, R40 ;  /* 0x000000bcb828723c */ /* 0x040ff00000001828 */
[-C--:B------:R-:W-:Y:S01]  /*c340*/  HMMA.16816.F32 R44, R184, R190.reuse, R44 ;  /* 0x000000beb82c723c */ /* 0x080fe2000000182c */
[----:B------:R-:W-:Y:S07]  /*c350*/  LDSM.16.M88.4 R184, [R206] ;  /* 0x00000000ceb8783b */ /* 0x000fee0000000200 */
[----:B------:R-:W-:Y:S01]  /*c360*/  HMMA.16816.F32 R48, R176, R190, R48 ;  /* 0x000000beb030723c */ /* 0x000fe20000001830 */
[----:B------:R-:W3:Y:S07]  /*c370*/  LDSM.16.M88.4 R176, [R216+0x5880] ;  /* 0x00588000d8b0783b */ /* 0x000eee0000000200 */
[-C--:B--2---:R-:W-:Y:S01]  /*c380*/  HMMA.16816.F32 R4, R160, R192.reuse, R4 ;  /* 0x000000c0a004723c */ /* 0x084fe20000001804 */
[----:B------:R-:W-:Y:S07]  /*c390*/  LDSM.16.M88.4 R188, [R213+0xb080] ;  /* 0x00b08000d5bc783b */ /* 0x000fee0000000200 */
[C---:B------:R-:W-:Y:S08]  /*c3a0*/  HMMA.16816.F32 R8, R196.reuse, R192, R8 ;  /* 0x000000c0c408723c */ /* 0x040ff00000001808 */
[-C--:B------:R-:W-:Y:S08]  /*c3b0*/  HMMA.16816.F32 R12, R196, R194.reuse, R12 ;  /* 0x000000c2c40c723c */ /* 0x080ff0000000180c */
[C---:B------:R-:W-:Y:S01]  /*c3c0*/  HMMA.16816.F32 R16, R160.reuse, R194, R16 ;  /* 0x000000c2a010723c */ /* 0x040fe20000001810 */
[----:B------:R-:W-:Y:S07]  /*c3d0*/  LDSM.16.M88.4 R192, [R205] ;  /* 0x00000000cdc0783b */ /* 0x000fee0000000200 */
        /* <DEDUP_REMOVED lines=9> */
[----:B------:R-:W4:Y:S01]  /*c470*/  LDSM.16.M88.4 R160, [R204] ;  /* 0x00000000cca0783b */ /* 0x000f220000000200 */
[----:B------:R-:W-:Y:S06]  /*c480*/  DEPBAR.LE SB0, 0x0 ;  /* 0x000080000000791a */ /* 0x000fec0000000000 */
[-C--:B-1----:R-:W-:Y:S01]  /*c490*/  HMMA.16816.F32 R4, R152, R168.reuse, R4 ;  /* 0x000000a89804723c */ /* 0x082fe20000001804 */
[----:B------:R-:W-:Y:S07]  /*c4a0*/  BAR.SYNC.DEFER_BLOCKING 0x0 ;  /* 0x0000000000007b1d */ /* 0x000fee0000010000 */
        /* <DEDUP_REMOVED lines=22> */
[----:B------:R-:W-:Y:S01]  /*c610*/  HMMA.16816.F32 R48, R156, R162, R48 ;  /* 0x000000a29c30723c */ /* 0x000fe20000001830 */
[----:B------:R-:W-:-:S07]  /*c620*/  @!P0 BRA `(.L_x_961) ;  /* 0x000002e000008947 */ /* 0x000fce0003800000 */
[----:B------:R-:W-:Y:S02]  /*c630*/  IADD3 R152, R226, -0x1, RZ ;  /* 0xffffffffe2987810 */ /* 0x000fe40007ffe0ff */
[----:B------:R-:W-:Y:S02]  /*c640*/  ISETP.GE.AND P1, PT, R236, 0x1, PT ;  /* 0x00000001ec00780c */ /* 0x000fe40003f26270 */
[----:B------:R-:W-:Y:S01]  /*c650*/  SHF.R.S32.HI R3, RZ, 0x1f, R152 ;  /* 0x0000001fff037819 */ /* 0x000fe20000011498 */
[C---:B------:R-:W-:Y:S04]  /*c660*/  IMAD.WIDE.U32 R160, R152.reuse, c[0x0][0x1e0], RZ ;  /* 0x0000780098a07a25 */ /* 0x040fe800078e00ff */
        /* <DEDUP_REMOVED lines=42> */
.L_x_961:
[----:B------:R-:W-:Y:S01]  /*c910*/  PLOP3.LUT P1, PT, PT, PT, UP2, 0x80, 0x0 ;  /* 0x000000000000781c */ /* 0x000fe20003f2f028 */
        /* <DEDUP_REMOVED lines=31> */
.L_x_964:
[----:B------:R-:W-:Y:S04]  /*cb10*/  MOV R3, c[0x0][0x32c] ;  /* 0x0000cb0000037a02 */ /* 0x000fe80000000f00 */
[----:B------:R-:W-:Y:S11]  /*cb20*/  ISETP.NE.AND P0, PT, R3, 0x1, PT ;  /* 0x000000010300780c */ /* 0x000ff60003f05270 */
[----:B------:R-:W-:Y:S02]  /*cb30*/  @!UPT UIADD3 URZ, URZ, URZ, URZ ;  /* 0x0000003f3f3ff290 */ /* 0x000fe4000fffe03f */
[----:B------:R-:W-:Y:S05]  /*cb40*/  @P0 IMAD.HI.U32 R3, R152, c[0x0][0x330], RZ ;  /* 0x0000cc0098030a27 */ /* 0x000fea00078e00ff */
[----:B------:R-:W-:Y:S02]  /*cb50*/  @P0 SHF.R.U32.HI R152, RZ, c[0x0][0x334], R3 ;  /* 0x0000cd00ff980a19 */ /* 0x000fe40000011603 */
.L_x_965:
[----:B------:R-:W-:Y:S05]  /*cb60*/  BSYNC B0 ;  /* 0x0000000000007941 */ /* 0x000fea0003800000 */
.L_x_963:
[----:B------:R-:W-:Y:S05]  /*cb70*/  IMAD R152, R152, c[0x0][0x32c], R157 ;  /* 0x0000cb0098987a24 */ /* 0x000fea00078e029d */
[----:B------:R-:W-:Y:S02]  /*cb80*/  IADD3 R3, R152, c[0x0][0x32c], RZ ;  /* 0x0000cb0098037a10 */ /* 0x000fe40007ffe0ff */
[----:B------:R-:W-:Y:S02]  /*cb90*/  IMNMX R165, R165, R152, !PT ;  /* 0x00000098a5a57217 */ /* 0x000fe40007800200 */
[----:B------:R-:W-:Y:S02]  /*cba0*/  IMNMX R166, R166, R3, PT ;  /* 0x00000003a6a67217 */ /* 0x000fe40003800200 */
.L_x_962:
        /* <DEDUP_REMOVED lines=19> */
.L_x_968:
[----:B------:R-:W-:Y:S04]  /*cce0*/  MOV R3, c[0x0][0x32c] ;  /* 0x0000cb0000037a02 */ /* 0x000fe80000000f00 */
[----:B------:R-:W-:Y:S11]  /*ccf0*/  ISETP.NE.AND P0, PT, R3, 0x1, PT ;  /* 0x000000010300780c */ /* 0x000ff60003f05270 */
[----:B------:R-:W-:Y:S02]  /*cd00*/  @!UPT UIADD3 URZ, URZ, URZ, URZ ;  /* 0x0000003f3f3ff290 */ /* 0x000fe4000fffe03f */
[----:B------:R-:W-:Y:S05]  /*cd10*/  @P0 IMAD.HI.U32 R3, R152, c[0x0][0x330], RZ ;  /* 0x0000cc0098030a27 */ /* 0x000fea00078e00ff */
[----:B------:R-:W-:Y:S02]  /*cd20*/  @P0 SHF.R.U32.HI R152, RZ, c[0x0][0x334], R3 ;  /* 0x0000cd00ff980a19 */ /* 0x000fe40000011603 */
.L_x_969:
[----:B------:R-:W-:Y:S05]  /*cd30*/  BSYNC B0 ;  /* 0x0000000000007941 */ /* 0x000fea0003800000 */
.L_x_967:
[----:B------:R-:W-:Y:S05]  /*cd40*/  IMAD R152, R152, c[0x0][0x32c], R157 ;  /* 0x0000cb0098987a24 */ /* 0x000fea00078e029d */
[----:B------:R-:W-:Y:S02]  /*cd50*/  IADD3 R3, R152, c[0x0][0x32c], RZ ;  /* 0x0000cb0098037a10 */ /* 0x000fe40007ffe0ff */
[----:B------:R-:W-:Y:S02]  /*cd60*/  IMNMX R161, R161, R152, !PT ;  /* 0x00000098a1a17217 */ /* 0x000fe40007800200 */
[----:B------:R-:W-:Y:S02]  /*cd70*/  IMNMX R162, R162, R3, PT ;  /* 0x00000003a2a27217 */ /* 0x000fe40003800200 */
.L_x_966:
[C---:B------:R-:W-:Y:S02]  /*cd80*/  ISETP.GE.AND P0, PT, R163.reuse, 0x2, PT ;  /* 0x00000002a300780c */ /* 0x040fe40003f06270 */
[----:B------:R-:W-:Y:S02]  /*cd90*/  ISETP.GE.AND P1, PT, R163, 0x9, PT ;  /* 0x00000009a300780c */ /* 0x000fe40003f26270 */
[----:B------:R-:W-:Y:S02]  /*cda0*/  P2R R155, PR, RZ, 0x1 ;  /* 0x00000001ff9b7803 */ /* 0x000fe40000000000 */
[----:B------:R-:W-:Y:S02]  /*cdb0*/  ISETP.GT.AND P0, PT, R165, 0x1, !P0 ;  /* 0x00000001a500780c */ /* 0x000fe40004704270 */
        /* <DEDUP_REMOVED lines=22> */
[C---:B------:R-:W-:Y:S04]  /*cf20*/  ISETP.LT.OR P0, PT, R166.reuse, 0x12, P0 ;  /* 0x00000012a600780c */ /* 0x040fe80000701670 */
[----:B------:R-:W-:Y:S02]  /*cf30*/  FSEL R198, R21, -INF , !P0 ;  /* 0xff80000015c67808 */ /* 0x000fe40004000000 */
[----:B------:R-:W-:Y:S02]  /*cf40*/  ISETP.GT.AND P0, PT, R165, 0x18, !P1 ;  /* 0x00000018a500780c */ /* 0x000fe40004f04270 */
[----:B------:R-:W-:Y:S02]  /*cf50*/  P2R R21, PR, RZ, 0x2 ;  /* 0x00000002ff157803 */ /* 0x000fe40000000000 */
[----:B------:R-:W-:Y:S02]  /*cf60*/  ISETP.LT.OR P0, PT, R166, 0x19, P0 ;  /* 0x00000019a600780c */ /* 0x000fe40000701670 */
[----:B------:R-:W-:Y:S02]  /*cf70*/  ISETP.GE.AND P1, PT, R163, 0x1a, PT ;  /* 0x0000001aa300780c */ /* 0x000fe40003f26270 */
[----:B------:R-:W-:Y:S02]  /*cf80*/  FSEL R174, R32, -INF , !P0 ;  /* 0xff80000020ae7808 */ /* 0x000fe40004000000 */
[----:B------:R-:W-:Y:S02]  /*cf90*/  ISETP.GT.AND P0, PT, R165, 0x19, !P1 ;  /* 0x00000019a500780c */ /* 0x000fe40004f04270 */
[----:B------:R-:W-:Y:S02]  /*cfa0*/  P2R R17, PR, RZ, 0x2 ;  /* 0x00000002ff117803 */ /* 0x000fe40000000000 */
[C---:B------:R-:W-:Y:S02]  /*cfb0*/  ISETP.LT.OR P0, PT, R166.reuse, 0x1a, P0 ;  /* 0x0000001aa600780c */ /* 0x040fe40000701670 */
[----:B------:R-:W-:Y:S02]  /*cfc0*/  ISETP.GE.AND P1, PT, R163, 0x21, PT ;  /* 0x00000021a300780c */ /* 0x000fe40003f26270 */
[----:B------:R-:W-:Y:S02]  /*cfd0*/  FSEL R194, R33, -INF , !P0 ;  /* 0xff80000021c27808 */ /* 0x000fe40004000000 */
[----:B------:R-:W-:Y:S02]  /*cfe0*/  ISETP.GT.AND P0, PT, R165, 0x20, !P1 ;  /* 0x00000020a500780c */ /* 0x000fe40004f04270 */
[----:B------:R-:W-:Y:S02]  /*cff0*/  P2R R5, PR, RZ, 0x2 ;  /* 0x00000002ff057803 */ /* 0x000fe40000000000 */
[----:B------:R-:W-:Y:S02]  /*d000*/  ISETP.LT.OR P0, PT, R166, 0x21, P0 ;  /* 0x00000021a600780c */ /* 0x000fe40000701670 */
[----:B------:R-:W-:Y:S02]  /*d010*/  ISETP.GE.AND P1, PT, R163, 0x22, PT ;  /* 0x00000022a300780c */ /* 0x000fe40003f26270 */
[----:B------:R-:W-:Y:S01]  /*d020*/  FSEL R180, R36, -INF , !P0 ;  /* 0xff80000024b47808 */ /* 0x000fe20004000000 */
[--C-:B-1----:R-:W-:Y:S01]  /*d030*/  IMAD.IADD R36, R158, 0x1, R20.reuse ;  /* 0x000000019e247824 */ /* 0x102fe200078e0214 */
[----:B------:R-:W-:Y:S02]  /*d040*/  ISETP.GT.AND P0, PT, R165, 0x21, !P1 ;  /* 0x00000021a500780c */ /* 0x000fe40004f04270 */
[----:B------:R-:W-:Y:S02]  /*d050*/  P2R R3, PR, RZ, 0x2 ;  /* 0x00000002ff037803 */ /* 0x000fe40000000000 */
[C---:B------:R-:W-:Y:S02]  /*d060*/  ISETP.LT.OR P0, PT, R166.reuse, 0x22, P0 ;  /* 0x00000022a600780c */ /* 0x040fe40000701670 */
[----:B------:R-:W-:Y:S02]  /*d070*/  ISETP.GE.AND P1, PT, R163, 0x29, PT ;  /* 0x00000029a300780c */ /* 0x000fe40003f26270 */
[----:B------:R-:W-:Y:S01]  /*d080*/  FSEL R177, R37, -INF , !P0 ;  /* 0xff80000025b17808 */ /* 0x000fe20004000000 */
[----:B------:R-:W-:Y:S01]  /*d090*/  IMAD.IADD R37, R159, 0x1, R20 ;  /* 0x000000019f257824 */ /* 0x000fe200078e0214 */
[C---:B------:R-:W-:Y:S02]  /*d0a0*/  ISETP.GT.AND P0, PT, R165.reuse, 0x28, !P1 ;  /* 0x00000028a500780c */ /* 0x040fe40004f04270 */
[----:B------:R-:W-:Y:S02]  /*d0b0*/  P2R R33, PR, RZ, 0x4 ;  /* 0x00000004ff217803 */ /* 0x000fe40000000000 */
[----:B------:R-:W-:Y:S04]  /*d0c0*/  ISETP.LT.OR P0, PT, R166, 0x29, P0 ;  /* 0x00000029a600780c */ /* 0x000fe80000701670 */
[----:B------:R-:W-:Y:S02]  /*d0d0*/  FSEL R173, R48, -INF , !P0 ;  /* 0xff80000030ad7808 */ /* 0x000fe40004000000 */
[----:B------:R-:W-:Y:S04]  /*d0e0*/  ISETP.GT.AND P0, PT, R165, RZ, !P2 ;  /* 0x000000ffa500720c */ /* 0x000fe80005704270 */
[----:B------:R-:W-:Y:S04]  /*d0f0*/  ISETP.LT.OR P0, PT, R166, 0x1, P0 ;  /* 0x00000001a600780c */ /* 0x000fe80000701670 */
[----:B------:R-:W-:Y:S02]  /*d100*/  FSEL R4, R4, -INF , !P0 ;  /* 0xff80000004047808 */ /* 0x000fe40004000000 */
[----:B------:R-:W-:Y:S04]  /*d110*/  ISETP.GE.AND P0, PT, R163, 0x2a, PT ;  /* 0x0000002aa300780c */ /* 0x000fe80003f06270 */
        /* <DEDUP_REMOVED lines=20> */
.L_x_972:
[----:B------:R-:W-:Y:S04]  /*d260*/  MOV R20, c[0x0][0x32c] ;  /* 0x0000cb0000147a02 */ /* 0x000fe80000000f00 */
[----:B------:R-:W-:Y:S11]  /*d270*/  ISETP.NE.AND P2, PT, R20, 0x1, PT ;  /* 0x000000011400780c */ /* 0x000ff60003f45270 */
[----:B------:R-:W-:Y:S02]  /*d280*/  @!UPT UIADD3 URZ, URZ, URZ, URZ ;  /* 0x0000003f3f3ff290 */ /* 0x000fe4000fffe03f */
[----:B------:R-:W-:Y:S05]  /*d290*/  @P2 IMAD.HI.U32 R20, R32, c[0x0][0x330], RZ ;  /* 0x0000cc0020142a27 */ /* 0x000fea00078e00ff */
[----:B------:R-:W-:Y:S02]  /*d2a0*/  @P2 SHF.R.U32.HI R32, RZ, c[0x0][0x334], R20 ;  /* 0x0000cd00ff202a19 */ /* 0x000fe40000011614 */
.L_x_973:
[----:B------:R-:W-:Y:S05]  /*d2b0*/  BSYNC B0 ;  /* 0x0000000000007941 */ /* 0x000fea0003800000 */
.L_x_971:
[----:B------:R-:W-:Y:S05]  /*d2c0*/  IMAD R49, R32, c[0x0][0x32c], R157 ;  /* 0x0000cb0020317a24 */ /* 0x000fea00078e029d */
[----:B------:R-:W-:Y:S02]  /*d2d0*/  IADD3 R20, R49, c[0x0][0x32c], RZ ;  /* 0x0000cb0031147a10 */ /* 0x000fe40007ffe0ff */
[----:B------:R-:W-:Y:S02]  /*d2e0*/  IMNMX R36, R36, R49, !PT ;  /* 0x0000003124247217 */ /* 0x000fe40007800200 */
[----:B------:R-:W-:Y:S02]  /*d2f0*/  IMNMX R37, R37, R20, PT ;  /* 0x0000001425257217 */ /* 0x000fe40003800200 */
.L_x_970:
[----:B------:R-:W-:Y:S02]  /*d300*/  ISETP.NE.AND P2, PT, R154, RZ, PT ;  /* 0x000000ff9a00720c */ /* 0x000fe40003f45270 */
[----:B------:R-:W-:Y:S02]  /*d310*/  P2R R165, PR, RZ, 0x40 ;  /* 0x00000040ffa57803 */ /* 0x000fe40000000000 */
[----:B------:R-:W-:Y:S02]  /*d320*/  ISETP.GT.AND P2, PT, R161, 0x8, !P2 ;  /* 0x00000008a100780c */ /* 0x000fe40005744270 */
[----:B------:R-:W-:Y:S02]  /*d330*/  ISETP.NE.AND P6, PT, R21, RZ, PT ;  /* 0x000000ff1500720c */ /* 0x000fe40003fc5270 */
[----:B------:R-:W-:Y:S02]  /*d340*/  ISETP.LT.OR P2, PT, R162, 0x9, P2 ;  /* 0x00000009a200780c */ /* 0x000fe40001741670 */
[----:B------:R-:W-:Y:S02]  /*d350*/  P2R R163, PR, RZ, 0x20 ;  /* 0x00000020ffa37803 */ /* 0x000fe40000000000 */
[----:B------:R-:W-:Y:S02]  /*d360*/  FSEL R20, R18, -INF , !P2 ;  /* 0xff80000012147808 */ /* 0x000fe40005000000 */
[----:B------:R-:W-:Y:S02]  /*d370*/  ISETP.NE.AND P2, PT, R153, RZ, PT ;  /* 0x000000ff9900720c */ /* 0x000fe40003f45270 */
[----:B------:R-:W-:Y:S02]  /*d380*/  ISETP.NE.AND P5, PT, R17, RZ, PT ;  /* 0x000000ff1100720c */ /* 0x000fe40003fa5270 */
[----:B------:R-:W-:Y:S02]  /*d390*/  ISETP.GT.AND P2, PT, R161, 0x9, !P2 ;  /* 0x00000009a100780c */ /* 0x000fe40005744270 */
[----:B------:R-:W-:Y:S02]  /*d3a0*/  P2R R49, PR, RZ, 0x10 ;  /* 0x00000010ff317803 */ /* 0x000fe40000000000 */
[C---:B------:R-:W-:Y:S02]  /*d3b0*/  ISETP.LT.OR P2, PT, R162.reuse, 0xa, P2 ;  /* 0x0000000aa200780c */ /* 0x040fe40001741670 */
[----:B------:R-:W-:Y:S02]  /*d3c0*/  ISETP.NE.AND P4, PT, R5, RZ, PT ;  /* 0x000000ff0500720c */ /* 0x000fe40003f85270 */
[----:B------:R-:W-:Y:S02]  /*d3d0*/  FSEL R18, R19, -INF , !P2 ;  /* 0xff80000013127808 */ /* 0x000fe40005000000 */
[----:B------:R-:W-:Y:S02]  /*d3e0*/  ISETP.NE.AND P2, PT, R151, RZ, PT ;  /* 0x000000ff9700720c */ /* 0x000fe40003f45270 */
[----:B------:R-:W-:Y:S02]  /*d3f0*/  P2R R48, PR, RZ, 0x8 ;  /* 0x00000008ff307803 */ /* 0x000fe40000000000 */
[----:B------:R-:W-:Y:S02]  /*d400*/  ISETP.GT.AND P2, PT, R161, 0x10, !P2 ;  /* 0x00000010a100780c */ /* 0x000fe40005744270 */
[----:B------:R-:W-:Y:S02]  /*d410*/  ISETP.NE.AND P3, PT, R3, RZ, PT ;  /* 0x000000ff0300720c */ /* 0x000fe40003f65270 */
[----:B------:R-:W-:Y:S02]  /*d420*/  ISETP.LT.OR P2, PT, R162, 0x11, P2 ;  /* 0x00000011a200780c */ /* 0x000fe40001741670 */
[----:B------:R-:W-:Y:S02]  /*d430*/  P2R R19, PR, RZ, 0x40 ;  /* 0x00000040ff137803 */ /* 0x000fe40000000000 */
[----:B------:R-:W-:Y:S02]  /*d440*/  FSEL R172, R22, -INF , !P2 ;  /* 0xff80000016ac7808 */ /* 0x000fe40005000000 */
[----:B------:R-:W-:Y:S04]  /*d450*/  ISETP.NE.AND P2, PT, R149, RZ, PT ;  /* 0x000000ff9500720c */ /* 0x000fe80003f45270 */
[----:B------:R-:W-:Y:S04]  /*d460*/  ISETP.GT.AND P2, PT, R161, 0x11, !P2 ;  /* 0x00000011a100780c */ /* 0x000fe80005744270 */
[C---:B------:R-:W-:Y:S04]  /*d470*/  ISETP.LT.OR P2, PT, R162.reuse, 0x12, P2 ;  /* 0x00000012a200780c */ /* 0x040fe80001741670 */
[----:B------:R-:W-:Y:S02]  /*d480*/  FSEL R196, R23, -INF , !P2 ;  /* 0xff80000017c47808 */ /* 0x000fe40005000000 */
[----:B------:R-:W-:Y:S02]  /*d490*/  ISETP.GT.AND P2, PT, R161, 0x18, !P6 ;  /* 0x00000018a100780c */ /* 0x000fe40007744270 */
[----:B------:R-:W-:Y:S02]  /*d4a0*/  ISETP.NE.AND P6, PT, R33, RZ, PT ;  /* 0x000000ff2100720c */ /* 0x000fe40003fc5270 */
        /* <DEDUP_REMOVED lines=11> */
[----:B------:R-:W-:Y:S04]  /*d560*/  ISETP.NE.AND P2, PT, R155, RZ, PT ;  /* 0x000000ff9b00720c */ /* 0x000fe80003f45270 */
[----:B------:R-:W-:Y:S04]  /*d570*/  ISETP.GT.AND P2, PT, R161, 0x1, !P2 ;  /* 0x00000001a100780c */ /* 0x000fe80005744270 */
[C---:B------:R-:W-:Y:S04]  /*d580*/  ISETP.LT.OR P2, PT, R162.reuse, 0x2, P2 ;  /* 0x00000002a200780c */ /* 0x040fe80001741670 */
[----:B------:R-:W-:Y:S02]  /*d590*/  FSEL R32, R7, -INF , !P2 ;  /* 0xff80000007207808 */ /* 0x000fe40005000000 */
[C---:B------:R-:W-:Y:S04]  /*d5a0*/  ISETP.GT.AND P2, PT, R161.reuse, RZ, !P6 ;  /* 0x000000ffa100720c */ /* 0x040fe80007744270 */
[----:B------:R-:W-:Y:S04]  /*d5b0*/  ISETP.LT.OR P2, PT, R162, 0x1, P2 ;  /* 0x00000001a200780c */ /* 0x000fe80001741670 */
[----:B------:R-:W-:Y:S02]  /*d5c0*/  FSEL R6, R6, -INF , !P2 ;  /* 0xff80000006067808 */ /* 0x000fe40005000000 */
[C---:B------:R-:W-:Y:S04]  /*d5d0*/  ISETP.GT.AND P2, PT, R161.reuse, 0x28, !P1 ;  /* 0x00000028a100780c */ /* 0x040fe80004f44270 */
[----:B------:R-:W-:Y:S04]  /*d5e0*/  ISETP.LT.OR P2, PT, R162, 0x29, P2 ;  /* 0x00000029a200780c */ /* 0x000fe80001741670 */
[----:B------:R-:W-:Y:S02]  /*d5f0*/  FSEL R168, R50, -INF , !P2 ;  /* 0xff80000032a87808 */ /* 0x000fe40005000000 */
[----:B------:R-:W-:Y:S04]  /*d600*/  ISETP.GT.AND P2, PT, R161, 0x29, !P0 ;  /* 0x00000029a100780c */ /* 0x000fe80004744270 */
[----:B------:R-:W-:Y:S04]  /*d610*/  ISETP.LT.OR P2, PT, R162, 0x2a, P2 ;  /* 0x0000002aa200780c */ /* 0x000fe80001741670 */
[----:B------:R-:W-:Y:S02]  /*d620*/  FSEL R166, R51, -INF , !P2 ;  /* 0xff80000033a67808 */ /* 0x000fe40005000000 */
[----:B------:R-:W-:Y:S02]  /*d630*/  ISETP.GT.AND P2, PT, R36, RZ, !P6 ;  /* 0x000000ff2400720c */ /* 0x000fe40007744270 */
[----:B------:R-:W-:Y:S02]  /*d640*/  ISETP.NE.AND P6, PT, R19, RZ, PT ;  /* 0x000000ff1300720c */ /* 0x000fe40003fc5270 */
        /* <DEDUP_REMOVED lines=64> */
.L_x_976:
[----:B------:R-:W-:Y:S04]  /*da50*/  MOV R9, c[0x0][0x32c] ;  /* 0x0000cb0000097a02 */ /* 0x000fe80000000f00 */
[----:B------:R-:W-:Y:S11]  /*da60*/  ISETP.NE.AND P2, PT, R9, 0x1, PT ;  /* 0x000000010900780c */ /* 0x000ff60003f45270 */
[----:B------:R-:W-:Y:S02]  /*da70*/  @!UPT UIADD3 URZ, URZ, URZ, URZ ;  /* 0x0000003f3f3ff290 */ /* 0x000fe4000fffe03f */
[----:B------:R-:W-:Y:S05]  /*da80*/  @P2 IMAD.HI.U32 R9, R24, c[0x0][0x330], RZ ;  /* 0x0000cc0018092a27 */ /* 0x000fea00078e00ff */
[----:B------:R-:W-:Y:S02]  /*da90*/  @P2 SHF.R.U32.HI R24, RZ, c[0x0][0x334], R9 ;  /* 0x0000cd00ff182a19 */ /* 0x000fe40000011609 */
.L_x_977:
[----:B------:R-:W-:Y:S05]  /*daa0*/  BSYNC B0 ;  /* 0x0000000000007941 */ /* 0x000fea0003800000 */
.L_x_975:
[----:B------:R-:W-:Y:S05]  /*dab0*/  IMAD R157, R24, c[0x0][0x32c], R157 ;  /* 0x0000cb00189d7a24 */ /* 0x000fea00078e029d */
[----:B------:R-:W-:Y:S02]  /*dac0*/  IADD3 R24, R157, c[0x0][0x32c], RZ ;  /* 0x0000cb009d187a10 */ /* 0x000fe40007ffe0ff */
[----:B------:R-:W-:Y:S02]  /*dad0*/  IMNMX R158, R158, R157, !PT ;  /* 0x0000009d9e9e7217 */ /* 0x000fe40007800200 */
[----:B------:R-:W-:Y:S02]  /*dae0*/  IMNMX R159, R159, R24, PT ;  /* 0x000000189f9f7217 */ /* 0x000fe40003800200 */
.L_x_974:
[----:B------:R-:W-:Y:S01]  /*daf0*/  ISETP.NE.AND P2, PT, R33, RZ, PT ;  /* 0x000000ff2100720c */ /* 0x000fe20003f45270 */
[----:B------:R-:W-:Y:S01]  /*db00*/  LDSM.16.MT88.4 R36, [R214+0x2480] ;  /* 0x00248000d624783b */ /* 0x000fe20000004200 */
[C---:B------:R-:W-:Y:S02]  /*db10*/  ISETP.GT.AND P1, PT, R158.reuse, 0x28, !P1 ;  /* 0x000000289e00780c */ /* 0x040fe40004f24270 */
[----:B------:R-:W-:Y:S02]  /*db20*/  ISETP.GT.AND P2, PT, R158, RZ, !P2 ;  /* 0x000000ff9e00720c */ /* 0x000fe40005744270 */
[C---:B------:R-:W-:Y:S02]  /*db30*/  ISETP.LT.OR P1, PT, R159.reuse, 0x29, P1 ;  /* 0x000000299f00780c */ /* 0x040fe40000f21670 */
[----:B------:R-:W-:Y:S02]  /*db40*/  ISETP.LT.OR P2, PT, R159, 0x1, P2 ;  /* 0x000000019f00780c */ /* 0x000fe40001741670 */
[----:B------:R-:W-:Y:S02]  /*db50*/  FSEL R46, R46, -INF , !P1 ;  /* 0xff8000002e2e7808 */ /* 0x000fe40004800000 */
[----:B------:R-:W-:Y:S02]  /*db60*/  FSEL R13, R10, -INF , !P2 ;  /* 0xff8000000a0d7808 */ /* 0x000fe40005000000 */
[----:B------:R-:W-:Y:S02]  /*db70*/  ISETP.NE.AND P2, PT, R155, RZ, PT ;  /* 0x000000ff9b00720c */ /* 0x000fe40003f45270 */
[C---:B------:R-:W-:Y:S02]  /*db80*/  ISETP.GT.AND P0, PT, R158.reuse, 0x29, !P0 ;  /* 0x000000299e00780c */ /* 0x040fe40004704270 */
[----:B------:R-:W-:Y:S02]  /*db90*/  ISETP.GT.AND P2, PT, R158, 0x1, !P2 ;  /* 0x000000019e00780c */ /* 0x000fe40005744270 */
[C---:B------:R-:W-:Y:S02]  /*dba0*/  ISETP.LT.OR P0, PT, R159.reuse, 0x2a, P0 ;  /* 0x0000002a9f00780c */ /* 0x040fe40000701670 */
[----:B------:R-:W-:Y:S02]  /*dbb0*/  ISETP.LT.OR P2, PT, R159, 0x2, P2 ;  /* 0x000000029f00780c */ /* 0x000fe40001741670 */
[----:B------:R-:W-:Y:S02]  /*dbc0*/  FSEL R23, R47, -INF , !P0 ;  /* 0xff8000002f177808 */ /* 0x000fe40004000000 */
        /* <DEDUP_REMOVED lines=49> */
[----:B------:R-:W-:Y:S01]  /*dee0*/  ISETP.GT.AND P2, PT, R158, 0x21, !P2 ;  /* 0x000000219e00780c */ /* 0x000fe20005744270 */
[----:B------:R-:W-:Y:S01]  /*def0*/  SHFL.BFLY PT, R149, R24, 0x2, 0x1f ;  /* 0x0c401f0018957f89 */ /* 0x000fe200000e0000 */
[----:B------:R-:W-:Y:S02]  /*df00*/  FMNMX.FTZ R3, R194, R3, !PT ;  /* 0x00000003c2037209 */ /* 0x000fe40007810000 */
[----:B------:R-:W-:Y:S02]  /*df10*/  ISETP.LT.OR P2, PT, R159, 0x22, P2 ;  /* 0x000000229f00780c */ /* 0x000fe40001741670 */
[----:B------:R-:W-:Y:S02]  /*df20*/  FMNMX.FTZ R10, R180, R3, !PT ;  /* 0x00000003b40a7209 */ /* 0x000fe40007810000 */
[----:B------:R-:W-:Y:S02]  /*df30*/  FSEL R49, R43, -INF , !P2 ;  /* 0xff8000002b317808 */ /* 0x000fe40005000000 */
[----:B------:R-:W-:Y:S04]  /*df40*/  FMNMX.FTZ R10, R177, R10, !PT ;  /* 0x0000000ab10a7209 */ /* 0x000fe80007810000 */
[----:B------:R-:W-:Y:S04]  /*df50*/  FMNMX.FTZ R3, R173, R10, !PT ;  /* 0x0000000aad037209 */ /* 0x000fe80007810000 */
[----:B------:R-:W-:Y:S02]  /*df60*/  FMNMX.FTZ R5, R170, R3, !PT ;  /* 0x00000003aa057209 */ /* 0x000fe40007810000 */
[----:B------:R-:W-:Y:S03]  /*df70*/  FMNMX.FTZ R3, R7, R2, !PT ;  /* 0x0000000207037209 */ /* 0x000fe60007810000 */
[----:B------:R-:W1:Y:S01]  /*df80*/  SHFL.BFLY PT, R10, R5, 0x2, 0x1f ;  /* 0x0c401f00050a7f89 */ /* 0x000e6200000e0000 */
        /* <DEDUP_REMOVED lines=9> */
[----:B------:R-:W1:Y:S01]  /*e020*/  SHFL.BFLY PT, R151, R10, 0x1, 0x1f ;  /* 0x0c201f000a977f89 */ /* 0x000e6200000e0000 */
[----:B------:R-:W-:Y:S04]  /*e030*/  FMNMX.FTZ R3, R171, R14, !PT ;  /* 0x0000000eab037209 */ /* 0x000fe80007810000 */
[----:B------:R-:W-:Y:S03]  /*e040*/  FMNMX.FTZ R3, R50, R3, !PT ;  /* 0x0000000332037209 */ /* 0x000fe60007810000 */
[----:B------:R-:W2:Y:S01]  /*e050*/  SHFL.BFLY PT, R14, R149, 0x1, 0x1f ;  /* 0x0c201f00950e7f89 */ /* 0x000ea200000e0000 */
[----:B------:R-:W-:Y:S02]  /*e060*/  FMNMX.FTZ R24, R48, R3, !PT ;  /* 0x0000000330187209 */ /* 0x000fe40007810000 */
[----:B-1----:R-:W-:Y:S02]  /*e070*/  FMNMX.FTZ R151, R10, R151, !PT ;  /* 0x000000970a977209 */ /* 0x002fe40007810000 */
[----:B------:R-:W-:Y:S02]  /*e080*/  FMNMX.FTZ R10, R45, R24, !PT ;  /* 0x000000182d0a7209 */ /* 0x000fe40007810000 */
[C---:B------:R-:W-:Y:S01]  /*e090*/  FSETP.NEU.FTZ.AND P2, PT, R151.reuse, -INF , PT ;  /* 0xff8000009700780b */ /* 0x040fe20003f5d000 */
[----:B------:R-:W-:Y:S02]  /*e0a0*/  FMUL.FTZ R185, R151, c[0x0][0x2d0] ;  /* 0x0000b40097b97a20 */ /* 0x000fe40000410000 */
[----:B------:R-:W1:Y:S01]  /*e0b0*/  SHFL.BFLY PT, R3, R10, 0x2, 0x1f ;  /* 0x0c401f000a037f89 */ /* 0x000e6200000e0000 */
[----:B--2---:R-:W-:Y:S02]  /*e0c0*/  FMNMX.FTZ R149, R149, R14, !PT ;  /* 0x0000000e95957209 */ /* 0x004fe40007810000 */
[----:B------:R-:W-:Y:S02]  /*e0d0*/  FSEL R185, R185, RZ, P2 ;  /* 0x000000ffb9b97208 */ /* 0x000fe40001000000 */
[C---:B------:R-:W-:Y:S01]  /*e0e0*/  FSETP.NEU.FTZ.AND P1, PT, R149.reuse, -INF , PT ;  /* 0xff8000009500780b */ /* 0x040fe20003f3d000 */
[----:B------:R-:W-:Y:S02]  /*e0f0*/  FMUL.FTZ R181, R149, c[0x0][0x2d0] ;  /* 0x0000b40095b57a20 */ /* 0x000fe40000410000 */
[--C-:B------:R-:W-:Y:S01]  /*e100*/  FFMA.FTZ R154, R4, c[0x0][0x2d0], -R185.reuse ;  /* 0x0000b400049a7a23 */ /* 0x100fe200000108b9 */
[----:B------:R-:W-:Y:S01]  /*e110*/  FMNMX.FTZ R4, R13, R0, !PT ;  /* 0x000000000d047209 */ /* 0x000fe20007810000 */
[--C-:B------:R-:W-:Y:S01]  /*e120*/  FFMA.FTZ R157, R16, c[0x0][0x2d0], -R185.reuse ;  /* 0x0000b400109d7a23 */ /* 0x100fe200000108b9 */
[----:B------:R-:W-:Y:S01]  /*e130*/  FSEL R181, R181, RZ, P1 ;  /* 0x000000ffb5b57208 */ /* 0x000fe20000800000 */
[--C-:B------:R-:W-:Y:S01]  /*e140*/  FFMA.FTZ R153, R156, c[0x0][0x2d0], -R185.reuse ;  /* 0x0000b4009c997a23 */ /* 0x100fe200000108b9 */
[----:B------:R-:W-:Y:S01]  /*e150*/  FMNMX.FTZ R4, R11, R4, !PT ;  /* 0x000000040b047209 */ /* 0x000fe20007810000 */
[----:B------:R-:W-:Y:S01]  /*e160*/  FFMA.FTZ R152, R152, c[0x0][0x2d0], -R185 ;  /* 0x0000b40098987a23 */ /* 0x000fe200000108b9 */
[----:B------:R-:W-:Y:S01]  /*e170*/  MUFU.EX2 R154, R154 ;  /* 0x0000009a009a7308 */ /* 0x000fe20000000800 */
[--C-:B------:R-:W-:Y:S01]  /*e180*/  FFMA.FTZ R155, R6, c[0x0][0x2d0], -R181.reuse ;  /* 0x0000b400069b7a23 */ /* 0x100fe200000108b5 */
[----:B------:R-:W-:Y:S01]  /*e190*/  FMNMX.FTZ R4, R9, R4, !PT ;  /* 0x0000000409047209 */ /* 0x000fe20007810000 */
[--C-:B------:R-:W-:Y:S02]  /*e1a0*/  FFMA.FTZ R160, R18, c[0x0][0x2d0], -R181.reuse ;  /* 0x0000b40012a07a23 */ /* 0x100fe400000108b5 */
[----:B------:R-:W-:Y:S01]  /*e1b0*/  LDSM.16.MT88.4 R16, [R214+0x1880] ;  /* 0x00188000d610783b */ /* 0x000fe20000004200 */
[----:B------:R-:W-:Y:S01]  /*e1c0*/  FMNMX.FTZ R4, R15, R4, !PT ;  /* 0x000000040f047209 */ /* 0x000fe20007810000 */
[--C-:B------:R-:W-:Y:S01]  /*e1d0*/  FFMA.FTZ R156, R32, c[0x0][0x2d0], -R181.reuse ;  /* 0x0000b400209c7a23 */ /* 0x100fe200000108b5 */
[----:B-1----:R-:W-:Y:S01]  /*e1e0*/  FMNMX.FTZ R10, R10, R3, !PT ;  /* 0x000000030a0a7209 */ /* 0x002fe20007810000 */
[----:B------:R-:W-:Y:S01]  /*e1f0*/  FFMA.FTZ R161, R20, c[0x0][0x2d0], -R181 ;  /* 0x0000b40014a17a23 */ /* 0x000fe200000108b5 */
[----:B------:R-:W-:Y:S01]  /*e200*/  FMNMX.FTZ R4, R195, R4, !PT ;  /* 0x00000004c3047209 */ /* 0x000fe20007810000 */
[----:B------:R-:W1:Y:S02]  /*e210*/  MUFU.EX2 R153, R153 ;  /* 0x0000009900997308 */ /* 0x000e640000000800 */
[----:B------:R-:W-:Y:S01]  /*e220*/  LDSM.16.MT88.4 R32, [R212+0x1880] ;  /* 0x00188000d420783b */ /* 0x000fe20000004200 */
[----:B------:R-:W-:Y:S01]  /*e230*/  FFMA.FTZ R179, R194, c[0x0][0x2d0], -R185 ;  /* 0x0000b400c2b37a23 */ /* 0x000fe200000108b9 */
[----:B------:R-:W-:Y:S01]  /*e240*/  FMNMX.FTZ R4, R191, R4, !PT ;  /* 0x00000004bf047209 */ /* 0x000fe20007810000 */
[----:B------:R-:W-:Y:S02]  /*e250*/  FFMA.FTZ R183, R192, c[0x0][0x2d0], -R181 ;  /* 0x0000b400c0b77a23 */ /* 0x000fe400000108b5 */
[--C-:B------:R-:W-:Y:S01]  /*e260*/  FFMA.FTZ R164, R164, c[0x0][0x2d0], -R185.reuse ;  /* 0x0000b400a4a47a23 */ /* 0x100fe200000108b9 */
[----:B------:R-:W-:Y:S01]  /*e270*/  FMNMX.FTZ R4, R193, R4, !PT ;  /* 0x00000004c1047209 */ /* 0x000fe20007810000 */
[--C-:B------:R-:W-:Y:S01]  /*e280*/  FFMA.FTZ R169, R198, c[0x0][0x2d0], -R185.reuse ;  /* 0x0000b400c6a97a23 */ /* 0x100fe200000108b9 */
[----:B------:R-:W2:Y:S01]  /*e290*/  SHFL.BFLY PT, R3, R10, 0x1, 0x1f ;  /* 0x0c201f000a037f89 */ /* 0x000ea200000e0000 */
[----:B------:R-:W-:Y:S01]  /*e2a0*/  MUFU.EX2 R152, R152 ;  /* 0x0000009800987308 */ /* 0x000fe20000000800 */
[----:B------:R-:W-:Y:S01]  /*e2b0*/  FMNMX.FTZ R4, R41, R4, !PT ;  /* 0x0000000429047209 */ /* 0x000fe20007810000 */
[--C-:B------:R-:W-:Y:S02]  /*e2c0*/  FFMA.FTZ R174, R174, c[0x0][0x2d0], -R185.reuse ;  /* 0x0000b400aeae7a23 */ /* 0x100fe400000108b9 */
[--C-:B------:R-:W-:Y:S01]  /*e2d0*/  FFMA.FTZ R180, R180, c[0x0][0x2d0], -R185.reuse ;  /* 0x0000b400b4b47a23 */ /* 0x100fe200000108b9 */
[----:B------:R-:W-:Y:S01]  /*e2e0*/  FMNMX.FTZ R4, R51, R4, !PT ;  /* 0x0000000433047209 */ /* 0x000fe20007810000 */
[--C-:B------:R-:W-:Y:S02]  /*e2f0*/  FFMA.FTZ R177, R177, c[0x0][0x2d0], -R185.reuse ;  /* 0x0000b400b1b17a23 */ /* 0x100fe400000108b9 */
[--C-:B------:R-:W-:Y:S01]  /*e300*/  FFMA.FTZ R173, R173, c[0x0][0x2d0], -R185.reuse ;  /* 0x0000b400adad7a23 */ /* 0x100fe200000108b9 */
[----:B------:R-:W-:Y:S01]  /*e310*/  FMNMX.FTZ R5, R49, R4, !PT ;  /* 0x0000000431057209 */ /* 0x000fe20007810000 */
[----:B------:R-:W3:Y:S01]  /*e320*/  MUFU.EX2 R157, R157 ;  /* 0x0000009d009d7308 */ /* 0x000ee20000000800 */
[----:B------:R-:W-:Y:S02]  /*e330*/  FFMA.FTZ R185, R170, c[0x0][0x2d0], -R185 ;  /* 0x0000b400aab97a23 */ /* 0x000fe400000108b9 */
[----:B------:R-:W-:Y:S01]  /*e340*/  FMNMX.FTZ R6, R46, R5, !PT ;  /* 0x000000052e067209 */ /* 0x000fe20007810000 */
[--C-:B------:R-:W-:Y:S01]  /*e350*/  FFMA.FTZ R172, R172, c[0x0][0x2d0], -R181.reuse ;  /* 0x0000b400acac7a23 */ /* 0x100fe200000108b5 */
[----:B-1----:R-:W-:Y:S01]  /*e360*/  F2FP.PACK_AB R24, R153, R154 ;  /* 0x0000009a9918723e */ /* 0x002fe200000000ff */
[--C-:B------:R-:W-:Y:S01]  /*e370*/  FFMA.FTZ R175, R196, c[0x0][0x2d0], -R181.reuse ;  /* 0x0000b400c4af7a23 */ /* 0x100fe200000108b5 */
[----:B------:R-:W-:Y:S01]  /*e380*/  FMNMX.FTZ R4, R23, R6, !PT ;  /* 0x0000000617047209 */ /* 0x000fe20007810000 */
[--C-:B------:R-:W-:Y:S02]  /*e390*/  FFMA.FTZ R182, R182, c[0x0][0x2d0], -R181.reuse ;  /* 0x0000b400b6b67a23 */ /* 0x100fe400000108b5 */
[----:B------:R-:W-:Y:S01]  /*e3a0*/  MUFU.EX2 R155, R155 ;  /* 0x0000009b009b7308 */ /* 0x000fe20000000800 */
[--C-:B------:R-:W-:Y:S01]  /*e3b0*/  FFMA.FTZ R178, R178, c[0x0][0x2d0], -R181.reuse ;  /* 0x0000b400b2b27a23 */ /* 0x100fe200000108b5 */
[----:B------:R-:W1:Y:S01]  /*e3c0*/  SHFL.BFLY PT, R5, R4, 0x2, 0x1f ;  /* 0x0c401f0004057f89 */ /* 0x000e6200000e0000 */
[----:B--2---:R-:W-:Y:S01]  /*e3d0*/  FMNMX.FTZ R3, R10, R3, !PT ;  /* 0x000000030a037209 */ /* 0x004fe20007810000 */
[----:B------:R-:W-:Y:S03]  /*e3e0*/  FFMA.FTZ R168, R168, c[0x0][0x2d0], -R181 ;  /* 0x0000b400a8a87a23 */ /* 0x000fe600000108b5 */
[C---:B------:R-:W-:Y:S01]  /*e3f0*/  FSETP.NEU.FTZ.AND P0, PT, R3.reuse, -INF , PT ;  /* 0xff8000000300780b */ /* 0x040fe20003f1d000 */
[----:B------:R-:W-:Y:S02]  /*e400*/  FMUL.FTZ R47, R3, c[0x0][0x2d0] ;  /* 0x0000b400032f7a20 */ /* 0x000fe40000410000 */
[----:B------:R-:W2:Y:S03]  /*e410*/  MUFU.EX2 R156, R156 ;  /* 0x0000009c009c7308 */ /* 0x000ea60000000800 */
[----:B------:R-:W-:Y:S02]  /*e420*/  FSEL R47, R47, RZ, P0 ;  /* 0x000000ff2f2f7208 */ /* 0x000fe40000000000 */
[----:B---3--:R-:W-:Y:S03]  /*e430*/  F2FP.PACK_AB R26, R157, R152 ;  /* 0x000000989d1a723e */ /* 0x008fe600000000ff */
[--C-:B------:R-:W-:Y:S02]  /*e440*/  FFMA.FTZ R158, R22, c[0x0][0x2d0], -R47.reuse ;  /* 0x0000b400169e7a23 */ /* 0x100fe4000001082f */
[--C-:B------:R-:W-:Y:S01]  /*e450*/  FFMA.FTZ R159, R7, c[0x0][0x2d0], -R47.reuse ;  /* 0x0000b400079f7a23 */ /* 0x100fe2000001082f */
[----:B------:R-:W-:Y:S01]  /*e460*/  FSEL R7, R151, RZ, P2 ;  /* 0x000000ff97077208 */ /* 0x000fe20001000000 */
[----:B------:R-:W-:Y:S01]  /*e470*/  MUFU.EX2 R161, R161 ;  /* 0x000000a100a17308 */ /* 0x000fe20000000800 */
[--C-:B------:R-:W-:Y:S02]  /*e480*/  FFMA.FTZ R163, R12, c[0x0][0x2d0], -R47.reuse ;  /* 0x0000b4000ca37a23 */ /* 0x100fe4000001082f */
[--C-:B------:R-:W-:Y:S01]  /*e490*/  FFMA.FTZ R162, R8, c[0x0][0x2d0], -R47.reuse ;  /* 0x0000b40008a27a23 */ /* 0x100fe2000001082f */
[----:B-1----:R-:W-:Y:S01]  /*e4a0*/  FMNMX.FTZ R5, R4, R5, !PT ;  /* 0x0000000504057209 */ /* 0x002fe20007810000 */
[----:B------:R-:W-:Y:S01]  /*e4b0*/  FADD.FTZ R4, -R7, R150 ;  /* 0x0000009607047221 */ /* 0x000fe20000010100 */
[----:B------:R-:W-:Y:S01]  /*e4c0*/  FSEL R7, R149, RZ, P1 ;  /* 0x000000ff95077208 */ /* 0x000fe20000800000 */
[--C-:B------:R-:W-:Y:S02]  /*e4d0*/  FFMA.FTZ R184, R184, c[0x0][0x2d0], -R47.reuse ;  /* 0x0000b400b8b87a23 */ /* 0x100fe4000001082f */
[----:B------:R-:W1:Y:S01]  /*e4e0*/  SHFL.BFLY PT, R22, R5, 0x1, 0x1f ;  /* 0x0c201f0005167f89 */ /* 0x000e6200000e0000 */
[----:B------:R-:W-:Y:S01]  /*e4f0*/  FMUL.FTZ R21, R4, c[0x0][0x2d0] ;  /* 0x0000b40004157a20 */ /* 0x000fe20000410000 */
[----:B------:R-:W3:Y:S01]  /*e500*/  MUFU.EX2 R160, R160 ;  /* 0x000000a000a07308 */ /* 0x000ee20000000800 */
[----:B------:R-:W-:Y:S01]  /*e510*/  FADD.FTZ R4, -R7, R148 ;  /* 0x0000009407047221 */ /* 0x000fe20000010100 */
[----:B------:R-:W-:Y:S01]  /*e520*/  FSEL R7, R3, RZ, P0 ;  /* 0x000000ff03077208 */ /* 0x000fe20000000000 */
[--C-:B------:R-:W-:Y:S01]  /*e530*/  FFMA.FTZ R187, R190, c[0x0][0x2d0], -R47.reuse ;  /* 0x0000b400bebb7a23 */ /* 0x100fe2000001082f */
[----:B--2---:R-:W-:Y:S01]  /*e540*/  F2FP.PACK_AB R25, R156, R155 ;  /* 0x0000009b9c19723e */ /* 0x004fe200000000ff */
[----:B------:R-:W-:Y:S02]  /*e550*/  FMUL.FTZ R20, R4, c[0x0][0x2d0] ;  /* 0x0000b40004147a20 */ /* 0x000fe40000410000 */
[----:B------:R-:W-:Y:S02]  /*e560*/  FADD.FTZ R2, -R7, R2 ;  /* 0x0000000207027221 */ /* 0x000fe40000010100 */
[--C-:B------:R-:W-:Y:S01]  /*e570*/  FFMA.FTZ R186, R186, c[0x0][0x2d0], -R47.reuse ;  /* 0x0000b400baba7a23 */ /* 0x100fe2000001082f */
[----:B------:R-:W2:Y:S01]  /*e580*/  MUFU.EX2 R21, R21 ;  /* 0x0000001500157308 */ /* 0x000ea20000000800 */
[----:B------:R-:W-:Y:S02]  /*e590*/  FMUL.FTZ R6, R2, c[0x0][0x2d0] ;  /* 0x0000b40002067a20 */ /* 0x000fe40000410000 */
[----:B------:R-:W-:Y:S07]  /*e5a0*/  FFMA.FTZ R189, R188, c[0x0][0x2d0], -R47 ;  /* 0x0000b400bcbd7a23 */ /* 0x000fee000001082f */
[----:B------:R-:W4:Y:S01]  /*e5b0*/  MUFU.EX2 R20, R20 ;  /* 0x0000001400147308 */ /* 0x000f220000000800 */
[----:B-1----:R-:W-:Y:S02]  /*e5c0*/  FMNMX.FTZ R22, R5, R22, !PT ;  /* 0x0000001605167209 */ /* 0x002fe40007810000 */
[----:B---3--:R-:W-:Y:S02]  /*e5d0*/  F2FP.PACK_AB R27, R160, R161 ;  /* 0x000000a1a01b723e */ /* 0x008fe400000000ff */
[C---:B------:R-:W-:Y:S01]  /*e5e0*/  FSETP.NEU.FTZ.AND P0, PT, R22.reuse, -INF , PT ;  /* 0xff8000001600780b */ /* 0x040fe20003f1d000 */
[C---:B------:R-:W-:Y:S03]  /*e5f0*/  FMUL.FTZ R44, R22.reuse, c[0x0][0x2d0] ;  /* 0x0000b400162c7a20 */ /* 0x040fe60000410000 */
[----:B------:R-:W-:Y:S01]  /*e600*/  FSEL R5, R22, RZ, P0 ;  /* 0x000000ff16057208 */ /* 0x000fe20000000000 */
[----:B------:R1:W3:Y:S01]  /*e610*/  MUFU.EX2 R2, R6 ;  /* 0x0000000600027308 */ /* 0x0002e20000000800 */
[----:B------:R-:W-:Y:S01]  /*e620*/  FSEL R44, R44, RZ, P0 ;  /* 0x000000ff2c2c7208 */ /* 0x000fe20000000000 */
[----:B--2---:R-:W-:Y:S01]  /*e630*/  FMUL.FTZ R4, R21, R144 ;  /* 0x0000009015047220 */ /* 0x004fe20000410000 */
[C---:B------:R-:W-:Y:S01]  /*e640*/  ISETP.GT.AND P0, PT, R226.reuse, UR6, PT ;  /* 0x00000006e2007c0c */ /* 0x040fe2000bf04270 */
[----:B------:R-:W-:Y:S01]  /*e650*/  FADD.FTZ R5, -R5, R0 ;  /* 0x0000000005057221 */ /* 0x000fe20000010100 */
[----:B------:R-:W-:Y:S01]  /*e660*/  IADD3 R226, R226, -0x1, RZ ;  /* 0xffffffffe2e27810 */ /* 0x000fe20007ffe0ff */
[--C-:B------:R-:W-:Y:S02]  /*e670*/  FFMA.FTZ R167, R13, c[0x0][0x2d0], -R44.reuse ;  /* 0x0000b4000da77a23 */ /* 0x100fe4000001082c */
[--C-:B------:R-:W-:Y:S02]  /*e680*/  FFMA.FTZ R150, R11, c[0x0][0x2d0], -R44.reuse ;  /* 0x0000b4000b967a23 */ /* 0x100fe4000001082c */
[----:B------:R-:W-:Y:S01]  /*e690*/  MUFU.EX2 R159, R159 ;  /* 0x0000009f009f7308 */ /* 0x000fe20000000800 */
[--C-:B------:R-:W-:Y:S02]  /*e6a0*/  FFMA.FTZ R165, R9, c[0x0][0x2d0], -R44.reuse ;  /* 0x0000b40009a57a23 */ /* 0x100fe4000001082c */
[--C-:B------:R-:W-:Y:S02]  /*e6b0*/  FFMA.FTZ R148, R15, c[0x0][0x2d0], -R44.reuse ;  /* 0x0000b4000f947a23 */ /* 0x100fe4000001082c */
[----:B------:R-:W-:Y:S02]  /*e6c0*/  FMUL.FTZ R0, R5, c[0x0][0x2d0] ;  /* 0x0000b40005007a20 */ /* 0x000fe40000410000 */
[C---:B------:R-:W-:Y:S02]  /*e6d0*/  FMUL.FTZ R5, R21.reuse, R145 ;  /* 0x0000009115057220 */ /* 0x040fe40000410000 */
[C---:B----4-:R-:W-:Y:S01]  /*e6e0*/  FMUL.FTZ R7, R20.reuse, R147 ;  /* 0x0000009314077220 */ /* 0x050fe20000410000 */
[----:B------:R-:W2:Y:S01]  /*e6f0*/  MUFU.EX2 R158, R158 ;  /* 0x0000009e009e7308 */ /* 0x000ea20000000800 */
[C---:B------:R-:W-:Y:S02]  /*e700*/  FMUL.FTZ R100, R21.reuse, R100 ;  /* 0x0000006415647220 */ /* 0x040fe40000410000 */
[----:B------:R-:W-:Y:S02]  /*e710*/  FMUL.FTZ R101, R21, R101 ;  /* 0x0000006515657220 */ /* 0x000fe40000410000 */
[----:B-1----:R-:W-:Y:S02]  /*e720*/  FMUL.FTZ R6, R20, R146 ;  /* 0x0000009214067220 */ /* 0x002fe40000410000 */
[--C-:B------:R-:W-:Y:S02]  /*e730*/  FFMA.FTZ R190, R41, c[0x0][0x2d0], -R44.reuse ;  /* 0x0000b40029be7a23 */ /* 0x100fe4000001082c */
[----:B------:R-:W-:Y:S01]  /*e740*/  LDSM.16.MT88.4 R40, [R212+0x1c80] ;  /* 0x001c8000d428783b */ /* 0x000fe20000004200 */
[----:B------:R-:W-:Y:S01]  /*e750*/  MUFU.EX2 R163, R163 ;  /* 0x000000a300a37308 */ /* 0x000fe20000000800 */
[--C-:B------:R-:W-:Y:S01]  /*e760*/  FFMA.FTZ R192, R51, c[0x0][0x2d0], -R44.reuse ;  /* 0x0000b40033c07a23 */ /* 0x100fe2000001082c */
[-C--:B------:R-:W-:Y:S01]  /*e770*/  HMMA.16816.F32 R4, R24, R16.reuse, R4 ;  /* 0x000000101804723c */ /* 0x080fe20000001804 */
[C---:B---3--:R-:W-:Y:S02]  /*e780*/  FMUL.FTZ R8, R2.reuse, R140 ;  /* 0x0000008c02087220 */ /* 0x048fe40000410000 */
[C---:B------:R-:W-:Y:S02]  /*e790*/  FMUL.FTZ R9, R2.reuse, R141 ;  /* 0x0000008d02097220 */ /* 0x040fe40000410000 */
[C---:B------:R-:W-:Y:S02]  /*e7a0*/  FMUL.FTZ R12, R2.reuse, R136 ;  /* 0x00000088020c7220 */ /* 0x040fe40000410000 */
[----:B------:R-:W-:Y:S01]  /*e7b0*/  FMUL.FTZ R13, R2, R137 ;  /* 0x00000089020d7220 */ /* 0x000fe20000410000 */
[----:B------:R-:W1:Y:S01]  /*e7c0*/  MUFU.EX2 R162, R162 ;  /* 0x000000a200a27308 */ /* 0x000e620000000800 */
[----:B------:R-:W-:Y:S03]  /*e7d0*/  FMUL.FTZ R102, R20, R102 ;  /* 0x0000006614667220 */ /* 0x000fe60000410000 */
[----:B--2---:R-:W-:Y:S01]  /*e7e0*/  F2FP.PACK_AB R28, R158, R159 ;  /* 0x0000009f9e1c723e */ /* 0x004fe200000000ff */
[C---:B------:R-:W-:Y:S02]  /*e7f0*/  FMUL.FTZ R103, R20.reuse, R103 ;  /* 0x0000006714677220 */ /* 0x040fe40000410000 */
[C---:B------:R-:W-:Y:S02]  /*e800*/  FMUL.FTZ R104, R21.reuse, R104 ;  /* 0x0000006815687220 */ /* 0x040fe40000410000 */
[----:B------:R-:W-:Y:S01]  /*e810*/  FMUL.FTZ R105, R21, R105 ;  /* 0x0000006915697220 */ /* 0x000fe20000410000 */
[----:B------:R-:W-:Y:S01]  /*e820*/  MUFU.EX2 R167, R167 ;  /* 0x000000a700a77308 */ /* 0x000fe20000000800 */
[C---:B------:R-:W-:Y:S02]  /*e830*/  FMUL.FTZ R106, R20.reuse, R106 ;  /* 0x0000006a146a7220 */ /* 0x040fe40000410000 */
[----:B------:R-:W-:Y:S02]  /*e840*/  FMUL.FTZ R107, R20, R107 ;  /* 0x0000006b146b7220 */ /* 0x000fe40000410000 */
[C---:B------:R-:W-:Y:S02]  /*e850*/  FMUL.FTZ R108, R2.reuse, R108 ;  /* 0x0000006c026c7220 */ /* 0x040fe40000410000 */
[----:B------:R-:W-:Y:S02]  /*e860*/  FMUL.FTZ R109, R2, R109 ;  /* 0x0000006d026d7220 */ /* 0x000fe40000410000 */
[--C-:B------:R-:W-:Y:S01]  /*e870*/  FFMA.FTZ R197, R49, c[0x0][0x2d0], -R44.reuse ;  /* 0x0000b40031c57a23 */ /* 0x100fe2000001082c */
[----:B------:R-:W2:Y:S01]  /*e880*/  MUFU.EX2 R150, R150 ;  /* 0x0000009600967308 */ /* 0x000ea20000000800 */
[--C-:B------:R-:W-:Y:S02]  /*e890*/  FFMA.FTZ R194, R46, c[0x0][0x2d0], -R44.reuse ;  /* 0x0000b4002ec27a23 */ /* 0x100fe4000001082c */
[----:B------:R-:W-:Y:S01]  /*e8a0*/  FMUL.FTZ R112, R2, R112 ;  /* 0x0000007002707220 */ /* 0x000fe20000410000 */
[----:B-1----:R-:W-:Y:S01]  /*e8b0*/  F2FP.PACK_AB R30, R162, R163 ;  /* 0x000000a3a21e723e */ /* 0x002fe200000000ff */
[----:B------:R-:W-:Y:S02]  /*e8c0*/  FMUL.FTZ R113, R2, R113 ;  /* 0x0000007102717220 */ /* 0x000fe40000410000 */
        /* <DEDUP_REMOVED lines=8> */
[----:B------:R-:W1:Y:S01]  /*e950*/  MUFU.EX2 R148, R148 ;  /* 0x0000009400947308 */ /* 0x000e620000000800 */
[----:B------:R-:W-:Y:S02]  /*e960*/  FMUL.FTZ R123, R20, R123 ;  /* 0x0000007b147b7220 */ /* 0x000fe40000410000 */
[----:B------:R-:W-:Y:S01]  /*e970*/  FMUL.FTZ R124, R2, R124 ;  /* 0x0000007c027c7220 */ /* 0x000fe20000410000 */
[----:B--2---:R-:W-:Y:S01]  /*e980*/  F2FP.PACK_AB R29, R150, R167 ;  /* 0x000000a7961d723e */ /* 0x004fe200000000ff */
[----:B------:R-:W-:Y:S02]  /*e990*/  FMUL.FTZ R125, R2, R125 ;  /* 0x0000007d027d7220 */ /* 0x000fe40000410000 */
[C---:B------:R-:W-:Y:S02]  /*e9a0*/  FMUL.FTZ R128, R21.reuse, R128 ;  /* 0x0000008015807220 */ /* 0x040fe40000410000 */
[C---:B------:R-:W-:Y:S01]  /*e9b0*/  FMUL.FTZ R129, R21.reuse, R129 ;  /* 0x0000008115817220 */ /* 0x040fe20000410000 */
[----:B------:R-:W2:Y:S01]  /*e9c0*/  MUFU.EX2 R0, R0 ;  /* 0x0000000000007308 */ /* 0x000ea20000000800 */
[C---:B------:R-:W-:Y:S02]  /*e9d0*/  FMUL.FTZ R130, R20.reuse, R130 ;  /* 0x0000008214827220 */ /* 0x040fe40000410000 */
[C---:B------:R-:W-:Y:S02]  /*e9e0*/  FMUL.FTZ R131, R20.reuse, R131 ;  /* 0x0000008314837220 */ /* 0x040fe40000410000 */
[C---:B------:R-:W-:Y:S02]  /*e9f0*/  FMUL.FTZ R52, R21.reuse, R52 ;  /* 0x0000003415347220 */ /* 0x040fe40000410000 */
[C---:B------:R-:W-:Y:S02]  /*ea00*/  FMUL.FTZ R53, R21.reuse, R53 ;  /* 0x0000003515357220 */ /* 0x040fe40000410000 */
[C---:B------:R-:W-:Y:S01]  /*ea10*/  FMUL.FTZ R54, R20.reuse, R54 ;  /* 0x0000003614367220 */ /* 0x040fe20000410000 */
[----:B------:R-:W-:Y:S01]  /*ea20*/  MUFU.EX2 R170, R185 ;  /* 0x000000b900aa7308 */ /* 0x000fe20000000800 */
[----:B------:R-:W-:Y:S02]  /*ea30*/  FMUL.FTZ R55, R20, R55 ;  /* 0x0000003714377220 */ /* 0x000fe40000410000 */
[----:B------:R-:W-:Y:S01]  /*ea40*/  FMUL.FTZ R56, R2, R56 ;  /* 0x0000003802387220 */ /* 0x000fe20000410000 */
[----:B-1----:R-:W-:Y:S01]  /*ea50*/  F2FP.PACK_AB R31, R148, R165 ;  /* 0x000000a5941f723e */ /* 0x002fe200000000ff */
[C---:B------:R-:W-:Y:S02]  /*ea60*/  FMUL.FTZ R57, R2.reuse, R57 ;  /* 0x0000003902397220 */ /* 0x040fe40000410000 */
[C---:B------:R-:W-:Y:S02]  /*ea70*/  FMUL.FTZ R60, R2.reuse, R60 ;  /* 0x0000003c023c7220 */ /* 0x040fe40000410000 */
[----:B------:R-:W-:Y:S01]  /*ea80*/  FMUL.FTZ R61, R2, R61 ;  /* 0x0000003d023d7220 */ /* 0x000fe20000410000 */
[----:B------:R-:W-:Y:S01]  /*ea90*/  MUFU.EX2 R164, R164 ;  /* 0x000000a400a47308 */ /* 0x000fe20000000800 */
[C---:B------:R-:W-:Y:S02]  /*eaa0*/  FMUL.FTZ R64, R21.reuse, R64 ;  /* 0x0000004015407220 */ /* 0x040fe40000410000 */
[C---:B------:R-:W-:Y:S02]  /*eab0*/  FMUL.FTZ R65, R21.reuse, R65 ;  /* 0x0000004115417220 */ /* 0x040fe40000410000 */
[C---:B--2---:R-:W-:Y:S02]  /*eac0*/  FMUL.FTZ R10, R0.reuse, R142 ;  /* 0x0000008e000a7220 */ /* 0x044fe40000410000 */
[C---:B------:R-:W-:Y:S02]  /*ead0*/  FMUL.FTZ R11, R0.reuse, R143 ;  /* 0x0000008f000b7220 */ /* 0x040fe40000410000 */
[C---:B------:R-:W-:Y:S01]  /*eae0*/  FMUL.FTZ R110, R0.reuse, R110 ;  /* 0x0000006e006e7220 */ /* 0x040fe20000410000 */
[----:B------:R-:W-:Y:S01]  /*eaf0*/  MUFU.EX2 R169, R169 ;  /* 0x000000a900a97308 */ /* 0x000fe20000000800 */
[C---:B------:R-:W-:Y:S02]  /*eb00*/  FMUL.FTZ R111, R0.reuse, R111 ;  /* 0x0000006f006f7220 */ /* 0x040fe40000410000 */
[C---:B------:R-:W-:Y:S01]  /*eb10*/  FMUL.FTZ R114, R0.reuse, R114 ;  /* 0x0000007200727220 */ /* 0x040fe20000410000 */
[C---:B------:R-:W-:Y:S01]  /*eb20*/  HMMA.16816.F32 R8, R28.reuse, R16, R8 ;  /* 0x000000101c08723c */ /* 0x040fe20000001808 */
[C---:B------:R-:W-:Y:S02]  /*eb30*/  FMUL.FTZ R14, R0.reuse, R138 ;  /* 0x0000008a000e7220 */ /* 0x040fe40000410000 */
[C---:B------:R-:W-:Y:S02]  /*eb40*/  FMUL.FTZ R15, R0.reuse, R139 ;  /* 0x0000008b000f7220 */ /* 0x040fe40000410000 */
[C---:B------:R-:W-:Y:S01]  /*eb50*/  FMUL.FTZ R115, R0.reuse, R115 ;  /* 0x0000007300737220 */ /* 0x040fe20000410000 */
[----:B------:R-:W-:Y:S01]  /*eb60*/  MUFU.EX2 R172, R172 ;  /* 0x000000ac00ac7308 */ /* 0x000fe20000000800 */
[C---:B------:R-:W-:Y:S02]  /*eb70*/  FMUL.FTZ R126, R0.reuse, R126 ;  /* 0x0000007e007e7220 */ /* 0x040fe40000410000 */
[----:B------:R-:W-:Y:S01]  /*eb80*/  FMUL.FTZ R127, R0, R127 ;  /* 0x0000007f007f7220 */ /* 0x000fe20000410000 */
[-C--:B------:R-:W-:Y:S02]  /*eb90*/  HMMA.16816.F32 R12, R28, R18.reuse, R12 ;  /* 0x000000121c0c723c */ /* 0x080fe4000000180c */
[C---:B------:R-:W-:Y:S02]  /*eba0*/  FMUL.FTZ R16, R2.reuse, R132 ;  /* 0x0000008402107220 */ /* 0x040fe40000410000 */
[----:B------:R-:W-:Y:S02]  /*ebb0*/  FMUL.FTZ R17, R2, R133 ;  /* 0x0000008502117220 */ /* 0x000fe40000410000 */
[C---:B------:R-:W-:Y:S01]  /*ebc0*/  FMUL.FTZ R58, R0.reuse, R58 ;  /* 0x0000003a003a7220 */ /* 0x040fe20000410000 */
[----:B------:R-:W-:Y:S01]  /*ebd0*/  MUFU.EX2 R175, R175 ;  /* 0x000000af00af7308 */ /* 0x000fe20000000800 */
[C---:B------:R-:W-:Y:S01]  /*ebe0*/  HMMA.16816.F32 R100, R24.reuse, R18, R100 ;  /* 0x000000121864723c */ /* 0x040fe20000001864 */
[C---:B------:R-:W-:Y:S03]  /*ebf0*/  FMUL.FTZ R59, R0.reuse, R59 ;  /* 0x0000003b003b7220 */ /* 0x040fe60000410000 */
[C---:B------:R-:W-:Y:S02]  /*ec00*/  FMUL.FTZ R62, R0.reuse, R62 ;  /* 0x0000003e003e7220 */ /* 0x040fe40000410000 */
[C---:B------:R-:W-:Y:S02]  /*ec10*/  FMUL.FTZ R63, R0.reuse, R63 ;  /* 0x0000003f003f7220 */ /* 0x040fe40000410000 */
[-C--:B------:R-:W-:Y:S01]  /*ec20*/  HMMA.16816.F32 R104, R24, R32.reuse, R104 ;  /* 0x000000201868723c */ /* 0x080fe20000001868 */
[C---:B------:R-:W-:Y:S01]  /*ec30*/  FMUL.FTZ R18, R0.reuse, R134 ;  /* 0x0000008600127220 */ /* 0x040fe20000410000 */
[----:B------:R-:W-:Y:S02]  /*ec40*/  MUFU.EX2 R174, R174 ;  /* 0x000000ae00ae7308 */ /* 0x000fe40000000800 */
[----:B------:R-:W-:Y:S02]  /*ec50*/  FMUL.FTZ R19, R0, R135 ;  /* 0x0000008700137220 */ /* 0x000fe40000410000 */
[C---:B------:R-:W-:Y:S02]  /*ec60*/  FMUL.FTZ R66, R20.reuse, R66 ;  /* 0x0000004214427220 */ /* 0x040fe40000410000 */
[C---:B------:R-:W-:Y:S01]  /*ec70*/  HMMA.16816.F32 R108, R28.reuse, R32, R108 ;  /* 0x000000201c6c723c */ /* 0x040fe2000000186c */
[C---:B------:R-:W-:Y:S03]  /*ec80*/  FMUL.FTZ R67, R20.reuse, R67 ;  /* 0x0000004314437220 */ /* 0x040fe60000410000 */
[C---:B------:R-:W-:Y:S01]  /*ec90*/  FMUL.FTZ R68, R21.reuse, R68 ;  /* 0x0000004415447220 */ /* 0x040fe20000410000 */
[----:B------:R-:W-:Y:S01]  /*eca0*/  MUFU.EX2 R179, R179 ;  /* 0x000000b300b37308 */ /* 0x000fe20000000800 */
[C---:B------:R-:W-:Y:S02]  /*ecb0*/  FMUL.FTZ R69, R21.reuse, R69 ;  /* 0x0000004515457220 */ /* 0x040fe40000410000 */
[-C--:B------:R-:W-:Y:S01]  /*ecc0*/  HMMA.16816.F32 R112, R28, R34.reuse, R112 ;  /* 0x000000221c70723c */ /* 0x080fe20000001870 */
[C---:B------:R-:W-:Y:S03]  /*ecd0*/  FMUL.FTZ R70, R20.reuse, R70 ;  /* 0x0000004614467220 */ /* 0x040fe60000410000 */
[----:B------:R-:W-:Y:S02]  /*ece0*/  FMUL.FTZ R71, R20, R71 ;  /* 0x0000004714477220 */ /* 0x000fe40000410000 */
[C---:B------:R-:W-:Y:S01]  /*ecf0*/  FMUL.FTZ R72, R2.reuse, R72 ;  /* 0x0000004802487220 */ /* 0x040fe20000410000 */
[----:B------:R-:W-:Y:S01]  /*ed00*/  MUFU.EX2 R182, R182 ;  /* 0x000000b600b67308 */ /* 0x000fe20000000800 */
[C---:B------:R-:W-:Y:S01]  /*ed10*/  HMMA.16816.F32 R116, R24.reuse, R34, R116 ;  /* 0x000000221874723c */ /* 0x040fe20000001874 */
[----:B------:R-:W1:Y:S03]  /*ed20*/  LDSM.16.MT88.4 R32, [R212+0x2480] ;  /* 0x00248000d420783b */ /* 0x000e660000004200 */
[----:B------:R-:W-:Y:S02]  /*ed30*/  FMUL.FTZ R73, R2, R73 ;  /* 0x0000004902497220 */ /* 0x000fe40000410000 */
[C---:B------:R-:W-:Y:S02]  /*ed40*/  FMUL.FTZ R74, R0.reuse, R74 ;  /* 0x0000004a004a7220 */ /* 0x040fe40000410000 */
[-C--:B------:R-:W-:Y:S01]  /*ed50*/  HMMA.16816.F32 R120, R24, R36.reuse, R120 ;  /* 0x000000241878723c */ /* 0x080fe20000001878 */
[----:B------:R-:W-:Y:S01]  /*ed60*/  FMUL.FTZ R75, R0, R75 ;  /* 0x0000004b004b7220 */ /* 0x000fe20000410000 */
[----:B------:R-:W-:Y:S02]  /*ed70*/  MUFU.EX2 R183, R183 ;  /* 0x000000b700b77308 */ /* 0x000fe40000000800 */
[C---:B------:R-:W-:Y:S02]  /*ed80*/  FMUL.FTZ R76, R2.reuse, R76 ;  /* 0x0000004c024c7220 */ /* 0x040fe40000410000 */
[----:B------:R-:W-:Y:S02]  /*ed90*/  FMUL.FTZ R77, R2, R77 ;  /* 0x0000004d024d7220 */ /* 0x000fe40000410000 */
[C---:B------:R-:W-:Y:S01]  /*eda0*/  HMMA.16816.F32 R124, R28.reuse, R36, R124 ;  /* 0x000000241c7c723c */ /* 0x040fe2000000187c */
[C---:B------:R-:W-:Y:S03]  /*edb0*/  FMUL.FTZ R78, R0.reuse, R78 ;  /* 0x0000004e004e7220 */ /* 0x040fe60000410000 */
[----:B------:R-:W-:Y:S01]  /*edc0*/  FMUL.FTZ R79, R0, R79 ;  /* 0x0000004f004f7220 */ /* 0x000fe20000410000 */
[----:B------:R-:W-:Y:S01]  /*edd0*/  MUFU.EX2 R184, R184 ;  /* 0x000000b800b87308 */ /* 0x000fe20000000800 */
[C---:B------:R-:W-:Y:S02]  /*ede0*/  FMUL.FTZ R80, R21.reuse, R80 ;  /* 0x0000005015507220 */ /* 0x040fe40000410000 */
[-C--:B------:R-:W-:Y:S01]  /*edf0*/  HMMA.16816.F32 R16, R28, R38.reuse, R16 ;  /* 0x000000261c10723c */ /* 0x080fe20000001810 */
[C---:B------:R-:W-:Y:S03]  /*ee00*/  FMUL.FTZ R81, R21.reuse, R81 ;  /* 0x0000005115517220 */ /* 0x040fe60000410000 */
[C---:B------:R-:W-:Y:S02]  /*ee10*/  FMUL.FTZ R82, R20.reuse, R82 ;  /* 0x0000005214527220 */ /* 0x040fe40000410000 */
[C---:B------:R-:W-:Y:S01]  /*ee20*/  FMUL.FTZ R83, R20.reuse, R83 ;  /* 0x0000005314537220 */ /* 0x040fe20000410000 */
[----:B------:R-:W2:Y:S01]  /*ee30*/  MUFU.EX2 R187, R187 ;  /* 0x000000bb00bb7308 */ /* 0x000ea20000000800 */
[C---:B------:R-:W-:Y:S01]  /*ee40*/  HMMA.16816.F32 R128, R24.reuse, R38, R128 ;  /* 0x000000261880723c */ /* 0x040fe20000001880 */
[----:B------:R-:W3:Y:S03]  /*ee50*/  LDSM.16.MT88.4 R36, [R214+0x3080] ;  /* 0x00308000d624783b */ /* 0x000ee60000004200 */
[C---:B------:R-:W-:Y:S02]  /*ee60*/  FMUL.FTZ R84, R21.reuse, R84 ;  /* 0x0000005415547220 */ /* 0x040fe40000410000 */
[----:B------:R-:W-:Y:S02]  /*ee70*/  FMUL.FTZ R85, R21, R85 ;  /* 0x0000005515557220 */ /* 0x000fe40000410000 */
[C---:B------:R-:W-:Y:S01]  /*ee80*/  FMUL.FTZ R86, R20.reuse, R86 ;  /* 0x0000005614567220 */ /* 0x040fe20000410000 */
[-C--:B-1----:R-:W-:Y:S01]  /*ee90*/  HMMA.16816.F32 R52, R24, R32.reuse, R52 ;  /* 0x000000201834723c */ /* 0x082fe20000001834 */
[----:B------:R-:W-:Y:S02]  /*eea0*/  MUFU.EX2 R186, R186 ;  /* 0x000000ba00ba7308 */ /* 0x000fe40000000800 */
[----:B------:R-:W-:Y:S02]  /*eeb0*/  FMUL.FTZ R87, R20, R87 ;  /* 0x0000005714577220 */ /* 0x000fe40000410000 */
[C---:B------:R-:W-:Y:S02]  /*eec0*/  FMUL.FTZ R88, R2.reuse, R88 ;  /* 0x0000005802587220 */ /* 0x040fe40000410000 */
[----:B------:R-:W-:Y:S01]  /*eed0*/  FMUL.FTZ R89, R2, R89 ;  /* 0x0000005902597220 */ /* 0x000fe20000410000 */
[C---:B------:R-:W-:Y:S01]  /*eee0*/  HMMA.16816.F32 R56, R28.reuse, R32, R56 ;  /* 0x000000201c38723c */ /* 0x040fe20000001838 */
[C---:B------:R-:W-:Y:S02]  /*eef0*/  FMUL.FTZ R90, R0.reuse, R90 ;  /* 0x0000005a005a7220 */ /* 0x040fe40000410000 */
[----:B------:R-:W1:Y:S01]  /*ef00*/  MUFU.EX2 R189, R189 ;  /* 0x000000bd00bd7308 */ /* 0x000e620000000800 */
[----:B------:R-:W-:Y:S02]  /*ef10*/  FMUL.FTZ R91, R0, R91 ;  /* 0x0000005b005b7220 */ /* 0x000fe40000410000 */
[--C-:B------:R-:W-:Y:S02]  /*ef20*/  FFMA.FTZ R188, R195, c[0x0][0x2d0], -R44.reuse ;  /* 0x0000b400c3bc7a23 */ /* 0x100fe4000001082c */
[-C--:B------:R-:W-:Y:S01]  /*ef30*/  HMMA.16816.F32 R60, R28, R34.reuse, R60 ;  /* 0x000000221c3c723c */ /* 0x080fe2000000183c */
[--C-:B------:R-:W-:Y:S03]  /*ef40*/  FFMA.FTZ R191, R191, c[0x0][0x2d0], -R44.reuse ;  /* 0x0000b400bfbf7a23 */ /* 0x100fe6000001082c */
[--C-:B------:R-:W-:Y:S01]  /*ef50*/  FFMA.FTZ R193, R193, c[0x0][0x2d0], -R44.reuse ;  /* 0x0000b400c1c17a23 */ /* 0x100fe2000001082c */
[----:B------:R-:W-:Y:S01]  /*ef60*/  MUFU.EX2 R188, R188 ;  /* 0x000000bc00bc7308 */ /* 0x000fe20000000800 */
[----:B------:R-:W-:Y:S02]  /*ef70*/  FFMA.FTZ R44, R23, c[0x0][0x2d0], -R44 ;  /* 0x0000b400172c7a23 */ /* 0x000fe4000001082c */
[C---:B------:R-:W-:Y:S01]  /*ef80*/  HMMA.16816.F32 R64, R24.reuse, R34, R64 ;  /* 0x000000221840723c */ /* 0x040fe20000001840 */
[----:B------:R-:W4:Y:S03]  /*ef90*/  LDSM.16.MT88.4 R32, [R212+0x3080] ;  /* 0x00308000d420783b */ /* 0x000f260000004200 */
[C---:B------:R-:W-:Y:S02]  /*efa0*/  FMUL.FTZ R92, R2.reuse, R92 ;  /* 0x0000005c025c7220 */ /* 0x040fe40000410000 */
[----:B------:R-:W-:Y:S01]  /*efb0*/  FMUL.FTZ R93, R2, R93 ;  /* 0x0000005d025d7220 */ /* 0x000fe20000410000 */
[----:B------:R-:W-:Y:S01]  /*efc0*/  MUFU.EX2 R23, R44 ;  /* 0x0000002c00177308 */ /* 0x000fe20000000800 */
[-C--:B---3--:R-:W-:Y:S01]  /*efd0*/  HMMA.16816.F32 R68, R24, R36.reuse, R68 ;  /* 0x000000241844723c */ /* 0x088fe20000001844 */
[C---:B------:R-:W-:Y:S03]  /*efe0*/  FMUL.FTZ R94, R0.reuse, R94 ;  /* 0x0000005e005e7220 */ /* 0x040fe60000410000 */
[----:B------:R-:W-:Y:S02]  /*eff0*/  FMUL.FTZ R95, R0, R95 ;  /* 0x0000005f005f7220 */ /* 0x000fe40000410000 */
[C---:B------:R-:W-:Y:S02]  /*f000*/  FMUL.FTZ R96, R21.reuse, R96 ;  /* 0x0000006015607220 */ /* 0x040fe40000410000 */
[C---:B------:R-:W-:Y:S01]  /*f010*/  HMMA.16816.F32 R72, R28.reuse, R36, R72 ;  /* 0x000000241c48723c */ /* 0x040fe20000001848 */
[----:B------:R-:W-:Y:S01]  /*f020*/  FMUL.FTZ R97, R21, R97 ;  /* 0x0000006115617220 */ /* 0x000fe20000410000 */
[----:B------:R-:W3:Y:S02]  /*f030*/  MUFU.EX2 R191, R191 ;  /* 0x000000bf00bf7308 */ /* 0x000ee40000000800 */
[C---:B------:R-:W-:Y:S02]  /*f040*/  FMUL.FTZ R98, R20.reuse, R98 ;  /* 0x0000006214627220 */ /* 0x040fe40000410000 */
[----:B------:R-:W-:Y:S02]  /*f050*/  FMUL.FTZ R99, R20, R99 ;  /* 0x0000006314637220 */ /* 0x000fe40000410000 */
[-C--:B------:R-:W-:Y:S01]  /*f060*/  HMMA.16816.F32 R76, R28, R38.reuse, R76 ;  /* 0x000000261c4c723c */ /* 0x080fe2000000184c */
[----:B------:R-:W-:Y:S03]  /*f070*/  FFMA.FTZ R195, R176, c[0x0][0x2d0], -R181 ;  /* 0x0000b400b0c37a23 */ /* 0x000fe600000108b5 */
[----:B------:R-:W-:Y:S01]  /*f080*/  FFMA.FTZ R176, R48, c[0x0][0x2d0], -R47 ;  /* 0x0000b40030b07a23 */ /* 0x000fe2000001082f */
[----:B------:R-:W-:Y:S01]  /*f090*/  MUFU.EX2 R193, R193 ;  /* 0x000000c100c17308 */ /* 0x000fe20000000800 */
[----:B------:R-:W-:Y:S02]  /*f0a0*/  FFMA.FTZ R181, R166, c[0x0][0x2d0], -R181 ;  /* 0x0000b400a6b57a23 */ /* 0x000fe400000108b5 */
[C---:B------:R-:W-:Y:S01]  /*f0b0*/  HMMA.16816.F32 R80, R24.reuse, R38, R80 ;  /* 0x000000261850723c */ /* 0x040fe20000001850 */
[----:B------:R-:W5:Y:S03]  /*f0c0*/  LDSM.16.MT88.4 R36, [R214+0x1c80] ;  /* 0x001c8000d624783b */ /* 0x000f660000004200 */
[--C-:B------:R-:W-:Y:S02]  /*f0d0*/  FFMA.FTZ R166, R171, c[0x0][0x2d0], -R47.reuse ;  /* 0x0000b400aba67a23 */ /* 0x100fe4000001082f */
[--C-:B------:R-:W-:Y:S01]  /*f0e0*/  FFMA.FTZ R171, R50, c[0x0][0x2d0], -R47.reuse ;  /* 0x0000b40032ab7a23 */ /* 0x100fe2000001082f */
[----:B------:R-:W1:Y:S01]  /*f0f0*/  MUFU.EX2 R190, R190 ;  /* 0x000000be00be7308 */ /* 0x000e620000000800 */
[----:B------:R-:W-:Y:S01]  /*f100*/  FFMA.FTZ R47, R45, c[0x0][0x2d0], -R47 ;  /* 0x0000b4002d2f7a23 */ /* 0x000fe2000001082f */
[-C--:B----4-:R-:W-:Y:S01]  /*f110*/  HMMA.16816.F32 R84, R24, R32.reuse, R84 ;  /* 0x000000201854723c */ /* 0x090fe20000001854 */
[----:B------:R-:W-:Y:S02]  /*f120*/  LDSM.16.MT88.4 R48, [R212+0x2c80] ;  /* 0x002c8000d430783b */ /* 0x000fe40000004200 */
[----:B------:R-:W-:Y:S02]  /*f130*/  FFMA.FTZ R154, R21, R231, R154 ;  /* 0x000000e7159a7223 */ /* 0x000fe4000001009a */
[----:B------:R-:W-:Y:S02]  /*f140*/  FFMA.FTZ R155, R20, R229, R155 ;  /* 0x000000e5149b7223 */ /* 0x000fe4000001009b */
[----:B------:R-:W-:Y:S01]  /*f150*/  FFMA.FTZ R159, R2, R227, R159 ;  /* 0x000000e3029f7223 */ /* 0x000fe2000001009f */
[C---:B------:R-:W-:Y:S01]  /*f160*/  HMMA.16816.F32 R88, R28.reuse, R32, R88 ;  /* 0x000000201c58723c */ /* 0x040fe20000001858 */
[----:B------:R4:W-:Y:S03]  /*f170*/  MUFU.EX2 R185, R47 ;  /* 0x0000002f00b97308 */ /* 0x0009e60000000800 */
[----:B------:R-:W-:Y:S01]  /*f180*/  MOV R2, R3 ;  /* 0x0000000300027202 */ /* 0x000fe20000000f00 */
[----:B------:R-:W-:Y:S01]  /*f190*/  FFMA.FTZ R167, R0, R225, R167 ;  /* 0x000000e100a77223 */ /* 0x000fe200000100a7 */
[----:B------:R-:W-:Y:S01]  /*f1a0*/  MOV R0, R22 ;  /* 0x0000001600007202 */ /* 0x000fe20000000f00 */
[----:B------:R-:W-:Y:S01]  /*f1b0*/  FADD.FTZ R153, R153, R154 ;  /* 0x0000009a99997221 */ /* 0x000fe20000010000 */
[-C--:B------:R-:W-:Y:S01]  /*f1c0*/  HMMA.16816.F32 R92, R28, R34.reuse, R92 ;  /* 0x000000221c5c723c */ /* 0x080fe2000000185c */
[----:B------:R-:W-:Y:S02]  /*f1d0*/  FADD.FTZ R156, R156, R155 ;  /* 0x0000009b9c9c7221 */ /* 0x000fe40000010000 */
[----:B------:R-:W-:Y:S01]  /*f1e0*/  MUFU.EX2 R180, R180 ;  /* 0x000000b400b47308 */ /* 0x000fe20000000800 */
[----:B------:R-:W-:Y:S02]  /*f1f0*/  FADD.FTZ R158, R158, R159 ;  /* 0x0000009f9e9e7221 */ /* 0x000fe40000010000 */
[----:B------:R-:W-:Y:S01]  /*f200*/  FADD.FTZ R150, R150, R167 ;  /* 0x000000a796967221 */ /* 0x000fe20000010000 */
[----:B--2---:R-:W-:Y:S01]  /*f210*/  F2FP.PACK_AB R28, R187, R184 ;  /* 0x000000b8bb1c723e */ /* 0x004fe200000000ff */
[----:B------:R-:W-:Y:S01]  /*f220*/  HMMA.16816.F32 R96, R24, R34, R96 ;  /* 0x000000221860723c */ /* 0x000fe20000001860 */
[----:B-1----:R-:W-:Y:S01]  /*f230*/  F2FP.PACK_AB R30, R189, R186 ;  /* 0x000000babd1e723e */ /* 0x002fe200000000ff */
[----:B------:R-:W1:Y:S02]  /*f240*/  LDSM.16.MT88.4 R32, [R214+0x2880] ;  /* 0x00288000d620783b */ /* 0x000e640000004200 */
[----:B---3--:R-:W-:Y:S01]  /*f250*/  F2FP.PACK_AB R29, R191, R188 ;  /* 0x000000bcbf1d723e */ /* 0x008fe200000000ff */
[----:B------:R-:W-:Y:S01]  /*f260*/  MUFU.EX2 R177, R177 ;  /* 0x000000b100b17308 */ /* 0x000fe20000000800 */
[----:B------:R-:W-:Y:S01]  /*f270*/  F2FP.PACK_AB R31, R190, R193 ;  /* 0x000000c1be1f723e */ /* 0x000fe200000000ff */
[----:B------:R-:W-:Y:S01]  /*f280*/  FADD.FTZ R152, R152, R153 ;  /* 0x0000009998987221 */ /* 0x000fe20000010000 */
[----:B------:R-:W-:Y:S01]  /*f290*/  F2FP.PACK_AB R24, R169, R164 ;  /* 0x000000a4a918723e */ /* 0x000fe200000000ff */
[----:B------:R-:W-:Y:S01]  /*f2a0*/  FADD.FTZ R161, R161, R156 ;  /* 0x0000009ca1a17221 */ /* 0x000fe20000010000 */
[----:B----4-:R-:W-:Y:S02]  /*f2b0*/  LDSM.16.MT88.4 R44, [R214+0x2c80] ;  /* 0x002c8000d62c783b */ /* 0x010fe40000004200 */
[----:B------:R-:W-:Y:S01]  /*f2c0*/  F2FP.PACK_AB R25, R175, R172 ;  /* 0x000000acaf19723e */ /* 0x000fe200000000ff */
[----:B------:R-:W-:Y:S01]  /*f2d0*/  FADD.FTZ R163, R163, R158 ;  /* 0x0000009ea3a37221 */ /* 0x000fe20000010000 */
[----:B------:R-:W-:Y:S01]  /*f2e0*/  F2FP.PACK_AB R26, R179, R174 ;  /* 0x000000aeb31a723e */ /* 0x000fe200000000ff */
[----:B------:R-:W-:Y:S01]  /*f2f0*/  MUFU.EX2 R178, R178 ;  /* 0x000000b200b27308 */ /* 0x000fe20000000800 */
[----:B------:R-:W-:Y:S01]  /*f300*/  F2FP.PACK_AB R27, R183, R182 ;  /* 0x000000b6b71b723e */ /* 0x000fe200000000ff */
[----:B------:R-:W-:Y:S01]  /*f310*/  FADD.FTZ R165, R165, R150 ;  /* 0x00000096a5a57221 */ /* 0x000fe20000010000 */
[----:B------:R-:W-:Y:S01]  /*f320*/  MOV R150, R151 ;  /* 0x0000009700967202 */ /* 0x000fe20000000f00 */
[----:B------:R-:W-:Y:S01]  /*f330*/  FADD.FTZ R157, R157, R152 ;  /* 0x000000989d9d7221 */ /* 0x000fe20000010000 */
[----:B------:R-:W-:Y:S01]  /*f340*/  MOV R152, R22 ;  /* 0x0000001600987202 */ /* 0x000fe20000000f00 */
[----:B------:R-:W-:Y:S02]  /*f350*/  FADD.FTZ R161, R160, R161 ;  /* 0x000000a1a0a17221 */ /* 0x000fe40000010000 */
[-C--:B-----5:R-:W-:Y:S01]  /*f360*/  HMMA.16816.F32 R4, R24, R36.reuse, R4 ;  /* 0x000000241804723c */ /* 0x0a0fe20000001804 */
[----:B------:R-:W-:Y:S01]  /*f370*/  FADD.FTZ R163, R162, R163 ;  /* 0x000000a3a2a37221 */ /* 0x000fe20000010000 */
[----:B------:R-:W-:Y:S01]  /*f380*/  MUFU.EX2 R195, R195 ;  /* 0x000000c300c37308 */ /* 0x000fe20000000800 */
[----:B------:R-:W-:Y:S01]  /*f390*/  FADD.FTZ R165, R148, R165 ;  /* 0x000000a594a57221 */ /* 0x000fe20000010000 */
[----:B------:R-:W-:Y:S01]  /*f3a0*/  MOV R148, R149 ;  /* 0x0000009500947202 */ /* 0x000fe20000000f00 */
[----:B------:R-:W-:Y:S02]  /*f3b0*/  FADD.FTZ R164, R164, R157 ;  /* 0x0000009da4a47221 */ /* 0x000fe40000010000 */
[----:B------:R-:W-:Y:S01]  /*f3c0*/  FADD.FTZ R172, R172, R161 ;  /* 0x000000a1acac7221 */ /* 0x000fe20000010000 */
[C---:B------:R-:W-:Y:S01]  /*f3d0*/  HMMA.16816.F32 R8, R28.reuse, R36, R8 ;  /* 0x000000241c08723c */ /* 0x040fe20000001808 */
[----:B------:R-:W-:Y:S03]  /*f3e0*/  FADD.FTZ R184, R184, R163 ;  /* 0x000000a3b8b87221 */ /* 0x000fe60000010000 */
[----:B------:R-:W-:Y:S01]  /*f3f0*/  MUFU.EX2 R173, R173 ;  /* 0x000000ad00ad7308 */ /* 0x000fe20000000800 */
[----:B------:R-:W-:Y:S02]  /*f400*/  FADD.FTZ R188, R188, R165 ;  /* 0x000000a5bcbc7221 */ /* 0x000fe40000010000 */
[----:B------:R-:W-:Y:S01]  /*f410*/  FADD.FTZ R169, R169, R164 ;  /* 0x000000a4a9a97221 */ /* 0x000fe20000010000 */
        /* <DEDUP_REMOVED lines=10> */
[----:B------:R-:W-:Y:S03]  /*f4c0*/  MUFU.EX2 R181, R181 ;  /* 0x000000b500b57308 */ /* 0x000fe60000000800 */
[----:B------:R-:W-:Y:S02]  /*f4d0*/  FADD.FTZ R186, R186, R187 ;  /* 0x000000bbbaba7221 */ /* 0x000fe40000010000 */
[----:B------:R-:W-:Y:S02]  /*f4e0*/  FADD.FTZ R193, R193, R188 ;  /* 0x000000bcc1c17221 */ /* 0x000fe40000010000 */
[C---:B------:R-:W-:Y:S01]  /*f4f0*/  HMMA.16816.F32 R108, R28.reuse, R40, R108 ;  /* 0x000000281c6c723c */ /* 0x040fe2000000186c */
[----:B------:R-:W-:Y:S02]  /*f500*/  FADD.FTZ R179, R179, R174 ;  /* 0x000000aeb3b37221 */ /* 0x000fe40000010000 */
[----:B------:R-:W-:Y:S01]  /*f510*/  MUFU.EX2 R166, R166 ;  /* 0x000000a600a67308 */ /* 0x000fe20000000800 */
[----:B------:R-:W-:Y:S02]  /*f520*/  FADD.FTZ R183, R183, R182 ;  /* 0x000000b6b7b77221 */ /* 0x000fe40000010000 */
[----:B------:R-:W-:Y:S02]  /*f530*/  FADD.FTZ R189, R189, R186 ;  /* 0x000000babdbd7221 */ /* 0x000fe40000010000 */
[-C--:B------:R-:W-:Y:S01]  /*f540*/  HMMA.16816.F32 R112, R28, R42.reuse, R112 ;  /* 0x0000002a1c70723c */ /* 0x080fe20000001870 */
[----:B------:R-:W-:Y:S04]  /*f550*/  FADD.FTZ R193, R190, R193 ;  /* 0x000000c1bec17221 */ /* 0x000fe80000010000 */
[----:B------:R-:W3:Y:S03]  /*f560*/  MUFU.EX2 R171, R171 ;  /* 0x000000ab00ab7308 */ /* 0x000ee60000000800 */
[C---:B------:R-:W-:Y:S01]  /*f570*/  HMMA.16816.F32 R116, R24.reuse, R42, R116 ;  /* 0x0000002a1874723c */ /* 0x040fe20000001874 */
[----:B------:R-:W4:Y:S06]  /*f580*/  LDSM.16.MT88.4 R40, [R214+0x3480] ;  /* 0x00348000d628783b */ /* 0x000f2c0000004200 */
[----:B------:R-:W5:Y:S01]  /*f590*/  MUFU.EX2 R176, R176 ;  /* 0x000000b000b07308 */ /* 0x000f620000000800 */
[-C--:B-1----:R-:W-:Y:S08]  /*f5a0*/  HMMA.16816.F32 R120, R24, R32.reuse, R120 ;  /* 0x000000201878723c */ /* 0x082ff00000001878 */
[C---:B------:R-:W-:Y:S01]  /*f5b0*/  HMMA.16816.F32 R124, R28.reuse, R32, R124 ;  /* 0x000000201c7c723c */ /* 0x040fe2000000187c */
[----:B------:R-:W-:Y:S07]  /*f5c0*/  MUFU.EX2 R192, R192 ;  /* 0x000000c000c07308 */ /* 0x000fee0000000800 */
[-C--:B------:R-:W-:Y:S03]  /*f5d0*/  HMMA.16816.F32 R16, R28, R34.reuse, R16 ;  /* 0x000000221c10723c */ /* 0x080fe60000001810 */
[----:B------:R-:W1:Y:S05]  /*f5e0*/  MUFU.EX2 R197, R197 ;  /* 0x000000c500c57308 */ /* 0x000e6a0000000800 */
[C---:B------:R-:W-:Y:S01]  /*f5f0*/  HMMA.16816.F32 R128, R24.reuse, R34, R128 ;  /* 0x000000221880723c */ /* 0x040fe20000001880 */
[----:B------:R-:W1:Y:S04]  /*f600*/  LDSM.16.MT88.4 R32, [R212+0x3480] ;  /* 0x00348000d420783b */ /* 0x000e680000004200 */
[----:B------:R-:W1:Y:S03]  /*f610*/  MUFU.EX2 R194, R194 ;  /* 0x000000c200c27308 */ /* 0x000e660000000800 */
[-C--:B--2---:R-:W-:Y:S08]  /*f620*/  HMMA.16816.F32 R52, R24, R36.reuse, R52 ;  /* 0x000000241834723c */ /* 0x084ff00000001834 */
[C---:B------:R-:W-:Y:S08]  /*f630*/  HMMA.16816.F32 R56, R28.reuse, R36, R56 ;  /* 0x000000241c38723c */ /* 0x040ff00000001838 */
[-C--:B------:R-:W-:Y:S08]  /*f640*/  HMMA.16816.F32 R60, R28, R38.reuse, R60 ;  /* 0x000000261c3c723c */ /* 0x080ff0000000183c */
[C---:B------:R-:W-:Y:S01]  /*f650*/  HMMA.16816.F32 R64, R24.reuse, R38, R64 ;  /* 0x000000261840723c */ /* 0x040fe20000001840 */
[----:B------:R-:W2:Y:S07]  /*f660*/  LDSM.16.MT88.4 R36, [R214+0x2080] ;  /* 0x00208000d624783b */ /* 0x000eae0000004200 */
[-C--:B----4-:R-:W-:Y:S08]  /*f670*/  HMMA.16816.F32 R68, R24, R40.reuse, R68 ;  /* 0x000000281844723c */ /* 0x090ff00000001844 */
[C---:B------:R-:W-:Y:S08]  /*f680*/  HMMA.16816.F32 R72, R28.reuse, R40, R72 ;  /* 0x000000281c48723c */ /* 0x040ff00000001848 */
[-C--:B------:R-:W-:Y:S08]  /*f690*/  HMMA.16816.F32 R76, R28, R42.reuse, R76 ;  /* 0x0000002a1c4c723c */ /* 0x080ff0000000184c */
[C---:B------:R-:W-:Y:S01]  /*f6a0*/  HMMA.16816.F32 R80, R24.reuse, R42, R80 ;  /* 0x0000002a1850723c */ /* 0x040fe20000001850 */
[----:B------:R-:W4:Y:S07]  /*f6b0*/  LDSM.16.MT88.4 R40, [R212+0x2080] ;  /* 0x00208000d428783b */ /* 0x000f2e0000004200 */
[-C--:B-1----:R-:W-:Y:S08]  /*f6c0*/  HMMA.16816.F32 R84, R24, R32.reuse, R84 ;  /* 0x000000201854723c */ /* 0x082ff00000001854 */
[C---:B------:R-:W-:Y:S08]  /*f6d0*/  HMMA.16816.F32 R88, R28.reuse, R32, R88 ;  /* 0x000000201c58723c */ /* 0x040ff00000001858 */
[-C--:B------:R-:W-:Y:S07]  /*f6e0*/  HMMA.16816.F32 R92, R28, R34.reuse, R92 ;  /* 0x000000221c5c723c */ /* 0x080fee000000185c */
[----:B---3--:R-:W-:Y:S01]  /*f6f0*/  F2FP.PACK_AB R28, R171, R166 ;  /* 0x000000a6ab1c723e */ /* 0x008fe200000000ff */
[----:B------:R-:W-:Y:S01]  /*f700*/  HMMA.16816.F32 R96, R24, R34, R96 ;  /* 0x000000221860723c */ /* 0x000fe20000001860 */
[----:B-----5:R-:W-:Y:S01]  /*f710*/  F2FP.PACK_AB R30, R185, R176 ;  /* 0x000000b0b91e723e */ /* 0x020fe200000000ff */
[----:B------:R-:W1:Y:S02]  /*f720*/  LDSM.16.MT88.4 R32, [R214+0x3880] ;  /* 0x00388000d620783b */ /* 0x000e640000004200 */
[----:B------:R-:W-:Y:S01]  /*f730*/  F2FP.PACK_AB R29, R197, R192 ;  /* 0x000000c0c51d723e */ /* 0x000fe200000000ff */
[----:B------:R-:W-:Y:S01]  /*f740*/  FADD.FTZ R166, R166, R189 ;  /* 0x000000bda6a67221 */ /* 0x000fe20000010000 */
[----:B------:R-:W-:Y:S01]  /*f750*/  F2FP.PACK_AB R31, R23, R194 ;  /* 0x000000c2171f723e */ /* 0x000fe200000000ff */
        /* <DEDUP_REMOVED lines=8> */
[----:B------:R-:W-:Y:S02]  /*f7e0*/  FADD.FTZ R195, R195, R178 ;  /* 0x000000b2c3c37221 */ /* 0x000fe40000010000 */
[----:B------:R-:W-:Y:S02]  /*f7f0*/  FADD.FTZ R171, R171, R166 ;  /* 0x000000a6abab7221 */ /* 0x000fe40000010000 */
[----:B------:R-:W-:Y:S02]  /*f800*/  FADD.FTZ R197, R197, R192 ;  /* 0x000000c0c5c57221 */ /* 0x000fe40000010000 */
[-C--:B--2---:R-:W-:Y:S01]  /*f810*/  HMMA.16816.F32 R144, R24, R36.reuse, R4 ;  /* 0x000000241890723c */ /* 0x084fe20000001804 */
[----:B------:R-:W2:Y:S01]  /*f820*/  LDSM.16.MT88.4 R4, [R212+0x3880] ;  /* 0x00388000d404783b */ /* 0x000ea20000004200 */
[----:B------:R-:W-:Y:S02]  /*f830*/  FADD.FTZ R173, R173, R180 ;  /* 0x000000b4adad7221 */ /* 0x000fe40000010000 */
[----:B------:R-:W-:Y:S02]  /*f840*/  FADD.FTZ R168, R168, R195 ;  /* 0x000000c3a8a87221 */ /* 0x000fe40000010000 */
[----:B------:R-:W-:Y:S02]  /*f850*/  FADD.FTZ R176, R176, R171 ;  /* 0x000000abb0b07221 */ /* 0x000fe40000010000 */
[C---:B------:R-:W-:Y:S01]  /*f860*/  HMMA.16816.F32 R140, R28.reuse, R36, R8 ;  /* 0x000000241c8c723c */ /* 0x040fe20000001808 */
[----:B------:R-:W-:Y:S03]  /*f870*/  FADD.FTZ R194, R194, R197 ;  /* 0x000000c5c2c27221 */ /* 0x000fe60000010000 */
[----:B------:R-:W-:Y:S02]  /*f880*/  FADD.FTZ R231, R170, R173 ;  /* 0x000000adaae77221 */ /* 0x000fe40000010000 */
[----:B------:R-:W-:Y:S02]  /*f890*/  FADD.FTZ R229, R181, R168 ;  /* 0x000000a8b5e57221 */ /* 0x000fe40000010000 */
[-C--:B------:R-:W-:Y:S01]  /*f8a0*/  HMMA.16816.F32 R136, R28, R38.reuse, R12 ;  /* 0x000000261c88723c */ /* 0x080fe2000000180c */
[----:B------:R-:W-:Y:S03]  /*f8b0*/  FADD.FTZ R227, R185, R176 ;  /* 0x000000b0b9e37221 */ /* 0x000fe60000010000 */
[----:B------:R-:W-:Y:S04]  /*f8c0*/  FADD.FTZ R225, R23, R194 ;  /* 0x000000c217e17221 */ /* 0x000fe80000010000 */
        /* <DEDUP_REMOVED lines=16> */
[C---:B------:R-:W-:Y:S08]  /*f9d0*/  HMMA.16816.F32 R80, R24.reuse, R34, R80 ;  /* 0x000000221850723c */ /* 0x040ff00000001850 */
[-C--:B--2---:R-:W-:Y:S08]  /*f9e0*/  HMMA.16816.F32 R84, R24, R4.reuse, R84 ;  /* 0x000000041854723c */ /* 0x084ff00000001854 */
[C---:B------:R-:W-:Y:S08]  /*f9f0*/  HMMA.16816.F32 R88, R28.reuse, R4, R88 ;  /* 0x000000041c58723c */ /* 0x040ff00000001858 */
[-C--:B------:R-:W-:Y:S08]  /*fa00*/  HMMA.16816.F32 R92, R28, R6.reuse, R92 ;  /* 0x000000061c5c723c */ /* 0x080ff0000000185c */
[----:B------:R-:W-:Y:S01]  /*fa10*/  HMMA.16816.F32 R96, R24, R6, R96 ;  /* 0x000000061860723c */ /* 0x000fe20000001860 */
[----:B------:R-:W-:-:S07]  /*fa20*/  @P0 BRA `(.L_x_978) ;  /* 0xffffc2b000000947 */ /* 0x000fce000383ffff */
.L_x_960:
[----:B------:R-:W1:Y:S01]  /*fa30*/  SHFL.BFLY PT, R4, R229, 0x2, 0x1f ;  /* 0x0c401f00e5047f89 */ /* 0x000e6200000e0000 */
[----:B------:R-:W-:-:S02]  /*fa40*/  MOV R10, 0xff800000 ;  /* 0xff800000000a7802 */ /* 0x000fc40000000f00 */
[----:B------:R-:W-:Y:S01]  /*fa50*/  MOV R12, 0xff800000 ;  /* 0xff800000000c7802 */ /* 0x000fe20000000f00 */
[----:B------:R-:W2:Y:S01]  /*fa60*/  SHFL.BFLY PT, R0, R231, 0x2, 0x1f ;  /* 0x0c401f00e7007f89 */ /* 0x000ea200000e0000 */
[----:B------:R-:W-:-:S03]  /*fa70*/  PLOP3.LUT P4, PT, PT, PT, PT, 0x8, 0x0 ;  /* 0x000000000000781c */ /* 0x000fc60003f8e170 */
[----:B------:R-:W3:Y:S04]  /*fa80*/  SHFL.BFLY PT, R8, R227, 0x2, 0x1f ;  /* 0x0c401f00e3087f89 */ /* 0x000ee800000e0000 */
        /* <DEDUP_REMOVED lines=9> */
[----:B-1----:R-:W-:Y:S02]  /*fb20*/  FADD.FTZ R5, R4, R5 ;  /* 0x0000000504057221 */ /* 0x002fe40000010000 */
[----:B--2---:R-:W-:-:S03]  /*fb30*/  FADD.FTZ R0, R7, R0 ;  /* 0x0000000007007221 */ /* 0x004fc60000010000 */
[----:B------:R-:W-:Y:S01]  /*fb40*/  FSETP.NE.FTZ.AND P2, PT, R5, RZ, PT ;  /* 0x000000ff0500720b */ /* 0x000fe20003f55000 */
[----:B------:R-:W-:Y:S01]  /*fb50*/  CS2R R6, SRZ ;  /* 0x0000000000067805 */ /* 0x000fe2000001ff00 */
[----:B---3--:R-:W-:Y:S01]  /*fb60*/  FADD.FTZ R4, R8, R11 ;  /* 0x0000000b08047221 */ /* 0x008fe20000010000 */
[----:B------:R-:W-:Y:S02]  /*fb70*/  FSETP.NE.FTZ.AND P3, PT, R0, RZ, PT ;  /* 0x000000ff0000720b */ /* 0x000fe40003f75000 */
[----:B------:R-:W-:Y:S01]  /*fb80*/  MOV R11, 0xff800000 ;  /* 0xff800000000b7802 */ /* 0x000fe20000000f00 */
[----:B----4-:R-:W-:Y:S01]  /*fb90*/  FADD.FTZ R2, R9, R2 ;  /* 0x0000000209027221 */ /* 0x010fe20000010000 */
[----:B------:R-:W-:Y:S01]  /*fba0*/  FSETP.NE.FTZ.AND P1, PT, R4, RZ, PT ;  /* 0x000000ff0400720b */ /* 0x000fe20003f35000 */
[----:B------:R-:W-:-:S03]  /*fbb0*/  CS2R R8, SRZ ;  /* 0x0000000000087805 */ /* 0x000fc6000001ff00 */
[----:B------:R-:W-:Y:S02]  /*fbc0*/  FSETP.NE.FTZ.AND P0, PT, R2, RZ, PT ;  /* 0x000000ff0200720b */ /* 0x000fe40003f15000 */
[----:B------:R-:W1:Y:S01]  /*fbd0*/  @P2 MUFU.RCP R6, R5 ;  /* 0x0000000500062308 */ /* 0x000e620000001000 */
[----:B------:R-:W-:Y:S02]  /*fbe0*/  @P2 MOV R15, 0x3f317218 ;  /* 0x3f317218000f2802 */ /* 0x000fe40000000f00 */
[----:B------:R-:W-:-:S03]  /*fbf0*/  @P3 MOV R16, 0x3f317218 ;  /* 0x3f31721800103802 */ /* 0x000fc60000000f00 */
[----:B------:R-:W-:Y:S02]  /*fc00*/  @P2 FMUL.FTZ R15, R15, c[0x0][0x2d0] ;  /* 0x0000b4000f0f2a20 */ /* 0x000fe40000410000 */
[----:B------:R-:W-:Y:S01]  /*fc10*/  @P3 MUFU.RCP R7, R0 ;  /* 0x0000000000073308 */ /* 0x000fe20000001000 */
        /* <DEDUP_REMOVED lines=8> */
[C---:B------:R-:W-:Y:S01]  /*fca0*/  FMUL.FTZ R102, R6.reuse, R102 ;  /* 0x0000006606667220 */ /* 0x040fe20000410000 */
[----:B------:R-:W-:Y:S01]  /*fcb0*/  @P0 MUFU.RCP R9, R2 ;  /* 0x0000000200090308 */ /* 0x000fe20000001000 */
        /* <DEDUP_REMOVED lines=18> */
[----:B------:R-:W-:Y:S01]  /*fde0*/  FMUL.FTZ R71, R6, R71 ;  /* 0x0000004706477220 */ /* 0x000fe20000410000 */
        /* <DEDUP_REMOVED lines=81> */
[----:B------:R-:W-:Y:S02]  /*10300*/  FMUL.FTZ R7, R7, R97 ;  /* 0x0000006107077220 */ /* 0x000fe40000410000 */
[----:B------:R-:W-:Y:S02]  /*10310*/  FMUL.FTZ R9, R9, R95 ;  /* 0x0000005f09097220 */ /* 0x000fe40000410000 */
[----:B------:R-:W-:-:S02]  /*10320*/  @P3 FFMA.FTZ R8, R16, R151, R0 ;  /* 0x0000009710083223 */ /* 0x000fc40000010000 */
[----:B------:R-:W-:Y:S02]  /*10330*/  @P2 FFMA.FTZ R10, R15, R149, R18 ;  /* 0x000000950f0a2223 */ /* 0x000fe40000010012 */
[----:B------:R-:W-:Y:S02]  /*10340*/  @P1 FFMA.FTZ R11, R14, R3, R4 ;  /* 0x000000030e0b1223 */ /* 0x000fe40000010004 */
[----:B------:R-:W-:Y:S02]  /*10350*/  @P0 FFMA.FTZ R12, R13, R152, R5 ;  /* 0x000000980d0c0223 */ /* 0x000fe40000010005 */
.L_x_912:
[----:B------:R-:W-:Y:S05]  /*10360*/  @P4 BRA `(.L_x_979) ;  /* 0x000015d000004947 */ /* 0x000fea0003800000 */
[----:B------:R-:W1:Y:S01]  /*10370*/  S2R R0, SR_CTAID.Y ;  /* 0x0000000000007919 */ /* 0x000e620000002600 */
[----:B------:R-:W-:Y:S01]  /*10380*/  F2FP.PACK_AB R6, R9, R6 ;  /* 0x000000060906723e */ /* 0x000fe200000000ff */
[----:B------:R-:W-:Y:S01]  /*10390*/  BSSY B0, `(.L_x_980) ;  /* 0x0000112000007945 */ /* 0x000fe20003800000 */
[----:B------:R-:W-:Y:S01]  /*103a0*/  F2FP.PACK_AB R144, R145, R144 ;  /* 0x000000909190723e */ /* 0x000fe200000000ff */
[----:B------:R-:W2:Y:S01]  /*103b0*/  S2R R2, SR_TID.X ;  /* 0x0000000000027919 */ /* 0x000ea20000002100 */
[----:B------:R-:W-:Y:S02]  /*103c0*/  F2FP.PACK_AB R146, R147, R146 ;  /* 0x000000929392723e */ /* 0x000fe400000000ff */
[----:B------:R-:W-:Y:S01]  /*103d0*/  F2FP.PACK_AB R100, R101, R100 ;  /* 0x000000646564723e */ /* 0x000fe200000000ff */
[----:B------:R-:W3:Y:S01]  /*103e0*/  S2R R3, SR_CTAID.Z ;  /* 0x0000000000037919 */ /* 0x000ee20000002700 */
[----:B------:R-:W-:-:S02]  /*103f0*/  F2FP.PACK_AB R102, R103, R102 ;  /* 0x000000666766723e */ /* 0x000fc400000000ff */
[----:B------:R-:W-:Y:S01]  /*10400*/  F2FP.PACK_AB R140, R141, R140 ;  /* 0x0000008c8d8c723e */ /* 0x000fe200000000ff */
[----:B------:R-:W-:Y:S01]  /*10410*/  BAR.SYNC.DEFER_BLOCKING 0x1, 0x80 ;  /* 0x0042000000007b1d */ /* 0x000fe20000010000 */
[----:B------:R-:W-:Y:S02]  /*10420*/  F2FP.PACK_AB R142, R143, R142 ;  /* 0x0000008e8f8e723e */ /* 0x000fe400000000ff */
[----:B------:R-:W-:Y:S02]  /*10430*/  F2FP.PACK_AB R136, R137, R136 ;  /* 0x000000888988723e */ /* 0x000fe400000000ff */
[----:B------:R-:W-:Y:S02]  /*10440*/  F2FP.PACK_AB R138, R139, R138 ;  /* 0x0000008a8b8a723e */ /* 0x000fe400000000ff */
[----:B------:R-:W-:Y:S02]  /*10450*/  F2FP.PACK_AB R104, R105, R104 ;  /* 0x000000686968723e */ /* 0x000fe400000000ff */
[----:B------:R-:W-:-:S02]  /*10460*/  F2FP.PACK_AB R106, R107, R106 ;  /* 0x0000006a6b6a723e */ /* 0x000fc400000000ff */
[----:B------:R-:W-:Y:S01]  /*10470*/  F2FP.PACK_AB R116, R117, R116 ;  /* 0x000000747574723e */ /* 0x000fe200000000ff */
[C---:B-1----:R-:W-:Y:S01]  /*10480*/  IMAD.WIDE.U32 R18, R0.reuse, c[0x0][0x490], RZ ;  /* 0x0001240000127a25 */ /* 0x042fe200078e00ff */
[----:B------:R-:W-:Y:S02]  /*10490*/  SHF.R.S32.HI R4, RZ, 0x1f, R0 ;  /* 0x0000001fff047819 */ /* 0x000fe40000011400 */
[----:B------:R-:W-:Y:S01]  /*104a0*/  F2FP.PACK_AB R118, R119, R118 ;  /* 0x000000767776723e */ /* 0x000fe200000000ff */
[----:B------:R-:W-:Y:S01]  /*104b0*/  IMAD.WIDE.U32 R20, R0, c[0x0][0x3e8], RZ ;  /* 0x0000fa0000147a25 */ /* 0x000fe200078e00ff */
[----:B--2---:R-:W-:Y:S02]  /*104c0*/  SHF.R.S32.HI R15, RZ, 0x1f, R2 ;  /* 0x0000001fff0f7819 */ /* 0x004fe40000011402 */
        /* <DEDUP_REMOVED lines=8> */
[----:B------:R-:W-:Y:S01]  /*10550*/  LEA.HI R0, R15, R2, RZ, 0x3 ;  /* 0x000000020f007211 */ /* 0x000fe200078f18ff */
[----:B------:R-:W-:Y:S01]  /*10560*/  IMAD.IADD R19, R19, 0x1, R23 ;  /* 0x0000000113137824 */ /* 0x000fe200078e0217 */
[----:B------:R-:W-:Y:S01]  /*10570*/  LOP3.LUT R5, R13, 0xffffffe0, RZ, 0xc0, !PT ;  /* 0xffffffe00d057812 */ /* 0x000fe200078ec0ff */
[----:B------:R-:W-:Y:S01]  /*10580*/  IMAD.IADD R4, R2, 0x1, -R9 ;  /* 0x0000000102047824 */ /* 0x000fe200078e0a09 */
[----:B---3--:R-:W-:Y:S01]  /*10590*/  SHF.R.S32.HI R14, RZ, 0x1f, R3 ;  /* 0x0000001fff0e7819 */ /* 0x008fe20000011403 */
[----:B------:R-:W-:Y:S01]  /*105a0*/  IMAD.SHL.U32 R0, R0, 0x8, RZ ;  /* 0x0000000800007824 */ /* 0x000fe200078e00ff */
[----:B------:R-:W-:Y:S01]  /*105b0*/  SHF.R.S32.HI R23, RZ, 0x5, R13 ;  /* 0x00000005ff177819 */ /* 0x000fe2000001140d */
[----:B------:R-:W-:Y:S01]  /*105c0*/  IMAD.IADD R5, R2, 0x1, -R5 ;  /* 0x0000000102057824 */ /* 0x000fe200078e0a05 */
[----:B------:R-:W-:Y:S01]  /*105d0*/  SHF.R.S32.HI R28, RZ, 0x1f, R13 ;  /* 0x0000001fff1c7819 */ /* 0x000fe2000001140d */
[----:B------:R-:W-:Y:S01]  /*105e0*/  IMAD R16, R14, c[0x0][0x498], RZ ;  /* 0x000126000e107a24 */ /* 0x000fe200078e02ff */
[----:B------:R-:W-:Y:S01]  /*105f0*/  LOP3.LUT R15, R0, 0xc0, RZ, 0xc0, !PT ;  /* 0x000000c0000f7812 */ /* 0x000fe200078ec0ff */
[----:B------:R-:W-:Y:S01]  /*10600*/  IMAD.SHL.U32 R0, R4, 0x8, RZ ;  /* 0x0000000804007824 */ /* 0x000fe200078e00ff */
[----:B------:R-:W-:Y:S01]  /*10610*/  SHF.R.S32.HI R2, RZ, 0x1f, R5 ;  /* 0x0000001fff027819 */ /* 0x000fe20000011405 */
[----:B------:R-:W-:Y:S01]  /*10620*/  IMAD R14, R14, c[0x0][0x3f0], RZ ;  /* 0x0000fc000e0e7a24 */ /* 0x000fe200078e02ff */
[----:B------:R-:W-:Y:S01]  /*10630*/  SHF.R.U32.HI R22, RZ, 0x3, R15 ;  /* 0x00000003ff167819 */ /* 0x000fe2000001160f */
[----:B------:R-:W-:Y:S01]  /*10640*/  IMAD.IADD R27, R21, 0x1, R26 ;  /* 0x00000001151b7824 */ /* 0x000fe200078e021a */
[----:B------:R-:W-:Y:S01]  /*10650*/  LOP3.LUT R15, R15, 0x18, R0, 0xf8, !PT ;  /* 0x000000180f0f7812 */ /* 0x000fe200078ef800 */
[----:B------:R-:W-:Y:S01]  /*10660*/  IMAD.MOV.U32 R26, RZ, RZ, R20 ;  /* 0x000000ffff1a7224 */ /* 0x000fe200078e0014 */
[----:B------:R-:W-:Y:S01]  /*10670*/  LOP3.LUT P3, RZ, R5, 0x3, RZ, 0xc0, !PT ;  /* 0x0000000305ff7812 */ /* 0x000fe2000786c0ff */
[C---:B------:R-:W-:Y:S01]  /*10680*/  IMAD R9, R3.reuse, c[0x0][0x49c], R16 ;  /* 0x0001270003097a24 */ /* 0x040fe200078e0210 */
[----:B------:R-:W-:Y:S01]  /*10690*/  LEA.HI R2, R2, R5, RZ, 0x2 ;  /* 0x0000000502027211 */ /* 0x000fe200078f10ff */
[----:B------:R-:W-:Y:S01]  /*106a0*/  IMAD R5, R3, c[0x0][0x3f4], R14 ;  /* 0x0000fd0003057a24 */ /* 0x000fe200078e020e */
[----:B------:R-:W-:Y:S01]  /*106b0*/  LOP3.LUT R22, R15, R22, RZ, 0x3c, !PT ;  /* 0x000000160f167212 */ /* 0x000fe200078e3cff */
[----:B------:R-:W1:Y:S01]  /*106c0*/  S2R R14, SR_CTAID.X ;  /* 0x00000000000e7919 */ /* 0x000e620000002500 */
[----:B------:R-:W-:Y:S01]  /*106d0*/  SHF.R.S32.HI R15, RZ, 0x2, R17 ;  /* 0x00000002ff0f7819 */ /* 0x000fe20000011411 */
[----:B------:R-:W-:Y:S01]  /*106e0*/  IMAD.MOV.U32 R16, RZ, RZ, c[0x0][0x4e8] ;  /* 0x00013a00ff107624 */ /* 0x000fe200078e00ff */
[----:B------:R-:W-:Y:S01]  /*106f0*/  LEA.HI R28, R28, R23, RZ, 0x2 ;  /* 0x000000171c1c7211 */ /* 0x000fe200078f10ff */
[----:B------:R-:W-:Y:S01]  /*10700*/  IMAD.WIDE.U32 R18, R3, c[0x0][0x498], R18 ;  /* 0x0001260003127a25 */ /* 0x000fe200078e0012 */
[----:B------:R-:W-:-:S02]  /*10710*/  LEA.HI R20, R15, R15, RZ, 0x1 ;  /* 0x0000000f0f147211 */ /* 0x000fc400078f08ff */
[----:B------:R-:W-:Y:S01]  /*10720*/  SHF.R.S32.HI R24, RZ, 0x1f, R17 ;  /* 0x0000001fff187819 */ /* 0x000fe20000011411 */
[----:B------:R-:W-:Y:S01]  /*10730*/  IMAD.WIDE.U32 R26, R3, c[0x0][0x3f0], R26 ;  /* 0x0000fc00031a7a25 */ /* 0x000fe200078e001a */
[----:B------:R-:W-:Y:S02]  /*10740*/  LOP3.LUT R20, R20, 0x3fffffe, RZ, 0xc0, !PT ;  /* 0x03fffffe14147812 */ /* 0x000fe400078ec0ff */
[----:B------:R-:W-:Y:S01]  /*10750*/  LEA.HI R13, R4, R4, RZ, 0x1 ;  /* 0x00000004040d7211 */ /* 0x000fe200078f08ff */
[----:B------:R-:W-:Y:S01]  /*10760*/  IMAD.IADD R27, R27, 0x1, R5 ;  /* 0x000000011b1b7824 */ /* 0x000fe200078e0205 */
[----:B------:R-:W-:Y:S01]  /*10770*/  LOP3.LUT R28, R28, 0xffffffc, RZ, 0xc0, !PT ;  /* 0x0ffffffc1c1c7812 */ /* 0x000fe200078ec0ff */
[----:B------:R-:W-:Y:S01]  /*10780*/  IMAD.IADD R20, R15, 0x1, -R20 ;  /* 0x000000010f147824 */ /* 0x000fe200078e0a14 */
[----:B------:R-:W-:Y:S02]  /*10790*/  LEA.HI R24, R24, R15, RZ, 0x3 ;  /* 0x0000000f18187211 */ /* 0x000fe400078f18ff */
[C---:B------:R-:W-:Y:S01]  /*107a0*/  LOP3.LUT R3, R13.reuse, 0x1ffffffe, RZ, 0xc0, !PT ;  /* 0x1ffffffe0d037812 */ /* 0x040fe200078ec0ff */
[----:B------:R-:W-:Y:S01]  /*107b0*/  IMAD.SHL.U32 R13, R13, 0x20, RZ ;  /* 0x000000200d0d7824 */ /* 0x000fe200078e00ff */
[----:B------:R-:W-:Y:S01]  /*107c0*/  ISETP.NE.AND P0, PT, R16, 0x1, PT ;  /* 0x000000011000780c */ /* 0x000fe20003f05270 */
[C---:B------:R-:W-:Y:S01]  /*107d0*/  IMAD R17, R23.reuse, 0x8, R20 ;  /* 0x0000000817117824 */ /* 0x040fe200078e0214 */
[----:B------:R-:W-:Y:S01]  /*107e0*/  LOP3.LUT R24, R24, 0xfffffff8, RZ, 0xc0, !PT ;  /* 0xfffffff818187812 */ /* 0x000fe200078ec0ff */
[C---:B------:R-:W-:Y:S01]  /*107f0*/  IMAD.IADD R21, R23.reuse, 0x1, -R28 ;  /* 0x0000000117157824 */ /* 0x040fe200078e0a1c */
[----:B------:R-:W-:Y:S01]  /*10800*/  SHF.R.S32.HI R2, RZ, 0x2, R2 ;  /* 0x00000002ff027819 */ /* 0x000fe20000011402 */
[----:B------:R-:W-:Y:S01]  /*10810*/  IMAD R20, R23, 0x100, R4 ;  /* 0x0000010017147824 */ /* 0x000fe200078e0204 */
[----:B------:R-:W-:Y:S01]  /*10820*/  F2FP.PACK_AB R110, R111, R110 ;  /* 0x0000006e6f6e723e */ /* 0x000fe200000000ff */
[C---:B------:R-:W-:Y:S01]  /*10830*/  IMAD.IADD R3, R4.reuse, 0x1, -R3 ;  /* 0x0000000104037824 */ /* 0x040fe200078e0a03 */
[----:B------:R-:W-:Y:S01]  /*10840*/  F2FP.PACK_AB R112, R113, R112 ;  /* 0x000000707170723e */ /* 0x000fe200000000ff */
[----:B------:R-:W-:Y:S01]  /*10850*/  IMAD R23, R4, 0x20, R15 ;  /* 0x0000002004177824 */ /* 0x000fe200078e020f */
[----:B------:R-:W-:Y:S01]  /*10860*/  LOP3.LUT R4, R13, 0xffffffc0, RZ, 0xc0, !PT ;  /* 0xffffffc00d047812 */ /* 0x000fe200078ec0ff */
[----:B------:R-:W-:Y:S01]  /*10870*/  IMAD.IADD R24, R15, 0x1, -R24 ;  /* 0x000000010f187824 */ /* 0x000fe200078e0a18 */
[----:B------:R-:W-:Y:S01]  /*10880*/  F2FP.PACK_AB R114, R115, R114 ;  /* 0x000000727372723e */ /* 0x000fe200000000ff */
[----:B-1----:R-:W-:Y:S01]  /*10890*/  IMAD R23, R14, 0x80, R23 ;  /* 0x000000800e177824 */ /* 0x002fe200078e0217 */
[----:B------:R-:W-:Y:S01]  /*108a0*/  F2FP.PACK_AB R120, R121, R120 ;  /* 0x000000787978723e */ /* 0x000fe200000000ff */
[----:B------:R-:W-:Y:S01]  /*108b0*/  IMAD R21, R21, 0x10, R2 ;  /* 0x0000001015157824 */ /* 0x000fe200078e0202 */
[----:B------:R-:W-:Y:S01]  /*108c0*/  LEA.HI R13, R24, R24, RZ, 0x1 ;  /* 0x00000018180d7211 */ /* 0x000fe200078f08ff */
[----:B------:R-:W-:Y:S01]  /*108d0*/  IMAD R4, R3, 0x8, R4 ;  /* 0x0000000803047824 */ /* 0x000fe200078e0204 */
[----:B------:R-:W-:Y:S01]  /*108e0*/  F2FP.PACK_AB R122, R123, R122 ;  /* 0x0000007a7b7a723e */ /* 0x000fe200000000ff */
[----:B------:R-:W-:Y:S01]  /*108f0*/  @P0 IMAD.HI.U32 R2, R23, c[0x0][0x4ec], RZ ;  /* 0x00013b0017020a27 */ /* 0x000fe200078e00ff */
[----:B------:R-:W-:-:S02]  /*10900*/  LOP3.LUT R5, R13, 0x3fffffe, RZ, 0xc0, !PT ;  /* 0x03fffffe0d057812 */ /* 0x000fc400078ec0ff */
[----:B------:R-:W-:Y:S01]  /*10910*/  SHF.R.S32.HI R13, RZ, 0x1, R13 ;  /* 0x00000001ff0d7819 */ /* 0x000fe2000001140d */
[----:B------:R-:W-:Y:S01]  /*10920*/  IMAD.IADD R25, R21, 0x1, R4 ;  /* 0x0000000115197824 */ /* 0x000fe200078e0204 */
[----:B------:R-:W-:Y:S01]  /*10930*/  F2FP.PACK_AB R128, R129, R128 ;  /* 0x000000808180723e */ /* 0x000fe200000000ff */
[----:B------:R-:W-:Y:S01]  /*10940*/  IMAD R21, R14, 0x80, R21 ;  /* 0x000000800e157824 */ /* 0x000fe200078e0215 */
[----:B------:R-:W-:Y:S01]  /*10950*/  LOP3.LUT P1, RZ, R13, 0x2, RZ, 0xc0, !PT ;  /* 0x000000020dff7812 */ /* 0x000fe2000782c0ff */
[----:B------:R-:W-:Y:S01]  /*10960*/  IMAD.MOV.U32 R3, RZ, RZ, R23 ;  /* 0x000000ffff037224 */ /* 0x000fe200078e0017 */
[----:B------:R-:W-:Y:S01]  /*10970*/  @P0 SHF.R.U32.HI R3, RZ, c[0x0][0x4f0], R2 ;  /* 0x00013c00ff030a19 */ /* 0x000fe20000011602 */
[----:B------:R-:W-:Y:S01]  /*10980*/  IMAD.U32 R17, R17, 0x20, R22 ;  /* 0x0000002011117824 */ /* 0x000fe200078e0016 */
[----:B------:R-:W-:Y:S01]  /*10990*/  F2FP.PACK_AB R130, R131, R130 ;  /* 0x000000828382723e */ /* 0x000fe200000000ff */
[----:B------:R-:W-:Y:S01]  /*109a0*/  IMAD R22, R16, c[0x0][0x388], RZ ;  /* 0x0000e20010167a24 */ /* 0x000fe200078e02ff */
[----:B------:R-:W-:Y:S01]  /*109b0*/  IADD3 R16, R21, 0x8, RZ ;  /* 0x0000000815107810 */ /* 0x000fe20007ffe0ff */
[----:B------:R-:W-:Y:S01]  /*109c0*/  IMAD.IADD R5, R24, 0x1, -R5 ;  /* 0x0000000118057824 */ /* 0x000fe200078e0a05 */
[----:B------:R-:W-:Y:S01]  /*109d0*/  SHF.R.S32.HI R4, RZ, 0x1f, R3 ;  /* 0x0000001fff047819 */ /* 0x000fe20000011403 */
[----:B------:R-:W-:Y:S01]  /*109e0*/  IMAD R25, R14, 0x80, R25 ;  /* 0x000000800e197824 */ /* 0x000fe200078e0219 */
[-C--:B------:R-:W-:Y:S01]  /*109f0*/  ISETP.GE.OR P5, PT, R16, R22.reuse, P3 ;  /* 0x000000161000720c */ /* 0x080fe20001fa6670 */
[----:B------:R-:W-:Y:S01]  /*10a00*/  IMAD.SHL.U32 R16, R13, 0x40, RZ ;  /* 0x000000400d107824 */ /* 0x000fe200078e00ff */
[----:B------:R-:W-:Y:S01]  /*10a10*/  ISETP.GE.OR P6, PT, R21, R22, P3 ;  /* 0x000000161500720c */ /* 0x000fe20001fc6670 */
[----:B------:R-:W-:Y:S01]  /*10a20*/  IMAD R5, R5, 0x10, R20 ;  /* 0x0000001005057824 */ /* 0x000fe200078e0214 */
[----:B------:R-:W-:Y:S01]  /*10a30*/  LOP3.LUT R20, R13, 0x1, RZ, 0xc0, !PT ;  /* 0x000000010d147812 */ /* 0x000fe200078ec0ff */
[----:B------:R-:W-:Y:S01]  /*10a40*/  IMAD.MOV R2, RZ, RZ, -R3 ;  /* 0x000000ffff027224 */ /* 0x000fe200078e0a03 */
[----:B------:R-:W-:Y:S01]  /*10a50*/  LOP3.LUT R16, R16, 0xc0, RZ, 0xc0, !PT ;  /* 0x000000c010107812 */ /* 0x000fe200078ec0ff */
[----:B------:R-:W-:Y:S01]  /*10a60*/  IMAD R4, R4, c[0x0][0x3e0], RZ ;  /* 0x0000f80004047a24 */ /* 0x000fe200078e02ff */
[----:B------:R-:W-:Y:S01]  /*10a70*/  ISETP.NE.U32.AND P2, PT, R20, 0x1, PT ;  /* 0x000000011400780c */ /* 0x000fe20003f45070 */
[----:B------:R-:W-:Y:S01]  /*10a80*/  @P0 IMAD.HI.U32 R13, R25, c[0x0][0x4ec], RZ ;  /* 0x00013b00190d0a27 */ /* 0x000fe200078e00ff */
[----:B------:R-:W-:-:S02]  /*10a90*/  LEA.HI R16, R16, R16, RZ, 0x1d ;  /* 0x0000001010107211 */ /* 0x000fc400078fe8ff */
[----:B------:R-:W-:Y:S01]  /*10aa0*/  F2FP.PACK_AB R124, R125, R124 ;  /* 0x0000007c7d7c723e */ /* 0x000fe200000000ff */
[----:B------:R-:W-:Y:S01]  /*10ab0*/  IMAD R2, R2, c[0x0][0x4e8], R23 ;  /* 0x00013a0002027a24 */ /* 0x000fe200078e0217 */
        /* <DEDUP_REMOVED lines=8> */
[----:B------:R-:W-:Y:S01]  /*10b40*/  IMAD.U32 R5, R5, 0x2, R16 ;  /* 0x0000000205057824 */ /* 0x000fe200078e0010 */
[----:B------:R-:W-:Y:S01]  /*10b50*/  ISETP.GE.OR P4, PT, R3, R22, P3 ;  /* 0x000000160300720c */ /* 0x000fe20001f86670 */
[----:B------:R-:W-:Y:S01]  /*10b60*/  IMAD.IADD R27, R27, 0x1, R4 ;  /* 0x000000011b1b7824 */ /* 0x000fe200078e0204 */
[--C-:B------:R-:W-:Y:S01]  /*10b70*/  SHF.R.S32.HI R3, RZ, 0x1f, R23.reuse ;  /* 0x0000001fff037819 */ /* 0x100fe20000011417 */
[----:B------:R-:W-:Y:S01]  /*10b80*/  IMAD.MOV R4, RZ, RZ, -R23 ;  /* 0x000000ffff047224 */ /* 0x000fe200078e0a17 */
[----:B------:R-:W-:Y:S01]  /*10b90*/  IADD3 R18, P0, R23, R18, RZ ;  /* 0x0000001217127210 */ /* 0x000fe20007f1e0ff */
[----:B------:R-:W-:Y:S01]  /*10ba0*/  IMAD.SHL.U32 R5, R5, 0x2, RZ ;  /* 0x0000000205057824 */ /* 0x000fe200078e00ff */
[----:B------:R-:W-:Y:S01]  /*10bb0*/  IADD3 R21, R21, 0x48, RZ ;  /* 0x0000004815157810 */ /* 0x000fe20007ffe0ff */
[----:B------:R-:W-:Y:S01]  /*10bc0*/  IMAD R25, R4, c[0x0][0x4e8], R25 ;  /* 0x00013a0004197a24 */ /* 0x000fe200078e0219 */
[----:B------:R-:W-:-:S02]  /*10bd0*/  IADD3.X R19, R3, R19, R9, P0, !PT ;  /* 0x0000001303137210 */ /* 0x000fc400007fe409 */
[----:B------:R-:W-:Y:S01]  /*10be0*/  SHF.R.S32.HI R3, RZ, 0x1f, R2 ;  /* 0x0000001fff037819 */ /* 0x000fe20000011402 */
[----:B------:R-:W-:Y:S01]  /*10bf0*/  STS [R5+0x80], R144 ;  /* 0x0000809005007388 */ /* 0x000fe20000000800 */
[----:B------:R-:W-:Y:S01]  /*10c00*/  IADD3 R4, R5, 0x80, RZ ;  /* 0x0000008005047810 */ /* 0x000fe20007ffe0ff */
[----:B------:R-:W-:Y:S01]  /*10c10*/  IMAD.WIDE.U32 R18, R25, c[0x0][0x488], R18 ;  /* 0x0001220019127a25 */ /* 0x000fe200078e0012 */
[----:B------:R-:W-:Y:S01]  /*10c20*/  ISETP.GE.OR P3, PT, R21, R22, P3 ;  /* 0x000000161500720c */ /* 0x000fe20001f66670 */
[----:B------:R-:W-:Y:S01]  /*10c30*/  STS [R5+0x280], R146 ;  /* 0x0002809205007388 */ /* 0x000fe20000000800 */
[----:B------:R-:W-:Y:S01]  /*10c40*/  IADD3 R9, R5, 0x70, RZ ;  /* 0x0000007005097810 */ /* 0x000fe20007ffe0ff */
[----:B------:R-:W-:Y:S01]  /*10c50*/  IMAD R3, R3, c[0x0][0x3d8], RZ ;  /* 0x0000f60003037a24 */ /* 0x000fe200078e02ff */
[----:B------:R-:W-:Y:S01]  /*10c60*/  @P2 IADD3 R9, R4, 0x10, RZ ;  /* 0x0000001004092810 */ /* 0x000fe20007ffe0ff */
[----:B------:R-:W-:Y:S01]  /*10c70*/  IMAD.WIDE.U32 R20, R2, c[0x0][0x3d8], R26 ;  /* 0x0000f60002147a25 */ /* 0x000fe200078e001a */
[----:B------:R-:W-:-:S02]  /*10c80*/  SHF.R.S32.HI R4, RZ, 0x1f, R25 ;  /* 0x0000001fff047819 */ /* 0x000fc40000011419 */
[----:B------:R-:W-:Y:S01]  /*10c90*/  F2FP.PACK_AB R52, R53, R52 ;  /* 0x000000343534723e */ /* 0x000fe200000000ff */
[----:B------:R-:W-:Y:S01]  /*10ca0*/  IMAD R3, R2, c[0x0][0x3dc], R3 ;  /* 0x0000f70002037a24 */ /* 0x000fe200078e0203 */
[----:B------:R-:W-:Y:S01]  /*10cb0*/  STS [R9], R100 ;  /* 0x0000006409007388 */ /* 0x000fe20000000800 */
[----:B------:R-:W-:Y:S01]  /*10cc0*/  IMAD.MOV.U32 R2, RZ, RZ, 0x20 ;  /* 0x00000020ff027424 */ /* 0x000fe200078e00ff */
[----:B------:R-:W-:Y:S01]  /*10cd0*/  F2FP.PACK_AB R54, R55, R54 ;  /* 0x000000363736723e */ /* 0x000fe200000000ff */
[----:B------:R-:W-:Y:S01]  /*10ce0*/  IMAD R4, R4, c[0x0][0x488], RZ ;  /* 0x0001220004047a24 */ /* 0x000fe200078e02ff */
[----:B------:R-:W-:Y:S01]  /*10cf0*/  STS [R9+0x200], R102 ;  /* 0x0002006609007388 */ /* 0x000fe20000000800 */
[----:B------:R-:W-:Y:S01]  /*10d00*/  F2FP.PACK_AB R64, R65, R64 ;  /* 0x000000404140723e */ /* 0x000fe200000000ff */
[----:B------:R-:W-:Y:S01]  /*10d10*/  IMAD.IADD R3, R21, 0x1, R3 ;  /* 0x0000000115037824 */ /* 0x000fe200078e0203 */
[----:B------:R-:W-:Y:S01]  /*10d20*/  SEL R2, R2, 0xffffffe0, !P1 ;  /* 0xffffffe002027807 */ /* 0x000fe20004800000 */
[----:B------:R-:W-:Y:S01]  /*10d30*/  IMAD R4, R25, c[0x0][0x48c], R4 ;  /* 0x0001230019047a24 */ /* 0x000fe200078e0204 */
[----:B------:R-:W-:Y:S01]  /*10d40*/  STS [R5+0x1080], R140 ;  /* 0x0010808c05007388 */ /* 0x000fe20000000800 */
[----:B------:R-:W-:-:S02]  /*10d50*/  F2FP.PACK_AB R66, R67, R66 ;  /* 0x000000424342723e */ /* 0x000fc400000000ff */
[----:B------:R-:W-:Y:S01]  /*10d60*/  IMAD.IADD R23, R5, 0x1, R2 ;  /* 0x0000000105177824 */ /* 0x000fe200078e0202 */
[----:B------:R-:W-:Y:S01]  /*10d70*/  STS [R5+0x1280], R142 ;  /* 0x0012808e05007388 */ /* 0x000fe20000000800 */
[----:B------:R-:W-:Y:S01]  /*10d80*/  IMAD.IADD R25, R2, 0x1, R9 ;  /* 0x0000000102197824 */ /* 0x000fe200078e0209 */
[----:B------:R-:W-:Y:S01]  /*10d90*/  F2FP.PACK_AB R56, R57, R56 ;  /* 0x000000383938723e */ /* 0x000fe200000000ff */
[----:B------:R-:W-:Y:S01]  /*10da0*/  IMAD.IADD R19, R19, 0x1, R4 ;  /* 0x0000000113137824 */ /* 0x000fe200078e0204 */
[----:B------:R-:W-:Y:S01]  /*10db0*/  STS [R9+0x1000], R136 ;  /* 0x0010008809007388 */ /* 0x000fe20000000800 */
[----:B------:R-:W-:Y:S01]  /*10dc0*/  F2FP.PACK_AB R58, R59, R58 ;  /* 0x0000003a3b3a723e */ /* 0x000fe200000000ff */
[----:B------:R-:W-:Y:S01]  /*10dd0*/  IMAD.SHL.U32 R57, R17, 0x2, RZ ;  /* 0x0000000211397824 */ /* 0x000fe200078e00ff */
        /* <DEDUP_REMOVED lines=15> */
[----:B------:R-:W-:Y:S01]  /*10ed0*/  F2FP.PACK_AB R84, R85, R84 ;  /* 0x000000545554723e */ /* 0x000fe200000000ff */
[----:B------:R-:W-:Y:S01]  /*10ee0*/  STS [R23+0x1080], R108 ;  /* 0x0010806c17007388 */ /* 0x000fe20000000800 */
[----:B------:R-:W-:Y:S02]  /*10ef0*/  F2FP.PACK_AB R86, R87, R86 ;  /* 0x000000565756723e */ /* 0x000fe400000000ff */
[----:B------:R-:W-:Y:S01]  /*10f00*/  LEA R13, P0, R18, c[0x0][0x450], 0x2 ;  /* 0x00011400120d7a11 */ /* 0x000fe200078010ff */
        /* <DEDUP_REMOVED lines=8> */
[----:B------:R-:W-:Y:S01]  /*10f90*/  LEA.HI.X R19, R18, c[0x0][0x454], R19, 0x2, P0 ;  /* 0x0001150012137a11 */ /* 0x000fe200000f1413 */
[----:B------:R-:W-:Y:S01]  /*10fa0*/  STS [R5+0x2080], R120 ;  /* 0x0020807805007388 */ /* 0x000fe20000000800 */
[----:B------:R-:W-:-:S03]  /*10fb0*/  LEA R2, P0, R20, c[0x0][0x380], 0x1 ;  /* 0x0000e00014027a11 */ /* 0x000fc600078008ff */
[----:B------:R-:W-:Y:S01]  /*10fc0*/  STS [R5+0x2280], R122 ;  /* 0x0022807a05007388 */ /* 0x000fe20000000800 */
[----:B------:R-:W-:-:S03]  /*10fd0*/  LEA.HI.X R20, R20, c[0x0][0x384], R3, 0x1, P0 ;  /* 0x0000e10014147a11 */ /* 0x000fc600000f0c03 */
        /* <DEDUP_REMOVED lines=30> */
[----:B------:R-:W-:Y:S04]  /*111c0*/  SHFL.IDX PT, R26, R13, RZ, 0x1c1f ;  /* 0x001c1fff0d1a7589 */ /* 0x000fe800000e0000 */
[----:B------:R-:W2:Y:S04]  /*111d0*/  SHFL.IDX PT, R27, R19, RZ, 0x1c1f ;  /* 0x001c1fff131b7589 */ /* 0x000ea800000e0000 */
[----:B------:R-:W-:Y:S01]  /*111e0*/  BAR.SYNC.DEFER_BLOCKING 0x1, 0x80 ;  /* 0x0042000000007b1d */ /* 0x000fe20000010000 */
[----:B-1----:R-:W-:-:S05]  /*111f0*/  IMAD R23, R14, 0x80, R15 ;  /* 0x000000800e177824 */ /* 0x002fca00078e020f */
[----:B------:R-:W-:Y:S04]  /*11200*/  SHFL.IDX PT, R94, R13, 0x1, 0x1c1f ;  /* 0x003c1f000d5e7f89 */ /* 0x000fe800000e0000 */
[----:B------:R-:W1:Y:S01]  /*11210*/  SHFL.IDX PT, R95, R19, 0x1, 0x1c1f ;  /* 0x003c1f00135f7f89 */ /* 0x000e6200000e0000 */
[----:B------:R-:W-:-:S03]  /*11220*/  ISETP.GE.AND P0, PT, R23, R22, PT ;  /* 0x000000161700720c */ /* 0x000fc60003f06270 */
[----:B------:R-:W-:Y:S04]  /*11230*/  SHFL.IDX PT, R52, R13, 0x2, 0x1c1f ;  /* 0x005c1f000d347f89 */ /* 0x000fe800000e0000 */
[----:B------:R-:W3:Y:S04]  /*11240*/  SHFL.IDX PT, R53, R19, 0x2, 0x1c1f ;  /* 0x005c1f0013357f89 */ /* 0x000ee800000e0000 */
[----:B------:R-:W-:Y:S04]  /*11250*/  SHFL.IDX PT, R54, R13, 0x3, 0x1c1f ;  /* 0x007c1f000d367f89 */ /* 0x000fe800000e0000 */
[----:B------:R-:W4:Y:S04]  /*11260*/  SHFL.IDX PT, R55, R19, 0x3, 0x1c1f ;  /* 0x007c1f0013377f89 */ /* 0x000f2800000e0000 */
[----:B--2---:R2:W-:Y:S04]  /*11270*/  @!P6 ST.E [R26.64], R8 ;  /* 0x000000081a00e985 */ /* 0x0045e8000c10190a */
[----:B-1----:R2:W-:Y:S04]  /*11280*/  @!P5 ST.E [R94.64], R10 ;  /* 0x0000000a5e00d985 */ /* 0x0025e8000c10190a */
[----:B------:R2:W1:Y:S04]  /*11290*/  SHFL.IDX PT, R60, R2, RZ, 0x1c1f ;  /* 0x001c1fff023c7589 */ /* 0x00046800000e0000 */
        /* <DEDUP_REMOVED lines=13> */
[----:B--23--:R-:W2:Y:S01]  /*11370*/  LDS.128 R52, [R57+0x80] ;  /* 0x0000800039347984 */ /* 0x00cea20000000c00 */
[----:B------:R-:W-:-:S02]  /*11380*/  IADD3 R58, R0, 0x20, RZ ;  /* 0x00000020003a7810 */ /* 0x000fc40007ffe0ff */
[----:B------:R-:W-:Y:S01]  /*11390*/  IADD3 R56, R0, 0x40, RZ ;  /* 0x0000004000387810 */ /* 0x000fe20007ffe0ff */
[----:B------:R-:W3:Y:S01]  /*113a0*/  LDS.128 R12, [R57+0x2080] ;  /* 0x00208000390c7984 */ /* 0x000ee20000000c00 */
[----:B------:R-:W-:Y:S02]  /*113b0*/  ISETP.GE.AND P1, PT, R58, c[0x0][0x3c8], PT ;  /* 0x0000f2003a007a0c */ /* 0x000fe40003f26270 */
[----:B------:R-:W-:Y:S01]  /*113c0*/  ISETP.GE.AND P0, PT, R56, c[0x0][0x3c8], PT ;  /* 0x0000f20038007a0c */ /* 0x000fe20003f06270 */
[----:B------:R5:W4:Y:S01]  /*113d0*/  LDS.128 R8, [R57+0x4080] ;  /* 0x0040800039087984 */ /* 0x000b220000000c00 */
[----:B------:R-:W-:-:S09]  /*113e0*/  ISETP.GE.AND P2, PT, R0, c[0x0][0x3c8], PT ;  /* 0x0000f20000007a0c */ /* 0x000fd20003f46270 */
[----:B------:R-:W-:Y:S02]  /*113f0*/  @!P1 SHF.R.S32.HI R21, RZ, 0x1f, R58 ;  /* 0x0000001fff159819 */ /* 0x000fe4000001143a */
[----:B------:R-:W-:Y:S02]  /*11400*/  @!P0 SHF.R.S32.HI R3, RZ, 0x1f, R56 ;  /* 0x0000001fff038819 */ /* 0x000fe40000011438 */
[----:B------:R-:W-:Y:S02]  /*11410*/  @!P1 LEA.HI R21, R21, R58, RZ, 0x3 ;  /* 0x0000003a15159211 */ /* 0x000fe400078f18ff */
[----:B------:R-:W-:Y:S02]  /*11420*/  @!P0 LEA.HI R3, R3, R56, RZ, 0x3 ;  /* 0x0000003803038211 */ /* 0x000fe400078f18ff */
[----:B------:R-:W-:Y:S02]  /*11430*/  @!P1 LOP3.LUT R21, R21, 0xfffffff8, RZ, 0xc0, !PT ;  /* 0xfffffff815159812 */ /* 0x000fe400078ec0ff */
[----:B------:R-:W-:Y:S01]  /*11440*/  @!P0 LOP3.LUT R3, R3, 0xfffffff8, RZ, 0xc0, !PT ;  /* 0xfffffff803038812 */ /* 0x000fe200078ec0ff */
[----:B-1---5:R-:W-:-:S04]  /*11450*/  @!P2 IMAD.WIDE R56, R0, 0x2, R60 ;  /* 0x000000020038a825 */ /* 0x022fc800078e023c */
[----:B------:R-:W-:-:S04]  /*11460*/  @!P1 IMAD.WIDE R58, R21, 0x2, R60 ;  /* 0x00000002153a9825 */ /* 0x000fc800078e023c */
[----:B------:R-:W-:Y:S01]  /*11470*/  @!P0 IMAD.WIDE R60, R3, 0x2, R60 ;  /* 0x00000002033c8825 */ /* 0x000fe200078e023c */
[----:B--2---:R1:W-:Y:S04]  /*11480*/  @!P2 ST.E.128 [R56.64], R52 ;  /* 0x000000343800a985 */ /* 0x0043e8000c101d0a */
[----:B---3--:R1:W-:Y:S04]  /*11490*/  @!P1 ST.E.128 [R58.64], R12 ;  /* 0x0000000c3a009985 */ /* 0x0083e8000c101d0a */
[----:B----4-:R1:W-:Y:S02]  /*114a0*/  @!P0 ST.E.128 [R60.64], R8 ;  /* 0x000000083c008985 */ /* 0x0103e4000c101d0a */
.L_x_981:
[----:B---3--:R-:W-:Y:S05]  /*114b0*/  BSYNC B0 ;  /* 0x0000000000007941 */ /* 0x008fea0003800000 */
.L_x_980:
[----:B------:R-:W-:Y:S01]  /*114c0*/  IADD3 R3, R23, 0x20, RZ ;  /* 0x0000002017037810 */ /* 0x000fe20007ffe0ff */
[----:B-1----:R1:W3:Y:S01]  /*114d0*/  SHFL.IDX PT, R13, R20, 0x1, 0x1c1f ;  /* 0x003c1f00140d7f89 */ /* 0x0022e200000e0000 */
[----:B------:R-:W-:Y:S02]  /*114e0*/  BSSY B0, `(.L_x_982) ;  /* 0x0000015000007945 */ /* 0x000fe40003800000 */
[----:B------:R-:W-:Y:S01]  /*114f0*/  ISETP.GE.AND P0, PT, R3, R22, PT ;  /* 0x000000160300720c */ /* 0x000fe20003f06270 */
[----:B--2---:R1:W2:-:S12]  /*11500*/  SHFL.IDX PT, R12, R2, 0x1, 0x1c1f ;  /* 0x003c1f00020c7f89 */ /* 0x00429800000e0000 */
[----:B------:R-:W-:Y:S05]  /*11510*/  @P0 BRA `(.L_x_983) ;  /* 0x0000011000000947 */ /* 0x000fea0003800000 */
[C---:B------:R-:W-:Y:S02]  /*11520*/  IADD3 R10, R0.reuse, 0x20, RZ ;  /* 0x00000020000a7810 */ /* 0x040fe40007ffe0ff */
[----:B------:R-:W-:Y:S02]  /*11530*/  IADD3 R8, R0, 0x40, RZ ;  /* 0x0000004000087810 */ /* 0x000fe40007ffe0ff */
        /* <DEDUP_REMOVED lines=15> */
.L_x_983:
[----:B------:R-:W-:Y:S05]  /*11630*/  BSYNC B0 ;  /* 0x0000000000007941 */ /* 0x000fea0003800000 */
.L_x_982:
[----:B------:R-:W-:Y:S01]  /*11640*/  IADD3 R3, R23, 0x40, RZ ;  /* 0x0000004017037810 */ /* 0x000fe20007ffe0ff */
[----:B--23--:R2:W3:Y:S01]  /*11650*/  SHFL.IDX PT, R13, R20, 0x2, 0x1c1f ;  /* 0x005c1f00140d7f89 */ /* 0x00c4e200000e0000 */
[----:B------:R-:W-:Y:S02]  /*11660*/  BSSY B0, `(.L_x_984) ;  /* 0x0000015000007945 */ /* 0x000fe40003800000 */
[----:B------:R-:W-:Y:S01]  /*11670*/  ISETP.GE.AND P0, PT, R3, R22, PT ;  /* 0x000000160300720c */ /* 0x000fe20003f06270 */
[----:B------:R2:W1:-:S12]  /*11680*/  SHFL.IDX PT, R12, R2, 0x2, 0x1c1f ;  /* 0x005c1f00020c7f89 */ /* 0x00045800000e0000 */
        /* <DEDUP_REMOVED lines=18> */
.L_x_985:
[----:B------:R-:W-:Y:S05]  /*117b0*/  BSYNC B0 ;  /* 0x0000000000007941 */ /* 0x000fea0003800000 */
.L_x_984:
[----:B------:R-:W-:Y:S01]  /*117c0*/  IADD3 R23, R23, 0x60, RZ ;  /* 0x0000006017177810 */ /* 0x000fe20007ffe0ff */
[----:B-1----:R1:W2:Y:S03]  /*117d0*/  SHFL.IDX PT, R9, R20, 0x3, 0x1c1f ;  /* 0x007c1f0014097f89 */ /* 0x0022a600000e0000 */
[----:B------:R-:W-:Y:S01]  /*117e0*/  ISETP.GE.AND P0, PT, R23, R22, PT ;  /* 0x000000161700720c */ /* 0x000fe20003f06270 */
[----:B------:R1:W4:-:S12]  /*117f0*/  SHFL.IDX PT, R8, R2, 0x3, 0x1c1f ;  /* 0x007c1f0002087f89 */ /* 0x00031800000e0000 */
[----:B------:R-:W-:Y:S05]  /*11800*/  @P0 EXIT ;  /* 0x000000000000094d */ /* 0x000fea0003800000 */
[C---:B------:R-:W-:Y:S02]  /*11810*/  IADD3 R3, R0.reuse, 0x20, RZ ;  /* 0x0000002000037810 */ /* 0x040fe40007ffe0ff */
[C---:B------:R-:W-:Y:S02]  /*11820*/  ISETP.GE.AND P1, PT, R0.reuse, c[0x0][0x3c8], PT ;  /* 0x0000f20000007a0c */ /* 0x040fe40003f26270 */
[----:B------:R-:W-:Y:S02]  /*11830*/  ISETP.GE.AND P0, PT, R3, c[0x0][0x3c8], PT ;  /* 0x0000f20003007a0c */ /* 0x000fe40003f06270 */
[----:B---3--:R-:W-:-:S09]  /*11840*/  IADD3 R13, R0, 0x40, RZ ;  /* 0x00000040000d7810 */ /* 0x008fd20007ffe0ff */
[----:B--2-4-:R-:W-:Y:S02]  /*11850*/  @!P1 IMAD.WIDE R10, R0, 0x2, R8 ;  /* 0x00000002000a9825 */ /* 0x014fe400078e0208 */
[----:B-1----:R-:W-:-:S03]  /*11860*/  @!P0 SHF.R.S32.HI R2, RZ, 0x1f, R3 ;  /* 0x0000001fff028819 */ /* 0x002fc60000011403 */
        /* <DEDUP_REMOVED lines=13> */
.L_x_979:
        /* <DEDUP_REMOVED lines=40> */
.L_x_987:
[----:B------:R-:W-:Y:S05]  /*11bc0*/  BSYNC B0 ;  /* 0x0000000000007941 */ /* 0x000fea0003800000 */
.L_x_986:
        /* <DEDUP_REMOVED lines=62> */
.L_x_989:
[----:B------:R-:W-:Y:S05]  /*11fb0*/  BSYNC B0 ;  /* 0x0000000000007941 */ /* 0x000fea0003800000 */
.L_x_988:
        /* <DEDUP_REMOVED lines=21> */
.L_x_991:
[----:B------:R-:W-:Y:S05]  /*12110*/  BSYNC B0 ;  /* 0x0000000000007941 */ /* 0x000fea0003800000 */
.L_x_990:
        /* <DEDUP_REMOVED lines=21> */
.L_x_993:
[----:B------:R-:W-:Y:S05]  /*12270*/  BSYNC B0 ;  /* 0x0000000000007941 */ /* 0x000fea0003800000 */
.L_x_992:
        /* <DEDUP_REMOVED lines=22> */
.L_x_994:
        /* <DEDUP_REMOVED lines=10> */
.L_x_1522:


//--------------------- .text._ZN7cutlass13device_kernelIN5flash19enable_sm80_to_sm89INS1_16FlashAttnFwdSm80INS1_25CollectiveMainloopFwdSm80ILi4ELi1ELb0EN4cute5tupleIJNS5_1CILi128EEENS7_ILi48EEENS7_ILi96EEEEEELi96ENS_6half_tEfNS_4arch4Sm80ELb0ELb1ELb0ELb1ELb0ELb0ELb1ELb0EEENS1_21CollectiveEpilogueFwdINS6_IJS8_SA_S9_EEENS6_IJNS7_ILi1EEESI_SI_EEESC_SE_Li128ELb1ELb1ELb0ELb0EEENS1_19SingleTileSchedulerILb1ELb0ELb1ELi128EEEEEEEEEvNT_6ParamsE --------------------------
	.section	.text._ZN7cutlass13device_kernelIN5flash19enable_sm80_to_sm89INS1_16FlashAttnFwdSm80INS1_25CollectiveMainloopFwdSm80ILi4ELi1ELb0EN4cute5tupleIJNS5_1CILi128EEENS7_ILi48EEENS7_ILi96EEEEEELi96ENS_6half_tEfNS_4arch4Sm80ELb0ELb1ELb0ELb1ELb0ELb0ELb1ELb0EEENS1_21CollectiveEpilogueFwdINS6_IJS8_SA_S9_EEENS6_IJNS7_ILi1EEESI_SI_EEESC_SE_Li128ELb1ELb1ELb0ELb0EEENS1_19SingleTileSchedulerILb1ELb0ELb1ELi128EEEEEEEEEvNT_6ParamsE,"ax",@progbits
	.sectioninfo	@"SHI_REGISTERS=255"
	.align	128
.text._ZN7cutlass13device_kernelIN5flash19enable_sm80_to_sm89INS1_16FlashAttnFwdSm80INS1_25CollectiveMainloopFwdSm80ILi4ELi1ELb0EN4cute5tupleIJNS5_1CILi128EEENS7_ILi48EEENS7_ILi96EEEEEELi96ENS_6half_tEfNS_4arch4Sm80ELb0ELb1ELb0ELb1ELb0ELb0ELb1ELb0EEENS1_21CollectiveEpilogueFwdINS6_IJS8_SA_S9_EEENS6_IJNS7_ILi1EEESI_SI_EEESC_SE_Li128ELb1ELb1ELb0ELb0EEENS1_19SingleTileSchedulerILb1ELb0ELb1ELi128EEEEEEEEEvNT_6ParamsE:
        .type           _ZN7cutlass13device_kernelIN5flash19enable_sm80_to_sm89INS1_16FlashAttnFwdSm80INS1_25CollectiveMainloopFwdSm80ILi4ELi1ELb0EN4cute5tupleIJNS5_1CILi128EEENS7_ILi48EEENS7_ILi96EEEEEELi96ENS_6half_tEfNS_4arch4Sm80ELb0ELb1ELb0ELb1ELb0ELb0ELb1ELb0EEENS1_21CollectiveEpilogueFwdINS6_IJS8_SA_S9_EEENS6_IJNS7_ILi1EEESI_SI_EEESC_SE_Li128ELb1ELb1ELb0ELb0EEENS1_19SingleTileSchedulerILb1ELb0ELb1ELi128EEEEEEEEEvNT_6ParamsE,@function
        .size           _ZN7cutlass13device_kernelIN5flash19enable_sm80_to_sm89INS1_16FlashAttnFwdSm80INS1_25CollectiveMainloopFwdSm80ILi4ELi1ELb0EN4cute5tupleIJNS5_1CILi128EEENS7_ILi48EEENS7_ILi96EEEEEELi96ENS_6half_tEfNS_4arch4Sm80ELb0ELb1ELb0ELb1ELb0ELb0ELb1ELb0EEENS1_21CollectiveEpilogueFwdINS6_IJS8_SA_S9_EEENS6_IJNS7_ILi1EEESI_SI_EEESC_SE_Li128ELb1ELb1ELb0ELb0EEENS1_19SingleTileSchedulerILb1ELb0ELb1ELi128EEEEEEEEEvNT_6ParamsE,(.L_x_1523 - _ZN7cutlass13device_kernelIN5flash19enable_sm80_to_sm89INS1_16FlashAttnFwdSm80INS1_25CollectiveMainloopFwdSm80ILi4ELi1ELb0EN4cute5tupleIJNS5_1CILi128EEENS7_ILi48EEENS7_ILi96EEEEEELi96ENS_6half_tEfNS_4arch4Sm80ELb0ELb1ELb0ELb1ELb0ELb0ELb1ELb0EEENS1_21CollectiveEpilogueFwdINS6_IJS8_SA_S9_EEENS6_IJNS7_ILi1EEESI_SI_EEESC_SE_Li128ELb1ELb1ELb0ELb0EEENS1_19SingleTileSchedulerILb1ELb0ELb1ELi128EEEEEEEEEvNT_6ParamsE)
        .other          _ZN7cutlass13device_kernelIN5flash19enable_sm80_to_sm89INS1_16FlashAttnFwdSm80INS1_25CollectiveMainloopFwdSm80ILi4ELi1ELb0EN4cute5tupleIJNS5_1CILi128EEENS7_ILi48EEENS7_ILi96EEEEEELi96ENS_6half_tEfNS_4arch4Sm80ELb0ELb1ELb0ELb1ELb0ELb0ELb1ELb0EEENS1_21CollectiveEpilogueFwdINS6_IJS8_SA_S9_EEENS6_IJNS7_ILi1EEESI_SI_EEESC_SE_Li128ELb1ELb1ELb0ELb0EEENS1_19SingleTileSchedulerILb1ELb0ELb1ELi128EEEEEEEEEvNT_6ParamsE,@"STO_CUDA_ENTRY STV_DEFAULT"
_ZN7cutlass13device_kernelIN5flash19enable_sm80_to_sm89INS1_16FlashAttnFwdSm80INS1_25CollectiveMainloopFwdSm80ILi4ELi1ELb0EN4cute5tupleIJNS5_1CILi128EEENS7_ILi48EEENS7_ILi96EEEEEELi96ENS_6half_tEfNS_4arch4Sm80ELb0ELb1ELb0ELb1ELb0ELb0ELb1ELb0EEENS1_21CollectiveEpilogueFwdINS6_IJS8_SA_S9_EEENS6_IJNS7_ILi1EEESI_SI_EEESC_SE_Li128ELb1ELb1ELb0ELb0EEENS1_19SingleTileSchedulerILb1ELb0ELb1ELi128EEEEEEEEEvNT_6ParamsE:
[----:B------:R-:W-:Y:S02]  /*0000*/  MOV R1, c[0x0][0x28] ;  /* 0x00000a0000017a02 */ /* 0x000fe40000000f00 */
[----:B------:R-:W1:Y:S01]  /*0010*/  S2R R223, SR_TID.X ;  /* 0x0000000000df7919 */ /* 0x000e620000002100 */
[----:B------:R-:W-:Y:S01]  /*0020*/  MOV R3, 0x4 ;  /* 0x0000000400037802 */ /* 0x000fe20000000f00 */
[----:B------:R-:W2:Y:S01]  /*0030*/  S2UR UR4, SR_CTAID.X ;  /* 0x00000000000479c3 */ /* 0x000ea20000002500 */
[----:B------:R-:W-:Y:S01]  /*0040*/  ULDC.64 UR8, c[0x0][0x118] ;  /* 0x0000460000087ab9 */ /* 0x000fe20000000a00 */
[----:B------:R-:W3:Y:S01]  /*0050*/  S2R R224, SR_CTAID.Z ;  /* 0x0000000000e07919 */ /* 0x000ee20000002700 */
        /* <DEDUP_REMOVED lines=10> */
.L_x_996:
        /* <DEDUP_REMOVED lines=8> */
.L_x_998:
[----:B------:R-:W-:-:S04]  /*0180*/  MOV R0, c[0x0][0x54c] ;  /* 0x0001530000007a02 */ /* 0x000fc80000000f00 */
.L_x_997:
[----:B------:R-:W-:Y:S01]  /*0190*/  USHF.L.U32 UR4, UR4, 0x7, URZ ;  /* 0x0000000704047899 */ /* 0x000fe2000800063f */
[----:B-----5:R-:W-:-:S05]  /*01a0*/  IMAD R0, R0, c[0x0][0x548], RZ ;  /* 0x0001520000007a24 */ /* 0x020fca00078e02ff */
[----:B------:R-:W-:-:S04]  /*01b0*/  MOV R153, UR4 ;  /* 0x0000000400997c02 */ /* 0x000fc80008000f00 */
[----:B------:R-:W-:-:S04]  /*01c0*/  ISETP.GE.AND P0, PT, R153, R0, PT ;  /* 0x000000009900720c */ /* 0x000fc80003f06270 */
[----:B------:R-:W-:Y:S01]  /*01d0*/  SEL R224, R224, 0xffffffff, !P0 ;  /* 0xffffffffe0e07807 */ /* 0x000fe20004000000 */
[----:B------:R-:W-:Y:S05]  /*01e0*/  BRA `(.L_x_999) ;  /* 0x0000013000007947 */ /* 0x000fea0003800000 */
.L_x_995:
[----:B------:R-:W-:-:S04]  /*01f0*/  ISETP.NE.U32.AND P0, PT, RZ, c[0x0][0x568], PT ;  /* 0x00015a00ff007a0c */ /* 0x000fc80003f05070 */
[----:B------:R-:W-:-:S13]  /*0200*/  ISETP.NE.AND.EX P0, PT, RZ, c[0x0][0x56c], PT, P0 ;  /* 0x00015b00ff007a0c */ /* 0x000fda0003f05300 */
[----:B------:R-:W-:Y:S05]  /*0210*/  @!P0 BRA `(.L_x_1000) ;  /* 0x0000002000008947 */ /* 0x000fea0003800000 */
[----:B------:R1:W5:Y:S01]  /*0220*/  LDG.E R0, [R4.64] ;  /* 0x0000000804007981 */ /* 0x000362000c1e1900 */
[----:B------:R-:W-:Y:S05]  /*0230*/  BRA `(.L_x_1001) ;  /* 0x0000009000007947 */ /* 0x000fea0003800000 */
.L_x_1000:
        /* <DEDUP_REMOVED lines=8> */
.L_x_1002:
[----:B------:R-:W-:-:S04]  /*02c0*/  MOV R0, c[0x0][0x54c] ;  /* 0x0001530000007a02 */ /* 0x000fc80000000f00 */
.L_x_1001:
[----:B------:R-:W-:Y:S01]  /*02d0*/  USHF.L.U32 UR4, UR4, 0x7, URZ ;  /* 0x0000000704047899 */ /* 0x000fe2000800063f */
[----:B-----5:R-:W-:-:S05]  /*02e0*/  IMAD R0, R0, c[0x0][0x548], RZ ;  /* 0x0001520000007a24 */ /* 0x020fca00078e02ff */
[----:B------:R-:W-:-:S04]  /*02f0*/  MOV R153, UR4 ;  /* 0x0000000400997c02 */ /* 0x000fc80008000f00 */
[----:B------:R-:W-:-:S04]  /*0300*/  ISETP.GE.AND P0, PT, R153, R0, PT ;  /* 0x000000009900720c */ /* 0x000fc80003f06270 */
[----:B------:R-:W-:-:S04]  /*0310*/  SEL R224, R224, 0xffffffff, !P0 ;  /* 0xffffffffe0e07807 */ /* 0x000fc80004000000 */
.L_x_999:
[----:B------:R-:W-:-:S13]  /*0320*/  ISETP.GE.AND P0, PT, R224, RZ, PT ;  /* 0x000000ffe000720c */ /* 0x000fda0003f06270 */
        /* <DEDUP_REMOVED lines=20> */
[----:B------:R-:W-:Y:S01]  /*0470*/  IMAD.MOV.U32 R220, RZ, RZ, c[0x0][0x1d0] ;  /* 0x00007400ffdc7624 */ /* 0x000fe200078e00ff */
[----:B------:R-:W-:Y:S05]  /*0480*/  @P0 BRA `(.L_x_1003) ;  /* 0x0000004000000947 */ /* 0x000fea0003800000 */
[----:B------:R-:W-:Y:S05]  /*0490*/  @!P2 BRA `(.L_x_1003) ;  /* 0x000000300000a947 */ /* 0x000fea0003800000 */
[----:B-----5:R-:W2:Y:S04]  /*04a0*/  LDG.E R225, [R8.64] ;  /* 0x0000000808e17981 */ /* 0x020ea8000c1e1900 */
[----:B------:R-:W2:Y:S02]  /*04b0*/  LDG.E R0, [R8.64+0x4] ;  /* 0x0000040808007981 */ /* 0x000ea4000c1e1900 */
[----:B--2---:R-:W-:-:S02]  /*04c0*/  IADD3 R225, -R225, R0, RZ ;  /* 0x00000000e1e17210 */ /* 0x004fc40007ffe1ff */
.L_x_1003:
[----:B------:R-:W-:-:S04]  /*04d0*/  ISETP.NE.U32.AND P0, PT, RZ, c[0x0][0x368], PT ;  /* 0x0000da00ff007a0c */ /* 0x000fc80003f05070 */
[----:B------:R-:W-:-:S13]  /*04e0*/  ISETP.NE.AND.EX P0, PT, RZ, c[0x0][0x36c], PT, P0 ;  /* 0x0000db00ff007a0c */ /* 0x000fda0003f05300 */
[----:B------:R-:W-:Y:S05]  /*04f0*/  @!P0 BRA `(.L_x_1004) ;  /* 0x0000003000008947 */ /* 0x000fea0003800000 */
[----:B------:R-:W-:-:S06]  /*0500*/  IMAD.WIDE R220, R224, R3, c[0x0][0x368] ;  /* 0x0000da00e0dc7625 */ /* 0x000fcc00078e0203 */
[----:B------:R2:W5:Y:S01]  /*0510*/  LDG.E R220, [R220.64] ;  /* 0x00000008dcdc7981 */ /* 0x000562000c1e1900 */
[----:B------:R-:W-:Y:S05]  /*0520*/  BRA `(.L_x_1005) ;  /* 0x0000004000007947 */ /* 0x000fea0003800000 */
.L_x_1004:
[----:B------:R-:W-:Y:S05]  /*0530*/  @!P3 BRA `(.L_x_1005) ;  /* 0x000000300000b947 */ /* 0x000fea0003800000 */
[----:B------:R-:W2:Y:S04]  /*0540*/  LDG.E R220, [R4.64] ;  /* 0x0000000804dc7981 */ /* 0x000ea8000c1e1900 */
[----:B-1----:R-:W2:Y:S02]  /*0550*/  LDG.E R9, [R4.64+0x4] ;  /* 0x0000040804097981 */ /* 0x002ea4000c1e1900 */
[----:B--2---:R-:W-:Y:S02]  /*0560*/  IADD3 R220, -R220, R9, RZ ;  /* 0x00000009dcdc7210 */ /* 0x004fe40007ffe1ff */
.L_x_1005:
[----:B------:R-:W-:Y:S01]  /*0570*/  IMAD.MOV.U32 R222, RZ, RZ, c[0x0][0x2c4] ;  /* 0x0000b100ffde7624 */ /* 0x000fe200078e00ff */
[----:B------:R-:W-:Y:S01]  /*0580*/  LOP3.LUT R226, R226, 0xfffff7ff, RZ, 0xc0, !PT ;  /* 0xfffff7ffe2e27812 */ /* 0x000fe200078ec0ff */
[----:B--2---:R-:W-:Y:S01]  /*0590*/  IMAD.MOV.U32 R221, RZ, RZ, c[0x0][0x32c] ;  /* 0x0000cb00ffdd7624 */ /* 0x004fe200078e00ff */
[----:B-1----:R-:W-:Y:S01]  /*05a0*/  IADD3 R5, R153, 0x7f, RZ ;  /* 0x0000007f99057810 */ /* 0x002fe20007ffe0ff */
[----:B-----5:R-:W-:Y:S01]  /*05b0*/  IMAD.IADD R220, R220, 0x1, -R7 ;  /* 0x00000001dcdc7824 */ /* 0x020fe200078e0a07 */
[----:B------:R-:W-:-:S02]  /*05c0*/  ISETP.NE.AND P6, PT, R222, 0x1, PT ;  /* 0x00000001de00780c */ /* 0x000fc40003fc5270 */
[----:B------:R-:W-:Y:S02]  /*05d0*/  ISETP.GE.AND P5, PT, R221, 0x1, PT ;  /* 0x00000001dd00780c */ /* 0x000fe40003fa6270 */
[----:B------:R-:W-:-:S09]  /*05e0*/  IADD3 R0, R220, 0x1, -R225 ;  /* 0x00000001dc007810 */ /* 0x000fd20007ffe8e1 */
[----:B------:R-:W-:Y:S02]  /*05f0*/  @P6 IADD3 R4, R153, 0x7f, RZ ;  /* 0x0000007f99046810 */ /* 0x000fe40007ffe0ff */
[----:B------:R-:W-:-:S03]  /*0600*/  @P6 LOP3.LUT R226, R226, 0x800, RZ, 0xfc, !PT ;  /* 0x00000800e2e26812 */ /* 0x000fc600078efcff */
[----:B------:R-:W-:Y:S01]  /*0610*/  @P6 IMAD.HI.U32 R4, R4, c[0x0][0x2c8], RZ ;  /* 0x0000b20004046a27 */ /* 0x000fe200078e00ff */
[----:B------:R-:W-:-:S04]  /*0620*/  LOP3.LUT R226, R226, 0xfffffbff, RZ, 0xc0, !PT ;  /* 0xfffffbffe2e27812 */ /* 0x000fc800078ec0ff */
[----:B------:R-:W-:Y:S02]  /*0630*/  @P6 SHF.R.U32.HI R5, RZ, c[0x0][0x2cc], R4 ;  /* 0x0000b300ff056a19 */ /* 0x000fe40000011604 */
[----:B------:R-:W-:-:S03]  /*0640*/  @P5 LOP3.LUT R226, R226, 0x400, RZ, 0xfc, !PT ;  /* 0x00000400e2e25812 */ /* 0x000fc600078efcff */
[----:B------:R-:W-:Y:S02]  /*0650*/  IMAD.IADD R5, R0, 0x1, R5 ;  /* 0x0000000100057824 */ /* 0x000fe400078e0205 */
[----:B------:R-:W-:-:S03]  /*0660*/  IMAD.IADD R0, R6, 0x1, R7 ;  /* 0x0000000106007824 */ /* 0x000fc600078e0207 */
        /* <DEDUP_REMOVED lines=11> */
.L_x_1007:
[----:B------:R-:W-:-:S13]  /*0720*/  ISETP.NE.AND P0, PT, R221, 0x1, PT ;  /* 0x00000001dd00780c */ /* 0x000fda0003f05270 */
[----:B------:R-:W-:-:S05]  /*0730*/  @P0 IMAD.HI.U32 R5, R4, c[0x0][0x330], RZ ;  /* 0x0000cc0004050a27 */ /* 0x000fca00078e00ff */
[----:B------:R-:W-:-:S05]  /*0740*/  @P0 SHF.R.U32.HI R4, RZ, c[0x0][0x334], R5 ;  /* 0x0000cd00ff040a19 */ /* 0x000fca0000011605 */
.L_x_1008:
[----:B------:R-:W-:-:S05]  /*0750*/  IMAD R5, R4, R221, c[0x0][0x32c] ;  /* 0x0000cb0004057624 */ /* 0x000fca00078e02dd */
[----:B------:R-:W-:-:S04]  /*0760*/  IMNMX R6, R6, R5, PT ;  /* 0x0000000506067217 */ /* 0x000fc80003800200 */
.L_x_1006:
[----:B------:R-:W-:Y:S01]  /*0770*/  IADD3 R6, R6, 0x2f, RZ ;  /* 0x0000002f06067810 */ /* 0x000fe20007ffe0ff */
[----:B------:R-:W-:Y:S01]  /*0780*/  @P6 IMAD.HI.U32 R4, R153, c[0x0][0x2c8], RZ ;  /* 0x0000b20099046a27 */ /* 0x000fe200078e00ff */
[----:B------:R-:W-:-:S03]  /*0790*/  IADD3 R8, R220, 0x2f, RZ ;  /* 0x0000002fdc087810 */ /* 0x000fc60007ffe0ff */
[----:B------:R-:W-:-:S04]  /*07a0*/  IMAD.HI R6, R6, 0x2aaaaaab, RZ ;  /* 0x2aaaaaab06067827 */ /* 0x000fc800078e02ff */
[----:B------:R-:W-:Y:S01]  /*07b0*/  IMAD.HI R8, R8, 0x2aaaaaab, RZ ;  /* 0x2aaaaaab08087827 */ /* 0x000fe200078e02ff */
[----:B------:R-:W-:-:S03]  /*07c0*/  SHF.R.U32.HI R5, RZ, 0x1f, R6 ;  /* 0x0000001fff057819 */ /* 0x000fc60000011606 */
[----:B------:R-:W-:Y:S01]  /*07d0*/  IMAD.MOV.U32 R9, RZ, RZ, R153 ;  /* 0x000000ffff097224 */ /* 0x000fe200078e0099 */
[----:B------:R-:W-:Y:S01]  /*07e0*/  @P6 SHF.R.U32.HI R9, RZ, c[0x0][0x2cc], R4 ;  /* 0x0000b300ff096a19 */ /* 0x000fe20000011604 */
[----:B------:R-:W-:Y:S01]  /*07f0*/  IMAD.IADD R150, R220, 0x1, -R225 ;  /* 0x00000001dc967824 */ /* 0x000fe200078e0ae1 */
[----:B------:R-:W-:Y:S02]  /*0800*/  SHF.R.U32.HI R7, RZ, 0x1f, R8 ;  /* 0x0000001fff077819 */ /* 0x000fe40000011608 */
[----:B------:R-:W-:Y:S01]  /*0810*/  LEA.HI.SX32 R5, R6, R5, 0x1d ;  /* 0x0000000506057211 */ /* 0x000fe200078feaff */
[----:B------:R-:W-:Y:S01]  /*0820*/  IMAD.IADD R4, R150, 0x1, R9 ;  /* 0x0000000196047824 */ /* 0x000fe200078e0209 */
[----:B------:R-:W-:-:S04]  /*0830*/  LEA.HI.SX32 R148, R8, R7, 0x1d ;  /* 0x0000000708947211 */ /* 0x000fc800078feaff */
[----:B------:R-:W-:Y:S02]  /*0840*/  IADD3 R6, R4, -c[0x0][0x324], RZ ;  /* 0x8000c90004067a10 */ /* 0x000fe40007ffe0ff */
[----:B------:R-:W-:Y:S01]  /*0850*/  IMNMX R148, R148, R5, PT ;  /* 0x0000000594947217 */ /* 0x000fe20003800200 */
[----:B------:R-:W-:Y:S05]  /*0860*/  @!P5 BRA `(.L_x_1009) ;  /* 0x000000e00000d947 */ /* 0x000fea0003800000 */
[----:B------:R-:W-:-:S04]  /*0870*/  MOV R5, R4 ;  /* 0x0000000400057202 */ /* 0x000fc80000000f00 */
        /* <DEDUP_REMOVED lines=8> */
.L_x_1010:
[----:B------:R-:W-:-:S13]  /*0900*/  ISETP.NE.AND P0, PT, R221, 0x1, PT ;  /* 0x00000001dd00780c */ /* 0x000fda0003f05270 */
[----:B------:R-:W-:-:S05]  /*0910*/  @P0 IMAD.HI.U32 R4, R5, c[0x0][0x330], RZ ;  /* 0x0000cc0005040a27 */ /* 0x000fca00078e00ff */
[----:B------:R-:W-:-:S05]  /*0920*/  @P0 SHF.R.U32.HI R5, RZ, c[0x0][0x334], R4 ;  /* 0x0000cd00ff050a19 */ /* 0x000fca0000011604 */
.L_x_1011:
[----:B------:R-:W-:-:S05]  /*0930*/  IMAD R5, R5, c[0x0][0x32c], RZ ;  /* 0x0000cb0005057a24 */ /* 0x000fca00078e02ff */
[----:B------:R-:W-:-:S05]  /*0940*/  IMNMX R6, R6, R5, !PT ;  /* 0x0000000506067217 */ /* 0x000fca0007800200 */
.L_x_1009:
[----:B------:R-:W-:Y:S01]  /*0950*/  IMAD.HI R4, R6, 0x2aaaaaab, RZ ;  /* 0x2aaaaaab06047827 */ /* 0x000fe200078e02ff */
[----:B------:R-:W-:Y:S01]  /*0960*/  PLOP3.LUT P4, PT, PT, PT, PT, 0x80, 0x0 ;  /* 0x000000000000781c */ /* 0x000fe20003f8f070 */
[----:B------:R-:W-:Y:S01]  /*0970*/  CS2R R8, SRZ ;  /* 0x0000000000087805 */ /* 0x000fe2000001ff00 */
[----:B------:R-:W-:Y:S01]  /*0980*/  CS2R R92, SRZ ;  /* 0x00000000005c7805 */ /* 0x000fe2000001ff00 */
[----:B------:R-:W-:Y:S01]  /*0990*/  IMAD.MOV.U32 R94, RZ, RZ, RZ ;  /* 0x000000ffff5e7224 */ /* 0x000fe200078e00ff */
[----:B------:R-:W-:Y:S01]  /*09a0*/  SHF.R.U32.HI R219, RZ, 0x1f, R4 ;  /* 0x0000001fffdb7819 */ /* 0x000fe20000011604 */
[----:B------:R-:W-:Y:S01]  /*09b0*/  CS2R R98, SRZ ;  /* 0x0000000000627805 */ /* 0x000fe2000001ff00 */
[----:B------:R-:W-:Y:S01]  /*09c0*/  IMAD.MOV.U32 R96, RZ, RZ, RZ ;  /* 0x000000ffff607224 */ /* 0x000fe200078e00ff */
[----:B------:R-:W-:Y:S01]  /*09d0*/  CS2R R90, SRZ ;  /* 0x00000000005a7805 */ /* 0x000fe2000001ff00 */
[----:B------:R-:W-:Y:S01]  /*09e0*/  LEA.HI.SX32 R219, R4, R219, 0x1d ;  /* 0x000000db04db7211 */ /* 0x000fe200078feaff */
[----:B------:R-:W-:Y:S01]  /*09f0*/  CS2R R88, SRZ ;  /* 0x0000000000587805 */ /* 0x000fe2000001ff00 */
[----:B------:R-:W-:Y:S01]  /*0a00*/  CS2R R4, SRZ ;  /* 0x0000000000047805 */ /* 0x000fe2000001ff00 */
[----:B------:R-:W-:Y:S01]  /*0a10*/  CS2R R86, SRZ ;  /* 0x0000000000567805 */ /* 0x000fe2000001ff00 */
[----:B------:R-:W-:Y:S01]  /*0a20*/  IMNMX R219, RZ, R219, !PT ;  /* 0x000000dbffdb7217 */ /* 0x000fe20007800200 */
[----:B------:R-:W-:Y:S01]  /*0a30*/  CS2R R84, SRZ ;  /* 0x0000000000547805 */ /* 0x000fe2000001ff00 */
[----:B------:R-:W-:Y:S01]  /*0a40*/  CS2R R78, SRZ ;  /* 0x00000000004e7805 */ /* 0x000fe2000001ff00 */
[----:B------:R-:W-:Y:S01]  /*0a50*/  CS2R R76, SRZ ;  /* 0x00000000004c7805 */ /* 0x000fe2000001ff00 */
[----:B------:R-:W-:Y:S01]  /*0a60*/  ISETP.GT.AND P0, PT, R148, R219, PT ;  /* 0x000000db9400720c */ /* 0x000fe20003f04270 */
        /* <DEDUP_REMOVED lines=39> */
[----:B------:R-:W-:Y:S05]  /*0ce0*/  @!P0 BRA `(.L_x_1012) ;  /* 0x0000f84000008947 */ /* 0x000fea0003800000 */
[----:B------:R-:W-:-:S04]  /*0cf0*/  ISETP.NE.U32.AND P0, PT, RZ, c[0x0][0x340], PT ;  /* 0x0000d000ff007a0c */ /* 0x000fc80003f05070 */
[----:B------:R-:W-:-:S13]  /*0d00*/  ISETP.NE.AND.EX P0, PT, RZ, c[0x0][0x344], PT, P0 ;  /* 0x0000d100ff007a0c */ /* 0x000fda0003f05300 */
[----:B------:R-:W-:-:S06]  /*0d10*/  @P0 IMAD.WIDE R10, R224, R3, c[0x0][0x340] ;  /* 0x0000d000e00a0625 */ /* 0x000fcc00078e0203 */
[----:B------:R1:W2:Y:S01]  /*0d20*/  @P0 LDG.E R10, [R10.64] ;  /* 0x000000080a0a0981 */ /* 0x0002a2000c1e1900 */
[----:B------:R-:W-:Y:S01]  /*0d30*/  SHF.R.S32.HI R6, RZ, 0x1f, R223 ;  /* 0x0000001fff067819 */ /* 0x000fe200000114df */
[----:B------:R-:W-:Y:S01]  /*0d40*/  IMAD.WIDE.U32 R8, R2, c[0x0][0x178], RZ ;  /* 0x00005e0002087a25 */ /* 0x000fe200078e00ff */
[----:B------:R-:W-:Y:S01]  /*0d50*/  SHF.R.S32.HI R3, RZ, 0x1f, R2 ;  /* 0x0000001fff037819 */ /* 0x000fe20000011402 */
[----:B------:R-:W3:Y:S01]  /*0d60*/  S2R R4, SR_CTAID.Y ;  /* 0x0000000000047919 */ /* 0x000ee20000002600 */
[-C--:B------:R-:W-:Y:S01]  /*0d70*/  LEA.HI R12, R6, R223.reuse, RZ, 0x2 ;  /* 0x000000df060c7211 */ /* 0x080fe200078f10ff */
[----:B------:R-:W-:Y:S01]  /*0d80*/  BSSY B0, `(.L_x_1013) ;  /* 0x0000089000007945 */ /* 0x000fe20003800000 */
[----:B------:R-:W-:Y:S01]  /*0d90*/  SHF.R.S32.HI R14, RZ, 0x1f, R0 ;  /* 0x0000001fff0e7819 */ /* 0x000fe20000011400 */
[----:B------:R-:W-:Y:S01]  /*0da0*/  IMAD R3, R3, c[0x0][0x178], RZ ;  /* 0x00005e0003037a24 */ /* 0x000fe200078e02ff */
[----:B------:R-:W-:Y:S02]  /*0db0*/  LOP3.LUT R96, R12, 0xfffffffc, RZ, 0xc0, !PT ;  /* 0xfffffffc0c607812 */ /* 0x000fe400078ec0ff */
[----:B------:R-:W-:Y:S01]  /*0dc0*/  SHF.R.S32.HI R247, RZ, 0x2, R12 ;  /* 0x00000002fff77819 */ /* 0x000fe2000001140c */
[----:B------:R-:W-:Y:S01]  /*0dd0*/  IMAD R26, R2, c[0x0][0x17c], R3 ;  /* 0x00005f00021a7a24 */ /* 0x000fe200078e0203 */
[----:B------:R-:W-:Y:S01]  /*0de0*/  LEA.HI R3, R6, R223, RZ, 0x3 ;  /* 0x000000df06037211 */ /* 0x000fe200078f18ff */
[----:B------:R-:W-:Y:S01]  /*0df0*/  IMAD.IADD R96, R223, 0x1, -R96 ;  /* 0x00000001df607824 */ /* 0x000fe200078e0a60 */
[----:B------:R-:W-:Y:S01]  /*0e00*/  IADD3 R19, P1, R0, R247, RZ ;  /* 0x000000f700137210 */ /* 0x000fe20007f3e0ff */
[----:B------:R-:W-:Y:S01]  /*0e10*/  IMAD.IADD R27, R9, 0x1, R26 ;  /* 0x00000001091b7824 */ /* 0x000fe200078e021a */
[----:B------:R-:W-:Y:S01]  /*0e20*/  LEA.HI R9, R6, R223, RZ, 0x4 ;  /* 0x000000df06097211 */ /* 0x000fe200078f20ff */
[----:B------:R-:W-:Y:S01]  /*0e30*/  IMAD.SHL.U32 R16, R96, 0x8, RZ ;  /* 0x0000000860107824 */ /* 0x000fe200078e00ff */
[----:B------:R-:W-:Y:S01]  /*0e40*/  LEA.HI.X.SX32 R0, R247, R14, 0x1, P1 ;  /* 0x0000000ef7007211 */ /* 0x000fe200008f0eff */
[----:B------:R-:W-:Y:S01]  /*0e50*/  IMAD.MOV.U32 R26, RZ, RZ, R8 ;  /* 0x000000ffff1a7224 */ /* 0x000fe200078e0008 */
[----:B------:R-:W-:-:S02]  /*0e60*/  LEA.HI R12, R12, R247, RZ, 0x1 ;  /* 0x000000f70c0c7211 */ /* 0x000fc400078f08ff */
[----:B------:R-:W-:Y:S02]  /*0e70*/  IADD3 R8, R16, 0x40, RZ ;  /* 0x0000004010087810 */ /* 0x000fe40007ffe0ff */
[----:B-1----:R-:W-:Y:S02]  /*0e80*/  SHF.R.S32.HI R11, RZ, 0x1f, R224 ;  /* 0x0000001fff0b7819 */ /* 0x002fe400000114e0 */
[----:B------:R-:W-:Y:S01]  /*0e90*/  ISETP.GE.AND P1, PT, R8, c[0x0][0x1d4], PT ;  /* 0x0000750008007a0c */ /* 0x000fe20003f26270 */
[----:B---3--:R-:W-:Y:S01]  /*0ea0*/  IMAD.WIDE.U32 R26, R4, c[0x0][0x1b8], R26 ;  /* 0x00006e00041a7a25 */ /* 0x008fe200078e001a */
[----:B------:R-:W-:Y:S02]  /*0eb0*/  SHF.R.S32.HI R5, RZ, 0x1f, R4 ;  /* 0x0000001fff057819 */ /* 0x000fe40000011404 */
[----:B------:R-:W-:Y:S01]  /*0ec0*/  LOP3.LUT R12, R12, 0x7fffffe, RZ, 0xc0, !PT ;  /* 0x07fffffe0c0c7812 */ /* 0x000fe200078ec0ff */
[----:B------:R-:W-:Y:S01]  /*0ed0*/  IMAD R8, R0, c[0x0][0x1e0], RZ ;  /* 0x0000780000087a24 */ /* 0x000fe200078e02ff */
[----:B------:R-:W-:Y:S01]  /*0ee0*/  SHF.R.S32.HI R17, RZ, 0x1f, R16 ;  /* 0x0000001fff117819 */ /* 0x000fe20000011410 */
[----:B------:R-:W-:Y:S01]  /*0ef0*/  IMAD R7, R5, c[0x0][0x1b8], RZ ;  /* 0x00006e0005077a24 */ /* 0x000fe200078e02ff */
[----:B------:R-:W-:Y:S01]  /*0f00*/  LEA.HI R95, R6, R223, RZ, 0x5 ;  /* 0x000000df065f7211 */ /* 0x000fe200078f28ff */
[----:B------:R-:W-:Y:S01]  /*0f10*/  IMAD R0, R0, c[0x0][0x208], RZ ;  /* 0x0000820000007a24 */ /* 0x000fe200078e02ff */
[----:B------:R-:W-:Y:S01]  /*0f20*/  SEL R6, R11, RZ, !P2 ;  /* 0x000000ff0b067207 */ /* 0x000fe20005000000 */
[----:B------:R-:W-:Y:S01]  /*0f30*/  IMAD R7, R4, c[0x0][0x1bc], R7 ;  /* 0x00006f0004077a24 */ /* 0x000fe200078e0207 */
[----:B------:R-:W-:Y:S01]  /*0f40*/  SEL R15, R224, RZ, !P2 ;  /* 0x000000ffe00f7207 */ /* 0x000fe20005000000 */
[----:B------:R-:W-:Y:S01]  /*0f50*/  IMAD.IADD R29, R247, 0x1, -R12 ;  /* 0x00000001f71d7824 */ /* 0x000fe200078e0a0c */
[----:B------:R-:W-:Y:S01]  /*0f60*/  SHF.R.S32.HI R2, RZ, 0x3, R3 ;  /* 0x00000003ff027819 */ /* 0x000fe20000011403 */
[----:B------:R-:W-:Y:S01]  /*0f70*/  IMAD R13, R19, c[0x0][0x1e4], R8 ;  /* 0x00007900130d7a24 */ /* 0x000fe200078e0208 */
[----:B------:R-:W-:Y:S01]  /*0f80*/  IADD3 R27, R27, R7, RZ ;  /* 0x000000071b1b7210 */ /* 0x000fe20007ffe0ff */
[----:B------:R-:W-:Y:S01]  /*0f90*/  IMAD R7, R19, c[0x0][0x20c], R0 ;  /* 0x0000830013077a24 */ /* 0x000fe200078e0200 */
[----:B------:R-:W-:Y:S01]  /*0fa0*/  LOP3.LUT R0, R9, 0xfffffff0, RZ, 0xc0, !PT ;  /* 0xfffffff009007812 */ /* 0x000fe200078ec0ff */
[----:B------:R-:W-:Y:S01]  /*0fb0*/  IMAD.WIDE.U32 R24, R19, c[0x0][0x1e0], R16 ;  /* 0x0000780013187a25 */ /* 0x000fe200078e0010 */
[----:B------:R-:W-:-:S02]  /*0fc0*/  LOP3.LUT R226, R226, 0xfffffeff, RZ, 0xc0, !PT ;  /* 0xfffffeffe2e27812 */ /* 0x000fc400078ec0ff */
[----:B------:R-:W-:Y:S01]  /*0fd0*/  SHF.R.S32.HI R94, RZ, 0x5, R95 ;  /* 0x00000005ff5e7819 */ /* 0x000fe2000001145f */
[----:B------:R-:W-:Y:S01]  /*0fe0*/  IMAD.IADD R101, R223, 0x1, -R0 ;  /* 0x00000001df657824 */ /* 0x000fe200078e0a00 */
[----:B------:R-:W-:Y:S01]  /*0ff0*/  @P1 LOP3.LUT R226, R226, 0x100, RZ, 0xfc, !PT ;  /* 0x00000100e2e21812 */ /* 0x000fe200078efcff */
[----:B------:R-:W-:Y:S01]  /*1000*/  IMAD R0, R96, 0x20, R247 ;  /* 0x0000002060007824 */ /* 0x000fe200078e02f7 */
[----:B------:R-:W-:Y:S01]  /*1010*/  ISETP.GE.AND P1, PT, R16, c[0x0][0x1d4], PT ;  /* 0x0000750010007a0c */ /* 0x000fe20003f26270 */
[----:B------:R-:W-:Y:S01]  /*1020*/  IMAD R6, R6, c[0x0][0x1c0], RZ ;  /* 0x0000700006067a24 */ /* 0x000fe200078e02ff */
[----:B------:R-:W-:Y:S01]  /*1030*/  LEA.HI R8, R101, R101, RZ, 0x1 ;  /* 0x0000006565087211 */ /* 0x000fe200078f08ff */
[----:B------:R-:W-:Y:S01]  /*1040*/  IMAD.IADD R0, R153, 0x1, R0 ;  /* 0x0000000199007824 */ /* 0x000fe200078e0200 */
[----:B------:R-:W-:Y:S01]  /*1050*/  LOP3.LUT R226, R226, 0xfffffdff, RZ, 0xc0, !PT ;  /* 0xfffffdffe2e27812 */ /* 0x000fe200078ec0ff */
[----:B------:R-:W-:Y:S01]  /*1060*/  IMAD.IADD R25, R25, 0x1, R13 ;  /* 0x0000000119197824 */ /* 0x000fe200078e020d */
[----:B------:R-:W-:Y:S01]  /*1070*/  SHF.R.S32.HI R14, RZ, 0x1, R8 ;  /* 0x00000001ff0e7819 */ /* 0x000fe20000011408 */
[----:B------:R-:W-:Y:S01]  /*1080*/  @P6 IMAD.HI.U32 R20, R0, c[0x0][0x2c8], RZ ;  /* 0x0000b20000146a27 */ /* 0x000fe200078e00ff */
[----:B------:R-:W-:-:S02]  /*1090*/  MOV R12, R0 ;  /* 0x00000000000c7202 */ /* 0x000fc40000000f00 */
[----:B------:R-:W-:Y:S01]  /*10a0*/  SHF.R.S32.HI R21, RZ, 0x1f, R8 ;  /* 0x0000001fff157819 */ /* 0x000fe20000011408 */
[C---:B------:R-:W-:Y:S01]  /*10b0*/  IMAD R6, R15.reuse, c[0x0][0x1c4], R6 ;  /* 0x000071000f067a24 */ /* 0x040fe200078e0206 */
[----:B------:R-:W-:Y:S01]  /*10c0*/  @P6 SHF.R.U32.HI R12, RZ, c[0x0][0x2cc], R20 ;  /* 0x0000b300ff0c6a19 */ /* 0x000fe20000011614 */
[----:B------:R-:W-:Y:S01]  /*10d0*/  IMAD.WIDE.U32 R26, R15, c[0x0][0x1c0], R26 ;  /* 0x000070000f1a7a25 */ /* 0x000fe200078e001a */
[----:B------:R-:W-:Y:S02]  /*10e0*/  LEA.HI R21, R21, R14, RZ, 0x2 ;  /* 0x0000000e15157211 */ /* 0x000fe400078f10ff */
[--C-:B------:R-:W-:Y:S01]  /*10f0*/  SHF.R.S32.HI R15, RZ, 0x1f, R12.reuse ;  /* 0x0000001fff0f7819 */ /* 0x100fe2000001140c */
[----:B------:R-:W-:Y:S01]  /*1100*/  IMAD.MOV R13, RZ, RZ, -R12 ;  /* 0x000000ffff0d7224 */ /* 0x000fe200078e0a0c */
[----:B------:R-:W-:Y:S01]  /*1110*/  IADD3 R27, R27, R6, RZ ;  /* 0x000000061b1b7210 */ /* 0x000fe20007ffe0ff */
[----:B------:R-:W-:Y:S01]  /*1120*/  IMAD.SHL.U32 R23, R2, 0x40, RZ ;  /* 0x0000004002177824 */ /* 0x000fe200078e00ff */
[----:B------:R-:W-:Y:S01]  /*1130*/  LOP3.LUT R21, R21, 0xfffffffc, RZ, 0xc0, !PT ;  /* 0xfffffffc15157812 */ /* 0x000fe200078ec0ff */
[----:B------:R-:W-:Y:S01]  /*1140*/  IMAD R13, R13, c[0x0][0x2c4], R0 ;  /* 0x0000b1000d0d7a24 */ /* 0x000fe200078e0200 */
[----:B------:R-:W-:Y:S01]  /*1150*/  @P1 LOP3.LUT R226, R226, 0x200, RZ, 0xfc, !PT ;  /* 0x00000200e2e21812 */ /* 0x000fe200078efcff */
[----:B------:R-:W-:Y:S01]  /*1160*/  IMAD R15, R15, c[0x0][0x1b0], RZ ;  /* 0x00006c000f0f7a24 */ /* 0x000fe200078e02ff */
[----:B------:R-:W-:Y:S01]  /*1170*/  LOP3.LUT R23, R23, 0xc0, RZ, 0xc0, !PT ;  /* 0x000000c017177812 */ /* 0x000fe200078ec0ff */
[----:B------:R-:W-:Y:S01]  /*1180*/  IMAD.WIDE.U32 R26, R12, c[0x0][0x1b0], R26 ;  /* 0x00006c000c1a7a25 */ /* 0x000fe200078e001a */
[----:B------:R-:W-:-:S02]  /*1190*/  SHF.R.S32.HI R0, RZ, 0x1f, R13 ;  /* 0x0000001fff007819 */ /* 0x000fc4000001140d */
[--C-:B------:R-:W-:Y:S01]  /*11a0*/  LOP3.LUT R18, R23, 0x18, R16.reuse, 0xf8, !PT ;  /* 0x0000001817127812 */ /* 0x100fe200078ef810 */
[----:B------:R-:W-:Y:S01]  /*11b0*/  IMAD R15, R12, c[0x0][0x1b4], R15 ;  /* 0x00006d000c0f7a24 */ /* 0x000fe200078e020f */
[----:B------:R-:W-:Y:S01]  /*11c0*/  SHF.R.U32.HI R23, RZ, 0x3, R23 ;  /* 0x00000003ff177819 */ /* 0x000fe20000011617 */
[----:B------:R-:W-:Y:S01]  /*11d0*/  IMAD R0, R0, c[0x0][0x1a8], RZ ;  /* 0x00006a0000007a24 */ /* 0x000fe200078e02ff */
[----:B------:R-:W-:Y:S01]  /*11e0*/  LOP3.LUT R226, R226, 0xffffff7f, RZ, 0xc0, !PT ;  /* 0xffffff7fe2e27812 */ /* 0x000fe200078ec0ff */
[----:B------:R-:W-:Y:S01]  /*11f0*/  IMAD.IADD R27, R27, 0x1, R15 ;  /* 0x000000011b1b7824 */ /* 0x000fe200078e020f */
[----:B------:R-:W-:Y:S01]  /*1200*/  LOP3.LUT R23, R18, R23, RZ, 0x3c, !PT ;  /* 0x0000001712177212 */ /* 0x000fe200078e3cff */
[----:B------:R-:W-:-:S04]  /*1210*/  IMAD.WIDE.U32 R18, R19, c[0x0][0x208], R16 ;  /* 0x0000820013127a25 */ /* 0x000fc800078e0010 */
[C---:B------:R-:W-:Y:S02]  /*1220*/  IMAD R0, R13.reuse, c[0x0][0x1ac], R0 ;  /* 0x00006b000d007a24 */ /* 0x040fe400078e0200 */
[----:B------:R-:W-:-:S04]  /*1230*/  IMAD.WIDE.U32 R26, R13, c[0x0][0x1a8], R26 ;  /* 0x00006a000d1a7a25 */ /* 0x000fc800078e001a */
[----:B------:R-:W-:Y:S02]  /*1240*/  IMAD.IADD R6, R14, 0x1, -R21 ;  /* 0x000000010e067824 */ /* 0x000fe400078e0a15 */
[----:B------:R-:W-:Y:S02]  /*1250*/  IMAD.IADD R19, R19, 0x1, R7 ;  /* 0x0000000113137824 */ /* 0x000fe400078e0207 */
[----:B------:R-:W-:Y:S02]  /*1260*/  IMAD R7, R5, c[0x0][0x1e8], RZ ;  /* 0x00007a0005077a24 */ /* 0x000fe400078e02ff */
[----:B------:R-:W-:Y:S02]  /*1270*/  IMAD.IADD R12, R27, 0x1, R0 ;  /* 0x000000011b0c7824 */ /* 0x000fe400078e0200 */
[----:B------:R-:W-:Y:S02]  /*1280*/  IMAD R5, R5, c[0x0][0x210], RZ ;  /* 0x0000840005057a24 */ /* 0x000fe400078e02ff */
[----:B------:R-:W-:-:S02]  /*1290*/  IMAD R7, R4, c[0x0][0x1ec], R7 ;  /* 0x00007b0004077a24 */ /* 0x000fc400078e0207 */
[C---:B------:R-:W-:Y:S02]  /*12a0*/  IMAD R5, R4.reuse, c[0x0][0x214], R5 ;  /* 0x0000850004057a24 */ /* 0x040fe400078e0205 */
[----:B------:R-:W-:-:S04]  /*12b0*/  IMAD.WIDE.U32 R24, R4, c[0x0][0x1e8], R24 ;  /* 0x00007a0004187a25 */ /* 0x000fc800078e0018 */
[----:B------:R-:W-:-:S04]  /*12c0*/  IMAD.WIDE.U32 R18, R4, c[0x0][0x210], R18 ;  /* 0x0000840004127a25 */ /* 0x000fc800078e0012 */
[----:B------:R-:W-:Y:S01]  /*12d0*/  IMAD.IADD R25, R25, 0x1, R7 ;  /* 0x0000000119197824 */ /* 0x000fe200078e0207 */
[----:B------:R-:W-:Y:S01]  /*12e0*/  IADD3 R7, R16, 0x20, RZ ;  /* 0x0000002010077810 */ /* 0x000fe20007ffe0ff */
[----:B------:R-:W-:Y:S01]  /*12f0*/  IMAD R218, R94, 0x8, R29 ;  /* 0x000000085eda7824 */ /* 0x000fe200078e021d */
[----:B------:R-:W-:Y:S02]  /*1300*/  IADD3 R19, R19, R5, RZ ;  /* 0x0000000513137210 */ /* 0x000fe40007ffe0ff */
[----:B------:R-:W-:Y:S01]  /*1310*/  SHF.L.U32 R5, R96, 0x3, RZ ;  /* 0x0000000360057819 */ /* 0x000fe200000006ff */
[----:B------:R-:W-:Y:S01]  /*1320*/  IMAD.U32 R218, R218, 0x20, R23 ;  /* 0x00000020dada7824 */ /* 0x000fe200078e0017 */
[----:B------:R-:W-:Y:S02]  /*1330*/  ISETP.GE.AND P2, PT, R7, c[0x0][0x198], PT ;  /* 0x0000660007007a0c */ /* 0x000fe40003f46270 */
[----:B--2---:R-:W-:Y:S01]  /*1340*/  @P0 SHF.R.S32.HI R15, RZ, 0x1f, R10 ;  /* 0x0000001fff0f0819 */ /* 0x004fe2000001140a */
[----:B------:R-:W-:Y:S01]  /*1350*/  @!P0 IMAD.MOV.U32 R15, RZ, RZ, R11 ;  /* 0x000000ffff0f8224 */ /* 0x000fe200078e000b */
[----:B------:R-:W-:Y:S01]  /*1360*/  @P0 MOV R14, R10 ;  /* 0x0000000a000e0202 */ /* 0x000fe20000000f00 */
[----:B------:R-:W-:Y:S01]  /*1370*/  @!P0 IMAD.MOV.U32 R14, RZ, RZ, R224 ;  /* 0x000000ffff0e8224 */ /* 0x000fe200078e00e0 */
[----:B------:R-:W-:Y:S01]  /*1380*/  LEA R13, P0, R26, c[0x0][0x160], 0x1 ;  /* 0x000058001a0d7a11 */ /* 0x000fe200078008ff */
[----:B------:R-:W-:Y:S01]  /*1390*/  IMAD R11, R225, c[0x0][0x2c4], RZ ;  /* 0x0000b100e10b7a24 */ /* 0x000fe200078e02ff */
[----:B------:R-:W-:Y:S01]  /*13a0*/  SEL R0, R15, RZ, !P3 ;  /* 0x000000ff0f007207 */ /* 0x000fe20005800000 */
[----:B------:R-:W-:Y:S01]  /*13b0*/  IMAD.IADD R10, R153, 0x1, R247 ;  /* 0x00000001990a7824 */ /* 0x000fe200078e02f7 */
[----:B------:R-:W-:-:S02]  /*13c0*/  SEL R15, R14, RZ, !P3 ;  /* 0x000000ff0e0f7207 */ /* 0x000fc40005800000 */
[----:B------:R-:W-:Y:S01]  /*13d0*/  LEA.HI.X R12, R26, c[0x0][0x164], R12, 0x1, P0 ;  /* 0x000059001a0c7a11 */ /* 0x000fe200000f0c0c */
[----:B------:R-:W-:Y:S01]  /*13e0*/  IMAD R4, R0, c[0x0][0x1f0], RZ ;  /* 0x00007c0000047a24 */ /* 0x000fe200078e02ff */
[----:B------:R-:W-:Y:S01]  /*13f0*/  LOP3.LUT P0, RZ, R6, 0x2, RZ, 0xc0, !PT ;  /* 0x0000000206ff7812 */ /* 0x000fe2000780c0ff */
[----:B------:R-:W-:Y:S01]  /*1400*/  IMAD R0, R0, c[0x0][0x218], RZ ;  /* 0x0000860000007a24 */ /* 0x000fe200078e02ff */
[----:B------:R-:W-:Y:S01]  /*1410*/  ISETP.GE.AND P4, PT, R10, R11, PT ;  /* 0x0000000b0a00720c */ /* 0x000fe20003f86270 */
[----:B------:R-:W-:Y:S01]  /*1420*/  IMAD R237, R15, c[0x0][0x1f4], R4 ;  /* 0x00007d000fed7a24 */ /* 0x000fe200078e0204 */
[----:B------:R-:W-:Y:S01]  /*1430*/  IADD3 R4, R5, 0x40, RZ ;  /* 0x0000004005047810 */ /* 0x000fe20007ffe0ff */
[----:B------:R-:W-:Y:S01]  /*1440*/  IMAD R235, R15, c[0x0][0x21c], R0 ;  /* 0x000087000feb7a24 */ /* 0x000fe200078e0200 */
[----:B------:R-:W-:Y:S01]  /*1450*/  ISETP.GE.AND P3, PT, R5, c[0x0][0x198], PT ;  /* 0x0000660005007a0c */ /* 0x000fe20003f66270 */
[----:B------:R-:W-:Y:S01]  /*1460*/  IMAD.MOV.U32 R0, RZ, RZ, 0x10 ;  /* 0x00000010ff007424 */ /* 0x000fe200078e00ff */
[----:B------:R-:W-:Y:S01]  /*1470*/  ISETP.GE.AND P1, PT, R4, c[0x0][0x198], PT ;  /* 0x0000660004007a0c */ /* 0x000fe20003f26270 */
[----:B------:R-:W-:-:S03]  /*1480*/  IMAD.WIDE.U32 R230, R15, c[0x0][0x1f0], R24 ;  /* 0x00007c000fe67a25 */ /* 0x000fc600078e0018 */
[----:B------:R-:W-:Y:S01]  /*1490*/  SEL R0, R0, 0xfffffff0, !P0 ;  /* 0xfffffff000007807 */ /* 0x000fe20004000000 */
[----:B------:R-:W-:Y:S01]  /*14a0*/  IMAD.WIDE.U32 R228, R15, c[0x0][0x218], R18 ;  /* 0x000086000fe47a25 */ /* 0x000fe200078e0012 */
[----:B------:R-:W-:Y:S01]  /*14b0*/  ISETP.GE.AND P0, PT, R7, c[0x0][0x1d4], PT ;  /* 0x0000750007007a0c */ /* 0x000fe20003f06270 */
[----:B------:R1:W2:Y:S02]  /*14c0*/  SHFL.IDX PT, R18, R13, RZ, 0x1c1f ;  /* 0x001c1fff0d127589 */ /* 0x0002a400000e0000 */
[----:B------:R-:W-:Y:S02]  /*14d0*/  IMAD.IADD R237, R231, 0x1, R237 ;  /* 0x00000001e7ed7824 */ /* 0x000fe400078e02ed */
[----:B------:R1:W3:Y:S01]  /*14e0*/  SHFL.IDX PT, R19, R12, RZ, 0x1c1f ;  /* 0x001c1fff0c137589 */ /* 0x0002e200000e0000 */
[----:B------:R-:W-:-:S07]  /*14f0*/  IMAD.IADD R235, R229, 0x1, R235 ;  /* 0x00000001e5eb7824 */ /* 0x000fce00078e02eb */
[----:B------:R-:W-:Y:S01]  /*1500*/  @P0 LOP3.LUT R226, R226, 0x80, RZ, 0xfc, !PT ;  /* 0x00000080e2e20812 */ /* 0x000fe200078efcff */
[----:B------:R-:W-:Y:S05]  /*1510*/  @P4 BRA `(.L_x_1014) ;  /* 0x000000f000004947 */ /* 0x000fea0003800000 */
[----:B------:R-:W-:Y:S02]  /*1520*/  SHF.R.S32.HI R14, RZ, 0x1f, R7 ;  /* 0x0000001fff0e7819 */ /* 0x000fe40000011407 */
[----:B------:R-:W-:Y:S02]  /*1530*/  SHF.R.S32.HI R15, RZ, 0x1f, R4 ;  /* 0x0000001fff0f7819 */ /* 0x000fe40000011404 */
[----:B------:R-:W-:Y:S02]  /*1540*/  LEA.HI R14, R14, R7, RZ, 0x3 ;  /* 0x000000070e0e7211 */ /* 0x000fe400078f18ff */
[----:B------:R-:W-:Y:S01]  /*1550*/  LEA.HI R15, R15, R4, RZ, 0x3 ;  /* 0x000000040f0f7211 */ /* 0x000fe200078f18ff */
[----:B------:R-:W-:Y:S01]  /*1560*/  IMAD.SHL.U32 R4, R218, 0x2, RZ ;  /* 0x00000002da047824 */ /* 0x000fe200078e00ff */
[----:B--2---:R-:W-:Y:S02]  /*1570*/  LEA R20, P0, R5, R18, 0x1 ;  /* 0x0000001205147211 */ /* 0x004fe400078008ff */
[----:B------:R-:W-:-:S02]  /*1580*/  LOP3.LUT R14, R14, 0xfffffff8, RZ, 0xc0, !PT ;  /* 0xfffffff80e0e7812 */ /* 0x000fc400078ec0ff */
[----:B------:R-:W-:Y:S02]  /*1590*/  LOP3.LUT R15, R15, 0xfffffff8, RZ, 0xc0, !PT ;  /* 0xfffffff80f0f7812 */ /* 0x000fe400078ec0ff */
[----:B---3--:R-:W-:Y:S01]  /*15a0*/  LEA.HI.X R21, R5, R19, R17, 0x1, P0 ;  /* 0x0000001305157211 */ /* 0x008fe200000f0c11 */
[----:B------:R-:W-:-:S04]  /*15b0*/  IMAD.WIDE R22, R14, 0x2, R18 ;  /* 0x000000020e167825 */ /* 0x000fc800078e0212 */
[----:B------:R-:W-:Y:S01]  /*15c0*/  IMAD.WIDE R18, R15, 0x2, R18 ;  /* 0x000000020f127825 */ /* 0x000fe200078e0212 */
[----:B------:R-:W-:Y:S01]  /*15d0*/  @!PT LDS RZ, [RZ] ;  /* 0x00000000fffff984 */ /* 0x000fe20000000800 */
[----:B------:R2:W-:Y:S04]  /*15e0*/  LDGSTS.E.BYPASS.LTC128B.128 [R4+0x6080], [R20.64], !P3 ;  /* 0x0608000014047fae */ /* 0x0005e8000d901d48 */
[----:B------:R2:W-:Y:S04]  /*15f0*/  LDGSTS.E.BYPASS.LTC128B.128 [R4+0x8080], [R22.64], !P2 ;  /* 0x0808000016047fae */ /* 0x0005e8000d101d48 */
[----:B------:R2:W-:Y:S02]  /*1600*/  LDGSTS.E.BYPASS.LTC128B.128 [R4+0xa080], [R18.64], !P1 ;  /* 0x0a08000012047fae */ /* 0x0005e4000c901d48 */
.L_x_1014:
[----:B------:R-:W-:Y:S05]  /*1610*/  BSYNC B0 ;  /* 0x0000000000007941 */ /* 0x000fea0003800000 */
.L_x_1013:
        /* <DEDUP_REMOVED lines=10> */
[----:B------:R-:W-:Y:S01]  /*16c0*/  LEA.HI R4, R4, R15, RZ, 0x3 ;  /* 0x0000000f04047211 */ /* 0x000fe200078f18ff */
[----:B------:R-:W-:Y:S01]  /*16d0*/  IMAD.SHL.U32 R15, R218, 0x2, RZ ;  /* 0x00000002da0f7824 */ /* 0x000fe200078e00ff */
[----:B----4-:R-:W-:-:S02]  /*16e0*/  LEA R20, P0, R5, R18, 0x1 ;  /* 0x0000001205147211 */ /* 0x010fc400078008ff */
[----:B------:R-:W-:Y:S02]  /*16f0*/  LOP3.LUT R14, R14, 0xfffffff8, RZ, 0xc0, !PT ;  /* 0xfffffff80e0e7812 */ /* 0x000fe400078ec0ff */
        /* <DEDUP_REMOVED lines=8> */
.L_x_1016:
[----:B------:R-:W-:Y:S05]  /*1780*/  BSYNC B0 ;  /* 0x0000000000007941 */ /* 0x000fea0003800000 */
.L_x_1015:
[----:B------:R-:W-:Y:S01]  /*1790*/  IADD3 R4, R10, 0x40, RZ ;  /* 0x000000400a047810 */ /* 0x000fe20007ffe0ff */
[----:B---3--:R3:W1:Y:S01]  /*17a0*/  SHFL.IDX PT, R19, R12, 0x2, 0x1c1f ;  /* 0x005c1f000c137f89 */ /* 0x00866200000e0000 */
        /* <DEDUP_REMOVED lines=13> */
[----:B-1----:R-:W-:Y:S01]  /*1880*/  LEA.HI.X R21, R5, R19, R17, 0x1, P0 ;  /* 0x0000001305157211 */ /* 0x002fe200000f0c11 */
[----:B------:R-:W-:-:S04]  /*1890*/  IMAD.WIDE R22, R14, 0x2, R18 ;  /* 0x000000020e167825 */ /* 0x000fc800078e0212 */
[----:B------:R-:W-:Y:S01]  /*18a0*/  IMAD.WIDE R18, R4, 0x2, R18 ;  /* 0x0000000204127825 */ /* 0x000fe200078e0212 */
[----:B------:R-:W-:Y:S01]  /*18b0*/  @!PT LDS RZ, [RZ] ;  /* 0x00000000fffff984 */ /* 0x000fe20000000800 */
[----:B------:R1:W-:Y:S04]  /*18c0*/  LDGSTS.E.BYPASS.LTC128B.128 [R15+0x7080], [R20.64], !P3 ;  /* 0x07080000140f7fae */ /* 0x0003e8000d901d48 */
[----:B------:R1:W-:Y:S04]  /*18d0*/  LDGSTS.E.BYPASS.LTC128B.128 [R15+0x9080], [R22.64], !P2 ;  /* 0x09080000160f7fae */ /* 0x0003e8000d101d48 */
[----:B------:R1:W-:Y:S02]  /*18e0*/  LDGSTS.E.BYPASS.LTC128B.128 [R15+0xb080], [R18.64], !P1 ;  /* 0x0b080000120f7fae */ /* 0x0003e4000c901d48 */
.L_x_1018:
[----:B------:R-:W-:Y:S05]  /*18f0*/  BSYNC B0 ;  /* 0x0000000000007941 */ /* 0x000fea0003800000 */
.L_x_1017:
[----:B------:R-:W-:Y:S01]  /*1900*/  IADD3 R10, R10, 0x60, RZ ;  /* 0x000000600a0a7810 */ /* 0x000fe20007ffe0ff */
[----:B------:R-:W5:Y:S01]  /*1910*/  SHFL.IDX PT, R14, R13, 0x3, 0x1c1f ;  /* 0x007c1f000d0e7f89 */ /* 0x000f6200000e0000 */
[----:B------:R-:W-:Y:S01]  /*1920*/  LOP3.LUT R216, R3, 0xfffffff8, RZ, 0xc0, !PT ;  /* 0xfffffff803d87812 */ /* 0x000fe200078ec0ff */
[----:B------:R-:W-:Y:S01]  /*1930*/  IMAD.MOV.U32 R99, RZ, RZ, 0x30 ;  /* 0x00000030ff637424 */ /* 0x000fe200078e00ff */
[----:B------:R-:W-:Y:S01]  /*1940*/  ISETP.GE.AND P0, PT, R10, R11, PT ;  /* 0x0000000b0a00720c */ /* 0x000fe20003f06270 */
[----:B-1----:R1:W2:Y:S01]  /*1950*/  SHFL.IDX PT, R15, R12, 0x3, 0x1c1f ;  /* 0x007c1f000c0f7f89 */ /* 0x0022a200000e0000 */
[----:B------:R-:W-:Y:S01]  /*1960*/  IMAD.SHL.U32 R218, R218, 0x2, RZ ;  /* 0x00000002dada7824 */ /* 0x000fe200078e00ff */
[----:B------:R-:W-:Y:S01]  /*1970*/  P2R R4, PR, RZ, 0x20 ;  /* 0x00000020ff047803 */ /* 0x000fe20000000000 */
[----:B------:R-:W-:Y:S01]  /*1980*/  IMAD.IADD R216, R223, 0x1, -R216 ;  /* 0x00000001dfd87824 */ /* 0x000fe200078e0ad8 */
[----:B------:R-:W-:Y:S01]  /*1990*/  LOP3.LUT P5, RZ, R226, 0x200, RZ, 0xc0, !PT ;  /* 0x00000200e2ff7812 */ /* 0x000fe200078ac0ff */
[----:B------:R-:W-:Y:S01]  /*19a0*/  IMAD R93, R99, c[0x0][0x1e4], RZ ;  /* 0x00007900635d7a24 */ /* 0x000fe200078e02ff */
[----:B------:R-:W-:Y:S01]  /*19b0*/  ULDC.64 UR4, c[0x0][0x1e0] ;  /* 0x0000780000047ab9 */ /* 0x000fe20000000a00 */
[----:B------:R-:W-:Y:S01]  /*19c0*/  IMAD.MOV.U32 R236, RZ, RZ, R230 ;  /* 0x000000ffffec7224 */ /* 0x000fe200078e00e6 */
[----:B------:R-:W-:Y:S01]  /*19d0*/  LOP3.LUT R100, R8, 0x7fffffe, RZ, 0xc0, !PT ;  /* 0x07fffffe08647812 */ /* 0x000fe200078ec0ff */
[----:B------:R-:W-:Y:S01]  /*19e0*/  USHF.L.U32 UR7, UR4, 0x5, URZ ;  /* 0x0000000504077899 */ /* 0x000fe2000800063f */
[----:B------:R-:W-:Y:S01]  /*19f0*/  SHF.R.S32.HI R8, RZ, 0x1f, R101 ;  /* 0x0000001fff087819 */ /* 0x000fe20000011465 */
[----:B------:R-:W-:Y:S01]  /*1a00*/  UMOV UR6, 0x5 ;  /* 0x0000000500067882 */ /* 0x000fe20000000000 */
[----:B------:R-:W-:Y:S01]  /*1a10*/  @!P0 SHF.R.S32.HI R10, RZ, 0x1f, R7 ;  /* 0x0000001fff0a8819 */ /* 0x000fe20000011407 */
[----:B------:R-:W-:Y:S01]  /*1a20*/  USHF.L.U64.HI UR6, UR4, UR6, UR5 ;  /* 0x0000000604067299 */ /* 0x000fe20008010205 */
[----:B------:R-:W-:Y:S01]  /*1a30*/  IMAD.IADD R100, R101, 0x1, -R100 ;  /* 0x0000000165647824 */ /* 0x000fe200078e0a64 */
[----:B------:R-:W-:Y:S01]  /*1a40*/  LEA.HI R101, R8, R101, RZ, 0x3 ;  /* 0x0000006508657211 */ /* 0x000fe200078f18ff */
[----:B------:R-:W-:Y:S01]  /*1a50*/  IMAD.MOV.U32 R234, RZ, RZ, R228 ;  /* 0x000000ffffea7224 */ /* 0x000fe200078e00e4 */
[----:B------:R-:W-:Y:S01]  /*1a60*/  @!P0 LEA.HI R7, R10, R7, RZ, 0x3 ;  /* 0x000000070a078211 */ /* 0x000fe200078f18ff */
[----:B------:R-:W-:Y:S01]  /*1a70*/  IMAD.SHL.U32 R6, R6, 0x40, RZ ;  /* 0x0000004006067824 */ /* 0x000fe200078e00ff */
[----:B------:R-:W-:Y:S01]  /*1a80*/  SHF.R.S32.HI R10, RZ, 0x4, R9 ;  /* 0x00000004ff0a7819 */ /* 0x000fe20000011409 */
[----:B------:R-:W-:Y:S01]  /*1a90*/  IMAD.SHL.U32 R101, R101, 0x20, RZ ;  /* 0x0000002065657824 */ /* 0x000fe200078e00ff */
[----:B------:R-:W-:-:S02]  /*1aa0*/  @!P0 LOP3.LUT R7, R7, 0xfffffff8, RZ, 0xc0, !PT ;  /* 0xfffffff807078812 */ /* 0x000fc400078ec0ff */
[C---:B-123--:R-:W-:Y:S02]  /*1ab0*/  @!P0 IADD3 R12, R5.reuse, 0x40, RZ ;  /* 0x00000040050c8810 */ /* 0x04efe40007ffe0ff */
[----:B-----5:R-:W-:Y:S01]  /*1ac0*/  @!P0 LEA R16, P4, R5, R14, 0x1 ;  /* 0x0000000e05108211 */ /* 0x020fe200078808ff */
[----:B----4-:R-:W-:Y:S01]  /*1ad0*/  @!P0 IMAD.WIDE R18, R7, 0x2, R14 ;  /* 0x0000000207128825 */ /* 0x010fe200078e020e */
[----:B------:R-:W-:Y:S02]  /*1ae0*/  @!P0 SHF.R.S32.HI R7, RZ, 0x1f, R12 ;  /* 0x0000001fff078819 */ /* 0x000fe4000001140c */
[----:B------:R-:W-:Y:S02]  /*1af0*/  LEA.HI R97, R9, R10, RZ, 0x1 ;  /* 0x0000000a09617211 */ /* 0x000fe400078f08ff */
[----:B------:R-:W-:Y:S02]  /*1b00*/  LEA.HI R9, R216, R216, RZ, 0x1 ;  /* 0x000000d8d8097211 */ /* 0x000fe400078f08ff */
[----:B------:R-:W-:-:S02]  /*1b10*/  @!P0 LEA.HI R7, R7, R12, RZ, 0x3 ;  /* 0x0000000c07078211 */ /* 0x000fc400078f18ff */
[----:B------:R-:W-:Y:S02]  /*1b20*/  @!P0 LEA.HI.X R17, R5, R15, R17, 0x1, P4 ;  /* 0x0000000f05118211 */ /* 0x000fe400020f0c11 */
[----:B------:R-:W-:Y:S02]  /*1b30*/  SHF.R.S32.HI R5, RZ, 0x1, R9 ;  /* 0x00000001ff057819 */ /* 0x000fe40000011409 */
[----:B------:R-:W-:Y:S01]  /*1b40*/  @!P0 LOP3.LUT R7, R7, 0xfffffff8, RZ, 0xc0, !PT ;  /* 0xfffffff807078812 */ /* 0x000fe200078ec0ff */
[----:B------:R-:W-:Y:S01]  /*1b50*/  @!PT LDS RZ, [RZ] ;  /* 0x00000000fffff984 */ /* 0x000fe20000000800 */
[----:B------:R1:W-:Y:S01]  /*1b60*/  @!P0 LDGSTS.E.BYPASS.LTC128B.128 [R218+0x7880], [R16.64], !P3 ;  /* 0x0788000010da8fae */ /* 0x0003e2000d901d48 */
[----:B------:R-:W-:Y:S01]  /*1b70*/  LOP3.LUT R97, R97, 0xfffffffe, RZ, 0xc0, !PT ;  /* 0xfffffffe61617812 */ /* 0x000fe200078ec0ff */
[----:B------:R-:W-:Y:S01]  /*1b80*/  IMAD.SHL.U32 R3, R5, 0x40, RZ ;  /* 0x0000004005037824 */ /* 0x000fe200078e00ff */
[C---:B------:R-:W-:Y:S01]  /*1b90*/  LOP3.LUT P3, RZ, R226.reuse, 0x80, RZ, 0xc0, !PT ;  /* 0x00000080e2ff7812 */ /* 0x040fe2000786c0ff */
[----:B------:R-:W-:Y:S01]  /*1ba0*/  @!P0 IMAD.WIDE R14, R7, 0x2, R14 ;  /* 0x00000002070e8825 */ /* 0x000fe200078e020e */
[----:B------:R-:W-:Y:S01]  /*1bb0*/  LOP3.LUT R7, R9, 0x3fffffe, RZ, 0xc0, !PT ;  /* 0x03fffffe09077812 */ /* 0x000fe200078ec0ff */
[----:B------:R1:W-:Y:S01]  /*1bc0*/  @!P0 LDGSTS.E.BYPASS.LTC128B.128 [R218+0x9880], [R18.64], !P2 ;  /* 0x0988000012da8fae */ /* 0x0003e2000d101d48 */
[----:B------:R-:W-:Y:S01]  /*1bd0*/  LOP3.LUT P4, RZ, R226, 0x100, RZ, 0xc0, !PT ;  /* 0x00000100e2ff7812 */ /* 0x000fe2000788c0ff */
[----:B------:R-:W-:Y:S01]  /*1be0*/  IMAD.SHL.U32 R9, R2, 0x8, RZ ;  /* 0x0000000802097824 */ /* 0x000fe200078e00ff */
[----:B------:R-:W-:Y:S01]  /*1bf0*/  LOP3.LUT R2, R3, 0xc0, RZ, 0xc0, !PT ;  /* 0x000000c003027812 */ /* 0x000fe200078ec0ff */
[----:B------:R-:W-:Y:S01]  /*1c00*/  IMAD R3, R148, -0x30, R99 ;  /* 0xffffffd094037824 */ /* 0x000fe200078e0263 */
[----:B------:R2:W-:Y:S01]  /*1c10*/  @!P0 LDGSTS.E.BYPASS.LTC128B.128 [R218+0xb880], [R14.64], !P1 ;  /* 0x0b8800000eda8fae */ /* 0x0005e2000c901d48 */
[----:B------:R-:W-:Y:S01]  /*1c20*/  IMAD.IADD R216, R216, 0x1, -R7 ;  /* 0x00000001d8d87824 */ /* 0x000fe200078e0a07 */
[----:B------:R-:W-:Y:S01]  /*1c30*/  LOP3.LUT R7, R2, 0x8, R9, 0xf8, !PT ;  /* 0x0000000802077812 */ /* 0x000fe200078ef809 */
[----:B------:R-:W-:Y:S01]  /*1c40*/  IMAD.IADD R92, R220, 0x1, R3 ;  /* 0x00000001dc5c7824 */ /* 0x000fe200078e0203 */
[----:B------:R-:W-:Y:S01]  /*1c50*/  SHF.R.U32.HI R2, RZ, 0x3, R2 ;  /* 0x00000003ff027819 */ /* 0x000fe20000011602 */
[----:B------:R-:W-:Y:S01]  /*1c60*/  IMAD.IADD R97, R10, 0x1, -R97 ;  /* 0x000000010a617824 */ /* 0x000fe200078e0a61 */
[----:B------:R-:W-:Y:S01]  /*1c70*/  LOP3.LUT P0, RZ, R5, 0x2, RZ, 0xc0, !PT ;  /* 0x0000000205ff7812 */ /* 0x000fe2000780c0ff */
[----:B------:R-:W-:Y:S01]  /*1c80*/  IMAD.WIDE.U32 R98, R99, c[0x0][0x1e0], RZ ;  /* 0x0000780063627a25 */ /* 0x000fe200078e00ff */
[----:B------:R-:W-:Y:S01]  /*1c90*/  IMNMX R10, R92, 0x30, PT ;  /* 0x000000305c0a7817 */ /* 0x000fe20003800200 */
[----:B------:R-:W0:Y:S01]  /*1ca0*/  LDGDEPBAR ;  /* 0x00000000000079af */ /* 0x000e220000000000 */
[----:B------:R-:W-:Y:S01]  /*1cb0*/  LOP3.LUT R7, R7, R2, RZ, 0x3c, !PT ;  /* 0x0000000207077212 */ /* 0x000fe200078e3cff */
[----:B------:R-:W-:Y:S01]  /*1cc0*/  IMAD R216, R97, 0x8, R216 ;  /* 0x0000000861d87824 */ /* 0x000fe200078e02d8 */
[----:B------:R-:W-:Y:S01]  /*1cd0*/  IADD3 R2, R148, -0x1, RZ ;  /* 0xffffffff94027810 */ /* 0x000fe20007ffe0ff */
[----:B------:R-:W-:Y:S01]  /*1ce0*/  IMAD.IADD R9, R10, 0x1, -R247 ;  /* 0x000000010a097824 */ /* 0x000fe200078e0af7 */
[----:B------:R-:W-:Y:S01]  /*1cf0*/  ISETP.GT.AND P2, PT, R223, 0x3f, PT ;  /* 0x0000003fdf00780c */ /* 0x000fe20003f44270 */
[----:B------:R-:W-:Y:S01]  /*1d00*/  IMAD.U32 R216, R216, 0x20, R7 ;  /* 0x00000020d8d87824 */ /* 0x000fe200078e0007 */
[----:B------:R-:W-:Y:S01]  /*1d10*/  SHF.R.S32.HI R5, RZ, 0x1f, R2 ;  /* 0x0000001fff057819 */ /* 0x000fe20000011402 */
[----:B------:R-:W-:Y:S01]  /*1d20*/  IMAD.IADD R93, R99, 0x1, R93 ;  /* 0x00000001635d7824 */ /* 0x000fe200078e025d */
[----:B------:R-:W-:Y:S01]  /*1d30*/  ISETP.GE.AND P1, PT, R9, 0x1, PT ;  /* 0x000000010900780c */ /* 0x000fe20003f26270 */
[----:B------:R-:W-:Y:S01]  /*1d40*/  IMAD.SHL.U32 R216, R216, 0x2, RZ ;  /* 0x00000002d8d87824 */ /* 0x000fe200078e00ff */
[----:B------:R-:W-:Y:S01]  /*1d50*/  BAR.SYNC.DEFER_BLOCKING 0x0 ;  /* 0x0000000000007b1d */ /* 0x000fe20000010000 */
[----:B------:R-:W-:Y:S01]  /*1d60*/  IMAD R7, R93, R2, RZ ;  /* 0x000000025d077224 */ /* 0x000fe200078e02ff */
[----:B------:R-:W-:Y:S01]  /*1d70*/  SEL R52, RZ, 0x1, P5 ;  /* 0x00000001ff347807 */ /* 0x000fe20002800000 */
[----:B------:R-:W-:Y:S01]  /*1d80*/  IMAD.WIDE.U32 R12, R2, R98, R236 ;  /* 0x00000062020c7225 */ /* 0x000fe200078e00ec */
[----:B------:R-:W-:-:S02]  /*1d90*/  IADD3 R10, R216, 0x3c80, RZ ;  /* 0x00003c80d80a7810 */ /* 0x000fc40007ffe0ff */
[----:B------:R-:W-:Y:S01]  /*1da0*/  IADD3 R215, R216, 0x3ca0, RZ ;  /* 0x00003ca0d8d77810 */ /* 0x000fe20007ffe0ff */
[C---:B------:R-:W-:Y:S01]  /*1db0*/  IMAD R7, R5.reuse, R98, R7 ;  /* 0x0000006205077224 */ /* 0x040fe200078e0207 */
[----:B------:R-:W-:Y:S01]  /*1dc0*/  @P0 IADD3 R215, R10, -0x20, RZ ;  /* 0xffffffe00ad70810 */ /* 0x000fe20007ffe0ff */
[----:B------:R-:W-:Y:S01]  /*1dd0*/  IMAD R5, R5, c[0x0][0x208], RZ ;  /* 0x0000820005057a24 */ /* 0x000fe200078e02ff */
[----:B------:R-:W-:Y:S01]  /*1de0*/  LOP3.LUT R6, R6, 0xc0, RZ, 0xc0, !PT ;  /* 0x000000c006067812 */ /* 0x000fe200078ec0ff */
[----:B------:R-:W-:Y:S01]  /*1df0*/  IMAD.IADD R7, R13, 0x1, R7 ;  /* 0x000000010d077824 */ /* 0x000fe200078e0207 */
[----:B--2---:R-:W-:Y:S01]  /*1e00*/  @P1 LEA R14, P0, R12, c[0x0][0x1c8], 0x1 ;  /* 0x000072000c0e1a11 */ /* 0x004fe200078008ff */
[----:B------:R-:W-:Y:S01]  /*1e10*/  IMAD R5, R2, c[0x0][0x20c], R5 ;  /* 0x0000830002057a24 */ /* 0x000fe200078e0205 */
[----:B------:R-:W-:Y:S01]  /*1e20*/  LOP3.LUT R101, R101, 0xffffff00, RZ, 0xc0, !PT ;  /* 0xffffff0065657812 */ /* 0x000fe200078ec0ff */
[----:B------:R-:W-:Y:S01]  /*1e30*/  IMAD.SHL.U32 R97, R97, 0x8, RZ ;  /* 0x0000000861617824 */ /* 0x000fe200078e00ff */
[----:B------:R-:W-:-:S02]  /*1e40*/  @P1 LEA.HI.X R15, R12, c[0x0][0x1cc], R7, 0x1, P0 ;  /* 0x000073000c0f1a11 */ /* 0x000fc400000f0c07 */
[----:B------:R-:W-:Y:S02]  /*1e50*/  ISETP.GE.AND P0, PT, R9, 0x21, PT ;  /* 0x000000210900780c */ /* 0x000fe40003f06270 */
[----:B------:R-:W-:Y:S02]  /*1e60*/  SEL R9, RZ, 0x2, P3 ;  /* 0x00000002ff097807 */ /* 0x000fe40001800000 */
[----:B------:R-:W-:Y:S01]  /*1e70*/  LOP3.LUT R97, R6, 0x8, R97, 0xf8, !PT ;  /* 0x0000000806617812 */ /* 0x000fe200078ef861 */
[----:B------:R-:W-:Y:S01]  /*1e80*/  @!PT LDS RZ, [RZ] ;  /* 0x00000000fffff984 */ /* 0x000fe20000000800 */
[----:B------:R-:W-:Y:S01]  /*1e90*/  @!PT LDS RZ, [RZ] ;  /* 0x00000000fffff984 */ /* 0x000fe20000000800 */
[----:B------:R-:W-:Y:S01]  /*1ea0*/  @!PT LDS RZ, [RZ] ;  /* 0x00000000fffff984 */ /* 0x000fe20000000800 */
[----:B------:R2:W-:Y:S02]  /*1eb0*/  @P1 LDGSTS.E.BYPASS.LTC128B.128 [R218+0x3c80], [R14.64], !P5 ;  /* 0x03c800000eda1fae */ /* 0x0005e4000e901d48 */
[----:B------:R-:W-:Y:S01]  /*1ec0*/  IMAD.IADD R52, R9, 0x1, R52 ;  /* 0x0000000109347824 */ /* 0x000fe200078e0234 */
[----:B------:R-:W-:Y:S01]  /*1ed0*/  SHF.R.U32.HI R6, RZ, 0x3, R6 ;  /* 0x00000003ff067819 */ /* 0x000fe20000011606 */
[----:B------:R2:W-:Y:S01]  /*1ee0*/  @P1 LDGSTS.E.BYPASS.LTC128B.128 [R218+0x4880], [R14.64+0x40], !P3 ;  /* 0x048800400eda1fae */ /* 0x0005e2000d901d48 */
[----:B------:R-:W-:-:S02]  /*1ef0*/  IADD3 R76, R3, R220, -R247 ;  /* 0x000000dc034c7210 */ /* 0x000fc40007ffe8f7 */
[----:B------:R-:W-:Y:S01]  /*1f00*/  LOP3.LUT R97, R97, R6, RZ, 0x3c, !PT ;  /* 0x0000000661617212 */ /* 0x000fe200078e3cff */
[----:B------:R2:W-:Y:S01]  /*1f10*/  @P1 LDGSTS.E.BYPASS.LTC128B.128 [R218+0x5480], [R14.64+0x80], !P4 ;  /* 0x054800800eda1fae */ /* 0x0005e2000e101d48 */
[----:B------:R-:W-:Y:S01]  /*1f20*/  @P0 IADD3 R8, P1, R12, UR7, RZ ;  /* 0x000000070c080c10 */ /* 0x000fe2000ff3e0ff */
[----:B------:R-:W-:Y:S01]  /*1f30*/  IMAD.WIDE.U32 R12, R2, c[0x0][0x208], RZ ;  /* 0x00008200020c7a25 */ /* 0x000fe200078e00ff */
[----:B------:R-:W-:Y:S02]  /*1f40*/  LOP3.LUT R226, R226, 0xffffffbf, RZ, 0xc0, !PT ;  /* 0xffffffbfe2e27812 */ /* 0x000fe400078ec0ff */
[----:B------:R-:W-:Y:S01]  /*1f50*/  @P0 IADD3.X R7, R7, UR6, RZ, P1, !PT ;  /* 0x0000000607070c10 */ /* 0x000fe20008ffe4ff */
[----:B------:R-:W-:Y:S01]  /*1f60*/  IMAD.IADD R5, R13, 0x1, R5 ;  /* 0x000000010d057824 */ /* 0x000fe200078e0205 */
[----:B------:R-:W-:Y:S02]  /*1f70*/  @P0 LEA R10, P1, R8, c[0x0][0x1c8], 0x1 ;  /* 0x00007200080a0a11 */ /* 0x000fe400078208ff */
[----:B------:R-:W-:-:S02]  /*1f80*/  @P2 LOP3.LUT R226, R226, 0x40, RZ, 0xfc, !PT ;  /* 0x00000040e2e22812 */ /* 0x000fc400078efcff */
[----:B------:R-:W-:Y:S01]  /*1f90*/  @P0 LEA.HI.X R11, R8, c[0x0][0x1cc], R7, 0x1, P1 ;  /* 0x00007300080b0a11 */ /* 0x000fe200008f0c07 */
[----:B------:R-:W-:Y:S01]  /*1fa0*/  IMAD.WIDE.U32 R8, R12, 0x30, R234 ;  /* 0x000000300c087825 */ /* 0x000fe200078e00ea */
[C---:B------:R-:W-:Y:S02]  /*1fb0*/  IADD3 R211, R215.reuse, 0x400, RZ ;  /* 0x00000400d7d37810 */ /* 0x040fe40007ffe0ff */
[----:B------:R-:W-:Y:S01]  /*1fc0*/  IADD3 R210, R215, 0x800, RZ ;  /* 0x00000800d7d27810 */ /* 0x000fe20007ffe0ff */
[----:B------:R3:W-:Y:S01]  /*1fd0*/  @P0 LDGSTS.E.BYPASS.LTC128B.128 [R218+0x4480], [R10.64], !P5 ;  /* 0x044800000ada0fae */ /* 0x0007e2000e901d48 */
[----:B------:R-:W-:Y:S01]  /*1fe0*/  ISETP.NE.AND P5, PT, R4, RZ, PT ;  /* 0x000000ff0400720c */ /* 0x000fe20003fa5270 */
[----:B------:R-:W-:Y:S01]  /*1ff0*/  IMAD R4, R5, 0x30, RZ ;  /* 0x0000003005047824 */ /* 0x000fe200078e02ff */
[C---:B------:R-:W-:Y:S01]  /*2000*/  IADD3 R209, R215.reuse, 0xc00, RZ ;  /* 0x00000c00d7d17810 */ /* 0x040fe20007ffe0ff */
[----:B------:R3:W-:Y:S01]  /*2010*/  @P0 LDGSTS.E.BYPASS.LTC128B.128 [R218+0x5080], [R10.64+0x40], !P3 ;  /* 0x050800400ada0fae */ /* 0x0007e2000d901d48 */
[----:B------:R-:W-:Y:S01]  /*2020*/  @!P2 IMAD.MOV.U32 R7, RZ, RZ, c[0x0][0x208] ;  /* 0x00008200ff07a624 */ /* 0x000fe200078e00ff */
[----:B------:R-:W-:Y:S01]  /*2030*/  IADD3 R208, R215, 0x1000, RZ ;  /* 0x00001000d7d07810 */ /* 0x000fe20007ffe0ff */
[----:B------:R-:W-:Y:S01]  /*2040*/  IMAD.IADD R4, R9, 0x1, R4 ;  /* 0x0000000109047824 */ /* 0x000fe200078e0204 */
[----:B------:R3:W-:Y:S01]  /*2050*/  @P0 LDGSTS.E.BYPASS.LTC128B.128 [R218+0x5c80], [R10.64+0x80], !P4 ;  /* 0x05c800800ada0fae */ /* 0x0007e2000e101d48 */
[C---:B------:R-:W-:Y:S01]  /*2060*/  LEA R54, P0, R8.reuse, c[0x0][0x1f8], 0x1 ;  /* 0x00007e0008367a11 */ /* 0x040fe200078008ff */
[----:B------:R-:W-:Y:S01]  /*2070*/  @!P2 IMAD.MOV.U32 R5, RZ, RZ, c[0x0][0x20c] ;  /* 0x00008300ff05a624 */ /* 0x000fe200078e00ff */
[----:B------:R-:W-:Y:S01]  /*2080*/  SEL R9, RZ, 0x4, P4 ;  /* 0x00000004ff097807 */ /* 0x000fe20002000000 */
[----:B------:R-:W0:Y:S01]  /*2090*/  LDGDEPBAR ;  /* 0x00000000000079af */ /* 0x000e220000000000 */
[----:B------:R-:W-:-:S02]  /*20a0*/  LEA.HI.X R55, R8, c[0x0][0x1fc], R4, 0x1, P0 ;  /* 0x00007f0008377a11 */ /* 0x000fc400000f0c04 */
[----:B------:R-:W-:Y:S01]  /*20b0*/  @!P2 LEA R102, P0, R7, R54, 0x6 ;  /* 0x000000360766a211 */ /* 0x000fe200078030ff */
[----:B------:R-:W-:Y:S01]  /*20c0*/  IMAD.IADD R4, R9, 0x1, R52 ;  /* 0x0000000109047824 */ /* 0x000fe200078e0234 */
[----:B------:R-:W-:Y:S02]  /*20d0*/  IADD3 R207, R215, 0x1400, RZ ;  /* 0x00001400d7cf7810 */ /* 0x000fe40007ffe0ff */
[----:B------:R-:W-:Y:S02]  /*20e0*/  @!P2 LEA.HI.X R103, R7, R55, R5, 0x6, P0 ;  /* 0x000000370767a211 */ /* 0x000fe400000f3405 */
[----:B------:R-:W-:Y:S02]  /*20f0*/  LOP3.LUT P0, RZ, R4, 0x1, RZ, 0xc0, !PT ;  /* 0x0000000104ff7812 */ /* 0x000fe4000780c0ff */
[----:B------:R-:W-:Y:S02]  /*2100*/  IADD3 R206, R215, 0x1800, RZ ;  /* 0x00001800d7ce7810 */ /* 0x000fe40007ffe0ff */
[----:B------:R-:W-:-:S02]  /*2110*/  ISETP.LT.OR P0, PT, R76, 0x1, !P0 ;  /* 0x000000014c00780c */ /* 0x000fc40004701670 */
[C---:B------:R-:W-:Y:S02]  /*2120*/  IADD3 R205, R215.reuse, 0x1c00, RZ ;  /* 0x00001c00d7cd7810 */ /* 0x040fe40007ffe0ff */
[----:B------:R-:W-:Y:S01]  /*2130*/  IADD3 R204, R215, 0x2000, RZ ;  /* 0x00002000d7cc7810 */ /* 0x000fe20007ffe0ff */
[----:B---3--:R-:W-:Y:S01]  /*2140*/  IMAD R11, R94, 0x200, R101 ;  /* 0x000002005e0b7824 */ /* 0x008fe200078e0265 */
[----:B------:R-:W-:-:S04]  /*2150*/  DEPBAR.LE SB0, 0x1 ;  /* 0x000080400000791a */ /* 0x000fc80000000000 */
[----:B------:R-:W-:-:S04]  /*2160*/  DEPBAR.LE SB0, 0x0 ;  /* 0x000080000000791a */ /* 0x000fc80000000000 */
[----:B------:R-:W-:Y:S01]  /*2170*/  BAR.SYNC.DEFER_BLOCKING 0x0 ;  /* 0x0000000000007b1d */ /* 0x000fe20000010000 */
[C---:B------:R-:W-:Y:S02]  /*2180*/  IMAD R6, R100.reuse, 0x20, R11 ;  /* 0x0000002064067824 */ /* 0x040fe400078e020b */
[----:B------:R-:W-:Y:S02]  /*2190*/  IMAD R100, R100, 0x20, R101 ;  /* 0x0000002064647824 */ /* 0x000fe400078e0265 */
[----:B------:R-:W-:-:S04]  /*21a0*/  IMAD.IADD R217, R97, 0x1, R6 ;  /* 0x0000000161d97824 */ /* 0x000fc800078e0206 */
[----:B------:R-:W-:-:S04]  /*21b0*/  IMAD.SHL.U32 R217, R217, 0x2, RZ ;  /* 0x00000002d9d97824 */ /* 0x000fc800078e00ff */
[----:B------:R-:W-:Y:S01]  /*21c0*/  IMAD R213, R0, 0x2, R217 ;  /* 0x0000000200d57824 */ /* 0x000fe200078e02d9 */
[----:B------:R-:W-:Y:S04]  /*21d0*/  LDSM.16.M88.4 R44, [R217+0x6080] ;  /* 0x00608000d92c783b */ /* 0x000fe80000000200 */
[----:B------:R-:W-:Y:S04]  /*21e0*/  LDSM.16.M88.4 R48, [R217+0x7080] ;  /* 0x00708000d930783b */ /* 0x000fe80000000200 */
[----:B------:R-:W3:Y:S04]  /*21f0*/  LDSM.16.M88.4 R64, [R216+0x3c80] ;  /* 0x003c8000d840783b */ /* 0x000ee80000000200 */
[----:B------:R-:W2:Y:S04]  /*2200*/  LDSM.16.M88.4 R56, [R216+0x4080] ;  /* 0x00408000d838783b */ /* 0x000ea80000000200 */
[----:B------:R-:W4:Y:S04]  /*2210*/  LDSM.16.M88.4 R72, [R216+0x4480] ;  /* 0x00448000d848783b */ /* 0x000f280000000200 */
[----:B------:R-:W-:Y:S04]  /*2220*/  LDSM.16.M88.4 R24, [R213+0x6080] ;  /* 0x00608000d518783b */ /* 0x000fe80000000200 */
[----:B------:R-:W-:Y:S04]  /*2230*/  LDSM.16.M88.4 R40, [R213+0x7080] ;  /* 0x00708000d528783b */ /* 0x000fe80000000200 */
[----:B------:R-:W-:Y:S04]  /*2240*/  LDSM.16.M88.4 R36, [R215] ;  /* 0x00000000d724783b */ /* 0x000fe80000000200 */
        /* <DEDUP_REMOVED lines=8> */
[C---:B---3--:R-:W-:Y:S08]  /*22d0*/  HMMA.16816.F32 R20, R48.reuse, R64, RZ ;  /* 0x000000403014723c */ /* 0x048ff000000018ff */
[----:B--2---:R-:W-:Y:S04]  /*22e0*/  HMMA.16816.F32 R12, R48, R56, RZ ;  /* 0x00000038300c723c */ /* 0x004fe800000018ff */
[----:B------:R2:W-:Y:S01]  /*22f0*/  LDGSTS.E.BYPASS.LTC128B.128 [R218+0x2480], [R54.64+0x40], !P0 ;  /* 0x0248004036da7fae */ /* 0x0005e2000c101d48 */
[----:B------:R-:W-:-:S04]  /*2300*/  LOP3.LUT P0, RZ, R4, 0x4, RZ, 0xc0, !PT ;  /* 0x0000000404ff7812 */ /* 0x000fc8000780c0ff */
[----:B------:R-:W-:Y:S01]  /*2310*/  ISETP.LT.OR P0, PT, R76, 0x1, !P0 ;  /* 0x000000014c00780c */ /* 0x000fe20004701670 */
[C---:B-1----:R-:W-:Y:S08]  /*2320*/  HMMA.16816.F32 R16, R48.reuse, R66, RZ ;  /* 0x000000423010723c */ /* 0x042ff000000018ff */
        /* <DEDUP_REMOVED lines=8> */
[----:B----4-:R-:W-:Y:S03]  /*23b0*/  HMMA.16816.F32 R4, R48, R72, RZ ;  /* 0x000000483004723c */ /* 0x010fe600000018ff */
[----:B------:R-:W-:-:S05]  /*23c0*/  @!P2 ISETP.LT.OR P0, PT, R76, 0x21, !P0 ;  /* 0x000000214c00a80c */ /* 0x000fca0004701670 */
[C---:B------:R-:W-:Y:S08]  /*23d0*/  HMMA.16816.F32 R64, R44.reuse, R66, RZ ;  /* 0x000000422c40723c */ /* 0x040ff000000018ff */
[----:B------:R1:W-:Y:S01]  /*23e0*/  @!P2 LDGSTS.E.BYPASS.LTC128B.128 [R218+0x2c80], [R102.64+0x40], !P0 ;  /* 0x02c8004066daafae */ /* 0x0003e2000c101d48 */
[----:B------:R-:W-:Y:S01]  /*23f0*/  @!P2 ISETP.LT.OR P0, PT, R76, 0x21, P4 ;  /* 0x000000214c00a80c */ /* 0x000fe20002701670 */
[C---:B------:R-:W-:Y:S08]  /*2400*/  HMMA.16816.F32 R56, R44.reuse, R58, RZ ;  /* 0x0000003a2c38723c */ /* 0x040ff000000018ff */
[----:B--2---:R-:W-:Y:S04]  /*2410*/  HMMA.16816.F32 R52, R44, R72, RZ ;  /* 0x000000482c34723c */ /* 0x004fe800000018ff */
[----:B------:R1:W-:Y:S01]  /*2420*/  @!P2 LDGSTS.E.BYPASS.LTC128B.128 [R218+0x3880], [R102.64+0x80], !P0 ;  /* 0x0388008066daafae */ /* 0x0003e2000c101d48 */
[----:B------:R-:W-:Y:S01]  /*2430*/  ISETP.GT.AND P0, PT, R2, R219, PT ;  /* 0x000000db0200720c */ /* 0x000fe20003f04270 */
[----:B------:R-:W-:-:S02]  /*2440*/  IMAD.IADD R2, R97, 0x1, R100 ;  /* 0x0000000161027824 */ /* 0x000fc400078e0264 */
[-C--:B------:R-:W-:Y:S01]  /*2450*/  HMMA.16816.F32 R48, R48, R74.reuse, RZ ;  /* 0x0000004a3030723c */ /* 0x080fe200000018ff */
[----:B------:R-:W-:Y:S04]  /*2460*/  LDSM.16.M88.4 R88, [R217+0x9080] ;  /* 0x00908000d958783b */ /* 0x000fe80000000200 */
[----:B------:R-:W2:Y:S03]  /*2470*/  LDSM.16.M88.4 R80, [R216+0x4c80] ;  /* 0x004c8000d850783b */ /* 0x000ea60000000200 */
[----:B------:R-:W-:Y:S01]  /*2480*/  HMMA.16816.F32 R44, R44, R74, RZ ;  /* 0x0000004a2c2c723c */ /* 0x000fe200000018ff */
[----:B------:R-:W3:Y:S04]  /*2490*/  LDSM.16.M88.4 R84, [R216+0x4880] ;  /* 0x00488000d854783b */ /* 0x000ee80000000200 */
[----:B------:R-:W4:Y:S03]  /*24a0*/  LDSM.16.M88.4 R76, [R216+0x5080] ;  /* 0x00508000d84c783b */ /* 0x000f260000000200 */
[C---:B-----5:R-:W-:Y:S01]  /*24b0*/  HMMA.16816.F32 R12, R40.reuse, R32, R12 ;  /* 0x00000020280c723c */ /* 0x060fe2000000180c */
[----:B------:R-:W5:Y:S04]  /*24c0*/  LDSM.16.M88.4 R72, [R217+0x8080] ;  /* 0x00808000d948783b */ /* 0x000f680000000200 */
[----:B------:R-:W0:Y:S03]  /*24d0*/  LDGDEPBAR ;  /* 0x00000000000079af */ /* 0x000e260000000000 */
        /* <DEDUP_REMOVED lines=16> */
[C---:B--2---:R-:W-:Y:S08]  /*25e0*/  HMMA.16816.F32 R12, R88.reuse, R80, R12 ;  /* 0x00000050580c723c */ /* 0x044ff0000000180c */
[C---:B---3--:R-:W-:Y:S08]  /*25f0*/  HMMA.16816.F32 R20, R88.reuse, R84, R20 ;  /* 0x000000545814723c */ /* 0x048ff00000001814 */
[C---:B----4-:R-:W-:Y:S08]  /*2600*/  HMMA.16816.F32 R4, R88.reuse, R76, R4 ;  /* 0x0000004c5804723c */ /* 0x050ff00000001804 */
[C---:B------:R-:W-:Y:S08]  /*2610*/  HMMA.16816.F32 R16, R88.reuse, R86, R16 ;  /* 0x000000565810723c */ /* 0x040ff00000001810 */
[C---:B------:R-:W-:Y:S08]  /*2620*/  HMMA.16816.F32 R8, R88.reuse, R82, R8 ;  /* 0x000000525808723c */ /* 0x040ff00000001808 */
[----:B------:R-:W-:Y:S01]  /*2630*/  HMMA.16816.F32 R48, R88, R78, R48 ;  /* 0x0000004e5830723c */ /* 0x000fe20000001830 */
[----:B------:R-:W-:Y:S07]  /*2640*/  LDSM.16.M88.4 R88, [R217+0xa080] ;  /* 0x00a08000d958783b */ /* 0x000fee0000000200 */
[C---:B-----5:R-:W-:Y:S08]  /*2650*/  HMMA.16816.F32 R68, R72.reuse, R84, R68 ;  /* 0x000000544844723c */ /* 0x060ff00000001844 */
        /* <DEDUP_REMOVED lines=28> */
[C---:B------:R-:W-:Y:S08]  /*2820*/  HMMA.16816.F32 R20, R84.reuse, R80, R20 ;  /* 0x000000505414723c */ /* 0x040ff00000001814 */
[C---:B------:R-:W-:Y:S08]  /*2830*/  HMMA.16816.F32 R16, R84.reuse, R82, R16 ;  /* 0x000000525410723c */ /* 0x040ff00000001810 */
[C---:B------:R-:W-:Y:S08]  /*2840*/  HMMA.16816.F32 R8, R84.reuse, R78, R8 ;  /* 0x0000004e5408723c */ /* 0x040ff00000001808 */
[C---:B---3--:R-:W-:Y:S08]  /*2850*/  HMMA.16816.F32 R4, R84.reuse, R72, R4 ;  /* 0x000000485404723c */ /* 0x048ff00000001804 */
        /* <DEDUP_REMOVED lines=9> */
[C---:B------:R-:W-:Y:S08]  /*28f0*/  HMMA.16816.F32 R16, R36.reuse, R34, R16 ;  /* 0x000000222410723c */ /* 0x040ff00000001810 */
[C---:B------:R-:W-:Y:S08]  /*2900*/  HMMA.16816.F32 R8, R36.reuse, R30, R8 ;  /* 0x0000001e2408723c */ /* 0x040ff00000001808 */
[C---:B----4-:R-:W-:Y:S08]  /*2910*/  HMMA.16816.F32 R4, R36.reuse, R24, R4 ;  /* 0x000000182404723c */ /* 0x050ff00000001804 */
        /* <DEDUP_REMOVED lines=36> */
.L_x_1019:
[----:B-1----:R-:W-:Y:S01]  /*2b60*/  LOP3.LUT R24, R95, 0xffffffe0, RZ, 0xc0, !PT ;  /* 0xffffffe05f187812 */ /* 0x002fe200078ec0ff */
[----:B------:R-:W-:Y:S01]  /*2b70*/  ULDC UR10, c[0x0][0x324] ;  /* 0x0000c900000a7ab9 */ /* 0x000fe20000000800 */
[----:B------:R-:W-:Y:S01]  /*2b80*/  SHF.R.S32.HI R29, RZ, 0x1f, R94 ;  /* 0x0000001fff1d7819 */ /* 0x000fe2000001145e */
[----:B------:R-:W-:Y:S01]  /*2b90*/  ULOP3.LUT UR10, URZ, UR10, URZ, 0x33, !UPT ;  /* 0x0000000a3f0a7292 */ /* 0x000fe2000f8e333f */
[----:B------:R-:W-:Y:S01]  /*2ba0*/  LEA.HI R27, R96, R96, RZ, 0x1 ;  /* 0x00000060601b7211 */ /* 0x000fe200078f08ff */
[----:B------:R-:W-:Y:S01]  /*2bb0*/  IMAD.IADD R24, R223, 0x1, -R24 ;  /* 0x00000001df187824 */ /* 0x000fe200078e0a18 */
[----:B------:R-:W-:Y:S01]  /*2bc0*/  LEA.HI R29, R29, R94, RZ, 0x2 ;  /* 0x0000005e1d1d7211 */ /* 0x000fe200078f10ff */
[----:B------:R-:W0:Y:S03]  /*2bd0*/  LDGDEPBAR ;  /* 0x00000000000079af */ /* 0x000e260000000000 */
[----:B------:R-:W-:-:S02]  /*2be0*/  SHF.R.S32.HI R25, RZ, 0x1f, R24 ;  /* 0x0000001fff197819 */ /* 0x000fc40000011418 */
[----:B------:R-:W-:Y:S02]  /*2bf0*/  LOP3.LUT R29, R29, 0xffffffc, RZ, 0xc0, !PT ;  /* 0x0ffffffc1d1d7812 */ /* 0x000fe400078ec0ff */
[----:B------:R-:W-:Y:S01]  /*2c00*/  LEA.HI R26, R25, R24, RZ, 0x2 ;  /* 0x00000018191a7211 */ /* 0x000fe200078f10ff */
[C---:B------:R-:W-:Y:S01]  /*2c10*/  IMAD.SHL.U32 R25, R27.reuse, 0x20, RZ ;  /* 0x000000201b197824 */ /* 0x040fe200078e00ff */
[----:B------:R-:W-:Y:S01]  /*2c20*/  LOP3.LUT R27, R27, 0x1ffffffe, RZ, 0xc0, !PT ;  /* 0x1ffffffe1b1b7812 */ /* 0x000fe200078ec0ff */
[----:B------:R-:W-:Y:S01]  /*2c30*/  IMAD.IADD R29, R94, 0x1, -R29 ;  /* 0x000000015e1d7824 */ /* 0x000fe200078e0a1d */
[----:B------:R-:W-:Y:S02]  /*2c40*/  LEA.HI.SX32 R28, R26, R153, 0x1e ;  /* 0x000000991a1c7211 */ /* 0x000fe400078ff2ff */
[----:B------:R-:W-:Y:S01]  /*2c50*/  LOP3.LUT R25, R25, 0xffffffc0, RZ, 0xc0, !PT ;  /* 0xffffffc019197812 */ /* 0x000fe200078ec0ff */
[----:B------:R-:W-:Y:S02]  /*2c60*/  IMAD.IADD R27, R96, 0x1, -R27 ;  /* 0x00000001601b7824 */ /* 0x000fe400078e0a1b */
[----:B------:R-:W-:-:S04]  /*2c70*/  IMAD R28, R29, 0x10, R28 ;  /* 0x000000101d1c7824 */ /* 0x000fc800078e021c */
[----:B------:R-:W-:-:S04]  /*2c80*/  IMAD.IADD R28, R25, 0x1, R28 ;  /* 0x00000001191c7824 */ /* 0x000fc800078e021c */
[----:B------:R-:W-:-:S04]  /*2c90*/  IMAD R227, R27, 0x8, R28 ;  /* 0x000000081be37824 */ /* 0x000fc800078e021c */
[----:B------:R-:W-:-:S04]  /*2ca0*/  @P6 IMAD.HI.U32 R25, R227, c[0x0][0x2c8], RZ ;  /* 0x0000b200e3196a27 */ /* 0x000fc800078e00ff */
[----:B------:R-:W-:Y:S01]  /*2cb0*/  IMAD.MOV.U32 R42, RZ, RZ, R227 ;  /* 0x000000ffff2a7224 */ /* 0x000fe200078e00e3 */
[----:B------:R-:W-:Y:S02]  /*2cc0*/  @P6 SHF.R.U32.HI R42, RZ, c[0x0][0x2cc], R25 ;  /* 0x0000b300ff2a6a19 */ /* 0x000fe40000011619 */
[----:B------:R-:W-:-:S03]  /*2cd0*/  LOP3.LUT R25, R26, 0x7ffffffc, RZ, 0xc0, !PT ;  /* 0x7ffffffc1a197812 */ /* 0x000fc600078ec0ff */
[----:B------:R-:W1:Y:S02]  /*2ce0*/  SHFL.IDX PT, R27, R42, RZ, 0x1c1f ;  /* 0x001c1fff2a1b7589 */ /* 0x000e6400000e0000 */
[----:B------:R-:W-:-:S04]  /*2cf0*/  IMAD.IADD R25, R24, 0x1, -R25 ;  /* 0x0000000118197824 */ /* 0x000fc800078e0a19 */
[----:B------:R-:W-:-:S04]  /*2d00*/  IMAD.SHL.U32 R233, R25, 0x2, RZ ;  /* 0x0000000219e97824 */ /* 0x000fc800078e00ff */
[----:B------:R-:W-:Y:S01]  /*2d10*/  IMAD.IADD R40, R3, 0x1, -R233 ;  /* 0x0000000103287824 */ /* 0x000fe200078e0ae9 */
[C---:B------:R-:W-:Y:S02]  /*2d20*/  IADD3 R92, -R233.reuse, 0x1, R92 ;  /* 0x00000001e95c7810 */ /* 0x040fe40007ffe15c */
[----:B------:R-:W-:-:S03]  /*2d30*/  IADD3 R49, -R233, R3, R220 ;  /* 0x00000003e9317210 */ /* 0x000fc60007ffe1dc */
[----:B------:R-:W-:-:S05]  /*2d40*/  IMAD.IADD R41, R92, 0x1, -R225 ;  /* 0x000000015c297824 */ /* 0x000fca00078e0ae1 */
[C---:B------:R-:W-:Y:S02]  /*2d50*/  IADD3 R50, R41.reuse, c[0x0][0x328], RZ ;  /* 0x0000ca0029327a10 */ /* 0x040fe40007ffe0ff */
[----:B------:R-:W-:-:S03]  /*2d60*/  IADD3 R41, R41, UR10, RZ ;  /* 0x0000000a29297c10 */ /* 0x000fc6000fffe0ff */
[--C-:B-1----:R-:W-:Y:S02]  /*2d70*/  IMAD.IADD R26, R50, 0x1, R27.reuse ;  /* 0x00000001321a7824 */ /* 0x102fe400078e021b */
[----:B------:R-:W-:-:S03]  /*2d80*/  IMAD.IADD R24, R41, 0x1, R27 ;  /* 0x0000000129187824 */ /* 0x000fc600078e021b */
[----:B------:R-:W-:Y:S01]  /*2d90*/  IMNMX R25, R26, R49, PT ;  /* 0x000000311a197217 */ /* 0x000fe20003800200 */
[----:B------:R-:W-:Y:S05]  /*2da0*/  @!P5 BRA `(.L_x_1020) ;  /* 0x000001400000d947 */ /* 0x000fea0003800000 */
[----:B------:R-:W-:Y:S01]  /*2db0*/  IADD3 R27, -R225, R220, R27 ;  /* 0x000000dce11b7210 */ /* 0x000fe20007ffe11b */
        /* <DEDUP_REMOVED lines=10> */
.L_x_1022:
[----:B------:R-:W-:-:S04]  /*2e60*/  MOV R26, c[0x0][0x32c] ;  /* 0x0000cb00001a7a02 */ /* 0x000fc80000000f00 */
[----:B------:R-:W-:-:S13]  /*2e70*/  ISETP.NE.AND P0, PT, R26, 0x1, PT ;  /* 0x000000011a00780c */ /* 0x000fda0003f05270 */
[----:B------:R-:W-:-:S05]  /*2e80*/  @P0 IMAD.HI.U32 R26, R27, c[0x0][0x330], RZ ;  /* 0x0000cc001b1a0a27 */ /* 0x000fca00078e00ff */
[----:B------:R-:W-:Y:S02]  /*2e90*/  @P0 SHF.R.U32.HI R27, RZ, c[0x0][0x334], R26 ;  /* 0x0000cd00ff1b0a19 */ /* 0x000fe4000001161a */
.L_x_1023:
[----:B------:R-:W-:Y:S05]  /*2ea0*/  BSYNC B0 ;  /* 0x0000000000007941 */ /* 0x000fea0003800000 */
.L_x_1021:
[----:B------:R-:W-:-:S05]  /*2eb0*/  IMAD R27, R27, c[0x0][0x32c], R40 ;  /* 0x0000cb001b1b7a24 */ /* 0x000fca00078e0228 */
[----:B------:R-:W-:Y:S02]  /*2ec0*/  IADD3 R26, R27, c[0x0][0x32c], RZ ;  /* 0x0000cb001b1a7a10 */ /* 0x000fe40007ffe0ff */
[----:B------:R-:W-:Y:S02]  /*2ed0*/  IMNMX R24, R24, R27, !PT ;  /* 0x0000001b18187217 */ /* 0x000fe40007800200 */
[----:B------:R-:W-:Y:S02]  /*2ee0*/  IMNMX R25, R25, R26, PT ;  /* 0x0000001a19197217 */ /* 0x000fe40003800200 */
.L_x_1020:
[----:B------:R-:W1:Y:S02]  /*2ef0*/  SHFL.IDX PT, R27, R42, 0x1, 0x1c1f ;  /* 0x003c1f002a1b7f89 */ /* 0x000e6400000e0000 */
[----:B-1----:R-:W-:Y:S01]  /*2f00*/  IMAD.IADD R26, R50, 0x1, R27 ;  /* 0x00000001321a7824 */ /* 0x002fe200078e021b */
[----:B------:R-:W-:-:S04]  /*2f10*/  IADD3 R76, R41, R27, RZ ;  /* 0x0000001b294c7210 */ /* 0x000fc80007ffe0ff */
        /* <DEDUP_REMOVED lines=13> */
.L_x_1026:
[----:B------:R-:W-:-:S04]  /*2ff0*/  MOV R26, c[0x0][0x32c] ;  /* 0x0000cb00001a7a02 */ /* 0x000fc80000000f00 */
[----:B------:R-:W-:-:S13]  /*3000*/  ISETP.NE.AND P0, PT, R26, 0x1, PT ;  /* 0x000000011a00780c */ /* 0x000fda0003f05270 */
[----:B------:R-:W-:-:S05]  /*3010*/  @P0 IMAD.HI.U32 R26, R27, c[0x0][0x330], RZ ;  /* 0x0000cc001b1a0a27 */ /* 0x000fca00078e00ff */
[----:B------:R-:W-:Y:S02]  /*3020*/  @P0 SHF.R.U32.HI R27, RZ, c[0x0][0x334], R26 ;  /* 0x0000cd00ff1b0a19 */ /* 0x000fe4000001161a */
.L_x_1027:
[----:B------:R-:W-:Y:S05]  /*3030*/  BSYNC B0 ;  /* 0x0000000000007941 */ /* 0x000fea0003800000 */
.L_x_1025:
[----:B------:R-:W-:-:S05]  /*3040*/  IMAD R27, R27, c[0x0][0x32c], R40 ;  /* 0x0000cb001b1b7a24 */ /* 0x000fca00078e0228 */
[----:B------:R-:W-:Y:S02]  /*3050*/  IADD3 R26, R27, c[0x0][0x32c], RZ ;  /* 0x0000cb001b1a7a10 */ /* 0x000fe40007ffe0ff */
[----:B------:R-:W-:Y:S02]  /*3060*/  IMNMX R76, R76, R27, !PT ;  /* 0x0000001b4c4c7217 */ /* 0x000fe40007800200 */
[----:B------:R-:W-:Y:S02]  /*3070*/  IMNMX R77, R77, R26, PT ;  /* 0x0000001a4d4d7217 */ /* 0x000fe40003800200 */
.L_x_1024:
        /* <DEDUP_REMOVED lines=11> */
[C---:B------:R-:W-:Y:S02]  /*3130*/  ISETP.GE.AND P5, PT, R3.reuse, 0x12, PT ;  /* 0x000000120300780c */ /* 0x040fe40003fa6270 */
        /* <DEDUP_REMOVED lines=9> */
[----:B------:R-:W-:-:S02]  /*31d0*/  P2R R43, PR, RZ, 0x2 ;  /* 0x00000002ff2b7803 */ /* 0x000fc40000000000 */
[----:B------:R-:W-:Y:S02]  /*31e0*/  FSEL R35, R60, -INF , !P0 ;  /* 0xff8000003c237808 */ /* 0x000fe40004000000 */
[----:B------:R-:W-:Y:S02]  /*31f0*/  ISETP.GT.AND P0, PT, R24, 0x11, !P5 ;  /* 0x000000111800780c */ /* 0x000fe40006f04270 */
[----:B------:R-:W-:Y:S02]  /*3200*/  ISETP.GE.AND P1, PT, R3, 0x22, PT ;  /* 0x000000220300780c */ /* 0x000fe40003f26270 */
[----:B------:R-:W-:-:S04]  /*3210*/  ISETP.LT.OR P0, PT, R25, 0x12, P0 ;  /* 0x000000121900780c */ /* 0x000fc80000701670 */
[----:B------:R-:W-:Y:S02]  /*3220*/  FSEL R33, R61, -INF , !P0 ;  /* 0xff8000003d217808 */ /* 0x000fe40004000000 */
[----:B------:R-:W-:Y:S01]  /*3230*/  ISETP.GT.AND P0, PT, R24, 0x18, !P4 ;  /* 0x000000181800780c */ /* 0x000fe20006704270 */
[----:B------:R-:W1:Y:S03]  /*3240*/  SHFL.IDX PT, R61, R42, 0x2, 0x1c1f ;  /* 0x005c1f002a3d7f89 */ /* 0x000e6600000e0000 */
        /* <DEDUP_REMOVED lines=24> */
[----:B-1----:R-:W-:-:S03]  /*33d0*/  IMAD.IADD R24, R50, 0x1, R61 ;  /* 0x0000000132187824 */ /* 0x002fc600078e023d */
[----:B------:R-:W-:Y:S02]  /*33e0*/  ISETP.LT.OR P0, PT, R25, 0x2a, P0 ;  /* 0x0000002a1900780c */ /* 0x000fe40000701670 */
[----:B------:R-:W-:Y:S02]  /*33f0*/  IMNMX R53, R24, R49, PT ;  /* 0x0000003118357217 */ /* 0x000fe40003800200 */
[----:B------:R-:W-:Y:S01]  /*3400*/  FSEL R25, R45, -INF , !P0 ;  /* 0xff8000002d197808 */ /* 0x000fe20004000000 */
[----:B------:R-:W-:Y:S01]  /*3410*/  IMAD.IADD R45, R41, 0x1, R61 ;  /* 0x00000001292d7824 */ /* 0x000fe200078e023d */
[----:B------:R-:W-:-:S13]  /*3420*/  ISETP.GE.AND P0, PT, R221, 0x1, PT ;  /* 0x00000001dd00780c */ /* 0x000fda0003f06270 */
        /* <DEDUP_REMOVED lines=12> */
.L_x_1030:
[----:B------:R-:W-:-:S04]  /*34f0*/  MOV R3, c[0x0][0x32c] ;  /* 0x0000cb0000037a02 */ /* 0x000fc80000000f00 */
[----:B------:R-:W-:-:S13]  /*3500*/  ISETP.NE.AND P0, PT, R3, 0x1, PT ;  /* 0x000000010300780c */ /* 0x000fda0003f05270 */
[----:B------:R-:W-:-:S05]  /*3510*/  @P0 IMAD.HI.U32 R3, R61, c[0x0][0x330], RZ ;  /* 0x0000cc003d030a27 */ /* 0x000fca00078e00ff */
[----:B------:R-:W-:Y:S02]  /*3520*/  @P0 SHF.R.U32.HI R61, RZ, c[0x0][0x334], R3 ;  /* 0x0000cd00ff3d0a19 */ /* 0x000fe40000011603 */
.L_x_1031:
[----:B------:R-:W-:Y:S05]  /*3530*/  BSYNC B0 ;  /* 0x0000000000007941 */ /* 0x000fea0003800000 */
.L_x_1029:
[----:B------:R-:W-:-:S05]  /*3540*/  IMAD R26, R61, c[0x0][0x32c], R40 ;  /* 0x0000cb003d1a7a24 */ /* 0x000fca00078e0228 */
[----:B------:R-:W-:Y:S02]  /*3550*/  IADD3 R24, R26, c[0x0][0x32c], RZ ;  /* 0x0000cb001a187a10 */ /* 0x000fe40007ffe0ff */
[----:B------:R-:W-:Y:S02]  /*3560*/  IMNMX R45, R45, R26, !PT ;  /* 0x0000001a2d2d7217 */ /* 0x000fe40007800200 */
[----:B------:R-:W-:Y:S02]  /*3570*/  IMNMX R53, R53, R24, PT ;  /* 0x0000001835357217 */ /* 0x000fe40003800200 */
.L_x_1028:
[----:B------:R-:W-:Y:S02]  /*3580*/  ISETP.NE.AND P0, PT, R48, RZ, PT ;  /* 0x000000ff3000720c */ /* 0x000fe40003f05270 */
[----:B------:R-:W-:Y:S02]  /*3590*/  P2R R60, PR, RZ, 0x40 ;  /* 0x00000040ff3c7803 */ /* 0x000fe40000000000 */
        /* <DEDUP_REMOVED lines=72> */
[----:B------:R-:W-:Y:S01]  /*3a20*/  ISETP.GT.AND P0, PT, R45, 0x21, !P1 ;  /* 0x000000212d00780c */ /* 0x000fe20004f04270 */
[----:B------:R-:W1:Y:S03]  /*3a30*/  SHFL.IDX PT, R4, R42, 0x3, 0x1c1f ;  /* 0x007c1f002a047f89 */ /* 0x000e6600000e0000 */
[----:B------:R-:W-:-:S04]  /*3a40*/  ISETP.LT.OR P0, PT, R53, 0x22, P0 ;  /* 0x000000223500780c */ /* 0x000fc80000701670 */
[----:B------:R-:W-:Y:S02]  /*3a50*/  FSEL R183, R5, -INF , !P0 ;  /* 0xff80000005b77808 */ /* 0x000fe40004000000 */
[----:B------:R-:W-:-:S04]  /*3a60*/  ISETP.NE.AND P0, PT, R51, RZ, PT ;  /* 0x000000ff3300720c */ /* 0x000fc80003f05270 */
[----:B------:R-:W-:-:S04]  /*3a70*/  ISETP.GT.AND P0, PT, R45, 0x28, !P0 ;  /* 0x000000282d00780c */ /* 0x000fc80004704270 */
[----:B------:R-:W-:-:S04]  /*3a80*/  ISETP.LT.OR P0, PT, R53, 0x29, P0 ;  /* 0x000000293500780c */ /* 0x000fc80000701670 */
[----:B------:R-:W-:Y:S02]  /*3a90*/  FSEL R181, R12, -INF , !P0 ;  /* 0xff8000000cb57808 */ /* 0x000fe40004000000 */
[----:B------:R-:W-:Y:S01]  /*3aa0*/  ISETP.NE.AND P0, PT, R44, RZ, PT ;  /* 0x000000ff2c00720c */ /* 0x000fe20003f05270 */
[--C-:B-1----:R-:W-:Y:S02]  /*3ab0*/  IMAD.IADD R12, R50, 0x1, R4.reuse ;  /* 0x00000001320c7824 */ /* 0x102fe400078e0204 */
[----:B------:R-:W-:Y:S01]  /*3ac0*/  IMAD.IADD R16, R41, 0x1, R4 ;  /* 0x0000000129107824 */ /* 0x000fe200078e0204 */
[----:B------:R-:W-:Y:S02]  /*3ad0*/  ISETP.GT.AND P0, PT, R45, 0x29, !P0 ;  /* 0x000000292d00780c */ /* 0x000fe40004704270 */
[----:B------:R-:W-:Y:S02]  /*3ae0*/  IMNMX R12, R12, R49, PT ;  /* 0x000000310c0c7217 */ /* 0x000fe40003800200 */
[----:B------:R-:W-:-:S04]  /*3af0*/  ISETP.LT.OR P0, PT, R53, 0x2a, P0 ;  /* 0x0000002a3500780c */ /* 0x000fc80000701670 */
[----:B------:R-:W-:Y:S02]  /*3b00*/  FSEL R179, R13, -INF , !P0 ;  /* 0xff8000000db37808 */ /* 0x000fe40004000000 */
        /* <DEDUP_REMOVED lines=13> */
.L_x_1034:
[----:B------:R-:W-:-:S04]  /*3be0*/  MOV R4, c[0x0][0x32c] ;  /* 0x0000cb0000047a02 */ /* 0x000fc80000000f00 */
[----:B------:R-:W-:-:S13]  /*3bf0*/  ISETP.NE.AND P0, PT, R4, 0x1, PT ;  /* 0x000000010400780c */ /* 0x000fda0003f05270 */
[----:B------:R-:W-:-:S05]  /*3c00*/  @P0 IMAD.HI.U32 R4, R5, c[0x0][0x330], RZ ;  /* 0x0000cc0005040a27 */ /* 0x000fca00078e00ff */
[----:B------:R-:W-:Y:S02]  /*3c10*/  @P0 SHF.R.U32.HI R5, RZ, c[0x0][0x334], R4 ;  /* 0x0000cd00ff050a19 */ /* 0x000fe40000011604 */
.L_x_1035:
[----:B------:R-:W-:Y:S05]  /*3c20*/  BSYNC B0 ;  /* 0x0000000000007941 */ /* 0x000fea0003800000 */
.L_x_1033:
[----:B------:R-:W-:-:S05]  /*3c30*/  IMAD R9, R5, c[0x0][0x32c], R40 ;  /* 0x0000cb0005097a24 */ /* 0x000fca00078e0228 */
[----:B------:R-:W-:Y:S02]  /*3c40*/  IADD3 R5, R9, c[0x0][0x32c], RZ ;  /* 0x0000cb0009057a10 */ /* 0x000fe40007ffe0ff */
[----:B------:R-:W-:Y:S02]  /*3c50*/  IMNMX R16, R16, R9, !PT ;  /* 0x0000000910107217 */ /* 0x000fe40007800200 */
[----:B------:R-:W-:Y:S02]  /*3c60*/  IMNMX R12, R12, R5, PT ;  /* 0x000000050c0c7217 */ /* 0x000fe40003800200 */
.L_x_1032:
[----:B------:R-:W-:Y:S01]  /*3c70*/  ISETP.NE.AND P0, PT, R48, RZ, PT ;  /* 0x000000ff3000720c */ /* 0x000fe20003f05270 */
[----:B------:R-:W-:Y:S01]  /*3c80*/  IMAD.SHL.U32 R214, R2, 0x2, RZ ;  /* 0x0000000202d67824 */ /* 0x000fe200078e00ff */
[----:B------:R-:W-:Y:S02]  /*3c90*/  FMNMX.FTZ R4, R68, R69, !PT ;  /* 0x0000004544047209 */ /* 0x000fe40007810000 */
[----:B------:R-:W-:Y:S01]  /*3ca0*/  ISETP.GT.AND P0, PT, R16, 0x8, !P0 ;  /* 0x000000081000780c */ /* 0x000fe20004704270 */
[----:B------:R-:W-:Y:S01]  /*3cb0*/  IMAD R212, R0, 0x2, R214 ;  /* 0x0000000200d47824 */ /* 0x000fe200078e02d6 */
[----:B------:R-:W-:Y:S01]  /*3cc0*/  FMNMX.FTZ R4, R37, R4, !PT ;  /* 0x0000000425047209 */ /* 0x000fe20007810000 */
[----:B------:R-:W-:Y:S01]  /*3cd0*/  LDSM.16.MT88.4 R136, [R214+0x1880] ;  /* 0x00188000d688783b */ /* 0x000fe20000004200 */
[----:B------:R-:W-:-:S02]  /*3ce0*/  ISETP.LT.OR P0, PT, R12, 0x9, P0 ;  /* 0x000000090c00780c */ /* 0x000fc40000701670 */
[----:B------:R-:W-:Y:S01]  /*3cf0*/  FMNMX.FTZ R4, R65, R4, !PT ;  /* 0x0000000441047209 */ /* 0x000fe20007810000 */
[----:B------:R-:W-:Y:S01]  /*3d00*/  LDSM.16.MT88.4 R112, [R212+0x1880] ;  /* 0x00188000d470783b */ /* 0x000fe20000004200 */
[----:B------:R-:W-:Y:S02]  /*3d10*/  FSEL R92, R18, -INF , !P0 ;  /* 0xff800000125c7808 */ /* 0x000fe40004000000 */
[----:B------:R-:W-:Y:S01]  /*3d20*/  ISETP.NE.AND P0, PT, R43, RZ, PT ;  /* 0x000000ff2b00720c */ /* 0x000fe20003f05270 */
[----:B------:R-:W-:Y:S01]  /*3d30*/  LDSM.16.MT88.4 R132, [R214+0x2480] ;  /* 0x00248000d684783b */ /* 0x000fe20000004200 */
[----:B------:R-:W-:Y:S02]  /*3d40*/  FMNMX.FTZ R4, R35, R4, !PT ;  /* 0x0000000423047209 */ /* 0x000fe40007810000 */
        /* <DEDUP_REMOVED lines=8> */
[----:B------:R-:W-:Y:S02]  /*3dd0*/  ISETP.GT.AND P0, PT, R16, 0x10, !P6 ;  /* 0x000000101000780c */ /* 0x000fe40007704270 */
[----:B------:R-:W-:Y:S01]  /*3de0*/  FMNMX.FTZ R4, R57, R4, !PT ;  /* 0x0000000439047209 */ /* 0x000fe20007810000 */
[----:B------:R-:W-:Y:S01]  /*3df0*/  LDSM.16.MT88.4 R40, [R212+0x2880] ;  /* 0x00288000d428783b */ /* 0x000fe20000004200 */
[----:B------:R-:W-:-:S02]  /*3e00*/  ISETP.LT.OR P0, PT, R12, 0x11, P0 ;  /* 0x000000110c00780c */ /* 0x000fc40000701670 */
[----:B------:R-:W-:Y:S02]  /*3e10*/  FMNMX.FTZ R5, R29, R4, !PT ;  /* 0x000000041d057209 */ /* 0x000fe40007810000 */
[----:B------:R-:W-:Y:S02]  /*3e20*/  FSEL R74, R74, -INF , !P0 ;  /* 0xff8000004a4a7808 */ /* 0x000fe40004000000 */
[----:B------:R-:W-:Y:S02]  /*3e30*/  ISETP.GT.AND P0, PT, R16, 0x11, !P5 ;  /* 0x000000111000780c */ /* 0x000fe40006f04270 */
[----:B------:R-:W-:Y:S02]  /*3e40*/  FMNMX.FTZ R4, R28, R5, !PT ;  /* 0x000000051c047209 */ /* 0x000fe40007810000 */
[----:B------:R-:W-:Y:S02]  /*3e50*/  ISETP.LT.OR P0, PT, R12, 0x12, P0 ;  /* 0x000000120c00780c */ /* 0x000fe40000701670 */
[----:B------:R-:W-:-:S02]  /*3e60*/  FMNMX.FTZ R4, R27, R4, !PT ;  /* 0x000000041b047209 */ /* 0x000fc40007810000 */
[----:B------:R-:W-:Y:S02]  /*3e70*/  FSEL R75, R75, -INF , !P0 ;  /* 0xff8000004b4b7808 */ /* 0x000fe40004000000 */
[----:B------:R-:W-:Y:S02]  /*3e80*/  ISETP.GT.AND P0, PT, R16, 0x18, !P4 ;  /* 0x000000181000780c */ /* 0x000fe40006704270 */
[----:B------:R-:W-:Y:S02]  /*3e90*/  FMNMX.FTZ R5, R70, R38, !PT ;  /* 0x0000002646057209 */ /* 0x000fe40007810000 */
[----:B------:R-:W-:Y:S02]  /*3ea0*/  ISETP.LT.OR P0, PT, R12, 0x19, P0 ;  /* 0x000000190c00780c */ /* 0x000fe40000701670 */
[----:B------:R-:W-:Y:S02]  /*3eb0*/  FMNMX.FTZ R5, R66, R5, !PT ;  /* 0x0000000542057209 */ /* 0x000fe40007810000 */
[----:B------:R-:W-:-:S02]  /*3ec0*/  FSEL R73, R10, -INF , !P0 ;  /* 0xff8000000a497808 */ /* 0x000fc40004000000 */
[----:B------:R-:W-:Y:S02]  /*3ed0*/  ISETP.GT.AND P0, PT, R16, 0x19, !P3 ;  /* 0x000000191000780c */ /* 0x000fe40005f04270 */
[----:B------:R-:W-:Y:S02]  /*3ee0*/  FMNMX.FTZ R5, R36, R5, !PT ;  /* 0x0000000524057209 */ /* 0x000fe40007810000 */
[----:B------:R-:W-:Y:S02]  /*3ef0*/  ISETP.LT.OR P0, PT, R12, 0x1a, P0 ;  /* 0x0000001a0c00780c */ /* 0x000fe40000701670 */
[----:B------:R-:W-:Y:S02]  /*3f00*/  FMNMX.FTZ R5, R34, R5, !PT ;  /* 0x0000000522057209 */ /* 0x000fe40007810000 */
[----:B------:R-:W-:Y:S02]  /*3f10*/  FSEL R72, R11, -INF , !P0 ;  /* 0xff8000000b487808 */ /* 0x000fe40004000000 */
[----:B------:R-:W-:-:S02]  /*3f20*/  ISETP.GT.AND P0, PT, R16, 0x20, !P2 ;  /* 0x000000201000780c */ /* 0x000fc40005704270 */
[----:B------:R-:W-:Y:S02]  /*3f30*/  FMNMX.FTZ R5, R32, R5, !PT ;  /* 0x0000000520057209 */ /* 0x000fe40007810000 */
[----:B------:R-:W-:Y:S02]  /*3f40*/  ISETP.LT.OR P0, PT, R12, 0x21, P0 ;  /* 0x000000210c00780c */ /* 0x000fe40000701670 */
[----:B------:R-:W-:Y:S02]  /*3f50*/  FMNMX.FTZ R5, R58, R5, !PT ;  /* 0x000000053a057209 */ /* 0x000fe40007810000 */
[----:B------:R-:W-:Y:S02]  /*3f60*/  FSEL R182, R6, -INF , !P0 ;  /* 0xff80000006b67808 */ /* 0x000fe40004000000 */
[----:B------:R-:W-:Y:S02]  /*3f70*/  ISETP.GT.AND P0, PT, R16, 0x21, !P1 ;  /* 0x000000211000780c */ /* 0x000fe40004f04270 */
[----:B------:R-:W-:-:S02]  /*3f80*/  FMNMX.FTZ R5, R30, R5, !PT ;  /* 0x000000051e057209 */ /* 0x000fc40007810000 */
[----:B------:R-:W-:Y:S02]  /*3f90*/  ISETP.LT.OR P0, PT, R12, 0x22, P0 ;  /* 0x000000220c00780c */ /* 0x000fe40000701670 */
[----:B------:R-:W-:Y:S02]  /*3fa0*/  FMNMX.FTZ R5, R26, R5, !PT ;  /* 0x000000051a057209 */ /* 0x000fe40007810000 */
[----:B------:R-:W-:Y:S02]  /*3fb0*/  FSEL R180, R7, -INF , !P0 ;  /* 0xff80000007b47808 */ /* 0x000fe40004000000 */
[----:B------:R-:W-:Y:S02]  /*3fc0*/  FMNMX.FTZ R7, R25, R4, !PT ;  /* 0x0000000419077209 */ /* 0x000fe40007810000 */
[----:B------:R-:W-:Y:S02]  /*3fd0*/  FMNMX.FTZ R5, R24, R5, !PT ;  /* 0x0000000518057209 */ /* 0x000fe40007810000 */
[----:B------:R-:W-:Y:S01]  /*3fe0*/  FMNMX.FTZ R18, R110, R111, !PT ;  /* 0x0000006f6e127209 */ /* 0x000fe20007810000 */
[----:B------:R-:W1:Y:S01]  /*3ff0*/  SHFL.BFLY PT, R4, R7, 0x2, 0x1f ;  /* 0x0c401f0007047f89 */ /* 0x000e6200000e0000 */
[----:B------:R-:W-:-:S02]  /*4000*/  ISETP.NE.AND P4, PT, R39, RZ, PT ;  /* 0x000000ff2700720c */ /* 0x000fc40003f85270 */
[----:B------:R-:W-:Y:S02]  /*4010*/  FMNMX.FTZ R18, R109, R18, !PT ;  /* 0x000000126d127209 */ /* 0x000fe40007810000 */
[----:B------:R-:W-:Y:S02]  /*4020*/  ISETP.GT.AND P0, PT, R16, 0x1, !P4 ;  /* 0x000000011000780c */ /* 0x000fe40006704270 */
[----:B------:R-:W-:Y:S02]  /*4030*/  FMNMX.FTZ R18, R95, R18, !PT ;  /* 0x000000125f127209 */ /* 0x000fe40007810000 */
[----:B------:R-:W-:Y:S02]  /*4040*/  ISETP.LT.OR P0, PT, R12, 0x2, P0 ;  /* 0x000000020c00780c */ /* 0x000fe40000701670 */
[----:B------:R-:W-:Y:S02]  /*4050*/  FMNMX.FTZ R18, R93, R18, !PT ;  /* 0x000000125d127209 */ /* 0x000fe40007810000 */
[----:B------:R-:W-:-:S02]  /*4060*/  ISETP.NE.AND P5, PT, R52, RZ, PT ;  /* 0x000000ff3400720c */ /* 0x000fc40003fa5270 */
[----:B------:R-:W-:Y:S02]  /*4070*/  FSEL R94, R23, -INF , !P0 ;  /* 0xff800000175e7808 */ /* 0x000fe40004000000 */
[----:B------:R-:W-:Y:S02]  /*4080*/  FMNMX.FTZ R18, R91, R18, !PT ;  /* 0x000000125b127209 */ /* 0x000fe40007810000 */
[----:B------:R-:W-:Y:S02]  /*4090*/  ISETP.GT.AND P0, PT, R16, RZ, !P5 ;  /* 0x000000ff1000720c */ /* 0x000fe40006f04270 */
[----:B------:R-:W-:Y:S02]  /*40a0*/  FMNMX.FTZ R17, R89, R18, !PT ;  /* 0x0000001259117209 */ /* 0x000fe40007810000 */
[----:B------:R-:W-:Y:S02]  /*40b0*/  ISETP.LT.OR P0, PT, R12, 0x1, P0 ;  /* 0x000000010c00780c */ /* 0x000fe40000701670 */
[----:B-1----:R-:W-:-:S02]  /*40c0*/  FMNMX.FTZ R4, R7, R4, !PT ;  /* 0x0000000407047209 */ /* 0x002fc40007810000 */
[----:B------:R-:W-:Y:S02]  /*40d0*/  FMNMX.FTZ R17, R88, R17, !PT ;  /* 0x0000001158117209 */ /* 0x000fe40007810000 */
[----:B------:R-:W-:Y:S01]  /*40e0*/  FSEL R108, R22, -INF , !P0 ;  /* 0xff800000166c7808 */ /* 0x000fe20004000000 */
[----:B------:R-:W1:Y:S01]  /*40f0*/  SHFL.BFLY PT, R151, R4, 0x1, 0x1f ;  /* 0x0c201f0004977f89 */ /* 0x000e6200000e0000 */
[----:B------:R-:W-:Y:S02]  /*4100*/  FMNMX.FTZ R18, R184, R17, !PT ;  /* 0x00000011b8127209 */ /* 0x000fe40007810000 */
[----:B------:R-:W-:Y:S02]  /*4110*/  FMNMX.FTZ R17, R108, R94, !PT ;  /* 0x0000005e6c117209 */ /* 0x000fe40007810000 */
[----:B------:R-:W-:Y:S02]  /*4120*/  ISETP.NE.AND P6, PT, R51, RZ, PT ;  /* 0x000000ff3300720c */ /* 0x000fe40003fc5270 */
[----:B------:R-:W-:Y:S01]  /*4130*/  FMNMX.FTZ R17, R92, R17, !PT ;  /* 0x000000115c117209 */ /* 0x000fe20007810000 */
[----:B------:R-:W-:Y:S01]  /*4140*/  LDSM.16.MT88.4 R48, [R212+0x1c80] ;  /* 0x001c8000d430783b */ /* 0x000fe20000004200 */
[----:B------:R-:W-:-:S02]  /*4150*/  ISETP.GT.AND P0, PT, R16, 0x28, !P6 ;  /* 0x000000281000780c */ /* 0x000fc40007704270 */
[----:B------:R-:W-:Y:S02]  /*4160*/  FMNMX.FTZ R17, R90, R17, !PT ;  /* 0x000000115a117209 */ /* 0x000fe40007810000 */
[----:B------:R-:W-:Y:S02]  /*4170*/  ISETP.LT.OR P0, PT, R12, 0x29, P0 ;  /* 0x000000290c00780c */ /* 0x000fe40000701670 */
[----:B------:R-:W-:Y:S02]  /*4180*/  FMNMX.FTZ R20, R74, R17, !PT ;  /* 0x000000114a147209 */ /* 0x000fe40007810000 */
[----:B------:R-:W-:Y:S02]  /*4190*/  FSEL R178, R14, -INF , !P0 ;  /* 0xff8000000eb27808 */ /* 0x000fe40004000000 */
[----:B------:R-:W-:Y:S02]  /*41a0*/  FMNMX.FTZ R20, R75, R20, !PT ;  /* 0x000000144b147209 */ /* 0x000fe40007810000 */
[----:B------:R-:W-:-:S02]  /*41b0*/  ISETP.NE.AND P6, PT, R44, RZ, PT ;  /* 0x000000ff2c00720c */ /* 0x000fc40003fc5270 */
[----:B------:R-:W-:Y:S01]  /*41c0*/  FMNMX.FTZ R17, R73, R20, !PT ;  /* 0x0000001449117209 */ /* 0x000fe20007810000 */
[----:B------:R-:W-:Y:S01]  /*41d0*/  LDSM.16.MT88.4 R44, [R214+0x2880] ;  /* 0x00288000d62c783b */ /* 0x000fe20000004200 */
[----:B-1----:R-:W-:Y:S02]  /*41e0*/  FMNMX.FTZ R151, R4, R151, !PT ;  /* 0x0000009704977209 */ /* 0x002fe40007810000 */
[----:B------:R-:W-:Y:S01]  /*41f0*/  FMNMX.FTZ R4, R56, R5, !PT ;  /* 0x0000000538047209 */ /* 0x000fe20007810000 */
[----:B------:R-:W-:Y:S01]  /*4200*/  LDSM.16.MT88.4 R20, [R214+0x2c80] ;  /* 0x002c8000d614783b */ /* 0x000fe20000004200 */
[C---:B------:R-:W-:Y:S01]  /*4210*/  FSETP.NEU.FTZ.AND P0, PT, R151.reuse, -INF , PT ;  /* 0xff8000009700780b */ /* 0x040fe20003f1d000 */
[----:B------:R-:W-:Y:S01]  /*4220*/  FMUL.FTZ R14, R151, c[0x0][0x2d0] ;  /* 0x0000b400970e7a20 */ /* 0x000fe20000410000 */
[----:B------:R-:W-:Y:S02]  /*4230*/  FMNMX.FTZ R5, R3, R4, !PT ;  /* 0x0000000403057209 */ /* 0x000fe40007810000 */
[----:B------:R-:W-:-:S02]  /*4240*/  FMNMX.FTZ R17, R72, R17, !PT ;  /* 0x0000001148117209 */ /* 0x000fc40007810000 */
[----:B------:R-:W-:Y:S01]  /*4250*/  FSEL R14, R14, RZ, P0 ;  /* 0x000000ff0e0e7208 */ /* 0x000fe20000000000 */
[----:B------:R-:W1:Y:S01]  /*4260*/  SHFL.BFLY PT, R4, R5, 0x2, 0x1f ;  /* 0x0c401f0005047f89 */ /* 0x000e6200000e0000 */
[----:B------:R-:W-:Y:S02]  /*4270*/  FMNMX.FTZ R18, R183, R18, !PT ;  /* 0x00000012b7127209 */ /* 0x000fe40007810000 */
[----:B------:R-:W-:Y:S01]  /*4280*/  FMNMX.FTZ R17, R182, R17, !PT ;  /* 0x00000011b6117209 */ /* 0x000fe20007810000 */
[--C-:B------:R-:W-:Y:S01]  /*4290*/  FFMA.FTZ R2, R57, c[0x0][0x2d0], -R14.reuse ;  /* 0x0000b40039027a23 */ /* 0x100fe2000001080e */
        /* <DEDUP_REMOVED lines=8> */
[----:B------:R-:W-:Y:S01]  /*4320*/  MUFU.EX2 R171, R171 ;  /* 0x000000ab00ab7308 */ /* 0x000fe20000000800 */
[----:B------:R-:W2:Y:S01]  /*4330*/  SHFL.BFLY PT, R18, R57, 0x2, 0x1f ;  /* 0x0c401f0039127f89 */ /* 0x000ea200000e0000 */
[--C-:B------:R-:W-:Y:S01]  /*4340*/  FFMA.FTZ R165, R35, c[0x0][0x2d0], -R14.reuse ;  /* 0x0000b40023a57a23 */ /* 0x100fe2000001080e */
[----:B------:R-:W-:Y:S01]  /*4350*/  IADD3 R232, R148, -0x2, RZ ;  /* 0xfffffffe94e87810 */ /* 0x000fe20007ffe0ff */
[----:B------:R-:W-:-:S02]  /*4360*/  FFMA.FTZ R160, R33, c[0x0][0x2d0], -R14 ;  /* 0x0000b40021a07a23 */ /* 0x000fc4000001080e */
[--C-:B------:R-:W-:Y:S02]  /*4370*/  FFMA.FTZ R161, R31, c[0x0][0x2d0], -R14.reuse ;  /* 0x0000b4001fa17a23 */ /* 0x100fe4000001080e */
[----:B------:R-:W3:Y:S01]  /*4380*/  MUFU.EX2 R166, R166 ;  /* 0x000000a600a67308 */ /* 0x000ee20000000800 */
[--C-:B------:R-:W-:Y:S01]  /*4390*/  FFMA.FTZ R170, R29, c[0x0][0x2d0], -R14.reuse ;  /* 0x0000b4001daa7a23 */ /* 0x100fe2000001080e */
[----:B-1----:R-:W-:Y:S01]  /*43a0*/  FMNMX.FTZ R4, R5, R4, !PT ;  /* 0x0000000405047209 */ /* 0x002fe20007810000 */
[--C-:B------:R-:W-:Y:S02]  /*43b0*/  FFMA.FTZ R175, R28, c[0x0][0x2d0], -R14.reuse ;  /* 0x0000b4001caf7a23 */ /* 0x100fe4000001080e */
[--C-:B------:R-:W-:Y:S02]  /*43c0*/  FFMA.FTZ R172, R27, c[0x0][0x2d0], -R14.reuse ;  /* 0x0000b4001bac7a23 */ /* 0x100fe4000001080e */
[----:B------:R-:W1:Y:S01]  /*43d0*/  SHFL.BFLY PT, R149, R4, 0x1, 0x1f ;  /* 0x0c201f0004957f89 */ /* 0x000e6200000e0000 */
[----:B------:R-:W-:Y:S01]  /*43e0*/  MUFU.EX2 R167, R167 ;  /* 0x000000a700a77308 */ /* 0x000fe20000000800 */
[----:B------:R-:W-:Y:S01]  /*43f0*/  FFMA.FTZ R245, R25, c[0x0][0x2d0], -R14 ;  /* 0x0000b40019f57a23 */ /* 0x000fe2000001080e */
[----:B---3--:R-:W-:-:S06]  /*4400*/  F2FP.PACK_AB R96, R166, R171 ;  /* 0x000000aba660723e */ /* 0x008fcc00000000ff */
[----:B------:R-:W3:Y:S01]  /*4410*/  MUFU.EX2 R162, R162 ;  /* 0x000000a200a27308 */ /* 0x000ee20000000800 */
[----:B--2---:R-:W-:Y:S01]  /*4420*/  FMNMX.FTZ R57, R57, R18, !PT ;  /* 0x0000001239397209 */ /* 0x004fe20007810000 */
[----:B------:R-:W-:-:S06]  /*4430*/  FADD.FTZ R166, R171, R166 ;  /* 0x000000a6aba67221 */ /* 0x000fcc0000010000 */
[----:B------:R-:W-:Y:S01]  /*4440*/  MUFU.EX2 R165, R165 ;  /* 0x000000a500a57308 */ /* 0x000fe20000000800 */
[----:B-1----:R-:W-:-:S07]  /*4450*/  FMNMX.FTZ R149, R4, R149, !PT ;  /* 0x0000009504957209 */ /* 0x002fce0007810000 */
[----:B------:R-:W1:Y:S01]  /*4460*/  MUFU.EX2 R160, R160 ;  /* 0x000000a000a07308 */ /* 0x000e620000000800 */
[----:B------:R-:W-:Y:S01]  /*4470*/  LDSM.16.MT88.4 R4, [R212+0x3080] ;  /* 0x00308000d404783b */ /* 0x000fe20000004200 */
[C---:B---3--:R-:W-:Y:S01]  /*4480*/  F2FP.PACK_AB R98, R162.reuse, R167 ;  /* 0x000000a7a262723e */ /* 0x048fe200000000ff */
[----:B------:R-:W-:Y:S01]  /*4490*/  FADD.FTZ R167, R167, R166 ;  /* 0x000000a6a7a77221 */ /* 0x000fe20000010000 */
[C---:B------:R-:W-:Y:S01]  /*44a0*/  FSETP.NEU.FTZ.AND P0, PT, R149.reuse, -INF , PT ;  /* 0xff8000009500780b */ /* 0x040fe20003f1d000 */
[----:B------:R-:W-:Y:S02]  /*44b0*/  FMUL.FTZ R13, R149, c[0x0][0x2d0] ;  /* 0x0000b400950d7a20 */ /* 0x000fe40000410000 */
[----:B------:R-:W-:Y:S01]  /*44c0*/  FADD.FTZ R162, R162, R167 ;  /* 0x000000a7a2a27221 */ /* 0x000fe20000010000 */
[----:B------:R-:W-:Y:S02]  /*44d0*/  MUFU.EX2 R161, R161 ;  /* 0x000000a100a17308 */ /* 0x000fe40000000800 */
[----:B------:R-:W-:-:S02]  /*44e0*/  FSEL R13, R13, RZ, P0 ;  /* 0x000000ff0d0d7208 */ /* 0x000fc40000000000 */
[----:B------:R-:W-:Y:S02]  /*44f0*/  ISETP.GT.AND P0, PT, R16, 0x29, !P6 ;  /* 0x000000291000780c */ /* 0x000fe40007704270 */
[----:B------:R-:W-:Y:S01]  /*4500*/  LDSM.16.MT88.4 R16, [R212+0x2c80] ;  /* 0x002c8000d410783b */ /* 0x000fe20000004200 */
[--C-:B------:R-:W-:Y:S01]  /*4510*/  FFMA.FTZ R173, R70, c[0x0][0x2d0], -R13.reuse ;  /* 0x0000b40046ad7a23 */ /* 0x100fe2000001080d */
[----:B------:R-:W-:Y:S01]  /*4520*/  ISETP.LT.OR P0, PT, R12, 0x2a, P0 ;  /* 0x0000002a0c00780c */ /* 0x000fe20000701670 */
[--C-:B------:R-:W-:Y:S01]  /*4530*/  FFMA.FTZ R168, R38, c[0x0][0x2d0], -R13.reuse ;  /* 0x0000b40026a87a23 */ /* 0x100fe2000001080d */
[----:B------:R-:W2:Y:S01]  /*4540*/  MUFU.EX2 R2, R2 ;  /* 0x0000000200027308 */ /* 0x000ea20000000800 */
[--C-:B------:R-:W-:Y:S01]  /*4550*/  FFMA.FTZ R169, R66, c[0x0][0x2d0], -R13.reuse ;  /* 0x0000b40042a97a23 */ /* 0x100fe2000001080d */
[----:B------:R-:W-:Y:S01]  /*4560*/  FSEL R191, R15, -INF , !P0 ;  /* 0xff8000000fbf7808 */ /* 0x000fe20004000000 */
[--C-:B------:R-:W-:Y:S01]  /*4570*/  FFMA.FTZ R164, R36, c[0x0][0x2d0], -R13.reuse ;  /* 0x0000b40024a47a23 */ /* 0x100fe2000001080d */
[----:B-1----:R-:W-:Y:S01]  /*4580*/  F2FP.PACK_AB R8, R160, R165 ;  /* 0x000000a5a008723e */ /* 0x002fe200000000ff */
[--C-:B------:R-:W-:Y:S01]  /*4590*/  FFMA.FTZ R163, R34, c[0x0][0x2d0], -R13.reuse ;  /* 0x0000b40022a37a23 */ /* 0x100fe2000001080d */
[----:B------:R-:W-:Y:S01]  /*45a0*/  FMNMX.FTZ R152, R191, R152, !PT ;  /* 0x00000098bf987209 */ /* 0x000fe20007810000 */
[--C-:B------:R-:W-:Y:S01]  /*45b0*/  FFMA.FTZ R154, R32, c[0x0][0x2d0], -R13.reuse ;  /* 0x0000b400209a7a23 */ /* 0x100fe2000001080d */
[----:B------:R-:W-:Y:S01]  /*45c0*/  MUFU.EX2 R173, R173 ;  /* 0x000000ad00ad7308 */ /* 0x000fe20000000800 */
[----:B------:R-:W-:Y:S01]  /*45d0*/  LDSM.16.MT88.4 R36, [R214+0x3480] ;  /* 0x00348000d624783b */ /* 0x000fe20000004200 */
[--C-:B------:R-:W-:Y:S01]  /*45e0*/  FFMA.FTZ R155, R58, c[0x0][0x2d0], -R13.reuse ;  /* 0x0000b4003a9b7a23 */ /* 0x100fe2000001080d */
[----:B------:R-:W-:Y:S01]  /*45f0*/  ISETP.NE.AND P6, PT, R222, 0x1, PT ;  /* 0x00000001de00780c */ /* 0x000fe20003fc5270 */
[--C-:B------:R-:W-:Y:S01]  /*4600*/  FFMA.FTZ R0, R30, c[0x0][0x2d0], -R13.reuse ;  /* 0x0000b4001e007a23 */ /* 0x100fe2000001080d */
[----:B------:R-:W1:Y:S01]  /*4610*/  SHFL.BFLY PT, R59, R152, 0x2, 0x1f ;  /* 0x0c401f00983b7f89 */ /* 0x000e6200000e0000 */
[----:B------:R-:W-:-:S02]  /*4620*/  FFMA.FTZ R243, R3, c[0x0][0x2d0], -R13 ;  /* 0x0000b40003f37a23 */ /* 0x000fc4000001080d */
[----:B------:R-:W3:Y:S01]  /*4630*/  MUFU.EX2 R168, R168 ;  /* 0x000000a800a87308 */ /* 0x000ee20000000800 */
[----:B------:R-:W-:Y:S01]  /*4640*/  LDSM.16.MT88.4 R32, [R212+0x3480] ;  /* 0x00348000d420783b */ /* 0x000fe20000004200 */
[----:B--2---:R-:W-:Y:S01]  /*4650*/  F2FP.PACK_AB R10, R2, R161 ;  /* 0x000000a1020a723e */ /* 0x004fe200000000ff */
[--C-:B------:R-:W-:Y:S02]  /*4660*/  FFMA.FTZ R174, R26, c[0x0][0x2d0], -R13.reuse ;  /* 0x0000b4001aae7a23 */ /* 0x100fe4000001080d */
[----:B------:R-:W2:Y:S01]  /*4670*/  SHFL.BFLY PT, R58, R57, 0x1, 0x1f ;  /* 0x0c201f00393a7f89 */ /* 0x000ea200000e0000 */
[--C-:B------:R-:W-:Y:S02]  /*4680*/  FFMA.FTZ R177, R24, c[0x0][0x2d0], -R13.reuse ;  /* 0x0000b40018b17a23 */ /* 0x100fe4000001080d */
[----:B------:R-:W-:Y:S01]  /*4690*/  MUFU.EX2 R169, R169 ;  /* 0x000000a900a97308 */ /* 0x000fe20000000800 */
[----:B------:R-:W-:Y:S01]  /*46a0*/  FFMA.FTZ R176, R56, c[0x0][0x2d0], -R13 ;  /* 0x0000b40038b07a23 */ /* 0x000fe2000001080d */
[----:B------:R-:W-:Y:S01]  /*46b0*/  LDSM.16.MT88.4 R28, [R214+0x2080] ;  /* 0x00208000d61c783b */ /* 0x000fe20000004200 */
[----:B------:R-:W-:-:S03]  /*46c0*/  FADD.FTZ R165, R165, R162 ;  /* 0x000000a2a5a57221 */ /* 0x000fc60000010000 */
[----:B------:R-:W-:Y:S01]  /*46d0*/  LDSM.16.MT88.4 R24, [R212+0x2080] ;  /* 0x00208000d418783b */ /* 0x000fe20000004200 */
[----:B------:R-:W-:Y:S01]  /*46e0*/  FADD.FTZ R160, R160, R165 ;  /* 0x000000a5a0a07221 */ /* 0x000fe20000010000 */
[----:B------:R-:W4:Y:S01]  /*46f0*/  MUFU.EX2 R164, R164 ;  /* 0x000000a400a47308 */ /* 0x000f220000000800 */
[----:B---3--:R-:W-:Y:S01]  /*4700*/  F2FP.PACK_AB R97, R168, R173 ;  /* 0x000000ada861723e */ /* 0x008fe200000000ff */
[----:B------:R-:W-:Y:S01]  /*4710*/  LDSM.16.MT88.4 R12, [R214+0x3880] ;  /* 0x00388000d60c783b */ /* 0x000fe20000004200 */
[----:B------:R-:W-:Y:S01]  /*4720*/  FADD.FTZ R168, R173, R168 ;  /* 0x000000a8ada87221 */ /* 0x000fe20000010000 */
[----:B-1----:R-:W-:Y:S01]  /*4730*/  FMNMX.FTZ R152, R152, R59, !PT ;  /* 0x0000003b98987209 */ /* 0x002fe20007810000 */
[----:B------:R-:W-:-:S03]  /*4740*/  FADD.FTZ R161, R161, R160 ;  /* 0x000000a0a1a17221 */ /* 0x000fc60000010000 */
[----:B------:R-:W-:Y:S01]  /*4750*/  MUFU.EX2 R163, R163 ;  /* 0x000000a300a37308 */ /* 0x000fe20000000800 */
[----:B------:R-:W1:Y:S01]  /*4760*/  SHFL.BFLY PT, R125, R152, 0x1, 0x1f ;  /* 0x0c201f00987d7f89 */ /* 0x000e6200000e0000 */
[----:B------:R-:W-:Y:S01]  /*4770*/  FADD.FTZ R161, R2, R161 ;  /* 0x000000a102a17221 */ /* 0x000fe20000010000 */
[----:B--2---:R-:W-:Y:S02]  /*4780*/  FMNMX.FTZ R3, R57, R58, !PT ;  /* 0x0000003a39037209 */ /* 0x004fe40007810000 */
[----:B----4-:R-:W-:-:S03]  /*4790*/  F2FP.PACK_AB R99, R164, R169 ;  /* 0x000000a9a463723e */ /* 0x010fc600000000ff */
[----:B------:R-:W2:Y:S01]  /*47a0*/  MUFU.EX2 R154, R154 ;  /* 0x0000009a009a7308 */ /* 0x000ea20000000800 */
[C---:B------:R-:W-:Y:S01]  /*47b0*/  FMUL.FTZ R202, R3.reuse, c[0x0][0x2d0] ;  /* 0x0000b40003ca7a20 */ /* 0x040fe20000410000 */
[----:B------:R-:W-:Y:S01]  /*47c0*/  FSETP.NEU.FTZ.AND P0, PT, R3, -INF , PT ;  /* 0xff8000000300780b */ /* 0x000fe20003f1d000 */
[----:B------:R-:W-:Y:S01]  /*47d0*/  FADD.FTZ R169, R169, R168 ;  /* 0x000000a8a9a97221 */ /* 0x000fe20000010000 */
[C---:B------:R-:W-:Y:S02]  /*47e0*/  HMMA.16816.F32 R144, R96.reuse, R136, RZ ;  /* 0x000000886090723c */ /* 0x040fe400000018ff */
[----:B------:R-:W-:Y:S02]  /*47f0*/  FSEL R202, R202, RZ, P0 ;  /* 0x000000ffcaca7208 */ /* 0x000fe40000000000 */
[----:B------:R-:W-:Y:S01]  /*4800*/  MUFU.EX2 R155, R155 ;  /* 0x0000009b009b7308 */ /* 0x000fe20000000800 */
[----:B------:R-:W-:Y:S02]  /*4810*/  FADD.FTZ R164, R164, R169 ;  /* 0x000000a9a4a47221 */ /* 0x000fe40000010000 */
[--C-:B------:R-:W-:Y:S01]  /*4820*/  FFMA.FTZ R185, R110, c[0x0][0x2d0], -R202.reuse ;  /* 0x0000b4006eb97a23 */ /* 0x100fe200000108ca */
[----:B------:R-:W-:Y:S01]  /*4830*/  HMMA.16816.F32 R104, R96, R112, RZ ;  /* 0x000000706068723c */ /* 0x000fe200000018ff */
[----:B------:R-:W-:-:S03]  /*4840*/  FFMA.FTZ R188, R111, c[0x0][0x2d0], -R202 ;  /* 0x0000b4006fbc7a23 */ /* 0x000fc600000108ca */
[----:B------:R-:W3:Y:S01]  /*4850*/  MUFU.EX2 R0, R0 ;  /* 0x0000000000007308 */ /* 0x000ee20000000800 */
[----:B-1----:R-:W-:Y:S01]  /*4860*/  FMNMX.FTZ R152, R152, R125, !PT ;  /* 0x0000007d98987209 */ /* 0x002fe20007810000 */
[--C-:B------:R-:W-:Y:S01]  /*4870*/  FFMA.FTZ R186, R109, c[0x0][0x2d0], -R202.reuse ;  /* 0x0000b4006dba7a23 */ /* 0x100fe200000108ca */
[----:B--2---:R-:W-:Y:S01]  /*4880*/  F2FP.PACK_AB R9, R154, R163 ;  /* 0x000000a39a09723e */ /* 0x004fe200000000ff */
[--C-:B------:R-:W-:Y:S01]  /*4890*/  FFMA.FTZ R187, R95, c[0x0][0x2d0], -R202.reuse ;  /* 0x0000b4005fbb7a23 */ /* 0x100fe200000108ca */
[C---:B------:R-:W-:Y:S01]  /*48a0*/  FSETP.NEU.FTZ.AND P0, PT, R152.reuse, -INF , PT ;  /* 0xff8000009800780b */ /* 0x040fe20003f1d000 */
[C---:B------:R-:W-:Y:S01]  /*48b0*/  HMMA.16816.F32 R120, R96.reuse, R132, RZ ;  /* 0x000000846078723c */ /* 0x040fe200000018ff */
[----:B------:R-:W-:Y:S01]  /*48c0*/  FMUL.FTZ R203, R152, c[0x0][0x2d0] ;  /* 0x0000b40098cb7a20 */ /* 0x000fe20000410000 */
[----:B------:R-:W-:Y:S01]  /*48d0*/  MUFU.EX2 R185, R185 ;  /* 0x000000b900b97308 */ /* 0x000fe20000000800 */
[--C-:B------:R-:W-:Y:S02]  /*48e0*/  FFMA.FTZ R194, R93, c[0x0][0x2d0], -R202.reuse ;  /* 0x0000b4005dc27a23 */ /* 0x100fe400000108ca */
[--C-:B------:R-:W-:Y:S01]  /*48f0*/  FFMA.FTZ R197, R91, c[0x0][0x2d0], -R202.reuse ;  /* 0x0000b4005bc57a23 */ /* 0x100fe200000108ca */
[----:B------:R-:W-:Y:S01]  /*4900*/  FSEL R203, R203, RZ, P0 ;  /* 0x000000ffcbcb7208 */ /* 0x000fe20000000000 */
[--C-:B------:R-:W-:Y:S01]  /*4910*/  FFMA.FTZ R196, R89, c[0x0][0x2d0], -R202.reuse ;  /* 0x0000b40059c47a23 */ /* 0x100fe200000108ca */
[----:B------:R-:W-:Y:S01]  /*4920*/  HMMA.16816.F32 R52, R96, R60, RZ ;  /* 0x0000003c6034723c */ /* 0x000fe200000018ff */
[----:B------:R-:W-:Y:S01]  /*4930*/  FFMA.FTZ R195, R88, c[0x0][0x2d0], -R202 ;  /* 0x0000b40058c37a23 */ /* 0x000fe200000108ca */
[----:B---3--:R-:W-:Y:S01]  /*4940*/  F2FP.PACK_AB R11, R0, R155 ;  /* 0x0000009b000b723e */ /* 0x008fe200000000ff */
[--C-:B------:R-:W-:Y:S01]  /*4950*/  FFMA.FTZ R189, R108, c[0x0][0x2d0], -R203.reuse ;  /* 0x0000b4006cbd7a23 */ /* 0x100fe200000108cb */
[----:B------:R-:W1:Y:S01]  /*4960*/  MUFU.EX2 R188, R188 ;  /* 0x000000bc00bc7308 */ /* 0x000e620000000800 */
[----:B------:R-:W-:-:S02]  /*4970*/  FFMA.FTZ R192, R94, c[0x0][0x2d0], -R203 ;  /* 0x0000b4005ec07a23 */ /* 0x000fc400000108cb */
[--C-:B------:R-:W-:Y:S01]  /*4980*/  FFMA.FTZ R190, R92, c[0x0][0x2d0], -R203.reuse ;  /* 0x0000b4005cbe7a23 */ /* 0x100fe200000108cb */
[C---:B------:R-:W-:Y:S01]  /*4990*/  HMMA.16816.F32 R68, R96.reuse, R76, RZ ;  /* 0x0000004c6044723c */ /* 0x040fe200000018ff */
[--C-:B------:R-:W-:Y:S02]  /*49a0*/  FFMA.FTZ R193, R90, c[0x0][0x2d0], -R203.reuse ;  /* 0x0000b4005ac17a23 */ /* 0x100fe400000108cb */
[--C-:B------:R-:W-:Y:S01]  /*49b0*/  FFMA.FTZ R199, R74, c[0x0][0x2d0], -R203.reuse ;  /* 0x0000b4004ac77a23 */ /* 0x100fe200000108cb */
[----:B------:R-:W-:Y:S01]  /*49c0*/  MUFU.EX2 R186, R186 ;  /* 0x000000ba00ba7308 */ /* 0x000fe20000000800 */
[--C-:B------:R-:W-:Y:S02]  /*49d0*/  FFMA.FTZ R200, R75, c[0x0][0x2d0], -R203.reuse ;  /* 0x0000b4004bc87a23 */ /* 0x100fe400000108cb */
[--C-:B------:R-:W-:Y:S01]  /*49e0*/  FFMA.FTZ R198, R73, c[0x0][0x2d0], -R203.reuse ;  /* 0x0000b40049c67a23 */ /* 0x100fe200000108cb */
[----:B------:R-:W-:Y:S01]  /*49f0*/  HMMA.16816.F32 R84, R96, R4, RZ ;  /* 0x000000046054723c */ /* 0x000fe200000018ff */
[----:B------:R-:W-:-:S02]  /*4a00*/  FFMA.FTZ R201, R72, c[0x0][0x2d0], -R203 ;  /* 0x0000b40048c97a23 */ /* 0x000fc400000108cb */
[----:B------:R-:W-:Y:S01]  /*4a10*/  FFMA.FTZ R241, R179, c[0x0][0x2d0], -R202 ;  /* 0x0000b400b3f17a23 */ /* 0x000fe200000108ca */
[----:B------:R-:W2:Y:S01]  /*4a20*/  MUFU.EX2 R187, R187 ;  /* 0x000000bb00bb7308 */ /* 0x000ea20000000800 */
[----:B-1----:R-:W-:Y:S01]  /*4a30*/  F2FP.PACK_AB R92, R188, R185 ;  /* 0x000000b9bc5c723e */ /* 0x002fe200000000ff */
[----:B------:R-:W-:Y:S02]  /*4a40*/  FFMA.FTZ R239, R191, c[0x0][0x2d0], -R203 ;  /* 0x0000b400bfef7a23 */ /* 0x000fe400000108cb */
[C---:B------:R-:W-:Y:S01]  /*4a50*/  HMMA.16816.F32 R100, R96.reuse, R138, RZ ;  /* 0x0000008a6064723c */ /* 0x040fe200000018ff */
[----:B------:R-:W-:Y:S02]  /*4a60*/  FADD.FTZ R185, R185, R188 ;  /* 0x000000bcb9b97221 */ /* 0x000fe40000010000 */
[----:B------:R-:W-:Y:S01]  /*4a70*/  FADD.FTZ R163, R163, R164 ;  /* 0x000000a4a3a37221 */ /* 0x000fe20000010000 */
[----:B------:R-:W-:Y:S03]  /*4a80*/  MUFU.EX2 R189, R189 ;  /* 0x000000bd00bd7308 */ /* 0x000fe60000000800 */
[----:B------:R-:W-:Y:S01]  /*4a90*/  FADD.FTZ R154, R154, R163 ;  /* 0x000000a39a9a7221 */ /* 0x000fe20000010000 */
[----:B------:R-:W-:Y:S03]  /*4aa0*/  HMMA.16816.F32 R116, R96, R114, RZ ;  /* 0x000000726074723c */ /* 0x000fe600000018ff */
[----:B------:R-:W-:Y:S01]  /*4ab0*/  FADD.FTZ R155, R155, R154 ;  /* 0x0000009a9b9b7221 */ /* 0x000fe20000010000 */
[----:B------:R-:W1:Y:S01]  /*4ac0*/  MUFU.EX2 R192, R192 ;  /* 0x000000c000c07308 */ /* 0x000e620000000800 */
[----:B--2---:R-:W-:Y:S01]  /*4ad0*/  F2FP.PACK_AB R94, R187, R186 ;  /* 0x000000babb5e723e */ /* 0x004fe200000000ff */
[----:B------:R-:W-:-:S02]  /*4ae0*/  FADD.FTZ R186, R186, R185 ;  /* 0x000000b9baba7221 */ /* 0x000fc40000010000 */
[C---:B------:R-:W-:Y:S01]  /*4af0*/  HMMA.16816.F32 R128, R96.reuse, R134, RZ ;  /* 0x000000866080723c */ /* 0x040fe200000018ff */
[----:B------:R-:W-:Y:S02]  /*4b00*/  FADD.FTZ R155, R0, R155 ;  /* 0x0000009b009b7221 */ /* 0x000fe40000010000 */
[----:B------:R-:W-:Y:S01]  /*4b10*/  FADD.FTZ R187, R187, R186 ;  /* 0x000000babbbb7221 */ /* 0x000fe20000010000 */
        /* <DEDUP_REMOVED lines=53> */
[C---:B------:R-:W-:Y:S04]  /*4e70*/  HMMA.16816.F32 R124, R92.reuse, R132, RZ ;  /* 0x000000845c7c723c */ /* 0x040fe800000018ff */
[----:B------:R-:W-:Y:S04]  /*4e80*/  MUFU.EX2 R241, R241 ;  /* 0x000000f100f17308 */ /* 0x000fe80000000800 */
[C---:B------:R-:W-:Y:S04]  /*4e90*/  HMMA.16816.F32 R72, R92.reuse, R76, RZ ;  /* 0x0000004c5c48723c */ /* 0x040fe800000018ff */
[----:B------:R-:W-:Y:S04]  /*4ea0*/  MUFU.EX2 R239, R239 ;  /* 0x000000ef00ef7308 */ /* 0x000fe80000000800 */
[----:B------:R-:W-:Y:S07]  /*4eb0*/  HMMA.16816.F32 R88, R92, R4, RZ ;  /* 0x000000045c58723c */ /* 0x000fee00000018ff */
        /* <DEDUP_REMOVED lines=35> */
[--C-:B------:R-:W-:Y:S01]  /*50f0*/  FFMA.FTZ R49, R183, c[0x0][0x2d0], -R202.reuse ;  /* 0x0000b400b7317a23 */ /* 0x100fe200000108ca */
[C---:B------:R-:W-:Y:S05]  /*5100*/  HMMA.16816.F32 R124, R4.reuse, R44, R124 ;  /* 0x0000002c047c723c */ /* 0x040fea000000187c */
[----:B------:R-:W1:Y:S02]  /*5110*/  MUFU.EX2 R49, R49 ;  /* 0x0000003100317308 */ /* 0x000e640000000800 */
[----:B------:R-:W-:Y:S01]  /*5120*/  FFMA.FTZ R44, R181, c[0x0][0x2d0], -R202 ;  /* 0x0000b400b52c7a23 */ /* 0x000fe200000108ca */
[C---:B------:R-:W-:Y:S05]  /*5130*/  HMMA.16816.F32 R72, R4.reuse, R36, R72 ;  /* 0x000000240448723c */ /* 0x040fea0000001848 */
[----:B------:R-:W2:Y:S02]  /*5140*/  MUFU.EX2 R44, R44 ;  /* 0x0000002c002c7308 */ /* 0x000ea40000000800 */
[--C-:B------:R-:W-:Y:S01]  /*5150*/  FFMA.FTZ R36, R182, c[0x0][0x2d0], -R203.reuse ;  /* 0x0000b400b6247a23 */ /* 0x100fe200000108cb */
[C---:B------:R-:W-:Y:S05]  /*5160*/  HMMA.16816.F32 R88, R4.reuse, R32, R88 ;  /* 0x000000200458723c */ /* 0x040fea0000001858 */
[----:B------:R-:W-:Y:S02]  /*5170*/  MUFU.EX2 R36, R36 ;  /* 0x0000002400247308 */ /* 0x000fe40000000800 */
[--C-:B------:R-:W-:Y:S01]  /*5180*/  FFMA.FTZ R33, R180, c[0x0][0x2d0], -R203.reuse ;  /* 0x0000b400b4217a23 */ /* 0x100fe200000108cb */
[----:B------:R-:W-:Y:S01]  /*5190*/  HMMA.16816.F32 R56, R4, R40, R56 ;  /* 0x000000280438723c */ /* 0x000fe20000001838 */
[----:B------:R-:W-:-:S04]  /*51a0*/  FFMA.FTZ R32, R178, c[0x0][0x2d0], -R203 ;  /* 0x0000b400b2207a23 */ /* 0x000fc800000108cb */
        /* <DEDUP_REMOVED lines=10> */
[----:B--2---:R-:W-:-:S02]  /*5250*/  F2FP.PACK_AB R6, R241, R44 ;  /* 0x0000002cf106723e */ /* 0x004fc400000000ff */
[----:B---3--:R-:W-:Y:S01]  /*5260*/  F2FP.PACK_AB R5, R33, R36 ;  /* 0x000000242105723e */ /* 0x008fe200000000ff */
[----:B------:R-:W-:Y:S01]  /*5270*/  FADD.FTZ R36, R36, R201 ;  /* 0x000000c924247221 */ /* 0x000fe20000010000 */
[----:B----4-:R-:W-:Y:S01]  /*5280*/  F2FP.PACK_AB R7, R239, R32 ;  /* 0x00000020ef07723e */ /* 0x010fe200000000ff */
[----:B------:R-:W-:Y:S02]  /*5290*/  FADD.FTZ R49, R49, R156 ;  /* 0x0000009c31317221 */ /* 0x000fe40000010000 */
[----:B------:R-:W-:Y:S02]  /*52a0*/  FADD.FTZ R33, R33, R36 ;  /* 0x0000002421217221 */ /* 0x000fe40000010000 */
[----:B------:R-:W-:Y:S02]  /*52b0*/  FADD.FTZ R44, R44, R49 ;  /* 0x000000312c2c7221 */ /* 0x000fe40000010000 */
[----:B------:R-:W-:Y:S01]  /*52c0*/  HMMA.16816.F32 R56, R4, R16, R56 ;  /* 0x000000100438723c */ /* 0x000fe20000001838 */
[----:B------:R-:W-:-:S02]  /*52d0*/  FADD.FTZ R32, R32, R33 ;  /* 0x0000002120207221 */ /* 0x000fc40000010000 */
[----:B------:R-:W-:Y:S02]  /*52e0*/  FADD.FTZ R241, R241, R44 ;  /* 0x0000002cf1f17221 */ /* 0x000fe40000010000 */
[----:B------:R-:W-:Y:S02]  /*52f0*/  FADD.FTZ R239, R239, R32 ;  /* 0x00000020efef7221 */ /* 0x000fe40000010000 */
[----:B------:R-:W-:Y:S01]  /*5300*/  @P6 IMAD.HI.U32 R16, R153, c[0x0][0x2c8], RZ ;  /* 0x0000b20099106a27 */ /* 0x000fe200078e00ff */
[----:B------:R-:W-:Y:S04]  /*5310*/  HMMA.16816.F32 R140, R4, R28, R140 ;  /* 0x0000001c048c723c */ /* 0x000fe8000000188c */
[----:B------:R-:W-:Y:S02]  /*5320*/  @P6 SHF.R.U32.HI R153, RZ, c[0x0][0x2cc], R16 ;  /* 0x0000b300ff996a19 */ /* 0x000fe40000011610 */
[----:B------:R-:W-:-:S02]  /*5330*/  ISETP.GE.AND P6, PT, R221, 0x1, PT ;  /* 0x00000001dd00780c */ /* 0x000fc40003fc6270 */
[----:B------:R-:W-:Y:S01]  /*5340*/  HMMA.16816.F32 R136, R4, R30, R136 ;  /* 0x0000001e0488723c */ /* 0x000fe20000001888 */
[----:B------:R-:W-:-:S05]  /*5350*/  IMAD.IADD R150, R150, 0x1, R153 ;  /* 0x0000000196967824 */ /* 0x000fca00078e0299 */
[----:B------:R-:W-:Y:S02]  /*5360*/  IADD3 R2, R150, c[0x0][0x328], RZ ;  /* 0x0000ca0096027a10 */ /* 0x000fe40007ffe0ff */
        /* <DEDUP_REMOVED lines=20> */
.L_x_1037:
[----:B------:R-:W-:-:S13]  /*54b0*/  ISETP.NE.AND P0, PT, R0, 0x1, PT ;  /* 0x000000010000780c */ /* 0x000fda0003f05270 */
[----:B------:R-:W-:-:S05]  /*54c0*/  @P0 IMAD.HI.U32 R4, R5, c[0x0][0x330], RZ ;  /* 0x0000cc0005040a27 */ /* 0x000fca00078e00ff */
[----:B------:R-:W-:-:S05]  /*54d0*/  @P0 SHF.R.U32.HI R5, RZ, c[0x0][0x334], R4 ;  /* 0x0000cd00ff050a19 */ /* 0x000fca0000011604 */
.L_x_1038:
[----:B------:R-:W-:-:S05]  /*54e0*/  IMAD R5, R5, R0, c[0x0][0x32c] ;  /* 0x0000cb0005057624 */ /* 0x000fca00078e0200 */
[----:B------:R-:W-:-:S05]  /*54f0*/  IMNMX R2, R2, R5, PT ;  /* 0x0000000502027217 */ /* 0x000fca0003800200 */
.L_x_1036:
[----:B------:R-:W-:-:S05]  /*5500*/  IMAD.HI R5, R2, 0x2aaaaaab, RZ ;  /* 0x2aaaaaab02057827 */ /* 0x000fca00078e02ff */
[----:B------:R-:W-:-:S04]  /*5510*/  SHF.R.U32.HI R0, RZ, 0x1f, R5 ;  /* 0x0000001fff007819 */ /* 0x000fc80000011605 */
[----:B------:R-:W-:-:S04]  /*5520*/  LEA.HI.SX32 R0, R5, R0, 0x1d ;  /* 0x0000000005007211 */ /* 0x000fc800078feaff */
[----:B------:R-:W-:-:S04]  /*5530*/  IMNMX R249, R219, R0, !PT ;  /* 0x00000000dbf97217 */ /* 0x000fc80007800200 */
[----:B------:R-:W-:-:S13]  /*5540*/  ISETP.GE.AND P0, PT, R232, R249, PT ;  /* 0x000000f9e800720c */ /* 0x000fda0003f06270 */
[----:B------:R-:W-:Y:S05]  /*5550*/  @!P0 BRA `(.L_x_1039) ;  /* 0x00003db000008947 */ /* 0x000fea0003800000 */
[C---:B------:R-:W-:Y:S01]  /*5560*/  IADD3 R244, P0, R228.reuse, 0x20, RZ ;  /* 0x00000020e4f47810 */ /* 0x040fe20007f1e0ff */
[----:B------:R-:W-:Y:S01]  /*5570*/  IMAD.MOV.U32 R148, RZ, RZ, R149 ;  /* 0x000000ffff947224 */ /* 0x000fe200078e0095 */
[----:B------:R-:W-:Y:S01]  /*5580*/  MOV R0, R152 ;  /* 0x0000009800007202 */ /* 0x000fe20000000f00 */
[----:B------:R-:W-:Y:S02]  /*5590*/  IMAD.MOV.U32 R150, RZ, RZ, R151 ;  /* 0x000000ffff967224 */ /* 0x000fe400078e0097 */
[----:B------:R-:W-:Y:S01]  /*55a0*/  IMAD.X R242, RZ, RZ, R235, P0 ;  /* 0x000000fffff27224 */ /* 0x000fe200000e06eb */
[----:B------:R-:W-:Y:S01]  /*55b0*/  IADD3 R240, P0, R228, 0x40, RZ ;  /* 0x00000040e4f07810 */ /* 0x000fe20007f1e0ff */
[----:B------:R-:W-:-:S04]  /*55c0*/  IMAD.MOV.U32 R2, RZ, RZ, R3 ;  /* 0x000000ffff027224 */ /* 0x000fc800078e0003 */
[----:B------:R-:W-:Y:S01]  /*55d0*/  IMAD.X R238, RZ, RZ, R235, P0 ;  /* 0x000000ffffee7224 */ /* 0x000fe200000e06eb */
[----:B------:R-:W-:-:S04]  /*55e0*/  IADD3 R203, P0, R230, 0x20, RZ ;  /* 0x00000020e6cb7810 */ /* 0x000fc80007f1e0ff */
[----:B------:R-:W-:Y:S02]  /*55f0*/  IADD3.X R202, RZ, R237, RZ, P0, !PT ;  /* 0x000000edffca7210 */ /* 0x000fe400007fe4ff */
[----:B------:R-:W-:-:S04]  /*5600*/  IADD3 R201, P0, R230, 0x40, RZ ;  /* 0x00000040e6c97810 */ /* 0x000fc80007f1e0ff */
[----:B------:R-:W-:Y:S02]  /*5610*/  IADD3.X R200, RZ, R237, RZ, P0, !PT ;  /* 0x000000edffc87210 */ /* 0x000fe400007fe4ff */
.L_x_1058:
[----:B------:R-:W-:Y:S04]  /*5620*/  DEPBAR.LE SB0, 0x0 ;  /* 0x000080000000791a */ /* 0x000fe80000000000 */
[----:B------:R-:W-:Y:S01]  /*5630*/  BAR.SYNC.DEFER_BLOCKING 0x0 ;  /* 0x0000000000007b1d */ /* 0x000fe20000010000 */
[----:B------:R-:W-:Y:S02]  /*5640*/  ISETP.GT.AND P0, PT, R219, R232, PT ;  /* 0x000000e8db00720c */ /* 0x000fe40003f04270 */
[C---:B------:R-:W-:Y:S02]  /*5650*/  LOP3.LUT P5, RZ, R226.reuse, 0x200, RZ, 0xc0, !PT ;  /* 0x00000200e2ff7812 */ /* 0x040fe400078ac0ff */
[C---:B------:R-:W-:Y:S02]  /*5660*/  LOP3.LUT P4, RZ, R226.reuse, 0x80, RZ, 0xc0, !PT ;  /* 0x00000080e2ff7812 */ /* 0x040fe4000788c0ff */
[----:B------:R-:W-:Y:S01]  /*5670*/  LOP3.LUT P3, RZ, R226, 0x100, RZ, 0xc0, !PT ;  /* 0x00000100e2ff7812 */ /* 0x000fe2000786c0ff */
        /* <DEDUP_REMOVED lines=12> */
[C---:B------:R-:W-:Y:S01]  /*5740*/  IMAD.WIDE.U32 R8, R232.reuse, c[0x0][0x208], RZ ;  /* 0x00008200e8087a25 */ /* 0x040fe200078e00ff */
[----:B------:R-:W-:Y:S03]  /*5750*/  ISETP.GT.AND P1, PT, R223, 0x3f, PT ;  /* 0x0000003fdf00780c */ /* 0x000fe60003f24270 */
[----:B------:R-:W-:Y:S04]  /*5760*/  IMAD R3, R3, c[0x0][0x208], RZ ;  /* 0x0000820003037a24 */ /* 0x000fe800078e02ff */
[----:B------:R-:W-:Y:S04]  /*5770*/  IMAD R3, R232, c[0x0][0x20c], R3 ;  /* 0x00008300e8037a24 */ /* 0x000fe800078e0203 */
[----:B------:R-:W-:Y:S02]  /*5780*/  IMAD.IADD R3, R9, 0x1, R3 ;  /* 0x0000000109037824 */ /* 0x000fe400078e0203 */
[----:B------:R-:W-:Y:S04]  /*5790*/  IMAD.WIDE.U32 R8, R8, 0x30, RZ ;  /* 0x0000003008087825 */ /* 0x000fe800078e00ff */
[----:B------:R-:W-:Y:S02]  /*57a0*/  @!P1 IMAD.MOV.U32 R5, RZ, RZ, c[0x0][0x208] ;  /* 0x00008200ff059624 */ /* 0x000fe400078e00ff */
[----:B------:R-:W-:Y:S02]  /*57b0*/  IMAD R3, R3, 0x30, RZ ;  /* 0x0000003003037824 */ /* 0x000fe400078e02ff */
[----:B------:R-:W-:Y:S01]  /*57c0*/  @!P1 IMAD.MOV.U32 R4, RZ, RZ, c[0x0][0x20c] ;  /* 0x00008300ff049624 */ /* 0x000fe200078e00ff */
[-C--:B------:R-:W-:Y:S01]  /*57d0*/  @!P1 LEA R11, P0, R5, R8.reuse, 0x5 ;  /* 0x00000008050b9211 */ /* 0x080fe200078028ff */
[----:B------:R-:W-:Y:S05]  /*57e0*/  IMAD.IADD R3, R9, 0x1, R3 ;  /* 0x0000000109037824 */ /* 0x000fea00078e0203 */
[----:B------:R-:W-:Y:S02]  /*57f0*/  @!P1 LEA.HI.X R9, R5, R3, R4, 0x5, P0 ;  /* 0x0000000305099211 */ /* 0x000fe400000f2c04 */
[-C--:B------:R-:W-:Y:S05]  /*5800*/  IADD3 R5, P0, R228, R8.reuse, RZ ;  /* 0x00000008e4057210 */ /* 0x080fea0007f1e0ff */
        /* <DEDUP_REMOVED lines=32> */
.L_x_1040:
[-C--:B--2-4-:R-:W-:Y:S01]  /*5a10*/  HMMA.16816.F32 R4, R152, R156.reuse, RZ ;  /* 0x0000009c9804723c */ /* 0x094fe200000018ff */
[----:B------:R-:W-:Y:S02]  /*5a20*/  LDSM.16.M88.4 R192, [R216+0x4880] ;  /* 0x00488000d8c0783b */ /* 0x000fe40000000200 */
[----:B------:R-:W-:Y:S05]  /*5a30*/  ISETP.GT.AND P0, PT, R232, R219, PT ;  /* 0x000000dbe800720c */ /* 0x000fea0003f04270 */
        /* <DEDUP_REMOVED lines=104> */
[-C--:B------:R-:W-:Y:S03]  /*60c0*/  @P1 IADD3 R152, P0, R230, R164.reuse, RZ ;  /* 0x000000a4e6981210 */ /* 0x080fe60007f1e0ff */
[----:B------:R-:W-:Y:S04]  /*60d0*/  IMAD.IADD R149, R165, 0x1, R149 ;  /* 0x00000001a5957824 */ /* 0x000fe800078e0295 */
[----:B------:R-:W-:Y:S01]  /*60e0*/  @P1 IMAD.X R151, R149, 0x1, R237, P0 ;  /* 0x0000000195971824 */ /* 0x000fe200000e06ed */
        /* <DEDUP_REMOVED lines=34> */
.L_x_1041:
[----:B------:R-:W-:Y:S01]  /*6310*/  ISETP.NE.AND P0, PT, R222, 0x1, PT ;  /* 0x00000001de00780c */ /* 0x000fe20003f05270 */
[----:B------:R-:W0:Y:S01]  /*6320*/  LDGDEPBAR ;  /* 0x00000000000079af */ /* 0x000e220000000000 */
[----:B------:R-:W-:Y:S01]  /*6330*/  ISETP.GE.AND P1, PT, R221, 0x1, PT ;  /* 0x00000001dd00780c */ /* 0x000fe20003f26270 */
[----:B-1----:R-:W-:Y:S02]  /*6340*/  IMAD.MOV.U32 R158, RZ, RZ, R227 ;  /* 0x000000ffff9e7224 */ /* 0x002fe400078e00e3 */
[----:B------:R-:W-:Y:S05]  /*6350*/  IMAD R156, R232, -0x30, RZ ;  /* 0xffffffd0e89c7824 */ /* 0x000fea00078e02ff */
[----:B------:R-:W-:Y:S03]  /*6360*/  IADD3 R153, -R233, 0x1, R156 ;  /* 0x00000001e9997810 */ /* 0x000fe60007ffe19c */
[----:B------:R-:W-:Y:S01]  /*6370*/  @P0 IMAD.HI.U32 R3, R227, c[0x0][0x2c8], RZ ;  /* 0x0000b200e3030a27 */ /* 0x000fe200078e00ff */
[----:B------:R-:W-:Y:S04]  /*6380*/  IADD3 R153, -R225, R153, R220 ;  /* 0x00000099e1997210 */ /* 0x000fe80007ffe1dc */
[----:B------:R-:W-:Y:S02]  /*6390*/  @P0 SHF.R.U32.HI R158, RZ, c[0x0][0x2cc], R3 ;  /* 0x0000b300ff9e0a19 */ /* 0x000fe40000011603 */
[C---:B------:R-:W-:Y:S02]  /*63a0*/  IADD3 R154, R153.reuse, c[0x0][0x328], RZ ;  /* 0x0000ca00999a7a10 */ /* 0x040fe40007ffe0ff */
[----:B------:R-:W-:Y:S01]  /*63b0*/  IADD3 R153, R153, UR10, RZ ;  /* 0x0000000a99997c10 */ /* 0x000fe2000fffe0ff */
[----:B------:R-:W1:Y:S02]  /*63c0*/  SHFL.IDX PT, R149, R158, RZ, 0x1c1f ;  /* 0x001c1fff9e957589 */ /* 0x000e6400000e0000 */
[----:B-1----:R-:W-:Y:S02]  /*63d0*/  IMAD.IADD R168, R154, 0x1, R149 ;  /* 0x000000019aa87824 */ /* 0x002fe400078e0295 */
        /* <DEDUP_REMOVED lines=15> */
.L_x_1044:
[----:B------:R-:W-:Y:S04]  /*64d0*/  MOV R3, c[0x0][0x32c] ;  /* 0x0000cb0000037a02 */ /* 0x000fe80000000f00 */
[----:B------:R-:W-:Y:S11]  /*64e0*/  ISETP.NE.AND P0, PT, R3, 0x1, PT ;  /* 0x000000010300780c */ /* 0x000ff60003f05270 */
[----:B------:R-:W-:Y:S02]  /*64f0*/  @!UPT UIADD3 URZ, URZ, URZ, URZ ;  /* 0x0000003f3f3ff290 */ /* 0x000fe4000fffe03f */
[----:B------:R-:W-:Y:S05]  /*6500*/  @P0 IMAD.HI.U32 R3, R149, c[0x0][0x330], RZ ;  /* 0x0000cc0095030a27 */ /* 0x000fea00078e00ff */
[----:B------:R-:W-:Y:S02]  /*6510*/  @P0 SHF.R.U32.HI R149, RZ, c[0x0][0x334], R3 ;  /* 0x0000cd00ff950a19 */ /* 0x000fe40000011603 */
.L_x_1045:
[----:B------:R-:W-:Y:S05]  /*6520*/  BSYNC B0 ;  /* 0x0000000000007941 */ /* 0x000fea0003800000 */
.L_x_1043:
[----:B------:R-:W-:Y:S04]  /*6530*/  IMAD.IADD R152, R156, 0x1, -R233 ;  /* 0x000000019c987824 */ /* 0x000fe800078e0ae9 */
[----:B------:R-:W-:Y:S05]  /*6540*/  IMAD R149, R149, c[0x0][0x32c], R152 ;  /* 0x0000cb0095957a24 */ /* 0x000fea00078e0298 */
[----:B------:R-:W-:Y:S02]  /*6550*/  IADD3 R3, R149, c[0x0][0x32c], RZ ;  /* 0x0000cb0095037a10 */ /* 0x000fe40007ffe0ff */
[----:B------:R-:W-:Y:S02]  /*6560*/  IMNMX R166, R166, R149, !PT ;  /* 0x00000095a6a67217 */ /* 0x000fe40007800200 */
[----:B------:R-:W-:Y:S02]  /*6570*/  IMNMX R168, R168, R3, PT ;  /* 0x00000003a8a87217 */ /* 0x000fe40003800200 */
.L_x_1042:
[----:B------:R-:W1:Y:S02]  /*6580*/  SHFL.IDX PT, R152, R158, 0x1, 0x1c1f ;  /* 0x003c1f009e987f89 */ /* 0x000e6400000e0000 */
[-C--:B-1----:R-:W-:Y:S02]  /*6590*/  IADD3 R164, R154, R152.reuse, RZ ;  /* 0x000000989aa47210 */ /* 0x082fe40007ffe0ff */
[----:B------:R-:W-:Y:S01]  /*65a0*/  IADD3 R163, R153, R152, RZ ;  /* 0x0000009899a37210 */ /* 0x000fe20007ffe0ff */
        /* <DEDUP_REMOVED lines=14> */
.L_x_1048:
[----:B------:R-:W-:Y:S04]  /*6690*/  MOV R3, c[0x0][0x32c] ;  /* 0x0000cb0000037a02 */ /* 0x000fe80000000f00 */
[----:B------:R-:W-:Y:S11]  /*66a0*/  ISETP.NE.AND P0, PT, R3, 0x1, PT ;  /* 0x000000010300780c */ /* 0x000ff60003f05270 */
[----:B------:R-:W-:Y:S02]  /*66b0*/  @!UPT UIADD3 URZ, URZ, URZ, URZ ;  /* 0x0000003f3f3ff290 */ /* 0x000fe4000fffe03f */
[----:B------:R-:W-:Y:S05]  /*66c0*/  @P0 IMAD.HI.U32 R3, R152, c[0x0][0x330], RZ ;  /* 0x0000cc0098030a27 */ /* 0x000fea00078e00ff */
[----:B------:R-:W-:Y:S02]  /*66d0*/  @P0 SHF.R.U32.HI R152, RZ, c[0x0][0x334], R3 ;  /* 0x0000cd00ff980a19 */ /* 0x000fe40000011603 */
.L_x_1049:
[----:B------:R-:W-:Y:S05]  /*66e0*/  BSYNC B0 ;  /* 0x0000000000007941 */ /* 0x000fea0003800000 */
.L_x_1047:
[----:B------:R-:W-:Y:S04]  /*66f0*/  IMAD.IADD R3, R156, 0x1, -R233 ;  /* 0x000000019c037824 */ /* 0x000fe800078e0ae9 */
[----:B------:R-:W-:Y:S05]  /*6700*/  IMAD R3, R152, c[0x0][0x32c], R3 ;  /* 0x0000cb0098037a24 */ /* 0x000fea00078e0203 */
[----:B------:R-:W-:Y:S02]  /*6710*/  IADD3 R149, R3, c[0x0][0x32c], RZ ;  /* 0x0000cb0003957a10 */ /* 0x000fe40007ffe0ff */
[----:B------:R-:W-:Y:S02]  /*6720*/  IMNMX R163, R163, R3, !PT ;  /* 0x00000003a3a37217 */ /* 0x000fe40007800200 */
[----:B------:R-:W-:Y:S02]  /*6730*/  IMNMX R164, R164, R149, PT ;  /* 0x00000095a4a47217 */ /* 0x000fe40003800200 */
.L_x_1046:
        /* <DEDUP_REMOVED lines=17> */
.L_x_1052:
[----:B------:R-:W-:Y:S04]  /*6850*/  MOV R3, c[0x0][0x32c] ;  /* 0x0000cb0000037a02 */ /* 0x000fe80000000f00 */
[----:B------:R-:W-:Y:S11]  /*6860*/  ISETP.NE.AND P0, PT, R3, 0x1, PT ;  /* 0x000000010300780c */ /* 0x000ff60003f05270 */
[----:B------:R-:W-:Y:S02]  /*6870*/  @!UPT UIADD3 URZ, URZ, URZ, URZ ;  /* 0x0000003f3f3ff290 */ /* 0x000fe4000fffe03f */
[----:B------:R-:W-:Y:S05]  /*6880*/  @P0 IMAD.HI.U32 R3, R152, c[0x0][0x330], RZ ;  /* 0x0000cc0098030a27 */ /* 0x000fea00078e00ff */
[----:B------:R-:W-:Y:S02]  /*6890*/  @P0 SHF.R.U32.HI R152, RZ, c[0x0][0x334], R3 ;  /* 0x0000cd00ff980a19 */ /* 0x000fe40000011603 */
.L_x_1053:
[----:B------:R-:W-:Y:S05]  /*68a0*/  BSYNC B0 ;  /* 0x0000000000007941 */ /* 0x000fea0003800000 */
.L_x_1051:
[----:B------:R-:W-:Y:S04]  /*68b0*/  IMAD.IADD R3, R156, 0x1, -R233 ;  /* 0x000000019c037824 */ /* 0x000fe800078e0ae9 */
[----:B------:R-:W-:Y:S05]  /*68c0*/  IMAD R3, R152, c[0x0][0x32c], R3 ;  /* 0x0000cb0098037a24 */ /* 0x000fea00078e0203 */
[----:B------:R-:W-:Y:S02]  /*68d0*/  IADD3 R149, R3, c[0x0][0x32c], RZ ;  /* 0x0000cb0003957a10 */ /* 0x000fe40007ffe0ff */
[----:B------:R-:W-:Y:S02]  /*68e0*/  IMNMX R161, R161, R3, !PT ;  /* 0x00000003a1a17217 */ /* 0x000fe40007800200 */
[----:B------:R-:W-:Y:S02]  /*68f0*/  IMNMX R162, R162, R149, PT ;  /* 0x00000095a2a27217 */ /* 0x000fe40003800200 */
.L_x_1050:
[C---:B------:R-:W-:Y:S02]  /*6900*/  ISETP.GE.AND P2, PT, R156.reuse, 0x9, PT ;  /* 0x000000099c00780c */ /* 0x040fe40003f46270 */
[----:B------:R-:W-:Y:S02]  /*6910*/  ISETP.GE.AND P1, PT, R156, 0xa, PT ;  /* 0x0000000a9c00780c */ /* 0x000fe40003f26270 */
[----:B------:R-:W-:Y:S02]  /*6920*/  ISETP.GT.AND P0, PT, R166, 0x8, !P2 ;  /* 0x00000008a600780c */ /* 0x000fe40005704270 */
[----:B------:R-:W-:Y:S02]  /*6930*/  P2R R152, PR, RZ, 0x4 ;  /* 0x00000004ff987803 */ /* 0x000fe40000000000 */
[----:B------:R-:W-:Y:S02]  /*6940*/  ISETP.LT.OR P0, PT, R168, 0x9, P0 ;  /* 0x00000009a800780c */ /* 0x000fe40000701670 */
[----:B------:R-:W-:Y:S02]  /*6950*/  P2R R151, PR, RZ, 0x2 ;  /* 0x00000002ff977803 */ /* 0x000fe40000000000 */
[----:B------:R-:W-:Y:S02]  /*6960*/  FSEL R149, R16, -INF , !P0 ;  /* 0xff80000010957808 */ /* 0x000fe40004000000 */
[----:B------:R-:W-:Y:S02]  /*6970*/  ISETP.GT.AND P0, PT, R166, 0x9, !P1 ;  /* 0x00000009a600780c */ /* 0x000fe40004f04270 */
[----:B------:R-:W-:Y:S02]  /*6980*/  ISETP.GE.AND P5, PT, R156, 0x21, PT ;  /* 0x000000219c00780c */ /* 0x000fe40003fa6270 */
[----:B------:R-:W-:Y:S02]  /*6990*/  ISETP.LT.OR P0, PT, R168, 0xa, P0 ;  /* 0x0000000aa800780c */ /* 0x000fe40000701670 */
[C---:B------:R-:W-:Y:S02]  /*69a0*/  ISETP.GE.AND P4, PT, R156.reuse, 0x22, PT ;  /* 0x000000229c00780c */ /* 0x040fe40003f86270 */
        /* <DEDUP_REMOVED lines=14> */
[----:B------:R-:W-:Y:S02]  /*6a90*/  ISETP.GE.AND P6, PT, R156, 0x2a, PT ;  /* 0x0000002a9c00780c */ /* 0x000fe40003fc6270 */
[----:B------:R-:W-:Y:S02]  /*6aa0*/  FSEL R186, R20, -INF , !P0 ;  /* 0xff80000014ba7808 */ /* 0x000fe40004000000 */
[----:B------:R-:W-:Y:S04]  /*6ab0*/  ISETP.GT.AND P0, PT, R166, 0x11, !P1 ;  /* 0x00000011a600780c */ /* 0x000fe80004f04270 */
[----:B------:R-:W-:Y:S04]  /*6ac0*/  ISETP.LT.OR P0, PT, R168, 0x12, P0 ;  /* 0x00000012a800780c */ /* 0x000fe80000701670 */
        /* <DEDUP_REMOVED lines=12> */
[----:B------:R-:W-:Y:S04]  /*6b90*/  ISETP.LT.OR P0, PT, R168, 0x19, P0 ;  /* 0x00000019a800780c */ /* 0x000fe80000701670 */
[----:B------:R-:W-:Y:S02]  /*6ba0*/  FSEL R190, R32, -INF , !P0 ;  /* 0xff80000020be7808 */ /* 0x000fe40004000000 */
[----:B------:R-:W-:Y:S04]  /*6bb0*/  ISETP.GT.AND P0, PT, R166, 0x19, !P1 ;  /* 0x00000019a600780c */ /* 0x000fe80004f04270 */
[----:B------:R-:W-:Y:S04]  /*6bc0*/  ISETP.LT.OR P0, PT, R168, 0x1a, P0 ;  /* 0x0000001aa800780c */ /* 0x000fe80000701670 */
[----:B------:R-:W-:Y:S02]  /*6bd0*/  FSEL R195, R33, -INF , !P0 ;  /* 0xff80000021c37808 */ /* 0x000fe40004000000 */
[C---:B------:R-:W-:Y:S02]  /*6be0*/  ISETP.GT.AND P0, PT, R163.reuse, 0x18, !P2 ;  /* 0x00000018a300780c */ /* 0x040fe40005704270 */
[----:B------:R-:W-:Y:S02]  /*6bf0*/  ISETP.GE.AND P2, PT, R156, 0x1, PT ;  /* 0x000000019c00780c */ /* 0x000fe40003f46270 */
[----:B------:R-:W-:Y:S04]  /*6c00*/  ISETP.LT.OR P0, PT, R164, 0x19, P0 ;  /* 0x00000019a400780c */ /* 0x000fe80000701670 */
[----:B------:R-:W-:Y:S02]  /*6c10*/  FSEL R196, R34, -INF , !P0 ;  /* 0xff80000022c47808 */ /* 0x000fe40004000000 */
[----:B------:R-:W-:Y:S02]  /*6c20*/  ISETP.GT.AND P0, PT, R163, 0x19, !P1 ;  /* 0x00000019a300780c */ /* 0x000fe40004f04270 */
[----:B------:R-:W-:Y:S02]  /*6c30*/  ISETP.GE.AND P1, PT, R156, 0x2, PT ;  /* 0x000000029c00780c */ /* 0x000fe40003f26270 */
        /* <DEDUP_REMOVED lines=17> */
[----:B------:R-:W-:Y:S01]  /*6d50*/  ISETP.GT.AND P0, PT, R166, 0x1, !P1 ;  /* 0x00000001a600780c */ /* 0x000fe20004f04270 */
[----:B------:R-:W1:Y:S03]  /*6d60*/  SHFL.IDX PT, R4, R158, 0x3, 0x1c1f ;  /* 0x007c1f009e047f89 */ /* 0x000e6600000e0000 */
[----:B------:R-:W-:Y:S04]  /*6d70*/  ISETP.LT.OR P0, PT, R168, 0x2, P0 ;  /* 0x00000002a800780c */ /* 0x000fe80000701670 */
[----:B------:R-:W-:Y:S02]  /*6d80*/  FSEL R173, R5, -INF , !P0 ;  /* 0xff80000005ad7808 */ /* 0x000fe40004000000 */
[----:B------:R-:W-:Y:S04]  /*6d90*/  ISETP.GT.AND P0, PT, R163, 0x1, !P1 ;  /* 0x00000001a300780c */ /* 0x000fe80004f04270 */
[C---:B------:R-:W-:Y:S04]  /*6da0*/  ISETP.LT.OR P0, PT, R164.reuse, 0x2, P0 ;  /* 0x00000002a400780c */ /* 0x040fe80000701670 */
[----:B------:R-:W-:Y:S02]  /*6db0*/  FSEL R7, R7, -INF , !P0 ;  /* 0xff80000007077808 */ /* 0x000fe40004000000 */
[----:B------:R-:W-:Y:S04]  /*6dc0*/  ISETP.GT.AND P0, PT, R163, RZ, !P2 ;  /* 0x000000ffa300720c */ /* 0x000fe80005704270 */
[----:B------:R-:W-:Y:S01]  /*6dd0*/  ISETP.LT.OR P0, PT, R164, 0x1, P0 ;  /* 0x00000001a400780c */ /* 0x000fe20000701670 */
[--C-:B-1----:R-:W-:Y:S02]  /*6de0*/  IMAD.IADD R154, R154, 0x1, R4.reuse ;  /* 0x000000019a9a7824 */ /* 0x102fe400078e0204 */
[----:B------:R-:W-:Y:S01]  /*6df0*/  IMAD.IADD R153, R153, 0x1, R4 ;  /* 0x0000000199997824 */ /* 0x000fe200078e0204 */
        /* <DEDUP_REMOVED lines=49> */
[C---:B------:R-:W-:Y:S04]  /*7110*/  ISETP.GT.AND P0, PT, R161.reuse, RZ, !P2 ;  /* 0x000000ffa100720c */ /* 0x040fe80005704270 */
[----:B------:R-:W-:Y:S04]  /*7120*/  ISETP.LT.OR P0, PT, R162, 0x1, P0 ;  /* 0x00000001a200780c */ /* 0x000fe80000701670 */
[----:B------:R-:W-:Y:S02]  /*7130*/  FSEL R25, R8, -INF , !P0 ;  /* 0xff80000008197808 */ /* 0x000fe40004000000 */
[----:B------:R-:W-:Y:S04]  /*7140*/  ISETP.GT.AND P0, PT, R161, 0x29, !P6 ;  /* 0x00000029a100780c */ /* 0x000fe80007704270 */
[----:B------:R-:W-:Y:S04]  /*7150*/  ISETP.LT.OR P0, PT, R162, 0x2a, P0 ;  /* 0x0000002aa200780c */ /* 0x000fe80000701670 */
        /* <DEDUP_REMOVED lines=17> */
.L_x_1056:
[----:B------:R-:W-:Y:S04]  /*7270*/  MOV R4, c[0x0][0x32c] ;  /* 0x0000cb0000047a02 */ /* 0x000fe80000000f00 */
[----:B------:R-:W-:Y:S11]  /*7280*/  ISETP.NE.AND P0, PT, R4, 0x1, PT ;  /* 0x000000010400780c */ /* 0x000ff60003f05270 */
[----:B------:R-:W-:Y:S02]  /*7290*/  @!UPT UIADD3 URZ, URZ, URZ, URZ ;  /* 0x0000003f3f3ff290 */ /* 0x000fe4000fffe03f */
[----:B------:R-:W-:Y:S05]  /*72a0*/  @P0 IMAD.HI.U32 R4, R6, c[0x0][0x330], RZ ;  /* 0x0000cc0006040a27 */ /* 0x000fea00078e00ff */
[----:B------:R-:W-:Y:S02]  /*72b0*/  @P0 SHF.R.U32.HI R6, RZ, c[0x0][0x334], R4 ;  /* 0x0000cd00ff060a19 */ /* 0x000fe40000011604 */
.L_x_1057:
[----:B------:R-:W-:Y:S05]  /*72c0*/  BSYNC B0 ;  /* 0x0000000000007941 */ /* 0x000fea0003800000 */
.L_x_1055:
[----:B------:R-:W-:Y:S04]  /*72d0*/  IMAD.IADD R9, R156, 0x1, -R233 ;  /* 0x000000019c097824 */ /* 0x000fe800078e0ae9 */
[----:B------:R-:W-:Y:S05]  /*72e0*/  IMAD R9, R6, c[0x0][0x32c], R9 ;  /* 0x0000cb0006097a24 */ /* 0x000fea00078e0209 */
[----:B------:R-:W-:Y:S02]  /*72f0*/  IADD3 R13, R9, c[0x0][0x32c], RZ ;  /* 0x0000cb00090d7a10 */ /* 0x000fe40007ffe0ff */
[----:B------:R-:W-:Y:S02]  /*7300*/  IMNMX R153, R153, R9, !PT ;  /* 0x0000000999997217 */ /* 0x000fe40007800200 */
[----:B------:R-:W-:Y:S02]  /*7310*/  IMNMX R154, R154, R13, PT ;  /* 0x0000000d9a9a7217 */ /* 0x000fe40003800200 */
.L_x_1054:
[----:B------:R-:W-:Y:S02]  /*7320*/  FMNMX.FTZ R4, R175, R150, !PT ;  /* 0x00000096af047209 */ /* 0x000fe40007810000 */
[----:B------:R-:W-:Y:S02]  /*7330*/  ISETP.GT.AND P0, PT, R153, RZ, !P2 ;  /* 0x000000ff9900720c */ /* 0x000fe40005704270 */
[----:B------:R-:W-:Y:S02]  /*7340*/  FMNMX.FTZ R4, R173, R4, !PT ;  /* 0x00000004ad047209 */ /* 0x000fe40007810000 */
[----:B------:R-:W-:Y:S02]  /*7350*/  ISETP.LT.OR P0, PT, R154, 0x1, P0 ;  /* 0x000000019a00780c */ /* 0x000fe40000701670 */
[----:B------:R-:W-:Y:S02]  /*7360*/  FMNMX.FTZ R4, R149, R4, !PT ;  /* 0x0000000495047209 */ /* 0x000fe40007810000 */
[----:B------:R-:W-:Y:S02]  /*7370*/  FSEL R17, R10, -INF , !P0 ;  /* 0xff8000000a117808 */ /* 0x000fe40004000000 */
        /* <DEDUP_REMOVED lines=9> */
[----:B------:R-:W-:Y:S02]  /*7410*/  FMNMX.FTZ R6, R5, R148, !PT ;  /* 0x0000009405067209 */ /* 0x000fe40007810000 */
[----:B------:R-:W-:Y:S02]  /*7420*/  ISETP.GT.AND P0, PT, R153, 0x8, !P0 ;  /* 0x000000089900780c */ /* 0x000fe40004704270 */
[----:B------:R-:W-:Y:S02]  /*7430*/  FMNMX.FTZ R4, R198, R19, !PT ;  /* 0x00000013c6047209 */ /* 0x000fe40007810000 */
        /* <DEDUP_REMOVED lines=28> */
[----:B------:R-:W-:Y:S02]  /*7600*/  ISETP.NE.AND P1, PT, R165, RZ, PT ;  /* 0x000000ffa500720c */ /* 0x000fe40003f25270 */
[----:B------:R-:W-:Y:S02]  /*7610*/  ISETP.LT.OR P0, PT, R154, 0x12, P0 ;  /* 0x000000129a00780c */ /* 0x000fe40000701670 */
[----:B------:R-:W-:Y:S02]  /*7620*/  FMNMX.FTZ R4, R39, R4, !PT ;  /* 0x0000000427047209 */ /* 0x000fe40007810000 */
[----:B-1----:R-:W-:Y:S02]  /*7630*/  FMNMX.FTZ R6, R9, R6, !PT ;  /* 0x0000000609067209 */ /* 0x002fe40007810000 */
[----:B------:R-:W-:Y:S02]  /*7640*/  FMNMX.FTZ R9, R166, R21, !PT ;  /* 0x00000015a6097209 */ /* 0x000fe40007810000 */
[----:B------:R-:W-:Y:S01]  /*7650*/  FSEL R16, R27, -INF , !P0 ;  /* 0xff8000001b107808 */ /* 0x000fe20004000000 */
[----:B------:R-:W-:Y:S01]  /*7660*/  SHFL.BFLY PT, R151, R6, 0x1, 0x1f ;  /* 0x0c201f0006977f89 */ /* 0x000fe200000e0000 */
[----:B------:R-:W-:Y:S02]  /*7670*/  ISETP.GT.AND P0, PT, R153, 0x18, !P1 ;  /* 0x000000189900780c */ /* 0x000fe40004f04270 */
[----:B------:R-:W-:Y:S02]  /*7680*/  FMNMX.FTZ R19, R37, R4, !PT ;  /* 0x0000000425137209 */ /* 0x000fe40007810000 */
[----:B------:R-:W-:Y:S02]  /*7690*/  ISETP.NE.AND P2, PT, R167, RZ, PT ;  /* 0x000000ffa700720c */ /* 0x000fe40003f45270 */
[----:B------:R-:W-:Y:S01]  /*76a0*/  ISETP.LT.OR P0, PT, R154, 0x19, P0 ;  /* 0x000000199a00780c */ /* 0x000fe20000701670 */
[----:B------:R-:W1:Y:S01]  /*76b0*/  SHFL.BFLY PT, R4, R9, 0x2, 0x1f ;  /* 0x0c401f0009047f89 */ /* 0x000e6200000e0000 */
[----:B------:R-:W-:Y:S02]  /*76c0*/  FMNMX.FTZ R8, R246, R19, !PT ;  /* 0x00000013f6087209 */ /* 0x000fe40007810000 */
[----:B------:R-:W-:Y:S02]  /*76d0*/  FSEL R18, R30, -INF , !P0 ;  /* 0xff8000001e127808 */ /* 0x000fe40004000000 */
[----:B------:R-:W-:Y:S02]  /*76e0*/  ISETP.GT.AND P0, PT, R153, 0x19, !P2 ;  /* 0x000000199900780c */ /* 0x000fe40005704270 */
[----:B------:R-:W-:Y:S01]  /*76f0*/  FMNMX.FTZ R19, R251, R8, !PT ;  /* 0x00000008fb137209 */ /* 0x000fe20007810000 */
[----:B------:R-:W-:Y:S01]  /*7700*/  LDSM.16.MT88.4 R20, [R214+0x1880] ;  /* 0x00188000d614783b */ /* 0x000fe20000004200 */
        /* <DEDUP_REMOVED lines=10> */
[C---:B------:R-:W-:Y:S02]  /*77b0*/  ISETP.LT.OR P0, PT, R154.reuse, 0x22, P0 ;  /* 0x000000229a00780c */ /* 0x040fe40000701670 */
[----:B-1----:R-:W-:Y:S02]  /*77c0*/  FMNMX.FTZ R4, R9, R4, !PT ;  /* 0x0000000409047209 */ /* 0x002fe40007810000 */
[----:B------:R-:W-:Y:S02]  /*77d0*/  FMNMX.FTZ R8, R163, R8, !PT ;  /* 0x00000008a3087209 */ /* 0x000fe40007810000 */
[----:B------:R-:W-:Y:S01]  /*77e0*/  FSEL R165, R43, -INF , !P0 ;  /* 0xff8000002ba57808 */ /* 0x000fe20004000000 */
[----:B------:R-:W1:Y:S01]  /*77f0*/  SHFL.BFLY PT, R19, R4, 0x1, 0x1f ;  /* 0x0c201f0004137f89 */ /* 0x000e6200000e0000 */
[----:B------:R-:W-:Y:S02]  /*7800*/  ISETP.GT.AND P0, PT, R153, 0x28, !P3 ;  /* 0x000000289900780c */ /* 0x000fe40005f04270 */
[----:B------:R-:W-:Y:S02]  /*7810*/  FMNMX.FTZ R9, R161, R8, !PT ;  /* 0x00000008a1097209 */ /* 0x000fe40007810000 */
[----:B------:R-:W-:Y:S02]  /*7820*/  ISETP.LT.OR P0, PT, R154, 0x29, P0 ;  /* 0x000000299a00780c */ /* 0x000fe40000701670 */
[----:B------:R-:W-:Y:S01]  /*7830*/  FMNMX.FTZ R151, R6, R151, !PT ;  /* 0x0000009706977209 */ /* 0x000fe20007810000 */
[----:B------:R-:W2:Y:S01]  /*7840*/  SHFL.BFLY PT, R8, R9, 0x2, 0x1f ;  /* 0x0c401f0009087f89 */ /* 0x000ea200000e0000 */
[----:B------:R-:W-:Y:S02]  /*7850*/  FMNMX.FTZ R6, R17, R0, !PT ;  /* 0x0000000011067209 */ /* 0x000fe40007810000 */
[----:B------:R-:W-:Y:S01]  /*7860*/  FSEL R160, R46, -INF , !P0 ;  /* 0xff8000002ea07808 */ /* 0x000fe20004000000 */
[----:B------:R-:W-:Y:S01]  /*7870*/  FMUL.FTZ R248, R151, c[0x0][0x2d0] ;  /* 0x0000b40097f87a20 */ /* 0x000fe20000410000 */
        /* <DEDUP_REMOVED lines=12> */
[----:B-1----:R-:W-:Y:S01]  /*7940*/  FMNMX.FTZ R149, R4, R19, !PT ;  /* 0x0000001304957209 */ /* 0x002fe20007810000 */
[--C-:B------:R-:W-:Y:S01]  /*7950*/  FFMA.FTZ R172, R155, c[0x0][0x2d0], -R248.reuse ;  /* 0x0000b4009bac7a23 */ /* 0x100fe200000108f8 */
[----:B------:R-:W-:Y:S01]  /*7960*/  FMNMX.FTZ R6, R18, R6, !PT ;  /* 0x0000000612067209 */ /* 0x000fe20007810000 */
[----:B------:R-:W-:Y:S01]  /*7970*/  FFMA.FTZ R175, R175, c[0x0][0x2d0], -R248 ;  /* 0x0000b400afaf7a23 */ /* 0x000fe200000108f8 */
[----:B--2---:R-:W-:Y:S01]  /*7980*/  FMNMX.FTZ R8, R9, R8, !PT ;  /* 0x0000000809087209 */ /* 0x004fe20007810000 */
[----:B------:R-:W-:Y:S01]  /*7990*/  FMUL.FTZ R194, R149, c[0x0][0x2d0] ;  /* 0x0000b40095c27a20 */ /* 0x000fe20000410000 */
[----:B------:R-:W-:Y:S01]  /*79a0*/  FSEL R9, R151, RZ, P0 ;  /* 0x000000ff97097208 */ /* 0x000fe20000000000 */
[----:B------:R-:W-:Y:S01]  /*79b0*/  MUFU.EX2 R174, R174 ;  /* 0x000000ae00ae7308 */ /* 0x000fe20000000800 */
[----:B------:R-:W-:Y:S01]  /*79c0*/  FSETP.NEU.FTZ.AND P0, PT, R149, -INF , PT ;  /* 0xff8000009500780b */ /* 0x000fe20003f1d000 */
[----:B------:R-:W1:Y:S01]  /*79d0*/  SHFL.BFLY PT, R19, R8, 0x1, 0x1f ;  /* 0x0c201f0008137f89 */ /* 0x000e6200000e0000 */
[----:B------:R-:W-:Y:S01]  /*79e0*/  FMNMX.FTZ R6, R24, R6, !PT ;  /* 0x0000000618067209 */ /* 0x000fe20007810000 */
[----:B------:R-:W-:Y:S01]  /*79f0*/  FADD.FTZ R9, -R9, R150 ;  /* 0x0000009609097221 */ /* 0x000fe20000010100 */
[----:B------:R-:W-:Y:S01]  /*7a00*/  FSEL R194, R194, RZ, P0 ;  /* 0x000000ffc2c27208 */ /* 0x000fe20000000000 */
[----:B------:R-:W-:Y:S01]  /*7a10*/  FFMA.FTZ R186, R186, c[0x0][0x2d0], -R248 ;  /* 0x0000b400baba7a23 */ /* 0x000fe200000108f8 */
[----:B------:R-:W-:Y:S01]  /*7a20*/  FMNMX.FTZ R6, R167, R6, !PT ;  /* 0x00000006a7067209 */ /* 0x000fe20007810000 */
[----:B------:R-:W-:Y:S02]  /*7a30*/  FMUL.FTZ R150, R9, c[0x0][0x2d0] ;  /* 0x0000b40009967a20 */ /* 0x000fe40000410000 */
[--C-:B------:R-:W-:Y:S01]  /*7a40*/  FFMA.FTZ R155, R5, c[0x0][0x2d0], -R194.reuse ;  /* 0x0000b400059b7a23 */ /* 0x100fe200000108c2 */
[----:B------:R-:W-:Y:S01]  /*7a50*/  FMNMX.FTZ R5, R165, R6, !PT ;  /* 0x00000006a5057209 */ /* 0x000fe20007810000 */
[--C-:B------:R-:W-:Y:S01]  /*7a60*/  FFMA.FTZ R179, R3, c[0x0][0x2d0], -R194.reuse ;  /* 0x0000b40003b37a23 */ /* 0x100fe200000108c2 */
[----:B------:R-:W2:Y:S01]  /*7a70*/  MUFU.EX2 R175, R175 ;  /* 0x000000af00af7308 */ /* 0x000ea20000000800 */
[--C-:B------:R-:W-:Y:S01]  /*7a80*/  FFMA.FTZ R154, R7, c[0x0][0x2d0], -R194.reuse ;  /* 0x0000b400079a7a23 */ /* 0x100fe200000108c2 */
[----:B------:R-:W-:Y:S01]  /*7a90*/  FMNMX.FTZ R6, R160, R5, !PT ;  /* 0x00000005a0067209 */ /* 0x000fe20007810000 */
[--C-:B------:R-:W-:Y:S01]  /*7aa0*/  FFMA.FTZ R178, R157, c[0x0][0x2d0], -R194.reuse ;  /* 0x0000b4009db27a23 */ /* 0x100fe200000108c2 */
[----:B------:R-:W-:Y:S01]  /*7ab0*/  FSEL R7, R149, RZ, P0 ;  /* 0x000000ff95077208 */ /* 0x000fe20000000000 */
[----:B------:R-:W-:Y:S01]  /*7ac0*/  FFMA.FTZ R168, R168, c[0x0][0x2d0], -R194 ;  /* 0x0000b400a8a87a23 */ /* 0x000fe200000108c2 */
[----:B------:R-:W-:Y:S01]  /*7ad0*/  FMNMX.FTZ R4, R153, R6, !PT ;  /* 0x0000000699047209 */ /* 0x000fe20007810000 */
[----:B------:R-:W-:Y:S02]  /*7ae0*/  FFMA.FTZ R187, R187, c[0x0][0x2d0], -R248 ;  /* 0x0000b400bbbb7a23 */ /* 0x000fe400000108f8 */
[--C-:B------:R-:W-:Y:S01]  /*7af0*/  FFMA.FTZ R188, R188, c[0x0][0x2d0], -R194.reuse ;  /* 0x0000b400bcbc7a23 */ /* 0x100fe200000108c2 */
[----:B------:R-:W3:Y:S01]  /*7b00*/  MUFU.EX2 R150, R150 ;  /* 0x0000009600967308 */ /* 0x000ee20000000800 */
[----:B------:R-:W4:Y:S01]  /*7b10*/  SHFL.BFLY PT, R5, R4, 0x2, 0x1f ;  /* 0x0c401f0004057f89 */ /* 0x000f2200000e0000 */
[----:B------:R-:W-:Y:S01]  /*7b20*/  FFMA.FTZ R189, R189, c[0x0][0x2d0], -R194 ;  /* 0x0000b400bdbd7a23 */ /* 0x000fe200000108c2 */
[----:B-1----:R-:W-:Y:S01]  /*7b30*/  FMNMX.FTZ R3, R8, R19, !PT ;  /* 0x0000001308037209 */ /* 0x002fe20007810000 */
[--C-:B------:R-:W-:Y:S02]  /*7b40*/  FFMA.FTZ R190, R190, c[0x0][0x2d0], -R248.reuse ;  /* 0x0000b400bebe7a23 */ /* 0x100fe400000108f8 */
[----:B------:R-:W-:Y:S01]  /*7b50*/  FFMA.FTZ R195, R195, c[0x0][0x2d0], -R248 ;  /* 0x0000b400c3c37a23 */ /* 0x000fe200000108f8 */
[C---:B------:R-:W-:Y:S01]  /*7b60*/  FSETP.NEU.FTZ.AND P0, PT, R3.reuse, -INF , PT ;  /* 0xff8000000300780b */ /* 0x040fe20003f1d000 */
[----:B------:R-:W-:Y:S02]  /*7b70*/  FMUL.FTZ R170, R3, c[0x0][0x2d0] ;  /* 0x0000b40003aa7a20 */ /* 0x000fe40000410000 */
[----:B------:R-:W-:Y:S01]  /*7b80*/  MUFU.EX2 R173, R173 ;  /* 0x000000ad00ad7308 */ /* 0x000fe20000000800 */
[--C-:B------:R-:W-:Y:S02]  /*7b90*/  FFMA.FTZ R196, R196, c[0x0][0x2d0], -R194.reuse ;  /* 0x0000b400c4c47a23 */ /* 0x100fe400000108c2 */
[----:B------:R-:W-:Y:S01]  /*7ba0*/  FSEL R170, R170, RZ, P0 ;  /* 0x000000ffaaaa7208 */ /* 0x000fe20000000000 */
[----:B------:R-:W-:Y:S01]  /*7bb0*/  FFMA.FTZ R199, R199, c[0x0][0x2d0], -R194 ;  /* 0x0000b400c7c77a23 */ /* 0x000fe200000108c2 */
[----:B--2---:R-:W-:Y:S01]  /*7bc0*/  F2FP.PACK_AB R156, R174, R175 ;  /* 0x000000afae9c723e */ /* 0x004fe200000000ff */
[----:B------:R-:W-:Y:S02]  /*7bd0*/  FFMA.FTZ R198, R198, c[0x0][0x2d0], -R248 ;  /* 0x0000b400c6c67a23 */ /* 0x000fe400000108f8 */
[--C-:B------:R-:W-:Y:S02]  /*7be0*/  FFMA.FTZ R181, R39, c[0x0][0x2d0], -R170.reuse ;  /* 0x0000b40027b57a23 */ /* 0x100fe400000108aa */
[----:B------:R-:W1:Y:S01]  /*7bf0*/  MUFU.EX2 R172, R172 ;  /* 0x000000ac00ac7308 */ /* 0x000e620000000800 */
[--C-:B------:R-:W-:Y:S02]  /*7c00*/  FFMA.FTZ R180, R37, c[0x0][0x2d0], -R170.reuse ;  /* 0x0000b40025b47a23 */ /* 0x100fe400000108aa */
[----:B------:R-:W-:Y:S01]  /*7c10*/  FFMA.FTZ R177, R25, c[0x0][0x2d0], -R170 ;  /* 0x0000b40019b17a23 */ /* 0x000fe200000108aa */
[----:B------:R-:W-:Y:S01]  /*7c20*/  LDSM.16.MT88.4 R36, [R212+0x1880] ;  /* 0x00188000d424783b */ /* 0x000fe20000004200 */
[----:B----4-:R-:W-:Y:S01]  /*7c30*/  FMNMX.FTZ R5, R4, R5, !PT ;  /* 0x0000000504057209 */ /* 0x010fe20007810000 */
[----:B------:R-:W-:Y:S01]  /*7c40*/  FADD.FTZ R4, -R7, R148 ;  /* 0x0000009407047221 */ /* 0x000fe20000010100 */
[----:B------:R-:W-:Y:S01]  /*7c50*/  FSEL R7, R3, RZ, P0 ;  /* 0x000000ff03077208 */ /* 0x000fe20000000000 */
[----:B------:R-:W-:Y:S02]  /*7c60*/  FFMA.FTZ R176, R49, c[0x0][0x2d0], -R170 ;  /* 0x0000b40031b07a23 */ /* 0x000fe400000108aa */
[----:B------:R-:W-:Y:S01]  /*7c70*/  FMUL.FTZ R148, R4, c[0x0][0x2d0] ;  /* 0x0000b40004947a20 */ /* 0x000fe20000410000 */
[----:B------:R-:W-:Y:S01]  /*7c80*/  MUFU.EX2 R155, R155 ;  /* 0x0000009b009b7308 */ /* 0x000fe20000000800 */
[----:B------:R-:W2:Y:S01]  /*7c90*/  SHFL.BFLY PT, R152, R5, 0x1, 0x1f ;  /* 0x0c201f0005987f89 */ /* 0x000ea200000e0000 */
[----:B------:R-:W-:Y:S02]  /*7ca0*/  FADD.FTZ R2, -R7, R2 ;  /* 0x0000000207027221 */ /* 0x000fe40000010100 */
[----:B---3--:R-:W-:Y:S02]  /*7cb0*/  FMUL.FTZ R4, R150, R144 ;  /* 0x0000009096047220 */ /* 0x008fe40000410000 */
[----:B------:R-:W-:Y:S02]  /*7cc0*/  FMUL.FTZ R6, R2, c[0x0][0x2d0] ;  /* 0x0000b40002067a20 */ /* 0x000fe40000410000 */
[C---:B------:R-:W-:Y:S02]  /*7cd0*/  FMUL.FTZ R32, R150.reuse, R116 ;  /* 0x0000007496207220 */ /* 0x040fe40000410000 */
[----:B------:R-:W3:Y:S01]  /*7ce0*/  MUFU.EX2 R148, R148 ;  /* 0x0000009400947308 */ /* 0x000ee20000000800 */
[----:B------:R-:W-:Y:S01]  /*7cf0*/  FMUL.FTZ R33, R150, R117 ;  /* 0x0000007596217220 */ /* 0x000fe20000410000 */
[----:B-1----:R-:W-:Y:S01]  /*7d00*/  F2FP.PACK_AB R158, R172, R173 ;  /* 0x000000adac9e723e */ /* 0x002fe200000000ff */
[C---:B------:R-:W-:Y:S02]  /*7d10*/  FMUL.FTZ R48, R150.reuse, R128 ;  /* 0x0000008096307220 */ /* 0x040fe40000410000 */
[----:B------:R-:W-:Y:S02]  /*7d20*/  FMUL.FTZ R49, R150, R129 ;  /* 0x0000008196317220 */ /* 0x000fe40000410000 */
[--C-:B------:R-:W-:Y:S03]  /*7d30*/  FFMA.FTZ R169, R169, c[0x0][0x2d0], -R170.reuse ;  /* 0x0000b400a9a97a23 */ /* 0x100fe600000108aa */
[----:B------:R1:W4:Y:S01]  /*7d40*/  MUFU.EX2 R2, R6 ;  /* 0x0000000600027308 */ /* 0x0003220000000800 */
[----:B------:R-:W-:Y:S02]  /*7d50*/  FFMA.FTZ R164, R164, c[0x0][0x2d0], -R170 ;  /* 0x0000b400a4a47a23 */ /* 0x000fe400000108aa */
[C---:B------:R-:W-:Y:S01]  /*7d60*/  FMUL.FTZ R52, R150.reuse, R52 ;  /* 0x0000003496347220 */ /* 0x040fe20000410000 */
[----:B--2---:R-:W-:Y:S01]  /*7d70*/  FMNMX.FTZ R152, R5, R152, !PT ;  /* 0x0000009805987209 */ /* 0x004fe20007810000 */
[C---:B------:R-:W-:Y:S02]  /*7d80*/  FMUL.FTZ R53, R150.reuse, R53 ;  /* 0x0000003596357220 */ /* 0x040fe40000410000 */
[----:B------:R-:W-:Y:S01]  /*7d90*/  FMUL.FTZ R64, R150, R64 ;  /* 0x0000004096407220 */ /* 0x000fe20000410000 */
[C---:B------:R-:W-:Y:S01]  /*7da0*/  FSETP.NEU.FTZ.AND P0, PT, R152.reuse, -INF , PT ;  /* 0xff8000009800780b */ /* 0x040fe20003f1d000 */
[----:B------:R-:W-:Y:S01]  /*7db0*/  FMUL.FTZ R162, R152, c[0x0][0x2d0] ;  /* 0x0000b40098a27a20 */ /* 0x000fe20000410000 */
[----:B------:R-:W2:Y:S01]  /*7dc0*/  MUFU.EX2 R154, R154 ;  /* 0x0000009a009a7308 */ /* 0x000ea20000000800 */
[----:B------:R-:W-:Y:S01]  /*7dd0*/  FMUL.FTZ R65, R150, R65 ;  /* 0x0000004196417220 */ /* 0x000fe20000410000 */
[----:B------:R-:W-:Y:S01]  /*7de0*/  FSEL R5, R152, RZ, P0 ;  /* 0x000000ff98057208 */ /* 0x000fe20000000000 */
[----:B---3--:R-:W-:Y:S01]  /*7df0*/  FMUL.FTZ R7, R148, R147 ;  /* 0x0000009394077220 */ /* 0x008fe20000410000 */
[----:B------:R-:W-:Y:S01]  /*7e00*/  FSEL R162, R162, RZ, P0 ;  /* 0x000000ffa2a27208 */ /* 0x000fe20000000000 */
[----:B------:R-:W-:Y:S01]  /*7e10*/  FMUL.FTZ R19, R148, R103 ;  /* 0x0000006794137220 */ /* 0x000fe20000410000 */
[C---:B------:R-:W-:Y:S01]  /*7e20*/  ISETP.GT.AND P0, PT, R232.reuse, R249, PT ;  /* 0x000000f9e800720c */ /* 0x040fe20003f04270 */
[----:B------:R-:W-:Y:S01]  /*7e30*/  FADD.FTZ R5, -R5, R0 ;  /* 0x0000000005057221 */ /* 0x000fe20000010100 */
[----:B------:R-:W-:Y:S01]  /*7e40*/  IADD3 R232, R232, -0x1, RZ ;  /* 0xffffffffe8e87810 */ /* 0x000fe20007ffe0ff */
[--C-:B------:R-:W-:Y:S01]  /*7e50*/  FFMA.FTZ R185, R17, c[0x0][0x2d0], -R162.reuse ;  /* 0x0000b40011b97a23 */ /* 0x100fe200000108a2 */
[----:B------:R-:W-:Y:S01]  /*7e60*/  MUFU.EX2 R179, R179 ;  /* 0x000000b300b37308 */ /* 0x000fe20000000800 */
[--C-:B------:R-:W-:Y:S02]  /*7e70*/  FFMA.FTZ R182, R15, c[0x0][0x2d0], -R162.reuse ;  /* 0x0000b4000fb67a23 */ /* 0x100fe400000108a2 */
[----:B------:R-:W-:Y:S02]  /*7e80*/  FMUL.FTZ R0, R5, c[0x0][0x2d0] ;  /* 0x0000b40005007a20 */ /* 0x000fe40000410000 */
[--C-:B------:R-:W-:Y:S02]  /*7e90*/  FFMA.FTZ R184, R13, c[0x0][0x2d0], -R162.reuse ;  /* 0x0000b4000db87a23 */ /* 0x100fe400000108a2 */
[--C-:B------:R-:W-:Y:S02]  /*7ea0*/  FFMA.FTZ R183, R11, c[0x0][0x2d0], -R162.reuse ;  /* 0x0000b4000bb77a23 */ /* 0x100fe400000108a2 */
[----:B------:R-:W-:Y:S01]  /*7eb0*/  FMUL.FTZ R5, R150, R145 ;  /* 0x0000009196057220 */ /* 0x000fe20000410000 */
[----:B------:R-:W3:Y:S01]  /*7ec0*/  MUFU.EX2 R178, R178 ;  /* 0x000000b200b27308 */ /* 0x000ee20000000800 */
[----:B-1----:R-:W-:Y:S02]  /*7ed0*/  FMUL.FTZ R6, R148, R146 ;  /* 0x0000009294067220 */ /* 0x002fe40000410000 */
[----:B----4-:R-:W-:Y:S01]  /*7ee0*/  FMUL.FTZ R8, R2, R140 ;  /* 0x0000008c02087220 */ /* 0x010fe20000410000 */
[----:B--2---:R-:W-:Y:S01]  /*7ef0*/  F2FP.PACK_AB R157, R154, R155 ;  /* 0x0000009b9a9d723e */ /* 0x004fe200000000ff */
[C---:B------:R-:W-:Y:S01]  /*7f00*/  FMUL.FTZ R9, R2.reuse, R141 ;  /* 0x0000008d02097220 */ /* 0x040fe20000410000 */
[----:B------:R-:W-:Y:S01]  /*7f10*/  MOV R141, R18 ;  /* 0x00000012008d7202 */ /* 0x000fe20000000f00 */
[----:B------:R-:W-:Y:S01]  /*7f20*/  FMUL.FTZ R13, R2, R137 ;  /* 0x00000089020d7220 */ /* 0x000fe20000410000 */
[----:B------:R-:W-:Y:S01]  /*7f30*/  MOV R140, R24 ;  /* 0x00000018008c7202 */ /* 0x000fe20000000f00 */
[----:B------:R-:W-:Y:S01]  /*7f40*/  FMUL.FTZ R17, R150, R101 ;  /* 0x0000006596117220 */ /* 0x000fe20000410000 */
[----:B------:R-:W1:Y:S01]  /*7f50*/  MUFU.EX2 R0, R0 ;  /* 0x0000000000007308 */ /* 0x000e620000000800 */
[----:B------:R-:W-:Y:S02]  /*7f60*/  FMUL.FTZ R18, R148, R102 ;  /* 0x0000006694127220 */ /* 0x000fe40000410000 */
[C---:B------:R-:W-:Y:S02]  /*7f70*/  FMUL.FTZ R24, R2.reuse, R108 ;  /* 0x0000006c02187220 */ /* 0x040fe40000410000 */
[C---:B------:R-:W-:Y:S02]  /*7f80*/  FMUL.FTZ R25, R2.reuse, R109 ;  /* 0x0000006d02197220 */ /* 0x040fe40000410000 */
[C---:B------:R-:W-:Y:S02]  /*7f90*/  FMUL.FTZ R28, R2.reuse, R112 ;  /* 0x00000070021c7220 */ /* 0x040fe40000410000 */
[----:B------:R-:W-:Y:S01]  /*7fa0*/  FMUL.FTZ R29, R2, R113 ;  /* 0x00000071021d7220 */ /* 0x000fe20000410000 */
[----:B------:R-:W-:Y:S01]  /*7fb0*/  MUFU.EX2 R177, R177 ;  /* 0x000000b100b17308 */ /* 0x000fe20000000800 */
[C---:B------:R-:W-:Y:S02]  /*7fc0*/  FMUL.FTZ R34, R148.reuse, R118 ;  /* 0x0000007694227220 */ /* 0x040fe40000410000 */
[----:B------:R-:W-:Y:S01]  /*7fd0*/  FMUL.FTZ R35, R148, R119 ;  /* 0x0000007794237220 */ /* 0x000fe20000410000 */
[----:B---3--:R-:W-:Y:S01]  /*7fe0*/  F2FP.PACK_AB R159, R178, R179 ;  /* 0x000000b3b29f723e */ /* 0x008fe200000000ff */
[----:B------:R-:W-:Y:S01]  /*7ff0*/  LDSM.16.MT88.4 R116, [R214+0x2880] ;  /* 0x00288000d674783b */ /* 0x000fe20000004200 */
[C---:B------:R-:W-:Y:S02]  /*8000*/  FMUL.FTZ R50, R148.reuse, R130 ;  /* 0x0000008294327220 */ /* 0x040fe40000410000 */
[----:B------:R-:W-:Y:S02]  /*8010*/  FMUL.FTZ R51, R148, R131 ;  /* 0x0000008394337220 */ /* 0x000fe40000410000 */
[----:B------:R-:W2:Y:S01]  /*8020*/  MUFU.EX2 R176, R176 ;  /* 0x000000b000b07308 */ /* 0x000ea20000000800 */
[-C--:B------:R-:W-:Y:S01]  /*8030*/  HMMA.16816.F32 R4, R156, R20.reuse, R4 ;  /* 0x000000149c04723c */ /* 0x080fe20000001804 */
[--C-:B------:R-:W-:Y:S01]  /*8040*/  FFMA.FTZ R167, R167, c[0x0][0x2d0], -R162.reuse ;  /* 0x0000b400a7a77a23 */ /* 0x100fe200000108a2 */
[----:B------:R-:W-:Y:S01]  /*8050*/  LDSM.16.MT88.4 R128, [R214+0x2c80] ;  /* 0x002c8000d680783b */ /* 0x000fe20000004200 */
[C---:B-1----:R-:W-:Y:S01]  /*8060*/  FMUL.FTZ R10, R0.reuse, R142 ;  /* 0x0000008e000a7220 */ /* 0x042fe20000410000 */
[----:B------:R-:W-:Y:S01]  /*8070*/  MOV R142, R16 ;  /* 0x00000010008e7202 */ /* 0x000fe20000000f00 */
[----:B------:R-:W-:Y:S01]  /*8080*/  FMUL.FTZ R11, R0, R143 ;  /* 0x0000008f000b7220 */ /* 0x000fe20000410000 */
[----:B------:R-:W-:Y:S01]  /*8090*/  MOV R143, R12 ;  /* 0x0000000c008f7202 */ /* 0x000fe20000000f00 */
[----:B------:R-:W-:Y:S02]  /*80a0*/  FMUL.FTZ R12, R2, R136 ;  /* 0x00000088020c7220 */ /* 0x000fe40000410000 */
[----:B------:R-:W-:Y:S03]  /*80b0*/  MUFU.EX2 R181, R181 ;  /* 0x000000b500b57308 */ /* 0x000fe60000000800 */
[C---:B------:R-:W-:Y:S02]  /*80c0*/  FMUL.FTZ R15, R0.reuse, R139 ;  /* 0x0000008b000f7220 */ /* 0x040fe40000410000 */
[----:B------:R-:W-:Y:S02]  /*80d0*/  FMUL.FTZ R14, R0, R138 ;  /* 0x0000008a000e7220 */ /* 0x000fe40000410000 */
[----:B------:R-:W-:Y:S02]  /*80e0*/  FMUL.FTZ R16, R150, R100 ;  /* 0x0000006496107220 */ /* 0x000fe40000410000 */
[----:B------:R-:W1:Y:S01]  /*80f0*/  LDSM.16.MT88.4 R100, [R214+0x2480] ;  /* 0x00248000d664783b */ /* 0x000e620000004200 */
[----:B------:R-:W3:Y:S01]  /*8100*/  MUFU.EX2 R180, R180 ;  /* 0x000000b400b47308 */ /* 0x000ee20000000800 */
[C---:B------:R-:W-:Y:S02]  /*8110*/  FMUL.FTZ R26, R0.reuse, R110 ;  /* 0x0000006e001a7220 */ /* 0x040fe40000410000 */
[----:B------:R-:W-:Y:S01]  /*8120*/  FMUL.FTZ R27, R0, R111 ;  /* 0x0000006f001b7220 */ /* 0x000fe20000410000 */
[----:B--2---:R-:W-:Y:S01]  /*8130*/  F2FP.PACK_AB R144, R176, R177 ;  /* 0x000000b1b090723e */ /* 0x004fe200000000ff */
[C---:B------:R-:W-:Y:S02]  /*8140*/  FMUL.FTZ R30, R0.reuse, R114 ;  /* 0x00000072001e7220 */ /* 0x040fe40000410000 */
[----:B------:R-:W-:Y:S01]  /*8150*/  FMUL.FTZ R31, R0, R115 ;  /* 0x00000073001f7220 */ /* 0x000fe20000410000 */
[----:B------:R-:W-:Y:S01]  /*8160*/  LDSM.16.MT88.4 R108, [R214+0x1c80] ;  /* 0x001c8000d66c783b */ /* 0x000fe20000004200 */
[----:B------:R-:W-:Y:S01]  /*8170*/  FFMA.FTZ R165, R165, c[0x0][0x2d0], -R162 ;  /* 0x0000b400a5a57a23 */ /* 0x000fe200000108a2 */
[----:B------:R-:W-:Y:S01]  /*8180*/  MUFU.EX2 R185, R185 ;  /* 0x000000b900b97308 */ /* 0x000fe20000000800 */
[C---:B------:R-:W-:Y:S02]  /*8190*/  FMUL.FTZ R40, R2.reuse, R124 ;  /* 0x0000007c02287220 */ /* 0x040fe40000410000 */
[----:B------:R-:W-:Y:S02]  /*81a0*/  FMUL.FTZ R41, R2, R125 ;  /* 0x0000007d02297220 */ /* 0x000fe40000410000 */
[C---:B------:R-:W-:Y:S01]  /*81b0*/  FMUL.FTZ R42, R0.reuse, R126 ;  /* 0x0000007e002a7220 */ /* 0x040fe20000410000 */
[----:B------:R-:W-:Y:S01]  /*81c0*/  LDSM.16.MT88.4 R112, [R212+0x1c80] ;  /* 0x001c8000d470783b */ /* 0x000fe20000004200 */
        /* <DEDUP_REMOVED lines=23> */
[--C-:B------:R-:W-:Y:S02]  /*8340*/  FFMA.FTZ R246, R246, c[0x0][0x2d0], -R170.reuse ;  /* 0x0000b400f6f67a23 */ /* 0x100fe400000108aa */
[--C-:B------:R-:W-:Y:S02]  /*8350*/  FFMA.FTZ R251, R251, c[0x0][0x2d0], -R170.reuse ;  /* 0x0000b400fbfb7a23 */ /* 0x100fe400000108aa */
[--C-:B------:R-:W-:Y:S02]  /*8360*/  FFMA.FTZ R250, R250, c[0x0][0x2d0], -R170.reuse ;  /* 0x0000b400fafa7a23 */ /* 0x100fe400000108aa */
[----:B------:R-:W-:Y:S02]  /*8370*/  FFMA.FTZ R252, R252, c[0x0][0x2d0], -R170 ;  /* 0x0000b400fcfc7a23 */ /* 0x000fe400000108aa */
[----:B------:R-:W-:Y:S01]  /*8380*/  FFMA.FTZ R197, R197, c[0x0][0x2d0], -R248 ;  /* 0x0000b400c5c57a23 */ /* 0x000fe200000108f8 */
[----:B------:R-:W-:Y:S01]  /*8390*/  MUFU.EX2 R132, R169 ;  /* 0x000000a900847308 */ /* 0x000fe20000000800 */
[--C-:B------:R-:W-:Y:S02]  /*83a0*/  FFMA.FTZ R193, R193, c[0x0][0x2d0], -R194.reuse ;  /* 0x0000b400c1c17a23 */ /* 0x100fe400000108c2 */
        /* <DEDUP_REMOVED lines=13> */
[----:B------:R2:W-:Y:S02]  /*8480*/  MUFU.EX2 R139, R170 ;  /* 0x000000aa008b7308 */ /* 0x0005e40000000800 */
[----:B------:R-:W-:Y:S02]  /*8490*/  FMUL.FTZ R73, R2, R73 ;  /* 0x0000004902497220 */ /* 0x000fe40000410000 */
[C---:B------:R-:W-:Y:S02]  /*84a0*/  FMUL.FTZ R74, R0.reuse, R74 ;  /* 0x0000004a004a7220 */ /* 0x040fe40000410000 */
[C---:B------:R-:W-:Y:S01]  /*84b0*/  HMMA.16816.F32 R16, R156.reuse, R22, R16 ;  /* 0x000000169c10723c */ /* 0x040fe20000001810 */
[----:B------:R-:W-:Y:S03]  /*84c0*/  FMUL.FTZ R75, R0, R75 ;  /* 0x0000004b004b7220 */ /* 0x000fe60000410000 */
[----:B------:R-:W-:Y:S01]  /*84d0*/  MUFU.EX2 R133, R167 ;  /* 0x000000a700857308 */ /* 0x000fe20000000800 */
[----:B------:R-:W-:Y:S02]  /*84e0*/  FMUL.FTZ R76, R2, R76 ;  /* 0x0000004c024c7220 */ /* 0x000fe40000410000 */
[C---:B------:R-:W-:Y:S02]  /*84f0*/  FMUL.FTZ R22, R148.reuse, R106 ;  /* 0x0000006a94167220 */ /* 0x040fe40000410000 */
[----:B------:R-:W-:Y:S02]  /*8500*/  FMUL.FTZ R23, R148, R107 ;  /* 0x0000006b94177220 */ /* 0x000fe40000410000 */
[----:B------:R-:W3:Y:S01]  /*8510*/  LDSM.16.MT88.4 R104, [R212+0x2480] ;  /* 0x00248000d468783b */ /* 0x000ee20000004200 */
[----:B------:R-:W-:Y:S02]  /*8520*/  FMUL.FTZ R77, R2, R77 ;  /* 0x0000004d024d7220 */ /* 0x000fe40000410000 */
[----:B------:R4:W5:Y:S01]  /*8530*/  MUFU.EX2 R135, R165 ;  /* 0x000000a500877308 */ /* 0x0009620000000800 */
[C---:B------:R-:W-:Y:S01]  /*8540*/  FMUL.FTZ R78, R0.reuse, R78 ;  /* 0x0000004e004e7220 */ /* 0x040fe20000410000 */
[-C--:B------:R-:W-:Y:S01]  /*8550*/  HMMA.16816.F32 R20, R156, R36.reuse, R20 ;  /* 0x000000249c14723c */ /* 0x080fe20000001814 */
[----:B------:R-:W-:Y:S02]  /*8560*/  FMUL.FTZ R79, R0, R79 ;  /* 0x0000004f004f7220 */ /* 0x000fe40000410000 */
[----:B--2---:R-:W-:Y:S01]  /*8570*/  LDSM.16.MT88.4 R168, [R214+0x3880] ;  /* 0x00388000d6a8783b */ /* 0x004fe20000004200 */
[C---:B------:R-:W-:Y:S02]  /*8580*/  FMUL.FTZ R88, R2.reuse, R88 ;  /* 0x0000005802587220 */ /* 0x040fe40000410000 */
[----:B------:R-:W-:Y:S02]  /*8590*/  FMUL.FTZ R89, R2, R89 ;  /* 0x0000005902597220 */ /* 0x000fe40000410000 */
[C---:B------:R-:W-:Y:S01]  /*85a0*/  HMMA.16816.F32 R24, R144.reuse, R36, R24 ;  /* 0x000000249018723c */ /* 0x040fe20000001818 */
[----:B------:R-:W-:Y:S03]  /*85b0*/  MUFU.EX2 R186, R186 ;  /* 0x000000ba00ba7308 */ /* 0x000fe60000000800 */
[C---:B------:R-:W-:Y:S02]  /*85c0*/  FMUL.FTZ R90, R0.reuse, R90 ;  /* 0x0000005a005a7220 */ /* 0x040fe40000410000 */
[----:B------:R-:W-:Y:S02]  /*85d0*/  FMUL.FTZ R91, R0, R91 ;  /* 0x0000005b005b7220 */ /* 0x000fe40000410000 */
[-C--:B------:R-:W-:Y:S01]  /*85e0*/  HMMA.16816.F32 R28, R144, R38.reuse, R28 ;  /* 0x00000026901c723c */ /* 0x080fe2000000181c */
[C---:B------:R-:W-:Y:S02]  /*85f0*/  FMUL.FTZ R36, R150.reuse, R120 ;  /* 0x0000007896247220 */ /* 0x040fe40000410000 */
[----:B------:R-:W-:Y:S01]  /*8600*/  MUFU.EX2 R187, R187 ;  /* 0x000000bb00bb7308 */ /* 0x000fe20000000800 */
[----:B------:R-:W-:Y:S01]  /*8610*/  FMUL.FTZ R37, R150, R121 ;  /* 0x0000007996257220 */ /* 0x000fe20000410000 */
[----:B----4-:R-:W-:Y:S01]  /*8620*/  LDSM.16.MT88.4 R164, [R212+0x2c80] ;  /* 0x002c8000d4a4783b */ /* 0x010fe20000004200 */
[C---:B------:R-:W-:Y:S02]  /*8630*/  FMUL.FTZ R92, R2.reuse, R92 ;  /* 0x0000005c025c7220 */ /* 0x040fe40000410000 */
[C---:B------:R-:W-:Y:S01]  /*8640*/  HMMA.16816.F32 R32, R156.reuse, R38, R32 ;  /* 0x000000269c20723c */ /* 0x040fe20000001820 */
[----:B------:R-:W-:Y:S03]  /*8650*/  FMUL.FTZ R93, R2, R93 ;  /* 0x0000005d025d7220 */ /* 0x000fe60000410000 */
[C---:B------:R-:W-:Y:S01]  /*8660*/  FMUL.FTZ R94, R0.reuse, R94 ;  /* 0x0000005e005e7220 */ /* 0x040fe20000410000 */
[----:B------:R-:W-:Y:S01]  /*8670*/  MUFU.EX2 R188, R188 ;  /* 0x000000bc00bc7308 */ /* 0x000fe20000000800 */
[----:B------:R-:W-:Y:S01]  /*8680*/  FMUL.FTZ R95, R0, R95 ;  /* 0x0000005f005f7220 */ /* 0x000fe20000410000 */
[----:B-----5:R-:W-:Y:S01]  /*8690*/  F2FP.PACK_AB R161, R135, R133 ;  /* 0x0000008587a1723e */ /* 0x020fe200000000ff */
[C---:B------:R-:W-:Y:S04]  /*86a0*/  FMUL.FTZ R38, R148.reuse, R122 ;  /* 0x0000007a94267220 */ /* 0x040fe80000410000 */
[----:B------:R-:W-:Y:S02]  /*86b0*/  FMUL.FTZ R39, R148, R123 ;  /* 0x0000007b94277220 */ /* 0x000fe40000410000 */
[----:B------:R-:W-:Y:S01]  /*86c0*/  LDSM.16.MT88.4 R120, [R212+0x2080] ;  /* 0x00208000d478783b */ /* 0x000fe20000004200 */
[----:B------:R-:W-:Y:S01]  /*86d0*/  MUFU.EX2 R189, R189 ;  /* 0x000000bd00bd7308 */ /* 0x000fe20000000800 */
[C---:B------:R-:W-:Y:S02]  /*86e0*/  FMUL.FTZ R96, R150.reuse, R96 ;  /* 0x0000006096607220 */ /* 0x040fe40000410000 */
[----:B------:R-:W-:Y:S01]  /*86f0*/  FMUL.FTZ R97, R150, R97 ;  /* 0x0000006196617220 */ /* 0x000fe20000410000 */
[-C--:B-1----:R-:W-:Y:S01]  /*8700*/  HMMA.16816.F32 R36, R156, R100.reuse, R36 ;  /* 0x000000649c24723c */ /* 0x082fe20000001824 */
[C---:B------:R-:W-:Y:S02]  /*8710*/  FMUL.FTZ R98, R148.reuse, R98 ;  /* 0x0000006294627220 */ /* 0x040fe40000410000 */
[----:B------:R-:W-:Y:S02]  /*8720*/  FMUL.FTZ R99, R148, R99 ;  /* 0x0000006394637220 */ /* 0x000fe40000410000 */
[C---:B------:R-:W-:Y:S01]  /*8730*/  FMUL.FTZ R68, R150.reuse, R68 ;  /* 0x0000004496447220 */ /* 0x040fe20000410000 */
[----:B------:R-:W-:Y:S01]  /*8740*/  MUFU.EX2 R190, R190 ;  /* 0x000000be00be7308 */ /* 0x000fe20000000800 */
[----:B------:R-:W-:Y:S01]  /*8750*/  FMUL.FTZ R69, R150, R69 ;  /* 0x0000004596457220 */ /* 0x000fe20000410000 */
[C---:B------:R-:W-:Y:S01]  /*8760*/  HMMA.16816.F32 R40, R144.reuse, R100, R40 ;  /* 0x000000649028723c */ /* 0x040fe20000001828 */
[C---:B------:R-:W-:Y:S03]  /*8770*/  FMUL.FTZ R70, R148.reuse, R70 ;  /* 0x0000004694467220 */ /* 0x040fe60000410000 */
[----:B------:R-:W-:Y:S02]  /*8780*/  FMUL.FTZ R71, R148, R71 ;  /* 0x0000004794477220 */ /* 0x000fe40000410000 */
[C---:B------:R-:W-:Y:S02]  /*8790*/  FMUL.FTZ R80, R150.reuse, R80 ;  /* 0x0000005096507220 */ /* 0x040fe40000410000 */
[-C--:B------:R-:W-:Y:S01]  /*87a0*/  HMMA.16816.F32 R44, R144, R102.reuse, R44 ;  /* 0x00000066902c723c */ /* 0x080fe2000000182c */
[----:B------:R-:W1:Y:S03]  /*87b0*/  MUFU.EX2 R195, R195 ;  /* 0x000000c300c37308 */ /* 0x000e660000000800 */
[----:B------:R-:W-:Y:S02]  /*87c0*/  FMUL.FTZ R81, R150, R81 ;  /* 0x0000005196517220 */ /* 0x000fe40000410000 */
[C---:B------:R-:W-:Y:S02]  /*87d0*/  FMUL.FTZ R82, R148.reuse, R82 ;  /* 0x0000005294527220 */ /* 0x040fe40000410000 */
[C---:B------:R-:W-:Y:S01]  /*87e0*/  HMMA.16816.F32 R48, R156.reuse, R102, R48 ;  /* 0x000000669c30723c */ /* 0x040fe20000001830 */
[----:B------:R-:W2:Y:S02]  /*87f0*/  LDSM.16.MT88.4 R100, [R214+0x3080] ;  /* 0x00308000d664783b */ /* 0x000ea40000004200 */
[----:B------:R-:W-:Y:S01]  /*8800*/  MUFU.EX2 R196, R196 ;  /* 0x000000c400c47308 */ /* 0x000fe20000000800 */
[----:B------:R-:W-:Y:S02]  /*8810*/  FMUL.FTZ R83, R148, R83 ;  /* 0x0000005394537220 */ /* 0x000fe40000410000 */
[C---:B------:R-:W-:Y:S02]  /*8820*/  FMUL.FTZ R84, R150.reuse, R84 ;  /* 0x0000005496547220 */ /* 0x040fe40000410000 */
[-C--:B---3--:R-:W-:Y:S01]  /*8830*/  HMMA.16816.F32 R52, R156, R104.reuse, R52 ;  /* 0x000000689c34723c */ /* 0x088fe20000001834 */
[----:B------:R-:W-:Y:S03]  /*8840*/  FMUL.FTZ R85, R150, R85 ;  /* 0x0000005596557220 */ /* 0x000fe60000410000 */
[C---:B------:R-:W-:Y:S01]  /*8850*/  FMUL.FTZ R86, R148.reuse, R86 ;  /* 0x0000005694567220 */ /* 0x040fe20000410000 */
[----:B------:R-:W-:Y:S01]  /*8860*/  MUFU.EX2 R199, R199 ;  /* 0x000000c700c77308 */ /* 0x000fe20000000800 */
[----:B------:R-:W-:Y:S02]  /*8870*/  FMUL.FTZ R87, R148, R87 ;  /* 0x0000005794577220 */ /* 0x000fe40000410000 */
[C---:B------:R-:W-:Y:S01]  /*8880*/  HMMA.16816.F32 R56, R144.reuse, R104, R56 ;  /* 0x000000689038723c */ /* 0x040fe20000001838 */
[----:B------:R-:W-:Y:S03]  /*8890*/  FFMA.FTZ R160, R160, c[0x0][0x2d0], -R162 ;  /* 0x0000b400a0a07a23 */ /* 0x000fe600000108a2 */
[----:B------:R-:W-:Y:S01]  /*88a0*/  FFMA.FTZ R175, R150, R245, R175 ;  /* 0x000000f596af7223 */ /* 0x000fe200000100af */
[----:B------:R-:W-:Y:S01]  /*88b0*/  MOV R150, R151 ;  /* 0x0000009700967202 */ /* 0x000fe20000000f00 */
[----:B------:R-:W-:Y:S01]  /*88c0*/  FFMA.FTZ R155, R148, R243, R155 ;  /* 0x000000f3949b7223 */ /* 0x000fe2000001009b */
[----:B------:R-:W-:Y:S01]  /*88d0*/  MUFU.EX2 R246, R246 ;  /* 0x000000f600f67308 */ /* 0x000fe20000000800 */
[-C--:B------:R-:W-:Y:S01]  /*88e0*/  HMMA.16816.F32 R60, R144, R106.reuse, R60 ;  /* 0x0000006a903c723c */ /* 0x080fe2000000183c */
[----:B------:R-:W-:Y:S03]  /*88f0*/  FFMA.FTZ R177, R2, R241, R177 ;  /* 0x000000f102b17223 */ /* 0x000fe600000100b1 */
[----:B------:R-:W-:Y:S01]  /*8900*/  FFMA.FTZ R185, R0, R239, R185 ;  /* 0x000000ef00b97223 */ /* 0x000fe200000100b9 */
[----:B------:R-:W-:Y:S01]  /*8910*/  MOV R148, R149 ;  /* 0x0000009500947202 */ /* 0x000fe20000000f00 */
[----:B------:R-:W-:Y:S01]  /*8920*/  FADD.FTZ R174, R174, R175 ;  /* 0x000000afaeae7221 */ /* 0x000fe20000010000 */
[----:B------:R-:W-:Y:S01]  /*8930*/  MOV R2, R3 ;  /* 0x0000000300027202 */ /* 0x000fe20000000f00 */
[C---:B------:R-:W-:Y:S01]  /*8940*/  HMMA.16816.F32 R64, R156.reuse, R106, R64 ;  /* 0x0000006a9c40723c */ /* 0x040fe20000001840 */
[----:B------:R-:W3:Y:S01]  /*8950*/  LDSM.16.MT88.4 R104, [R212+0x3080] ;  /* 0x00308000d468783b */ /* 0x000ee20000004200 */
[----:B------:R-:W4:Y:S02]  /*8960*/  MUFU.EX2 R251, R251 ;  /* 0x000000fb00fb7308 */ /* 0x000f240000000800 */
[----:B------:R-:W-:Y:S02]  /*8970*/  FADD.FTZ R154, R154, R155 ;  /* 0x0000009b9a9a7221 */ /* 0x000fe40000010000 */
[----:B------:R-:W-:Y:S02]  /*8980*/  FADD.FTZ R176, R176, R177 ;  /* 0x000000b1b0b07221 */ /* 0x000fe40000010000 */
[----:B------:R-:W-:Y:S01]  /*8990*/  FADD.FTZ R184, R184, R185 ;  /* 0x000000b9b8b87221 */ /* 0x000fe20000010000 */
[-C--:B--2---:R-:W-:Y:S03]  /*89a0*/  HMMA.16816.F32 R68, R156, R100.reuse, R68 ;  /* 0x000000649c44723c */ /* 0x084fe60000001844 */
[----:B------:R-:W-:Y:S01]  /*89b0*/  MUFU.EX2 R250, R250 ;  /* 0x000000fa00fa7308 */ /* 0x000fe20000000800 */
[----:B------:R-:W-:Y:S02]  /*89c0*/  FADD.FTZ R173, R173, R174 ;  /* 0x000000aeadad7221 */ /* 0x000fe40000010000 */
[----:B------:R-:W-:Y:S02]  /*89d0*/  FADD.FTZ R179, R179, R154 ;  /* 0x0000009ab3b37221 */ /* 0x000fe40000010000 */
[C---:B------:R-:W-:Y:S01]  /*89e0*/  HMMA.16816.F32 R72, R144.reuse, R100, R72 ;  /* 0x000000649048723c */ /* 0x040fe20000001848 */
[----:B------:R-:W-:Y:S03]  /*89f0*/  FADD.FTZ R181, R181, R176 ;  /* 0x000000b0b5b57221 */ /* 0x000fe60000010000 */
[----:B------:R-:W-:Y:S01]  /*8a00*/  FADD.FTZ R183, R183, R184 ;  /* 0x000000b8b7b77221 */ /* 0x000fe20000010000 */
[----:B------:R-:W-:Y:S01]  /*8a10*/  MUFU.EX2 R252, R252 ;  /* 0x000000fc00fc7308 */ /* 0x000fe20000000800 */
[----:B------:R-:W-:Y:S02]  /*8a20*/  FADD.FTZ R173, R172, R173 ;  /* 0x000000adacad7221 */ /* 0x000fe40000010000 */
[-C--:B------:R-:W-:Y:S01]  /*8a30*/  HMMA.16816.F32 R76, R144, R102.reuse, R76 ;  /* 0x00000066904c723c */ /* 0x080fe2000000184c */
[--C-:B------:R-:W-:Y:S03]  /*8a40*/  FFMA.FTZ R100, R143, c[0x0][0x2d0], -R162.reuse ;  /* 0x0000b4008f647a23 */ /* 0x100fe600000108a2 */
[--C-:B------:R-:W-:Y:S02]  /*8a50*/  FFMA.FTZ R101, R142, c[0x0][0x2d0], -R162.reuse ;  /* 0x0000b4008e657a23 */ /* 0x100fe400000108a2 */
[----:B------:R-:W-:Y:S01]  /*8a60*/  FADD.FTZ R179, R178, R179 ;  /* 0x000000b3b2b37221 */ /* 0x000fe20000010000 */
[----:B------:R2:W-:Y:S01]  /*8a70*/  MUFU.EX2 R124, R100 ;  /* 0x00000064007c7308 */ /* 0x0005e20000000800 */
[C---:B------:R-:W-:Y:S01]  /*8a80*/  HMMA.16816.F32 R80, R156.reuse, R102, R80 ;  /* 0x000000669c50723c */ /* 0x040fe20000001850 */
[----:B------:R-:W-:Y:S03]  /*8a90*/  FADD.FTZ R181, R180, R181 ;  /* 0x000000b5b4b57221 */ /* 0x000fe60000010000 */
[----:B------:R-:W-:Y:S03]  /*8aa0*/  FADD.FTZ R183, R182, R183 ;  /* 0x000000b7b6b77221 */ /* 0x000fe60000010000 */
[--C-:B------:R-:W-:Y:S01]  /*8ab0*/  FFMA.FTZ R103, R140, c[0x0][0x2d0], -R162.reuse ;  /* 0x0000b4008c677a23 */ /* 0x100fe200000108a2 */
[-C--:B---3--:R-:W-:Y:S01]  /*8ac0*/  HMMA.16816.F32 R84, R156, R104.reuse, R84 ;  /* 0x000000689c54723c */ /* 0x088fe20000001854 */
[----:B------:R3:W5:Y:S03]  /*8ad0*/  MUFU.EX2 R125, R101 ;  /* 0x00000065007d7308 */ /* 0x0007660000000800 */
[----:B-1----:R-:W-:Y:S04]  /*8ae0*/  F2FP.PACK_AB R102, R195, R190 ;  /* 0x000000bec366723e */ /* 0x002fe800000000ff */
[C---:B------:R-:W-:Y:S03]  /*8af0*/  HMMA.16816.F32 R88, R144.reuse, R104, R88 ;  /* 0x000000689058723c */ /* 0x040fe60000001858 */
[----:B------:R1:W-:Y:S01]  /*8b00*/  MUFU.EX2 R127, R103 ;  /* 0x00000067007f7308 */ /* 0x0003e20000000800 */
[--C-:B--2---:R-:W-:Y:S04]  /*8b10*/  FFMA.FTZ R100, R141, c[0x0][0x2d0], -R162.reuse ;  /* 0x0000b4008d647a23 */ /* 0x104fe800000108a2 */
[-C--:B------:R-:W-:Y:S01]  /*8b20*/  HMMA.16816.F32 R92, R144, R106.reuse, R92 ;  /* 0x0000006a905c723c */ /* 0x080fe2000000185c */
[----:B----4-:R-:W-:Y:S03]  /*8b30*/  F2FP.PACK_AB R104, R251, R246 ;  /* 0x000000f6fb68723e */ /* 0x010fe600000000ff */
[----:B------:R-:W-:Y:S01]  /*8b40*/  FFMA.FTZ R162, R153, c[0x0][0x2d0], -R162 ;  /* 0x0000b40099a27a23 */ /* 0x000fe200000108a2 */
[----:B------:R2:W4:Y:S01]  /*8b50*/  MUFU.EX2 R126, R100 ;  /* 0x00000064007e7308 */ /* 0x0005220000000800 */
[----:B------:R-:W-:Y:S02]  /*8b60*/  FADD.FTZ R246, R246, R181 ;  /* 0x000000b5f6f67221 */ /* 0x000fe40000010000 */
[----:B------:R-:W-:Y:S01]  /*8b70*/  HMMA.16816.F32 R96, R156, R106, R96 ;  /* 0x0000006a9c60723c */ /* 0x000fe20000001860 */
[----:B---3--:R-:W-:Y:S03]  /*8b80*/  F2FP.PACK_AB R101, R189, R188 ;  /* 0x000000bcbd65723e */ /* 0x008fe600000000ff */
[----:B-----5:R-:W-:Y:S01]  /*8b90*/  F2FP.PACK_AB R105, R125, R124 ;  /* 0x0000007c7d69723e */ /* 0x020fe200000000ff */
[----:B------:R-:W-:Y:S02]  /*8ba0*/  FADD.FTZ R188, R188, R179 ;  /* 0x000000b3bcbc7221 */ /* 0x000fe40000010000 */
[----:B------:R-:W-:Y:S01]  /*8bb0*/  F2FP.PACK_AB R106, R252, R250 ;  /* 0x000000fafc6a723e */ /* 0x000fe200000000ff */
[----:B------:R-:W-:Y:S01]  /*8bc0*/  MUFU.EX2 R198, R198 ;  /* 0x000000c600c67308 */ /* 0x000fe20000000800 */
[----:B------:R-:W-:Y:S03]  /*8bd0*/  FADD.FTZ R189, R189, R188 ;  /* 0x000000bcbdbd7221 */ /* 0x000fe60000010000 */
[----:B-1----:R-:W-:Y:S01]  /*8be0*/  F2FP.PACK_AB R103, R199, R196 ;  /* 0x000000c4c767723e */ /* 0x002fe200000000ff */
[----:B------:R-:W-:Y:S02]  /*8bf0*/  FADD.FTZ R251, R251, R246 ;  /* 0x000000f6fbfb7221 */ /* 0x000fe40000010000 */
[----:B------:R-:W-:Y:S02]  /*8c00*/  FADD.FTZ R196, R196, R189 ;  /* 0x000000bdc4c47221 */ /* 0x000fe40000010000 */
[----:B------:R-:W-:Y:S01]  /*8c10*/  FADD.FTZ R251, R250, R251 ;  /* 0x000000fbfafb7221 */ /* 0x000fe20000010000 */
[----:B------:R-:W1:Y:S01]  /*8c20*/  MUFU.EX2 R197, R197 ;  /* 0x000000c500c57308 */ /* 0x000e620000000800 */
[----:B------:R-:W-:Y:S01]  /*8c30*/  FADD.FTZ R196, R199, R196 ;  /* 0x000000c4c7c47221 */ /* 0x000fe20000010000 */
[----:B--2---:R-:W-:Y:S01]  /*8c40*/  F2FP.PACK_AB R100, R187, R186 ;  /* 0x000000babb64723e */ /* 0x004fe200000000ff */
[----:B------:R-:W-:Y:S01]  /*8c50*/  FADD.FTZ R186, R186, R173 ;  /* 0x000000adbaba7221 */ /* 0x000fe20000010000 */
[----:B----4-:R-:W-:Y:S01]  /*8c60*/  F2FP.PACK_AB R107, R127, R126 ;  /* 0x0000007e7f6b723e */ /* 0x010fe200000000ff */
[----:B------:R-:W-:Y:S02]  /*8c70*/  FADD.FTZ R251, R252, R251 ;  /* 0x000000fbfcfb7221 */ /* 0x000fe40000010000 */
[----:B------:R-:W-:Y:S02]  /*8c80*/  FADD.FTZ R187, R187, R186 ;  /* 0x000000babbbb7221 */ /* 0x000fe40000010000 */
[-C--:B------:R-:W-:Y:S01]  /*8c90*/  HMMA.16816.F32 R4, R100, R108.reuse, R4 ;  /* 0x0000006c6404723c */ /* 0x080fe20000001804 */
[----:B------:R-:W2:Y:S01]  /*8ca0*/  MUFU.EX2 R193, R193 ;  /* 0x000000c100c17308 */ /* 0x000ea20000000800 */
[----:B------:R-:W-:Y:S04]  /*8cb0*/  FADD.FTZ R190, R190, R187 ;  /* 0x000000bbbebe7221 */ /* 0x000fe80000010000 */
[----:B------:R-:W-:Y:S02]  /*8cc0*/  FADD.FTZ R195, R195, R190 ;  /* 0x000000bec3c37221 */ /* 0x000fe40000010000 */
[C---:B------:R-:W-:Y:S03]  /*8cd0*/  HMMA.16816.F32 R8, R104.reuse, R108, R8 ;  /* 0x0000006c6808723c */ /* 0x040fe60000001808 */
[----:B------:R-:W3:Y:S01]  /*8ce0*/  MUFU.EX2 R191, R191 ;  /* 0x000000bf00bf7308 */ /* 0x000ee20000000800 */
[C---:B-1----:R-:W-:Y:S01]  /*8cf0*/  F2FP.PACK_AB R156, R197.reuse, R198 ;  /* 0x000000c6c59c723e */ /* 0x042fe200000000ff */
[----:B------:R-:W-:Y:S03]  /*8d00*/  FADD.FTZ R198, R198, R195 ;  /* 0x000000c3c6c67221 */ /* 0x000fe60000010000 */
[-C--:B------:R-:W-:Y:S01]  /*8d10*/  HMMA.16816.F32 R12, R104, R110.reuse, R12 ;  /* 0x0000006e680c723c */ /* 0x080fe2000000180c */
[----:B------:R-:W-:Y:S04]  /*8d20*/  FADD.FTZ R197, R197, R198 ;  /* 0x000000c6c5c57221 */ /* 0x000fe80000010000 */
[----:B------:R-:W1:Y:S03]  /*8d30*/  MUFU.EX2 R192, R192 ;  /* 0x000000c000c07308 */ /* 0x000e660000000800 */
[C---:B------:R-:W-:Y:S01]  /*8d40*/  HMMA.16816.F32 R16, R100.reuse, R110, R16 ;  /* 0x0000006e6410723c */ /* 0x040fe20000001810 */
[----:B------:R-:W4:Y:S03]  /*8d50*/  LDSM.16.MT88.4 R108, [R212+0x2880] ;  /* 0x00288000d46c783b */ /* 0x000f260000004200 */
[----:B--2---:R-:W-:Y:S03]  /*8d60*/  FADD.FTZ R196, R193, R196 ;  /* 0x000000c4c1c47221 */ /* 0x004fe60000010000 */
[----:B------:R-:W2:Y:S01]  /*8d70*/  MUFU.EX2 R248, R248 ;  /* 0x000000f800f87308 */ /* 0x000ea20000000800 */
[-C--:B------:R-:W-:Y:S01]  /*8d80*/  HMMA.16816.F32 R20, R100, R112.reuse, R20 ;  /* 0x000000706414723c */ /* 0x080fe20000001814 */
[C---:B---3--:R-:W-:Y:S03]  /*8d90*/  F2FP.PACK_AB R157, R191.reuse, R193 ;  /* 0x000000c1bf9d723e */ /* 0x048fe600000000ff */
[----:B------:R-:W-:Y:S04]  /*8da0*/  FADD.FTZ R196, R191, R196 ;  /* 0x000000c4bfc47221 */ /* 0x000fe80000010000 */
[C---:B------:R-:W-:Y:S01]  /*8db0*/  HMMA.16816.F32 R24, R104.reuse, R112, R24 ;  /* 0x000000706818723c */ /* 0x040fe20000001818 */
[----:B------:R-:W3:Y:S03]  /*8dc0*/  MUFU.EX2 R194, R194 ;  /* 0x000000c200c27308 */ /* 0x000ee60000000800 */
[----:B-1----:R-:W-:Y:S04]  /*8dd0*/  FADD.FTZ R197, R192, R197 ;  /* 0x000000c5c0c57221 */ /* 0x002fe80000010000 */
[-C--:B------:R-:W-:Y:S03]  /*8de0*/  HMMA.16816.F32 R28, R104, R114.reuse, R28 ;  /* 0x00000072681c723c */ /* 0x080fe6000000181c */
[----:B------:R-:W1:Y:S01]  /*8df0*/  MUFU.EX2 R137, R163 ;  /* 0x000000a300897308 */ /* 0x000e620000000800 */
[C---:B--2---:R-:W-:Y:S04]  /*8e00*/  F2FP.PACK_AB R158, R248.reuse, R192 ;  /* 0x000000c0f89e723e */ /* 0x044fe800000000ff */
[C---:B------:R-:W-:Y:S01]  /*8e10*/  HMMA.16816.F32 R32, R100.reuse, R114, R32 ;  /* 0x000000726420723c */ /* 0x040fe20000001820 */
[----:B------:R-:W2:Y:S03]  /*8e20*/  LDSM.16.MT88.4 R112, [R214+0x3480] ;  /* 0x00348000d670783b */ /* 0x000ea60000004200 */
[----:B------:R-:W-:Y:S01]  /*8e30*/  FADD.FTZ R245, R248, R197 ;  /* 0x000000c5f8f57221 */ /* 0x000fe20000010000 */
[----:B------:R5:W-:Y:S03]  /*8e40*/  MUFU.EX2 R138, R160 ;  /* 0x000000a0008a7308 */ /* 0x000be60000000800 */
[-C--:B------:R-:W-:Y:S01]  /*8e50*/  HMMA.16816.F32 R36, R100, R116.reuse, R36 ;  /* 0x000000746424723c */ /* 0x080fe20000001824 */
[----:B---3--:R-:W-:Y:S06]  /*8e60*/  F2FP.PACK_AB R159, R194, R136 ;  /* 0x00000088c29f723e */ /* 0x008fec00000000ff */
[----:B------:R1:W3:Y:S01]  /*8e70*/  MUFU.EX2 R153, R162 ;  /* 0x000000a200997308 */ /* 0x0002e20000000800 */
[C---:B------:R-:W-:Y:S08]  /*8e80*/  HMMA.16816.F32 R40, R104.reuse, R116, R40 ;  /* 0x000000746828723c */ /* 0x040ff00000001828 */
[-C--:B------:R-:W-:Y:S01]  /*8e90*/  HMMA.16816.F32 R44, R104, R118.reuse, R44 ;  /* 0x00000076682c723c */ /* 0x080fe2000000182c */
[----:B-----5:R-:W-:Y:S07]  /*8ea0*/  F2FP.PACK_AB R160, R134, R132 ;  /* 0x0000008486a0723e */ /* 0x020fee00000000ff */
[C---:B------:R-:W-:Y:S01]  /*8eb0*/  HMMA.16816.F32 R48, R100.reuse, R118, R48 ;  /* 0x000000766430723c */ /* 0x040fe20000001830 */
[----:B------:R-:W5:Y:S03]  /*8ec0*/  LDSM.16.MT88.4 R116, [R212+0x3480] ;  /* 0x00348000d474783b */ /* 0x000f660000004200 */
[----:B-1----:R-:W-:Y:S04]  /*8ed0*/  F2FP.PACK_AB R162, R139, R137 ;  /* 0x000000898ba2723e */ /* 0x002fe800000000ff */
[-C--:B----4-:R-:W-:Y:S01]  /*8ee0*/  HMMA.16816.F32 R52, R100, R108.reuse, R52 ;  /* 0x0000006c6434723c */ /* 0x090fe20000001834 */
[-C--:B---3--:R-:W-:Y:S07]  /*8ef0*/  F2FP.PACK_AB R163, R153, R138.reuse ;  /* 0x0000008a99a3723e */ /* 0x088fee00000000ff */
[C---:B------:R-:W-:Y:S08]  /*8f00*/  HMMA.16816.F32 R56, R104.reuse, R108, R56 ;  /* 0x0000006c6838723c */ /* 0x040ff00000001838 */
[-C--:B------:R-:W-:Y:S08]  /*8f10*/  HMMA.16816.F32 R60, R104, R110.reuse, R60 ;  /* 0x0000006e683c723c */ /* 0x080ff0000000183c */
[C---:B------:R-:W-:Y:S01]  /*8f20*/  HMMA.16816.F32 R64, R100.reuse, R110, R64 ;  /* 0x0000006e6440723c */ /* 0x040fe20000001840 */
[----:B------:R-:W1:Y:S07]  /*8f30*/  LDSM.16.MT88.4 R108, [R214+0x2080] ;  /* 0x00208000d66c783b */ /* 0x000e6e0000004200 */
[-C--:B--2---:R-:W-:Y:S08]  /*8f40*/  HMMA.16816.F32 R68, R100, R112.reuse, R68 ;  /* 0x000000706444723c */ /* 0x084ff00000001844 */
        /* <DEDUP_REMOVED lines=13> */
[----:B------:R-:W-:Y:S02]  /*9020*/  MOV R8, R136 ;  /* 0x0000008800087202 */ /* 0x000fe40000000f00 */
[-C--:B------:R-:W-:Y:S03]  /*9030*/  HMMA.16816.F32 R136, R160, R110.reuse, R12 ;  /* 0x0000006ea088723c */ /* 0x080fe6000000180c */
[----:B------:R-:W-:Y:S04]  /*9040*/  FADD.FTZ R243, R8, R196 ;  /* 0x000000c408f37221 */ /* 0x000fe80000010000 */
[----:B------:R-:W-:Y:S01]  /*9050*/  MOV R15, R135 ;  /* 0x00000087000f7202 */ /* 0x000fe20000000f00 */
[C---:B------:R-:W-:Y:S01]  /*9060*/  HMMA.16816.F32 R100, R156.reuse, R110, R16 ;  /* 0x0000006e9c64723c */ /* 0x040fe20000001810 */
[----:B------:R-:W-:Y:S03]  /*9070*/  MOV R14, R134 ;  /* 0x00000086000e7202 */ /* 0x000fe60000000f00 */
[----:B------:R-:W-:Y:S01]  /*9080*/  MOV R13, R133 ;  /* 0x00000085000d7202 */ /* 0x000fe20000000f00 */
[----:B------:R-:W-:Y:S01]  /*9090*/  FADD.FTZ R243, R194, R243 ;  /* 0x000000f3c2f37221 */ /* 0x000fe20000010000 */
[----:B------:R-:W-:Y:S02]  /*90a0*/  MOV R12, R132 ;  /* 0x00000084000c7202 */ /* 0x000fe40000000f00 */
[-C--:B------:R-:W-:Y:S01]  /*90b0*/  HMMA.16816.F32 R104, R156, R120.reuse, R20 ;  /* 0x000000789c68723c */ /* 0x080fe20000001814 */
[----:B------:R-:W-:Y:S03]  /*90c0*/  MOV R19, R127 ;  /* 0x0000007f00137202 */ /* 0x000fe60000000f00 */
[----:B------:R-:W-:Y:S01]  /*90d0*/  MOV R18, R126 ;  /* 0x0000007e00127202 */ /* 0x000fe20000000f00 */
[----:B------:R-:W-:Y:S01]  /*90e0*/  FADD.FTZ R251, R12, R251 ;  /* 0x000000fb0cfb7221 */ /* 0x000fe20000010000 */
[----:B------:R-:W-:Y:S02]  /*90f0*/  MOV R17, R125 ;  /* 0x0000007d00117202 */ /* 0x000fe40000000f00 */
[C---:B------:R-:W-:Y:S01]  /*9100*/  HMMA.16816.F32 R108, R160.reuse, R120, R24 ;  /* 0x00000078a06c723c */ /* 0x040fe20000001818 */
[----:B------:R-:W-:Y:S03]  /*9110*/  MOV R16, R124 ;  /* 0x0000007c00107202 */ /* 0x000fe60000000f00 */
[----:B------:R-:W-:Y:S02]  /*9120*/  FADD.FTZ R251, R14, R251 ;  /* 0x000000fb0efb7221 */ /* 0x000fe40000010000 */
[----:B------:R-:W-:Y:S02]  /*9130*/  FADD.FTZ R183, R16, R183 ;  /* 0x000000b710b77221 */ /* 0x000fe40000010000 */
[-C--:B------:R-:W-:Y:S01]  /*9140*/  HMMA.16816.F32 R112, R160, R122.reuse, R28 ;  /* 0x0000007aa070723c */ /* 0x080fe2000000181c */
[----:B------:R-:W-:Y:S03]  /*9150*/  FADD.FTZ R251, R9, R251 ;  /* 0x000000fb09fb7221 */ /* 0x000fe60000010000 */
[----:B------:R-:W-:Y:S02]  /*9160*/  FADD.FTZ R183, R17, R183 ;  /* 0x000000b711b77221 */ /* 0x000fe40000010000 */
[----:B------:R-:W-:Y:S02]  /*9170*/  FADD.FTZ R241, R11, R251 ;  /* 0x000000fb0bf17221 */ /* 0x000fe40000010000 */
[C---:B------:R-:W-:Y:S01]  /*9180*/  HMMA.16816.F32 R116, R156.reuse, R122, R32 ;  /* 0x0000007a9c74723c */ /* 0x040fe20000001820 */
[----:B------:R-:W-:Y:S04]  /*9190*/  FADD.FTZ R183, R18, R183 ;  /* 0x000000b712b77221 */ /* 0x000fe80000010000 */
[----:B------:R-:W-:Y:S03]  /*91a0*/  FADD.FTZ R183, R19, R183 ;  /* 0x000000b713b77221 */ /* 0x000fe60000010000 */
[-C--:B------:R-:W-:Y:S01]  /*91b0*/  HMMA.16816.F32 R120, R156, R128.reuse, R36 ;  /* 0x000000809c78723c */ /* 0x080fe20000001824 */
[----:B------:R-:W-:Y:S04]  /*91c0*/  FADD.FTZ R183, R13, R183 ;  /* 0x000000b70db77221 */ /* 0x000fe80000010000 */
[----:B------:R-:W-:Y:S03]  /*91d0*/  FADD.FTZ R183, R15, R183 ;  /* 0x000000b70fb77221 */ /* 0x000fe60000010000 */
[C---:B------:R-:W-:Y:S01]  /*91e0*/  HMMA.16816.F32 R124, R160.reuse, R128, R40 ;  /* 0x00000080a07c723c */ /* 0x040fe20000001828 */
[----:B------:R-:W-:Y:S04]  /*91f0*/  FADD.FTZ R0, R10, R183 ;  /* 0x000000b70a007221 */ /* 0x000fe80000010000 */
[----:B------:R-:W-:Y:S01]  /*9200*/  FADD.FTZ R239, R153, R0 ;  /* 0x0000000099ef7221 */ /* 0x000fe20000010000 */
[----:B------:R-:W-:Y:S02]  /*9210*/  MOV R0, R152 ;  /* 0x0000009800007202 */ /* 0x000fe40000000f00 */
        /* <DEDUP_REMOVED lines=15> */
.L_x_1039:
[----:B------:R-:W1:Y:S01]  /*9310*/  S2R R5, SR_CTAID.X ;  /* 0x0000000000057919 */ /* 0x000e620000002500 */
[----:B------:R-:W-:-:S02]  /*9320*/  ISETP.NE.AND P1, PT, R222, 0x1, PT ;  /* 0x00000001de00780c */ /* 0x000fc40003f25270 */
[----:B------:R-:W-:Y:S02]  /*9330*/  ISETP.GE.AND P0, PT, R221, 0x1, PT ;  /* 0x00000001dd00780c */ /* 0x000fe40003f06270 */
[----:B------:R-:W-:Y:S02]  /*9340*/  IADD3 R0, R220, 0x1, -R225 ;  /* 0x00000001dc007810 */ /* 0x000fe40007ffe8e1 */
[----:B-1----:R-:W-:-:S07]  /*9350*/  LEA R5, R5, 0x7f, 0x7 ;  /* 0x0000007f05057811 */ /* 0x002fce00078e38ff */
[----:B------:R-:W-:-:S05]  /*9360*/  @P1 IMAD.HI.U32 R2, R5, c[0x0][0x2c8], RZ ;  /* 0x0000b20005021a27 */ /* 0x000fca00078e00ff */
        /* <DEDUP_REMOVED lines=13> */
.L_x_1060:
[----:B------:R-:W-:-:S04]  /*9440*/  MOV R0, c[0x0][0x32c] ;  /* 0x0000cb0000007a02 */ /* 0x000fc80000000f00 */
[----:B------:R-:W-:-:S13]  /*9450*/  ISETP.NE.AND P0, PT, R0, 0x1, PT ;  /* 0x000000010000780c */ /* 0x000fda0003f05270 */
[----:B------:R-:W-:-:S05]  /*9460*/  @P0 IMAD.HI.U32 R0, R4, c[0x0][0x330], RZ ;  /* 0x0000cc0004000a27 */ /* 0x000fca00078e00ff */
[----:B------:R-:W-:-:S05]  /*9470*/  @P0 SHF.R.U32.HI R4, RZ, c[0x0][0x334], R0 ;  /* 0x0000cd00ff040a19 */ /* 0x000fca0000011600 */
.L_x_1061:
[----:B------:R-:W-:-:S05]  /*9480*/  IMAD R5, R4, c[0x0][0x32c], RZ ;  /* 0x0000cb0004057a24 */ /* 0x000fca00078e02ff */
[----:B------:R-:W-:-:S04]  /*9490*/  IMNMX R2, R2, R5, !PT ;  /* 0x0000000502027217 */ /* 0x000fc80007800200 */
.L_x_1059:
[----:B------:R-:W-:-:S05]  /*94a0*/  IADD3 R5, R2, 0x2f, RZ ;  /* 0x0000002f02057810 */ /* 0x000fca0007ffe0ff */
[----:B------:R-:W-:-:S05]  /*94b0*/  IMAD.HI R5, R5, 0x2aaaaaab, RZ ;  /* 0x2aaaaaab05057827 */ /* 0x000fca00078e02ff */
[----:B------:R-:W-:-:S04]  /*94c0*/  SHF.R.U32.HI R0, RZ, 0x1f, R5 ;  /* 0x0000001fff007819 */ /* 0x000fc80000011605 */
[----:B------:R-:W-:-:S04]  /*94d0*/  LEA.HI.SX32 R0, R5, R0, 0x1d ;  /* 0x0000000005007211 */ /* 0x000fc800078feaff */
[----:B------:R-:W-:-:S04]  /*94e0*/  IMNMX R251, R219, R0, !PT ;  /* 0x00000000dbfb7217 */ /* 0x000fc80007800200 */
[----:B------:R-:W-:-:S13]  /*94f0*/  ISETP.GE.AND P0, PT, R232, R251, PT ;  /* 0x000000fbe800720c */ /* 0x000fda0003f06270 */
[----:B------:R-:W-:Y:S05]  /*9500*/  @!P0 BRA `(.L_x_1062) ;  /* 0x000029c000008947 */ /* 0x000fea0003800000 */
[----:B------:R-:W-:-:S05]  /*9510*/  IADD3 R250, P0, R228, 0x20, RZ ;  /* 0x00000020e4fa7810 */ /* 0x000fca0007f1e0ff */
[----:B------:R-:W-:Y:S01]  /*9520*/  IMAD.X R249, RZ, RZ, R235, P0 ;  /* 0x000000fffff97224 */ /* 0x000fe200000e06eb */
[----:B------:R-:W-:-:S05]  /*9530*/  IADD3 R248, P0, R228, 0x40, RZ ;  /* 0x00000040e4f87810 */ /* 0x000fca0007f1e0ff */
[----:B------:R-:W-:Y:S01]  /*9540*/  IMAD.X R246, RZ, RZ, R235, P0 ;  /* 0x000000fffff67224 */ /* 0x000fe200000e06eb */
[----:B------:R-:W-:-:S05]  /*9550*/  IADD3 R244, P0, R230, 0x20, RZ ;  /* 0x00000020e6f47810 */ /* 0x000fca0007f1e0ff */
[----:B------:R-:W-:Y:S01]  /*9560*/  IMAD.X R242, RZ, RZ, R237, P0 ;  /* 0x000000fffff27224 */ /* 0x000fe200000e06ed */
[----:B------:R-:W-:-:S05]  /*9570*/  IADD3 R240, P0, R230, 0x40, RZ ;  /* 0x00000040e6f07810 */ /* 0x000fca0007f1e0ff */
[----:B------:R-:W-:Y:S02]  /*9580*/  IMAD.X R238, RZ, RZ, R237, P0 ;  /* 0x000000ffffee7224 */ /* 0x000fe400000e06ed */
.L_x_1065:
[----:B------:R-:W-:Y:S04]  /*9590*/  DEPBAR.LE SB0, 0x0 ;  /* 0x000080000000791a */ /* 0x000fe80000000000 */
[----:B------:R-:W-:Y:S01]  /*95a0*/  BAR.SYNC.DEFER_BLOCKING 0x0 ;  /* 0x0000000000007b1d */ /* 0x000fe20000010000 */
[----:B------:R-:W-:Y:S01]  /*95b0*/  ISETP.GT.AND P0, PT, R219, R232, PT ;  /* 0x000000e8db00720c */ /* 0x000fe20003f04270 */
[----:B------:R-:W-:Y:S01]  /*95c0*/  IMAD.MOV.U32 R148, RZ, RZ, R151 ;  /* 0x000000ffff947224 */ /* 0x000fe200078e0097 */
[C---:B------:R-:W-:Y:S01]  /*95d0*/  LOP3.LUT P5, RZ, R226.reuse, 0x200, RZ, 0xc0, !PT ;  /* 0x00000200e2ff7812 */ /* 0x040fe200078ac0ff */
[----:B------:R-:W-:Y:S01]  /*95e0*/  IMAD.MOV.U32 R2, RZ, RZ, R149 ;  /* 0x000000ffff027224 */ /* 0x000fe200078e0095 */
[C---:B------:R-:W-:Y:S01]  /*95f0*/  LOP3.LUT P4, RZ, R226.reuse, 0x80, RZ, 0xc0, !PT ;  /* 0x00000080e2ff7812 */ /* 0x040fe2000788c0ff */
[----:B------:R-:W-:Y:S01]  /*9600*/  IMAD.MOV.U32 R0, RZ, RZ, R3 ;  /* 0x000000ffff007224 */ /* 0x000fe200078e0003 */
        /* <DEDUP_REMOVED lines=58> */
.L_x_1063:
        /* <DEDUP_REMOVED lines=97> */
[----:B------:R-:W-:Y:S04]  /*9fc0*/  IADD3 R154, -R247, 0x30, RZ ;  /* 0x00000030f79a7810 */ /* 0x000fe80007ffe1ff */
        /* <DEDUP_REMOVED lines=15> */
[----:B------:R-:W-:Y:S02]  /*a0c0*/  @P1 IMAD.IADD R150, R157, 0x1, R150 ;  /* 0x000000019d961824 */ /* 0x000fe400078e0296 */
[----:B------:R-:W-:Y:S03]  /*a0d0*/  IMAD.U32 R157, RZ, RZ, UR6 ;  /* 0x00000006ff9d7e24 */ /* 0x000fe6000f8e00ff */
[----:B------:R-:W-:Y:S01]  /*a0e0*/  @P1 SHF.L.U64.HI R150, R156, 0x1, R150 ;  /* 0x000000019c961819 */ /* 0x000fe20000010296 */
[----:B------:R-:W-:Y:S03]  /*a0f0*/  IMAD.U32 R156, RZ, RZ, UR7 ;  /* 0x00000007ff9c7e24 */ /* 0x000fe6000f8e00ff */
        /* <DEDUP_REMOVED lines=12> */
[----:B------:R-:W-:Y:S04]  /*a1c0*/  @P0 IMAD.IADD R155, R159, 0x1, R155 ;  /* 0x000000019f9b0824 */ /* 0x000fe800078e029b */
[----:B------:R-:W-:Y:S04]  /*a1d0*/  @P0 IMAD R155, R155, 0x30, RZ ;  /* 0x000000309b9b0824 */ /* 0x000fe800078e02ff */
[----:B------:R-:W-:Y:S01]  /*a1e0*/  @P0 IMAD.IADD R155, R155, 0x1, R157 ;  /* 0x000000019b9b0824 */ /* 0x000fe200078e029d */
[-C--:B------:R-:W-:Y:S05]  /*a1f0*/  @P0 IADD3 R157, P2, R230, R156.reuse, RZ ;  /* 0x0000009ce69d0210 */ /* 0x080fea0007f5e0ff */
        /* <DEDUP_REMOVED lines=22> */
.L_x_1064:
        /* <DEDUP_REMOVED lines=40> */
[C---:B------:R-:W-:Y:S02]  /*a5e0*/  ISETP.GT.AND P0, PT, R232.reuse, R251, PT ;  /* 0x000000fbe800720c */ /* 0x040fe40003f04270 */
        /* <DEDUP_REMOVED lines=398> */
.L_x_1062:
[----:B------:R-:W-:-:S13]  /*bed0*/  ISETP.GE.AND P0, PT, R232, R219, PT ;  /* 0x000000dbe800720c */ /* 0x000fda0003f06270 */
[----:B------:R-:W-:Y:S05]  /*bee0*/  @!P0 BRA `(.L_x_1066) ;  /* 0x00003d0000008947 */ /* 0x000fea0003800000 */
[C---:B------:R-:W-:Y:S01]  /*bef0*/  IADD3 R238, P0, R228.reuse, 0x20, RZ ;  /* 0x00000020e4ee7810 */ /* 0x040fe20007f1e0ff */
[----:B------:R-:W-:Y:S01]  /*bf00*/  ULDC.64 UR4, c[0x0][0x208] ;  /* 0x0000820000047ab9 */ /* 0x000fe20000000a00 */
[----:B------:R-:W-:Y:S01]  /*bf10*/  IADD3 R248, -R247, 0x30, RZ ;  /* 0x00000030f7f87810 */ /* 0x000fe20007ffe1ff */
[----:B------:R-:W-:Y:S01]  /*bf20*/  UIMAD.WIDE.U32 UR12, UR4, 0x30, URZ ;  /* 0x00000030040c78a5 */ /* 0x000fe2000f8e003f */
[----:B------:R-:W-:Y:S01]  /*bf30*/  IMAD.MOV.U32 R148, RZ, RZ, R149 ;  /* 0x000000ffff947224 */ /* 0x000fe200078e0095 */
[----:B------:R-:W-:Y:S01]  /*bf40*/  UIMAD UR5, UR5, 0x30, URZ ;  /* 0x00000030050578a4 */ /* 0x000fe2000f8e023f */
[----:B------:R-:W-:Y:S01]  /*bf50*/  IMAD.X R203, RZ, RZ, R235, P0 ;  /* 0x000000ffffcb7224 */ /* 0x000fe200000e06eb */
[----:B------:R-:W-:Y:S01]  /*bf60*/  IADD3 R202, P0, R228, 0x40, RZ ;  /* 0x00000040e4ca7810 */ /* 0x000fe20007f1e0ff */
[----:B------:R-:W-:Y:S01]  /*bf70*/  IMAD.MOV.U32 R150, RZ, RZ, R151 ;  /* 0x000000ffff967224 */ /* 0x000fe200078e0097 */
[----:B------:R-:W-:Y:S01]  /*bf80*/  MOV R0, R152 ;  /* 0x0000009800007202 */ /* 0x000fe20000000f00 */
[----:B------:R-:W-:Y:S01]  /*bf90*/  IMAD.MOV.U32 R2, RZ, RZ, R3 ;  /* 0x000000ffff027224 */ /* 0x000fe200078e0003 */
[----:B------:R-:W-:Y:S01]  /*bfa0*/  MOV R240, c[0x0][0x20c] ;  /* 0x0000830000f07a02 */ /* 0x000fe20000000f00 */
[----:B------:R-:W-:Y:S01]  /*bfb0*/  IMAD.X R201, RZ, RZ, R235, P0 ;  /* 0x000000ffffc97224 */ /* 0x000fe200000e06eb */
[----:B------:R-:W-:Y:S01]  /*bfc0*/  IADD3 R200, P0, R230, 0x20, RZ ;  /* 0x00000020e6c87810 */ /* 0x000fe20007f1e0ff */
[----:B------:R-:W-:Y:S01]  /*bfd0*/  IMAD.MOV.U32 R247, RZ, RZ, c[0x0][0x208] ;  /* 0x00008200fff77624 */ /* 0x000fe200078e00ff */
[----:B------:R-:W-:-:S02]  /*bfe0*/  UIADD3 UR5, UR13, UR5, URZ ;  /* 0x000000050d057290 */ /* 0x000fc4000fffe03f */
[----:B------:R-:W-:Y:S02]  /*bff0*/  IADD3.X R246, RZ, R237, RZ, P0, !PT ;  /* 0x000000edfff67210 */ /* 0x000fe400007fe4ff */
[----:B------:R-:W-:-:S04]  /*c000*/  IADD3 R244, P0, R230, 0x40, RZ ;  /* 0x00000040e6f47810 */ /* 0x000fc80007f1e0ff */
[----:B------:R-:W-:Y:S02]  /*c010*/  IADD3.X R242, RZ, R237, RZ, P0, !PT ;  /* 0x000000edfff27210 */ /* 0x000fe400007fe4ff */
.L_x_1084:
[----:B------:R-:W-:Y:S04]  /*c020*/  DEPBAR.LE SB0, 0x0 ;  /* 0x000080000000791a */ /* 0x000fe80000000000 */
[----:B------:R-:W-:Y:S01]  /*c030*/  BAR.SYNC.DEFER_BLOCKING 0x0 ;  /* 0x0000000000007b1d */ /* 0x000fe20000010000 */
[----:B------:R-:W-:Y:S01]  /*c040*/  SHF.R.S32.HI R4, RZ, 0x1f, R232 ;  /* 0x0000001fff047819 */ /* 0x000fe200000114e8 */
[C---:B------:R-:W-:Y:S01]  /*c050*/  IMAD R3, R232.reuse, UR5, RZ ;  /* 0x00000005e8037c24 */ /* 0x040fe2000f8e02ff */
[----:B------:R-:W-:Y:S01]  /*c060*/  ISETP.GT.AND P1, PT, R223, 0x3f, PT ;  /* 0x0000003fdf00780c */ /* 0x000fe20003f24270 */
[----:B------:R-:W-:Y:S01]  /*c070*/  IMAD.WIDE.U32 R6, R232, UR12, RZ ;  /* 0x0000000ce8067c25 */ /* 0x000fe2000f8e00ff */
[C---:B------:R-:W-:Y:S02]  /*c080*/  LOP3.LUT P5, RZ, R226.reuse, 0x200, RZ, 0xc0, !PT ;  /* 0x00000200e2ff7812 */ /* 0x040fe400078ac0ff */
[----:B------:R-:W-:Y:S01]  /*c090*/  LOP3.LUT P4, RZ, R226, 0x80, RZ, 0xc0, !PT ;  /* 0x00000080e2ff7812 */ /* 0x000fe2000788c0ff */
[----:B------:R-:W-:Y:S01]  /*c0a0*/  IMAD R3, R4, UR12, R3 ;  /* 0x0000000c04037c24 */ /* 0x000fe2000f8e0203 */
[-C--:B------:R-:W-:Y:S02]  /*c0b0*/  IADD3 R4, P0, R228, R6.reuse, RZ ;  /* 0x00000006e4047210 */ /* 0x080fe40007f1e0ff */
[----:B------:R-:W-:Y:S01]  /*c0c0*/  LOP3.LUT P3, RZ, R226, 0x100, RZ, 0xc0, !PT ;  /* 0x00000100e2ff7812 */ /* 0x000fe2000786c0ff */
[----:B------:R-:W-:Y:S04]  /*c0d0*/  IMAD.IADD R24, R7, 0x1, R3 ;  /* 0x0000000107187824 */ /* 0x000fe800078e0203 */
[----:B------:R-:W-:Y:S01]  /*c0e0*/  IMAD.X R3, R24, 0x1, R235, P0 ;  /* 0x0000000118037824 */ /* 0x000fe200000e06eb */
[C---:B------:R-:W-:Y:S04]  /*c0f0*/  LEA R36, P0, R4.reuse, c[0x0][0x1f8], 0x1 ;  /* 0x00007e0004247a11 */ /* 0x040fe800078008ff */
[----:B------:R-:W-:Y:S02]  /*c100*/  LEA.HI.X R37, R4, c[0x0][0x1fc], R3, 0x1, P0 ;  /* 0x00007f0004257a11 */ /* 0x000fe400000f0c03 */
[-C--:B------:R-:W-:Y:S01]  /*c110*/  IADD3 R4, P0, R238, R6.reuse, RZ ;  /* 0x00000006ee047210 */ /* 0x080fe20007f1e0ff */
[----:B------:R-:W-:Y:S04]  /*c120*/  LDSM.16.M88.4 R48, [R217+0x6080] ;  /* 0x00608000d930783b */ /* 0x000fe80000000200 */
[----:B------:R-:W-:Y:S01]  /*c130*/  IMAD.X R3, R24, 0x1, R203, P0 ;  /* 0x0000000118037824 */ /* 0x000fe200000e06cb */
[C---:B------:R-:W-:Y:S02]  /*c140*/  LEA R40, P0, R4.reuse, c[0x0][0x1f8], 0x1 ;  /* 0x00007e0004287a11 */ /* 0x040fe400078008ff */
[----:B------:R-:W1:Y:S02]  /*c150*/  LDSM.16.M88.4 R16, [R216+0x3c80] ;  /* 0x003c8000d810783b */ /* 0x000e640000000200 */
[----:B------:R-:W-:Y:S02]  /*c160*/  LEA.HI.X R41, R4, c[0x0][0x1fc], R3, 0x1, P0 ;  /* 0x00007f0004297a11 */ /* 0x000fe400000f0c03 */
[-C--:B------:R-:W-:Y:S03]  /*c170*/  IADD3 R4, P0, R202, R6.reuse, RZ ;  /* 0x00000006ca047210 */ /* 0x080fe60007f1e0ff */
[----:B------:R-:W2:Y:S02]  /*c180*/  LDSM.16.M88.4 R44, [R217+0x7080] ;  /* 0x00708000d92c783b */ /* 0x000ea40000000200 */
[----:B------:R-:W-:Y:S01]  /*c190*/  IMAD.X R3, R24, 0x1, R201, P0 ;  /* 0x0000000118037824 */ /* 0x000fe200000e06c9 */
[C---:B------:R-:W-:Y:S04]  /*c1a0*/  LEA R192, P0, R4.reuse, c[0x0][0x1f8], 0x1 ;  /* 0x00007e0004c07a11 */ /* 0x040fe800078008ff */
[----:B------:R-:W3:Y:S01]  /*c1b0*/  LDSM.16.M88.4 R32, [R216+0x4080] ;  /* 0x00408000d820783b */ /* 0x000ee20000000200 */
[----:B------:R-:W-:Y:S02]  /*c1c0*/  LEA.HI.X R193, R4, c[0x0][0x1fc], R3, 0x1, P0 ;  /* 0x00007f0004c17a11 */ /* 0x000fe400000f0c03 */
[C---:B------:R-:W-:Y:S04]  /*c1d0*/  @!P1 LEA R3, P0, R247.reuse, R6, 0x5 ;  /* 0x00000006f7039211 */ /* 0x040fe800078028ff */
[----:B------:R-:W4:Y:S01]  /*c1e0*/  LDSM.16.M88.4 R152, [R216+0x4480] ;  /* 0x00448000d898783b */ /* 0x000f220000000200 */
[----:B------:R-:W-:Y:S02]  /*c1f0*/  @!P1 LEA.HI.X R24, R247, R24, R240, 0x5, P0 ;  /* 0x00000018f7189211 */ /* 0x000fe400000f2cf0 */
[----:B------:R-:W-:Y:S04]  /*c200*/  @!P1 IADD3 R13, P0, R3, R228, RZ ;  /* 0x000000e4030d9210 */ /* 0x000fe80007f1e0ff */
[----:B------:R-:W-:Y:S01]  /*c210*/  LDSM.16.M88.4 R156, [R213+0x6080] ;  /* 0x00608000d59c783b */ /* 0x000fe20000000200 */
[C---:B------:R-:W-:Y:S01]  /*c220*/  @!P1 IMAD.X R12, R24.reuse, 0x1, R235, P0 ;  /* 0x00000001180c9824 */ /* 0x040fe200000e06eb */
[C---:B------:R-:W-:Y:S04]  /*c230*/  @!P1 LEA R190, P0, R13.reuse, c[0x0][0x1f8], 0x1 ;  /* 0x00007e000dbe9a11 */ /* 0x040fe800078008ff */
[----:B------:R-:W-:Y:S01]  /*c240*/  @!P1 LEA.HI.X R191, R13, c[0x0][0x1fc], R12, 0x1, P0 ;  /* 0x00007f000dbf9a11 */ /* 0x000fe200000f0c0c */
[----:B------:R-:W5:Y:S01]  /*c250*/  LDSM.16.M88.4 R160, [R215] ;  /* 0x00000000d7a0783b */ /* 0x000f620000000200 */
[----:B------:R-:W-:Y:S01]  /*c260*/  @!P1 IADD3 R21, P0, R3, R238, RZ ;  /* 0x000000ee03159210 */ /* 0x000fe20007f1e0ff */
[-C--:B-1----:R-:W-:Y:S05]  /*c270*/  HMMA.16816.F32 R4, R48, R16.reuse, RZ ;  /* 0x000000103004723c */ /* 0x082fea00000018ff */
[----:B------:R-:W1:Y:S01]  /*c280*/  LDSM.16.M88.4 R164, [R213+0x7080] ;  /* 0x00708000d5a4783b */ /* 0x000e620000000200 */
[C---:B------:R-:W-:Y:S01]  /*c290*/  @!P1 IMAD.X R20, R24.reuse, 0x1, R203, P0 ;  /* 0x0000000118149824 */ /* 0x040fe200000e06cb */
[C---:B------:R-:W-:Y:S01]  /*c2a0*/  @!P1 LEA R194, P0, R21.reuse, c[0x0][0x1f8], 0x1 ;  /* 0x00007e0015c29a11 */ /* 0x040fe200078008ff */
[C---:B--2---:R-:W-:Y:S04]  /*c2b0*/  HMMA.16816.F32 R8, R44.reuse, R16, RZ ;  /* 0x000000102c08723c */ /* 0x044fe800000018ff */
[----:B------:R-:W2:Y:S01]  /*c2c0*/  LDSM.16.M88.4 R168, [R211] ;  /* 0x00000000d3a8783b */ /* 0x000ea20000000200 */
[----:B------:R-:W-:Y:S02]  /*c2d0*/  @!P1 LEA.HI.X R195, R21, c[0x0][0x1fc], R20, 0x1, P0 ;  /* 0x00007f0015c39a11 */ /* 0x000fe400000f0c14 */
[----:B------:R-:W-:Y:S01]  /*c2e0*/  @!P1 IADD3 R28, P0, R3, R202, RZ ;  /* 0x000000ca031c9210 */ /* 0x000fe20007f1e0ff */
[-C--:B------:R-:W-:Y:S03]  /*c2f0*/  HMMA.16816.F32 R12, R44, R18.reuse, RZ ;  /* 0x000000122c0c723c */ /* 0x080fe600000018ff */
[----:B------:R-:W1:Y:S01]  /*c300*/  LDSM.16.M88.4 R172, [R210] ;  /* 0x00000000d2ac783b */ /* 0x000e620000000200 */
[----:B------:R-:W-:Y:S01]  /*c310*/  @!P1 IMAD.X R3, R24, 0x1, R201, P0 ;  /* 0x0000000118039824 */ /* 0x000fe200000e06c9 */
[C---:B------:R-:W-:Y:S03]  /*c320*/  @!P1 LEA R188, P0, R28.reuse, c[0x0][0x1f8], 0x1 ;  /* 0x00007e001cbc9a11 */ /* 0x040fe600078008ff */
[C---:B------:R-:W-:Y:S02]  /*c330*/  HMMA.16816.F32 R16, R48.reuse, R18, RZ ;  /* 0x000000123010723c */ /* 0x040fe400000018ff */
[----:B------:R-:W-:Y:S01]  /*c340*/  @!PT LDS RZ, [RZ] ;  /* 0x00000000fffff984 */ /* 0x000fe20000000800 */
[----:B------:R-:W-:Y:S01]  /*c350*/  @!PT LDS RZ, [RZ] ;  /* 0x00000000fffff984 */ /* 0x000fe20000000800 */
[----:B------:R-:W-:Y:S01]  /*c360*/  @!PT LDS RZ, [RZ] ;  /* 0x00000000fffff984 */ /* 0x000fe20000000800 */
[----:B------:R4:W-:Y:S02]  /*c370*/  LDGSTS.E.BYPASS.LTC128B.128 [R218+0x1880], [R36.64], !P5 ;  /* 0x0188000024da7fae */ /* 0x0009e4000e901d48 */
[----:B------:R-:W-:Y:S02]  /*c380*/  @!P1 LEA.HI.X R189, R28, c[0x0][0x1fc], R3, 0x1, P0 ;  /* 0x00007f001cbd9a11 */ /* 0x000fe400000f0c03 */
[----:B------:R-:W-:Y:S02]  /*c390*/  ISETP.GT.AND P0, PT, R232, R219, PT ;  /* 0x000000dbe800720c */ /* 0x000fe40003f04270 */
[-C--:B---3--:R-:W-:Y:S01]  /*c3a0*/  HMMA.16816.F32 R20, R48, R32.reuse, RZ ;  /* 0x000000203014723c */ /* 0x088fe200000018ff */
[----:B------:R3:W-:Y:S07]  /*c3b0*/  LDGSTS.E.BYPASS.LTC128B.128 [R218+0x2480], [R40.64], !P4 ;  /* 0x0248000028da7fae */ /* 0x0007ee000e101d48 */
[C---:B------:R-:W-:Y:S01]  /*c3c0*/  HMMA.16816.F32 R24, R44.reuse, R32, RZ ;  /* 0x000000202c18723c */ /* 0x040fe200000018ff */
[----:B------:R1:W-:Y:S07]  /*c3d0*/  LDGSTS.E.BYPASS.LTC128B.128 [R218+0x3080], [R192.64], !P3 ;  /* 0x03080000c0da7fae */ /* 0x0003ee000d901d48 */
[-C--:B------:R-:W-:Y:S01]  /*c3e0*/  HMMA.16816.F32 R28, R44, R34.reuse, RZ ;  /* 0x000000222c1c723c */ /* 0x080fe200000018ff */
[----:B------:R1:W-:Y:S07]  /*c3f0*/  @!P1 LDGSTS.E.BYPASS.LTC128B.128 [R218+0x2080], [R190.64], !P5 ;  /* 0x02080000beda9fae */ /* 0x0003ee000e901d48 */
[C---:B------:R-:W-:Y:S01]  /*c400*/  HMMA.16816.F32 R32, R48.reuse, R34, RZ ;  /* 0x000000223020723c */ /* 0x040fe200000018ff */
[----:B------:R1:W-:Y:S07]  /*c410*/  @!P1 LDGSTS.E.BYPASS.LTC128B.128 [R218+0x2c80], [R194.64], !P4 ;  /* 0x02c80000c2da9fae */ /* 0x0003ee000e101d48 */
[-C--:B----4-:R-:W-:Y:S01]  /*c420*/  HMMA.16816.F32 R36, R48, R152.reuse, RZ ;  /* 0x000000983024723c */ /* 0x090fe200000018ff */
[----:B------:R4:W-:Y:S07]  /*c430*/  @!P1 LDGSTS.E.BYPASS.LTC128B.128 [R218+0x3880], [R188.64], !P3 ;  /* 0x03880000bcda9fae */ /* 0x0009ee000d901d48 */
[C---:B---3--:R-:W-:Y:S01]  /*c440*/  HMMA.16816.F32 R40, R44.reuse, R152, RZ ;  /* 0x000000982c28723c */ /* 0x048fe200000018ff */
[----:B------:R-:W-:Y:S07]  /*c450*/  LDSM.16.M88.4 R176, [R217+0x8080] ;  /* 0x00808000d9b0783b */ /* 0x000fee0000000200 */
[-C--:B------:R-:W-:Y:S01]  /*c460*/  HMMA.16816.F32 R44, R44, R154.reuse, RZ ;  /* 0x0000009a2c2c723c */ /* 0x080fe200000018ff */
[----:B------:R-:W0:Y:S07]  /*c470*/  LDGDEPBAR ;  /* 0x00000000000079af */ /* 0x000e2e0000000000 */
[----:B------:R-:W-:Y:S01]  /*c480*/  HMMA.16816.F32 R48, R48, R154, RZ ;  /* 0x0000009a3030723c */ /* 0x000fe200000018ff */
[----:B------:R-:W3:Y:S07]  /*c490*/  LDSM.16.M88.4 R180, [R216+0x4880] ;  /* 0x00488000d8b4783b */ /* 0x000eee0000000200 */
[-C--:B-----5:R-:W-:Y:S01]  /*c4a0*/  HMMA.16816.F32 R4, R156, R160.reuse, R4 ;  /* 0x000000a09c04723c */ /* 0x0a0fe20000001804 */
[----:B------:R-:W5:Y:S07]  /*c4b0*/  LDSM.16.M88.4 R184, [R217+0x9080] ;  /* 0x00908000d9b8783b */ /* 0x000f6e0000000200 */
[C---:B-1----:R-:W-:Y:S01]  /*c4c0*/  HMMA.16816.F32 R8, R164.reuse, R160, R8 ;  /* 0x000000a0a408723c */ /* 0x042fe20000001808 */
[----:B------:R-:W1:Y:S07]  /*c4d0*/  LDSM.16.M88.4 R152, [R216+0x4c80] ;  /* 0x004c8000d898783b */ /* 0x000e6e0000000200 */
[-C--:B------:R-:W-:Y:S01]  /*c4e0*/  HMMA.16816.F32 R12, R164, R162.reuse, R12 ;  /* 0x000000a2a40c723c */ /* 0x080fe2000000180c */
[----:B----4-:R-:W4:Y:S07]  /*c4f0*/  LDSM.16.M88.4 R188, [R216+0x5080] ;  /* 0x00508000d8bc783b */ /* 0x010f2e0000000200 */
[C---:B------:R-:W-:Y:S01]  /*c500*/  HMMA.16816.F32 R16, R156.reuse, R162, R16 ;  /* 0x000000a29c10723c */ /* 0x040fe20000001810 */
[----:B------:R-:W-:Y:S07]  /*c510*/  LDSM.16.M88.4 R160, [R213+0x8080] ;  /* 0x00808000d5a0783b */ /* 0x000fee0000000200 */
[-C--:B--2---:R-:W-:Y:S01]  /*c520*/  HMMA.16816.F32 R20, R156, R168.reuse, R20 ;  /* 0x000000a89c14723c */ /* 0x084fe20000001814 */
[----:B------:R-:W2:Y:S07]  /*c530*/  LDSM.16.M88.4 R192, [R209] ;  /* 0x00000000d1c0783b */ /* 0x000eae0000000200 */
[C---:B------:R-:W-:Y:S01]  /*c540*/  HMMA.16816.F32 R24, R164.reuse, R168, R24 ;  /* 0x000000a8a418723c */ /* 0x040fe20000001818 */
[----:B------:R-:W1:Y:S07]  /*c550*/  LDSM.16.M88.4 R196, [R213+0x9080] ;  /* 0x00908000d5c4783b */ /* 0x000e6e0000000200 */
        /* <DEDUP_REMOVED lines=10> */
[----:B------:R-:W-:Y:S07]  /*c600*/  LDSM.16.M88.4 R172, [R217+0xb080] ;  /* 0x00b08000d9ac783b */ /* 0x000fee0000000200 */
[C---:B-----5:R-:W-:Y:S08]  /*c610*/  HMMA.16816.F32 R8, R184.reuse, R180, R8 ;  /* 0x000000b4b808723c */ /* 0x060ff00000001808 */
        /* <DEDUP_REMOVED lines=66> */
[-C--:B------:R-:W-:Y:S03]  /*ca40*/  @P1 IADD3 R152, P0, R230, R162.reuse, RZ ;  /* 0x000000a2e6981210 */ /* 0x080fe60007f1e0ff */
[----:B------:R-:W-:Y:S04]  /*ca50*/  IMAD.IADD R3, R163, 0x1, R3 ;  /* 0x00000001a3037824 */ /* 0x000fe800078e0203 */
[C---:B------:R-:W-:Y:S01]  /*ca60*/  @P1 IMAD.X R149, R3.reuse, 0x1, R237, P0 ;  /* 0x0000000103951824 */ /* 0x040fe200000e06ed */
[-C--:B------:R-:W-:Y:S05]  /*ca70*/  @P1 IADD3 R154, P0, R200, R162.reuse, RZ ;  /* 0x000000a2c89a1210 */ /* 0x080fea0007f1e0ff */
[C---:B------:R-:W-:Y:S01]  /*ca80*/  @P1 IMAD.X R151, R3.reuse, 0x1, R246, P0 ;  /* 0x0000000103971824 */ /* 0x040fe200000e06f6 */
[----:B------:R-:W-:Y:S05]  /*ca90*/  @P1 IADD3 R156, P0, R244, R162, RZ ;  /* 0x000000a2f49c1210 */ /* 0x000fea0007f1e0ff */
[C---:B------:R-:W-:Y:S01]  /*caa0*/  @P1 IMAD.X R153, R3.reuse, 0x1, R242, P0 ;  /* 0x0000000103991824 */ /* 0x040fe200000e06f2 */
        /* <DEDUP_REMOVED lines=30> */
.L_x_1067:
[----:B-1----:R-:W-:Y:S01]  /*cc90*/  IMAD.MOV.U32 R157, RZ, RZ, R227 ;  /* 0x000000ffff9d7224 */ /* 0x002fe200078e00e3 */
[----:B------:R-:W-:Y:S01]  /*cca0*/  ISETP.NE.AND P0, PT, R222, 0x1, PT ;  /* 0x00000001de00780c */ /* 0x000fe20003f05270 */
[----:B------:R-:W0:Y:S01]  /*ccb0*/  LDGDEPBAR ;  /* 0x00000000000079af */ /* 0x000e220000000000 */
[----:B------:R-:W-:Y:S01]  /*ccc0*/  ISETP.GE.AND P1, PT, R221, 0x1, PT ;  /* 0x00000001dd00780c */ /* 0x000fe20003f26270 */
[----:B------:R-:W-:Y:S04]  /*ccd0*/  IMAD R162, R232, -0x30, RZ ;  /* 0xffffffd0e8a27824 */ /* 0x000fe800078e02ff */
[----:B------:R-:W-:Y:S01]  /*cce0*/  IMAD.IADD R153, R162, 0x1, -R233 ;  /* 0x00000001a2997824 */ /* 0x000fe200078e0ae9 */
[----:B------:R-:W-:Y:S04]  /*ccf0*/  IADD3 R155, -R233, 0x1, R162 ;  /* 0x00000001e99b7810 */ /* 0x000fe80007ffe1a2 */
[----:B------:R-:W-:Y:S01]  /*cd00*/  IADD3 R155, -R225, R155, R220 ;  /* 0x0000009be19b7210 */ /* 0x000fe20007ffe1dc */
[----:B------:R-:W-:Y:S03]  /*cd10*/  @P0 IMAD.HI.U32 R3, R227, c[0x0][0x2c8], RZ ;  /* 0x0000b200e3030a27 */ /* 0x000fe600078e00ff */
[C---:B------:R-:W-:Y:S02]  /*cd20*/  IADD3 R156, R155.reuse, c[0x0][0x328], RZ ;  /* 0x0000ca009b9c7a10 */ /* 0x040fe40007ffe0ff */
[----:B------:R-:W-:Y:S02]  /*cd30*/  @P0 SHF.R.U32.HI R157, RZ, c[0x0][0x2cc], R3 ;  /* 0x0000b300ff9d0a19 */ /* 0x000fe40000011603 */
[----:B------:R-:W-:Y:S03]  /*cd40*/  IADD3 R155, R155, UR10, RZ ;  /* 0x0000000a9b9b7c10 */ /* 0x000fe6000fffe0ff */
[----:B------:R-:W1:Y:S02]  /*cd50*/  SHFL.IDX PT, R152, R157, RZ, 0x1c1f ;  /* 0x001c1fff9d987589 */ /* 0x000e6400000e0000 */
[--C-:B-1----:R-:W-:Y:S02]  /*cd60*/  IMAD.IADD R161, R156, 0x1, R152.reuse ;  /* 0x000000019ca17824 */ /* 0x102fe400078e0298 */
        /* <DEDUP_REMOVED lines=15> */
.L_x_1070:
[----:B------:R-:W-:Y:S04]  /*ce60*/  MOV R3, c[0x0][0x32c] ;  /* 0x0000cb0000037a02 */ /* 0x000fe80000000f00 */
[----:B------:R-:W-:Y:S11]  /*ce70*/  ISETP.NE.AND P0, PT, R3, 0x1, PT ;  /* 0x000000010300780c */ /* 0x000ff60003f05270 */
[----:B------:R-:W-:Y:S02]  /*ce80*/  @!UPT UIADD3 URZ, URZ, URZ, URZ ;  /* 0x0000003f3f3ff290 */ /* 0x000fe4000fffe03f */
[----:B------:R-:W-:Y:S05]  /*ce90*/  @P0 IMAD.HI.U32 R3, R152, c[0x0][0x330], RZ ;  /* 0x0000cc0098030a27 */ /* 0x000fea00078e00ff */
[----:B------:R-:W-:Y:S02]  /*cea0*/  @P0 SHF.R.U32.HI R152, RZ, c[0x0][0x334], R3 ;  /* 0x0000cd00ff980a19 */ /* 0x000fe40000011603 */
.L_x_1071:
[----:B------:R-:W-:Y:S05]  /*ceb0*/  BSYNC B0 ;  /* 0x0000000000007941 */ /* 0x000fea0003800000 */
.L_x_1069:
[----:B------:R-:W-:Y:S05]  /*cec0*/  IMAD R3, R152, c[0x0][0x32c], R153 ;  /* 0x0000cb0098037a24 */ /* 0x000fea00078e0299 */
[----:B------:R-:W-:Y:S02]  /*ced0*/  IADD3 R152, R3, c[0x0][0x32c], RZ ;  /* 0x0000cb0003987a10 */ /* 0x000fe40007ffe0ff */
[----:B------:R-:W-:Y:S02]  /*cee0*/  IMNMX R160, R160, R3, !PT ;  /* 0x00000003a0a07217 */ /* 0x000fe40007800200 */
[----:B------:R-:W-:Y:S02]  /*cef0*/  IMNMX R161, R161, R152, PT ;  /* 0x00000098a1a17217 */ /* 0x000fe40003800200 */
.L_x_1068:
        /* <DEDUP_REMOVED lines=17> */
.L_x_1074:
[----:B------:R-:W-:Y:S04]  /*d010*/  MOV R3, c[0x0][0x32c] ;  /* 0x0000cb0000037a02 */ /* 0x000fe80000000f00 */
[----:B------:R-:W-:Y:S11]  /*d020*/  ISETP.NE.AND P0, PT, R3, 0x1, PT ;  /* 0x000000010300780c */ /* 0x000ff60003f05270 */
[----:B------:R-:W-:Y:S02]  /*d030*/  @!UPT UIADD3 URZ, URZ, URZ, URZ ;  /* 0x0000003f3f3ff290 */ /* 0x000fe4000fffe03f */
[----:B------:R-:W-:Y:S05]  /*d040*/  @P0 IMAD.HI.U32 R3, R152, c[0x0][0x330], RZ ;  /* 0x0000cc0098030a27 */ /* 0x000fea00078e00ff */
[----:B------:R-:W-:Y:S02]  /*d050*/  @P0 SHF.R.U32.HI R152, RZ, c[0x0][0x334], R3 ;  /* 0x0000cd00ff980a19 */ /* 0x000fe40000011603 */
.L_x_1075:
[----:B------:R-:W-:Y:S05]  /*d060*/  BSYNC B0 ;  /* 0x0000000000007941 */ /* 0x000fea0003800000 */
.L_x_1073:
[----:B------:R-:W-:Y:S05]  /*d070*/  IMAD R3, R152, c[0x0][0x32c], R153 ;  /* 0x0000cb0098037a24 */ /* 0x000fea00078e0299 */
[----:B------:R-:W-:Y:S02]  /*d080*/  IADD3 R152, R3, c[0x0][0x32c], RZ ;  /* 0x0000cb0003987a10 */ /* 0x000fe40007ffe0ff */
[----:B------:R-:W-:Y:S02]  /*d090*/  IMNMX R158, R158, R3, !PT ;  /* 0x000000039e9e7217 */ /* 0x000fe40007800200 */
[----:B------:R-:W-:Y:S02]  /*d0a0*/  IMNMX R159, R159, R152, PT ;  /* 0x000000989f9f7217 */ /* 0x000fe40003800200 */
.L_x_1072:
[C---:B------:R-:W-:Y:S02]  /*d0b0*/  ISETP.GE.AND P0, PT, R162.reuse, 0x2, PT ;  /* 0x00000002a200780c */ /* 0x040fe40003f06270 */
[----:B------:R-:W-:Y:S02]  /*d0c0*/  ISETP.GE.AND P1, PT, R162, 0x9, PT ;  /* 0x00000009a200780c */ /* 0x000fe40003f26270 */
[----:B------:R-:W-:Y:S02]  /*d0d0*/  P2R R151, PR, RZ, 0x1 ;  /* 0x00000001ff977803 */ /* 0x000fe40000000000 */
[----:B------:R-:W-:Y:S02]  /*d0e0*/  ISETP.GT.AND P0, PT, R160, 0x1, !P0 ;  /* 0x00000001a000780c */ /* 0x000fe40004704270 */
[----:B------:R-:W-:Y:S02]  /*d0f0*/  P2R R149, PR, RZ, 0x2 ;  /* 0x00000002ff957803 */ /* 0x000fe40000000000 */
        /* <DEDUP_REMOVED lines=28> */
[----:B------:R-:W-:Y:S01]  /*d2c0*/  ISETP.GT.AND P0, PT, R160, 0x19, !P5 ;  /* 0x00000019a000780c */ /* 0x000fe20006f04270 */
[----:B------:R-:W1:Y:S01]  /*d2d0*/  SHFL.IDX PT, R32, R157, 0x2, 0x1c1f ;  /* 0x005c1f009d207f89 */ /* 0x000e6200000e0000 */
[----:B------:R-:W-:Y:S02]  /*d2e0*/  ISETP.GE.AND P1, PT, R162, 0x1, PT ;  /* 0x00000001a200780c */ /* 0x000fe40003f26270 */
[----:B------:R-:W-:Y:S04]  /*d2f0*/  ISETP.LT.OR P0, PT, R161, 0x1a, P0 ;  /* 0x0000001aa100780c */ /* 0x000fe80000701670 */
[----:B------:R-:W-:Y:S02]  /*d300*/  FSEL R194, R33, -INF , !P0 ;  /* 0xff80000021c27808 */ /* 0x000fe40004000000 */
[----:B------:R-:W-:Y:S04]  /*d310*/  ISETP.GT.AND P0, PT, R160, 0x20, !P4 ;  /* 0x00000020a000780c */ /* 0x000fe80006704270 */
[C---:B------:R-:W-:Y:S04]  /*d320*/  ISETP.LT.OR P0, PT, R161.reuse, 0x21, P0 ;  /* 0x00000021a100780c */ /* 0x040fe80000701670 */
[----:B------:R-:W-:Y:S02]  /*d330*/  FSEL R180, R36, -INF , !P0 ;  /* 0xff80000024b47808 */ /* 0x000fe40004000000 */
[----:B------:R-:W-:Y:S04]  /*d340*/  ISETP.GT.AND P0, PT, R160, 0x21, !P3 ;  /* 0x00000021a000780c */ /* 0x000fe80005f04270 */
[----:B------:R-:W-:Y:S01]  /*d350*/  ISETP.LT.OR P0, PT, R161, 0x22, P0 ;  /* 0x00000022a100780c */ /* 0x000fe20000701670 */
[--C-:B-1----:R-:W-:Y:S02]  /*d360*/  IMAD.IADD R36, R156, 0x1, R32.reuse ;  /* 0x000000019c247824 */ /* 0x102fe400078e0220 */
[----:B------:R-:W-:Y:S01]  /*d370*/  IMAD.IADD R33, R155, 0x1, R32 ;  /* 0x000000019b217824 */ /* 0x000fe200078e0220 */
        /* <DEDUP_REMOVED lines=28> */
.L_x_1078:
[----:B------:R-:W-:Y:S04]  /*d540*/  MOV R20, c[0x0][0x32c] ;  /* 0x0000cb0000147a02 */ /* 0x000fe80000000f00 */
[----:B------:R-:W-:Y:S11]  /*d550*/  ISETP.NE.AND P0, PT, R20, 0x1, PT ;  /* 0x000000011400780c */ /* 0x000ff60003f05270 */
[----:B------:R-:W-:Y:S02]  /*d560*/  @!UPT UIADD3 URZ, URZ, URZ, URZ ;  /* 0x0000003f3f3ff290 */ /* 0x000fe4000fffe03f */
[----:B------:R-:W-:Y:S05]  /*d570*/  @P0 IMAD.HI.U32 R20, R32, c[0x0][0x330], RZ ;  /* 0x0000cc0020140a27 */ /* 0x000fea00078e00ff */
[----:B------:R-:W-:Y:S02]  /*d580*/  @P0 SHF.R.U32.HI R32, RZ, c[0x0][0x334], R20 ;  /* 0x0000cd00ff200a19 */ /* 0x000fe40000011614 */
.L_x_1079:
[----:B------:R-:W-:Y:S05]  /*d590*/  BSYNC B0 ;  /* 0x0000000000007941 */ /* 0x000fea0003800000 */
.L_x_1077:
[----:B------:R-:W-:Y:S05]  /*d5a0*/  IMAD R32, R32, c[0x0][0x32c], R153 ;  /* 0x0000cb0020207a24 */ /* 0x000fea00078e0299 */
[----:B------:R-:W-:Y:S02]  /*d5b0*/  IADD3 R37, R32, c[0x0][0x32c], RZ ;  /* 0x0000cb0020257a10 */ /* 0x000fe40007ffe0ff */
[----:B------:R-:W-:Y:S02]  /*d5c0*/  IMNMX R33, R33, R32, !PT ;  /* 0x0000002021217217 */ /* 0x000fe40007800200 */
[----:B------:R-:W-:Y:S02]  /*d5d0*/  IMNMX R36, R36, R37, PT ;  /* 0x0000002524247217 */ /* 0x000fe40003800200 */
.L_x_1076:
        /* <DEDUP_REMOVED lines=29> */
[C---:B------:R-:W-:Y:S04]  /*d7b0*/  ISETP.GT.AND P0, PT, R158.reuse, 0x1, !P0 ;  /* 0x000000019e00780c */ /* 0x040fe80004704270 */
[----:B------:R-:W-:Y:S04]  /*d7c0*/  ISETP.LT.OR P0, PT, R159, 0x2, P0 ;  /* 0x000000029f00780c */ /* 0x000fe80000701670 */
[----:B------:R-:W-:Y:S02]  /*d7d0*/  FSEL R32, R7, -INF , !P0 ;  /* 0xff80000007207808 */ /* 0x000fe40004000000 */
[----:B------:R-:W-:Y:S01]  /*d7e0*/  ISETP.GT.AND P0, PT, R158, RZ, !P1 ;  /* 0x000000ff9e00720c */ /* 0x000fe20004f04270 */
[----:B------:R-:W1:Y:S03]  /*d7f0*/  SHFL.IDX PT, R7, R157, 0x3, 0x1c1f ;  /* 0x007c1f009d077f89 */ /* 0x000e6600000e0000 */
[C---:B------:R-:W-:Y:S04]  /*d800*/  ISETP.LT.OR P0, PT, R159.reuse, 0x1, P0 ;  /* 0x000000019f00780c */ /* 0x040fe80000701670 */
[----:B------:R-:W-:Y:S02]  /*d810*/  FSEL R6, R6, -INF , !P0 ;  /* 0xff80000006067808 */ /* 0x000fe40004000000 */
[----:B------:R-:W-:Y:S04]  /*d820*/  ISETP.GT.AND P0, PT, R158, 0x28, !P2 ;  /* 0x000000289e00780c */ /* 0x000fe80005704270 */
[----:B------:R-:W-:Y:S04]  /*d830*/  ISETP.LT.OR P0, PT, R159, 0x29, P0 ;  /* 0x000000299f00780c */ /* 0x000fe80000701670 */
[----:B------:R-:W-:Y:S02]  /*d840*/  FSEL R168, R50, -INF , !P0 ;  /* 0xff80000032a87808 */ /* 0x000fe40004000000 */
[----:B------:R-:W-:Y:S04]  /*d850*/  ISETP.NE.AND P0, PT, R21, RZ, PT ;  /* 0x000000ff1500720c */ /* 0x000fe80003f05270 */
[----:B------:R-:W-:Y:S01]  /*d860*/  ISETP.GT.AND P0, PT, R158, 0x29, !P0 ;  /* 0x000000299e00780c */ /* 0x000fe20004704270 */
[--C-:B-1----:R-:W-:Y:S03]  /*d870*/  IMAD.IADD R156, R156, 0x1, R7.reuse ;  /* 0x000000019c9c7824 */ /* 0x102fe600078e0207 */
[----:B------:R-:W-:Y:S04]  /*d880*/  ISETP.LT.OR P0, PT, R159, 0x2a, P0 ;  /* 0x0000002a9f00780c */ /* 0x000fe80000701670 */
[----:B------:R-:W-:Y:S02]  /*d890*/  FSEL R167, R51, -INF , !P0 ;  /* 0xff80000033a77808 */ /* 0x000fe40004000000 */
[----:B------:R-:W-:Y:S04]  /*d8a0*/  ISETP.GT.AND P0, PT, R33, RZ, !P1 ;  /* 0x000000ff2100720c */ /* 0x000fe80004f04270 */
        /* <DEDUP_REMOVED lines=17> */
[----:B------:R-:W-:Y:S01]  /*d9c0*/  FSEL R184, R24, -INF , !P0 ;  /* 0xff80000018b87808 */ /* 0x000fe20004000000 */
[----:B------:R-:W-:Y:S01]  /*d9d0*/  IMAD.IADD R24, R155, 0x1, R7 ;  /* 0x000000019b187824 */ /* 0x000fe200078e0207 */
        /* <DEDUP_REMOVED lines=39> */
.L_x_1082:
[----:B------:R-:W-:Y:S04]  /*dc50*/  MOV R7, c[0x0][0x32c] ;  /* 0x0000cb0000077a02 */ /* 0x000fe80000000f00 */
[----:B------:R-:W-:Y:S11]  /*dc60*/  ISETP.NE.AND P0, PT, R7, 0x1, PT ;  /* 0x000000010700780c */ /* 0x000ff60003f05270 */
[----:B------:R-:W-:Y:S02]  /*dc70*/  @!UPT UIADD3 URZ, URZ, URZ, URZ ;  /* 0x0000003f3f3ff290 */ /* 0x000fe4000fffe03f */
[----:B------:R-:W-:Y:S05]  /*dc80*/  @P0 IMAD.HI.U32 R7, R28, c[0x0][0x330], RZ ;  /* 0x0000cc001c070a27 */ /* 0x000fea00078e00ff */
[----:B------:R-:W-:Y:S02]  /*dc90*/  @P0 SHF.R.U32.HI R28, RZ, c[0x0][0x334], R7 ;  /* 0x0000cd00ff1c0a19 */ /* 0x000fe40000011607 */
.L_x_1083:
[----:B------:R-:W-:Y:S05]  /*dca0*/  BSYNC B0 ;  /* 0x0000000000007941 */ /* 0x000fea0003800000 */
.L_x_1081:
[----:B------:R-:W-:Y:S05]  /*dcb0*/  IMAD R153, R28, c[0x0][0x32c], R153 ;  /* 0x0000cb001c997a24 */ /* 0x000fea00078e0299 */
[----:B------:R-:W-:Y:S02]  /*dcc0*/  IADD3 R7, R153, c[0x0][0x32c], RZ ;  /* 0x0000cb0099077a10 */ /* 0x000fe40007ffe0ff */
[----:B------:R-:W-:Y:S02]  /*dcd0*/  IMNMX R24, R24, R153, !PT ;  /* 0x0000009918187217 */ /* 0x000fe40007800200 */
[----:B------:R-:W-:Y:S02]  /*dce0*/  IMNMX R156, R156, R7, PT ;  /* 0x000000079c9c7217 */ /* 0x000fe40003800200 */
.L_x_1080:
[----:B------:R-:W-:Y:S01]  /*dcf0*/  ISETP.GT.AND P0, PT, R24, RZ, !P1 ;  /* 0x000000ff1800720c */ /* 0x000fe20004f04270 */
[----:B------:R-:W-:Y:S01]  /*dd00*/  LDSM.16.MT88.4 R36, [R214+0x2480] ;  /* 0x00248000d624783b */ /* 0x000fe20000004200 */
[----:B------:R-:W-:Y:S02]  /*dd10*/  ISETP.NE.AND P1, PT, R17, RZ, PT ;  /* 0x000000ff1100720c */ /* 0x000fe40003f25270 */
        /* <DEDUP_REMOVED lines=46> */
[----:B------:R-:W-:Y:S02]  /*e000*/  FMNMX.FTZ R26, R168, R7, !PT ;  /* 0x00000007a81a7209 */ /* 0x000fe40007810000 */
[----:B------:R-:W-:Y:S02]  /*e010*/  FMNMX.FTZ R5, R170, R3, !PT ;  /* 0x00000003aa057209 */ /* 0x000fe40007810000 */
[----:B------:R-:W-:Y:S02]  /*e020*/  FMNMX.FTZ R3, R19, R2, !PT ;  /* 0x0000000213037209 */ /* 0x000fe40007810000 */
[----:B------:R-:W-:Y:S01]  /*e030*/  ISETP.LT.OR P0, PT, R156, 0x1a, P0 ;  /* 0x0000001a9c00780c */ /* 0x000fe20000701670 */
[----:B------:R-:W1:Y:S01]  /*e040*/  SHFL.BFLY PT, R14, R5, 0x2, 0x1f ;  /* 0x0c401f00050e7f89 */ /* 0x000e6200000e0000 */
[----:B------:R-:W-:Y:S02]  /*e050*/  FMNMX.FTZ R3, R22, R3, !PT ;  /* 0x0000000316037209 */ /* 0x000fe40007810000 */
[----:B------:R-:W-:Y:S02]  /*e060*/  FMNMX.FTZ R10, R167, R26, !PT ;  /* 0x0000001aa70a7209 */ /* 0x000fe40007810000 */
[----:B------:R-:W-:Y:S02]  /*e070*/  FMNMX.FTZ R3, R12, R3, !PT ;  /* 0x000000030c037209 */ /* 0x000fe40007810000 */
[----:B------:R-:W-:Y:S01]  /*e080*/  FSEL R41, R31, -INF , !P0 ;  /* 0xff8000001f297808 */ /* 0x000fe20004000000 */
[----:B------:R-:W2:Y:S01]  /*e090*/  SHFL.BFLY PT, R149, R10, 0x2, 0x1f ;  /* 0x0c401f000a957f89 */ /* 0x000ea200000e0000 */
[----:B------:R-:W-:Y:S02]  /*e0a0*/  FMNMX.FTZ R3, R8, R3, !PT ;  /* 0x0000000308037209 */ /* 0x000fe40007810000 */
        /* <DEDUP_REMOVED lines=10> */
[----:B------:R-:W-:Y:S02]  /*e150*/  FMNMX.FTZ R3, R171, R26, !PT ;  /* 0x0000001aab037209 */ /* 0x000fe40007810000 */
[----:B-1----:R-:W-:Y:S02]  /*e160*/  FMNMX.FTZ R14, R5, R14, !PT ;  /* 0x0000000e050e7209 */ /* 0x002fe40007810000 */
[----:B------:R-:W-:Y:S02]  /*e170*/  ISETP.GT.AND P0, PT, R24, 0x28, !P2 ;  /* 0x000000281800780c */ /* 0x000fe40005704270 */
[----:B------:R-:W-:Y:S01]  /*e180*/  FMNMX.FTZ R3, R50, R3, !PT ;  /* 0x0000000332037209 */ /* 0x000fe20007810000 */
[----:B------:R-:W1:Y:S01]  /*e190*/  SHFL.BFLY PT, R151, R14, 0x1, 0x1f ;  /* 0x0c201f000e977f89 */ /* 0x000e6200000e0000 */
[----:B------:R-:W-:Y:S02]  /*e1a0*/  ISETP.LT.OR P0, PT, R156, 0x29, P0 ;  /* 0x000000299c00780c */ /* 0x000fe40000701670 */
[----:B------:R-:W-:Y:S02]  /*e1b0*/  ISETP.NE.AND P1, PT, R21, RZ, PT ;  /* 0x000000ff1500720c */ /* 0x000fe40003f25270 */
[----:B------:R-:W-:Y:S02]  /*e1c0*/  FSEL R46, R46, -INF , !P0 ;  /* 0xff8000002e2e7808 */ /* 0x000fe40004000000 */
[----:B------:R-:W-:Y:S02]  /*e1d0*/  ISETP.GT.AND P0, PT, R24, 0x29, !P1 ;  /* 0x000000291800780c */ /* 0x000fe40004f04270 */
[----:B--2---:R-:W-:Y:S02]  /*e1e0*/  FMNMX.FTZ R149, R10, R149, !PT ;  /* 0x000000950a957209 */ /* 0x004fe40007810000 */
[----:B------:R-:W-:Y:S04]  /*e1f0*/  ISETP.LT.OR P0, PT, R156, 0x2a, P0 ;  /* 0x0000002a9c00780c */ /* 0x000fe80000701670 */
[----:B------:R-:W-:Y:S02]  /*e200*/  FSEL R23, R47, -INF , !P0 ;  /* 0xff8000002f177808 */ /* 0x000fe40004000000 */
[----:B-1----:R-:W-:Y:S02]  /*e210*/  FMNMX.FTZ R151, R14, R151, !PT ;  /* 0x000000970e977209 */ /* 0x002fe40007810000 */
[----:B------:R-:W-:Y:S02]  /*e220*/  FMNMX.FTZ R14, R48, R3, !PT ;  /* 0x00000003300e7209 */ /* 0x000fe40007810000 */
[C---:B------:R-:W-:Y:S01]  /*e230*/  FSETP.NEU.FTZ.AND P0, PT, R151.reuse, -INF , PT ;  /* 0xff8000009700780b */ /* 0x040fe20003f1d000 */
[----:B------:R-:W-:Y:S01]  /*e240*/  FMUL.FTZ R185, R151, c[0x0][0x2d0] ;  /* 0x0000b40097b97a20 */ /* 0x000fe20000410000 */
[----:B------:R-:W-:Y:S02]  /*e250*/  FMNMX.FTZ R10, R45, R14, !PT ;  /* 0x0000000e2d0a7209 */ /* 0x000fe40007810000 */
[----:B------:R-:W1:Y:S01]  /*e260*/  SHFL.BFLY PT, R14, R149, 0x1, 0x1f ;  /* 0x0c201f00950e7f89 */ /* 0x000e6200000e0000 */
[----:B------:R-:W-:Y:S02]  /*e270*/  FSEL R9, R151, RZ, P0 ;  /* 0x000000ff97097208 */ /* 0x000fe40000000000 */
[----:B------:R-:W-:Y:S03]  /*e280*/  FSEL R185, R185, RZ, P0 ;  /* 0x000000ffb9b97208 */ /* 0x000fe60000000000 */
[----:B------:R-:W-:Y:S02]  /*e290*/  FADD.FTZ R9, -R9, R150 ;  /* 0x0000009609097221 */ /* 0x000fe40000010100 */
[--C-:B------:R-:W-:Y:S01]  /*e2a0*/  FFMA.FTZ R158, R4, c[0x0][0x2d0], -R185.reuse ;  /* 0x0000b400049e7a23 */ /* 0x100fe200000108b9 */
[----:B------:R-:W-:Y:S01]  /*e2b0*/  FMNMX.FTZ R4, R17, R0, !PT ;  /* 0x0000000011047209 */ /* 0x000fe20007810000 */
[----:B------:R-:W2:Y:S01]  /*e2c0*/  SHFL.BFLY PT, R3, R10, 0x2, 0x1f ;  /* 0x0c401f000a037f89 */ /* 0x000ea200000e0000 */
[--C-:B------:R-:W-:Y:S02]  /*e2d0*/  FFMA.FTZ R156, R154, c[0x0][0x2d0], -R185.reuse ;  /* 0x0000b4009a9c7a23 */ /* 0x100fe400000108b9 */
[----:B------:R-:W-:Y:S01]  /*e2e0*/  FMNMX.FTZ R4, R13, R4, !PT ;  /* 0x000000040d047209 */ /* 0x000fe20007810000 */
[--C-:B------:R-:W-:Y:S01]  /*e2f0*/  FFMA.FTZ R154, R16, c[0x0][0x2d0], -R185.reuse ;  /* 0x0000b400109a7a23 */ /* 0x100fe200000108b9 */
[----:B------:R-:W-:Y:S01]  /*e300*/  MUFU.EX2 R158, R158 ;  /* 0x0000009e009e7308 */ /* 0x000fe20000000800 */
[--C-:B------:R-:W-:Y:S01]  /*e310*/  FFMA.FTZ R155, R152, c[0x0][0x2d0], -R185.reuse ;  /* 0x0000b400989b7a23 */ /* 0x100fe200000108b9 */
[----:B------:R-:W-:Y:S01]  /*e320*/  FMNMX.FTZ R4, R11, R4, !PT ;  /* 0x000000040b047209 */ /* 0x000fe20007810000 */
[----:B------:R-:W-:Y:S02]  /*e330*/  FMUL.FTZ R21, R9, c[0x0][0x2d0] ;  /* 0x0000b40009157a20 */ /* 0x000fe40000410000 */
[--C-:B------:R-:W-:Y:S01]  /*e340*/  FFMA.FTZ R179, R194, c[0x0][0x2d0], -R185.reuse ;  /* 0x0000b400c2b37a23 */ /* 0x100fe200000108b9 */
[----:B------:R-:W-:Y:S01]  /*e350*/  FMNMX.FTZ R4, R15, R4, !PT ;  /* 0x000000040f047209 */ /* 0x000fe20007810000 */
[--C-:B------:R-:W-:Y:S01]  /*e360*/  FFMA.FTZ R166, R166, c[0x0][0x2d0], -R185.reuse ;  /* 0x0000b400a6a67a23 */ /* 0x100fe200000108b9 */
[----:B-1----:R-:W-:Y:S02]  /*e370*/  FMNMX.FTZ R149, R149, R14, !PT ;  /* 0x0000000e95957209 */ /* 0x002fe40007810000 */
[----:B------:R-:W1:Y:S01]  /*e380*/  MUFU.EX2 R156, R156 ;  /* 0x0000009c009c7308 */ /* 0x000e620000000800 */
[----:B------:R-:W-:Y:S01]  /*e390*/  FMNMX.FTZ R4, R195, R4, !PT ;  /* 0x00000004c3047209 */ /* 0x000fe20007810000 */
[--C-:B------:R-:W-:Y:S01]  /*e3a0*/  FFMA.FTZ R169, R198, c[0x0][0x2d0], -R185.reuse ;  /* 0x0000b400c6a97a23 */ /* 0x100fe200000108b9 */
[C---:B------:R-:W-:Y:S01]  /*e3b0*/  FSETP.NEU.FTZ.AND P0, PT, R149.reuse, -INF , PT ;  /* 0xff8000009500780b */ /* 0x040fe20003f1d000 */
[----:B------:R-:W-:Y:S01]  /*e3c0*/  FMUL.FTZ R181, R149, c[0x0][0x2d0] ;  /* 0x0000b40095b57a20 */ /* 0x000fe20000410000 */
[----:B------:R-:W-:Y:S01]  /*e3d0*/  FMNMX.FTZ R4, R191, R4, !PT ;  /* 0x00000004bf047209 */ /* 0x000fe20007810000 */
[--C-:B------:R-:W-:Y:S01]  /*e3e0*/  FFMA.FTZ R174, R174, c[0x0][0x2d0], -R185.reuse ;  /* 0x0000b400aeae7a23 */ /* 0x100fe200000108b9 */
[----:B------:R-:W-:Y:S01]  /*e3f0*/  FSEL R7, R149, RZ, P0 ;  /* 0x000000ff95077208 */ /* 0x000fe20000000000 */
[--C-:B------:R-:W-:Y:S01]  /*e400*/  FFMA.FTZ R180, R180, c[0x0][0x2d0], -R185.reuse ;  /* 0x0000b400b4b47a23 */ /* 0x100fe200000108b9 */
[----:B------:R-:W-:Y:S01]  /*e410*/  FSEL R181, R181, RZ, P0 ;  /* 0x000000ffb5b57208 */ /* 0x000fe20000000000 */
[----:B------:R-:W-:Y:S01]  /*e420*/  MUFU.EX2 R155, R155 ;  /* 0x0000009b009b7308 */ /* 0x000fe20000000800 */
[----:B------:R-:W-:Y:S01]  /*e430*/  FMNMX.FTZ R4, R193, R4, !PT ;  /* 0x00000004c1047209 */ /* 0x000fe20007810000 */
[----:B------:R-:W-:Y:S01]  /*e440*/  FFMA.FTZ R177, R177, c[0x0][0x2d0], -R185 ;  /* 0x0000b400b1b17a23 */ /* 0x000fe200000108b9 */
[----:B--2---:R-:W-:Y:S01]  /*e450*/  FMNMX.FTZ R3, R10, R3, !PT ;  /* 0x000000030a037209 */ /* 0x004fe20007810000 */
[--C-:B------:R-:W-:Y:S01]  /*e460*/  FFMA.FTZ R153, R6, c[0x0][0x2d0], -R181.reuse ;  /* 0x0000b40006997a23 */ /* 0x100fe200000108b5 */
[----:B------:R-:W-:Y:S01]  /*e470*/  FMNMX.FTZ R6, R41, R4, !PT ;  /* 0x0000000429067209 */ /* 0x000fe20007810000 */
[--C-:B------:R-:W-:Y:S02]  /*e480*/  FFMA.FTZ R159, R18, c[0x0][0x2d0], -R181.reuse ;  /* 0x0000b400129f7a23 */ /* 0x100fe400000108b5 */
[----:B------:R-:W2:Y:S01]  /*e490*/  SHFL.BFLY PT, R10, R3, 0x1, 0x1f ;  /* 0x0c201f00030a7f89 */ /* 0x000ea200000e0000 */
[----:B------:R-:W-:Y:S01]  /*e4a0*/  FMNMX.FTZ R6, R51, R6, !PT ;  /* 0x0000000633067209 */ /* 0x000fe20007810000 */
[--C-:B------:R-:W-:Y:S01]  /*e4b0*/  FFMA.FTZ R152, R32, c[0x0][0x2d0], -R181.reuse ;  /* 0x0000b40020987a23 */ /* 0x100fe200000108b5 */
[----:B------:R-:W3:Y:S01]  /*e4c0*/  MUFU.EX2 R154, R154 ;  /* 0x0000009a009a7308 */ /* 0x000ee20000000800 */
[--C-:B------:R-:W-:Y:S01]  /*e4d0*/  FFMA.FTZ R162, R20, c[0x0][0x2d0], -R181.reuse ;  /* 0x0000b40014a27a23 */ /* 0x100fe200000108b5 */
[----:B------:R-:W-:Y:S01]  /*e4e0*/  FMNMX.FTZ R5, R49, R6, !PT ;  /* 0x0000000631057209 */ /* 0x000fe20007810000 */
[--C-:B------:R-:W-:Y:S01]  /*e4f0*/  FFMA.FTZ R175, R196, c[0x0][0x2d0], -R181.reuse ;  /* 0x0000b400c4af7a23 */ /* 0x100fe200000108b5 */
[----:B-1----:R-:W-:Y:S01]  /*e500*/  F2FP.PACK_AB R24, R156, R158 ;  /* 0x0000009e9c18723e */ /* 0x002fe200000000ff */
[----:B------:R-:W-:Y:S01]  /*e510*/  LDSM.16.MT88.4 R32, [R212+0x1880] ;  /* 0x00188000d420783b */ /* 0x000fe20000004200 */
[----:B------:R-:W-:Y:S01]  /*e520*/  FMNMX.FTZ R6, R46, R5, !PT ;  /* 0x000000052e067209 */ /* 0x000fe20007810000 */
[----:B------:R-:W-:Y:S02]  /*e530*/  FFMA.FTZ R183, R192, c[0x0][0x2d0], -R181 ;  /* 0x0000b400c0b77a23 */ /* 0x000fe400000108b5 */
[--C-:B------:R-:W-:Y:S01]  /*e540*/  FFMA.FTZ R173, R173, c[0x0][0x2d0], -R185.reuse ;  /* 0x0000b400adad7a23 */ /* 0x100fe200000108b9 */
[----:B------:R-:W-:Y:S01]  /*e550*/  FMNMX.FTZ R4, R23, R6, !PT ;  /* 0x0000000617047209 */ /* 0x000fe20007810000 */
[----:B------:R-:W-:Y:S01]  /*e560*/  MUFU.EX2 R153, R153 ;  /* 0x0000009900997308 */ /* 0x000fe20000000800 */
[----:B------:R-:W-:Y:S02]  /*e570*/  FFMA.FTZ R185, R170, c[0x0][0x2d0], -R185 ;  /* 0x0000b400aab97a23 */ /* 0x000fe400000108b9 */
[--C-:B------:R-:W-:Y:S01]  /*e580*/  FFMA.FTZ R172, R172, c[0x0][0x2d0], -R181.reuse ;  /* 0x0000b400acac7a23 */ /* 0x100fe200000108b5 */
[----:B------:R-:W1:Y:S01]  /*e590*/  SHFL.BFLY PT, R5, R4, 0x2, 0x1f ;  /* 0x0c401f0004057f89 */ /* 0x000e6200000e0000 */
[--C-:B------:R-:W-:Y:S02]  /*e5a0*/  FFMA.FTZ R182, R182, c[0x0][0x2d0], -R181.reuse ;  /* 0x0000b400b6b67a23 */ /* 0x100fe400000108b5 */
[--C-:B------:R-:W-:Y:S02]  /*e5b0*/  FFMA.FTZ R178, R178, c[0x0][0x2d0], -R181.reuse ;  /* 0x0000b400b2b27a23 */ /* 0x100fe400000108b5 */
[----:B------:R-:W-:Y:S01]  /*e5c0*/  FFMA.FTZ R168, R168, c[0x0][0x2d0], -R181 ;  /* 0x0000b400a8a87a23 */ /* 0x000fe200000108b5 */
[----:B--2---:R-:W-:Y:S01]  /*e5d0*/  FMNMX.FTZ R3, R3, R10, !PT ;  /* 0x0000000a03037209 */ /* 0x004fe20007810000 */
[----:B------:R-:W2:Y:S01]  /*e5e0*/  MUFU.EX2 R152, R152 ;  /* 0x0000009800987308 */ /* 0x000ea20000000800 */
[----:B---3--:R-:W-:Y:S03]  /*e5f0*/  F2FP.PACK_AB R26, R154, R155 ;  /* 0x0000009b9a1a723e */ /* 0x008fe600000000ff */
[C---:B------:R-:W-:Y:S01]  /*e600*/  FMUL.FTZ R47, R3.reuse, c[0x0][0x2d0] ;  /* 0x0000b400032f7a20 */ /* 0x040fe20000410000 */
[----:B------:R-:W-:Y:S04]  /*e610*/  FSETP.NEU.FTZ.AND P0, PT, R3, -INF , PT ;  /* 0xff8000000300780b */ /* 0x000fe80003f1d000 */
[----:B------:R-:W-:Y:S01]  /*e620*/  FSEL R47, R47, RZ, P0 ;  /* 0x000000ff2f2f7208 */ /* 0x000fe20000000000 */
[----:B------:R-:W-:Y:S04]  /*e630*/  MUFU.EX2 R162, R162 ;  /* 0x000000a200a27308 */ /* 0x000fe80000000800 */
[--C-:B------:R-:W-:Y:S02]  /*e640*/  FFMA.FTZ R157, R22, c[0x0][0x2d0], -R47.reuse ;  /* 0x0000b400169d7a23 */ /* 0x100fe4000001082f */
[--C-:B------:R-:W-:Y:S01]  /*e650*/  FFMA.FTZ R160, R19, c[0x0][0x2d0], -R47.reuse ;  /* 0x0000b40013a07a23 */ /* 0x100fe2000001082f */
[----:B-1----:R-:W-:Y:S01]  /*e660*/  FMNMX.FTZ R5, R4, R5, !PT ;  /* 0x0000000504057209 */ /* 0x002fe20007810000 */
[----:B------:R-:W-:Y:S01]  /*e670*/  FADD.FTZ R4, -R7, R148 ;  /* 0x0000009407047221 */ /* 0x000fe20000010100 */
[----:B------:R-:W-:Y:S01]  /*e680*/  FSEL R7, R3, RZ, P0 ;  /* 0x000000ff03077208 */ /* 0x000fe20000000000 */
[----:B------:R-:W1:Y:S01]  /*e690*/  MUFU.EX2 R159, R159 ;  /* 0x0000009f009f7308 */ /* 0x000e620000000800 */
[--C-:B------:R-:W-:Y:S01]  /*e6a0*/  FFMA.FTZ R164, R12, c[0x0][0x2d0], -R47.reuse ;  /* 0x0000b4000ca47a23 */ /* 0x100fe2000001082f */
[----:B------:R-:W3:Y:S01]  /*e6b0*/  SHFL.BFLY PT, R22, R5, 0x1, 0x1f ;  /* 0x0c201f0005167f89 */ /* 0x000ee200000e0000 */
[----:B------:R-:W-:Y:S01]  /*e6c0*/  FMUL.FTZ R20, R4, c[0x0][0x2d0] ;  /* 0x0000b40004147a20 */ /* 0x000fe20000410000 */
[----:B--2---:R-:W-:Y:S01]  /*e6d0*/  F2FP.PACK_AB R25, R152, R153 ;  /* 0x000000999819723e */ /* 0x004fe200000000ff */
[----:B------:R-:W-:Y:S02]  /*e6e0*/  FADD.FTZ R2, -R7, R2 ;  /* 0x0000000207027221 */ /* 0x000fe40000010100 */
[--C-:B------:R-:W-:Y:S02]  /*e6f0*/  FFMA.FTZ R161, R8, c[0x0][0x2d0], -R47.reuse ;  /* 0x0000b40008a17a23 */ /* 0x100fe4000001082f */
[----:B------:R-:W-:Y:S01]  /*e700*/  FMUL.FTZ R6, R2, c[0x0][0x2d0] ;  /* 0x0000b40002067a20 */ /* 0x000fe20000410000 */
[----:B------:R-:W2:Y:S01]  /*e710*/  MUFU.EX2 R21, R21 ;  /* 0x0000001500157308 */ /* 0x000ea20000000800 */
[--C-:B------:R-:W-:Y:S02]  /*e720*/  FFMA.FTZ R184, R184, c[0x0][0x2d0], -R47.reuse ;  /* 0x0000b400b8b87a23 */ /* 0x100fe4000001082f */
[--C-:B------:R-:W-:Y:S02]  /*e730*/  FFMA.FTZ R187, R190, c[0x0][0x2d0], -R47.reuse ;  /* 0x0000b400bebb7a23 */ /* 0x100fe4000001082f */
[--C-:B------:R-:W-:Y:S02]  /*e740*/  FFMA.FTZ R186, R186, c[0x0][0x2d0], -R47.reuse ;  /* 0x0000b400baba7a23 */ /* 0x100fe4000001082f */
[----:B------:R-:W-:Y:S03]  /*e750*/  FFMA.FTZ R189, R188, c[0x0][0x2d0], -R47 ;  /* 0x0000b400bcbd7a23 */ /* 0x000fe6000001082f */
[----:B------:R-:W4:Y:S01]  /*e760*/  MUFU.EX2 R20, R20 ;  /* 0x0000001400147308 */ /* 0x000f220000000800 */
[----:B-1----:R-:W-:Y:S02]  /*e770*/  F2FP.PACK_AB R27, R159, R162 ;  /* 0x000000a29f1b723e */ /* 0x002fe400000000ff */
[----:B---3--:R-:W-:Y:S04]  /*e780*/  FMNMX.FTZ R22, R5, R22, !PT ;  /* 0x0000001605167209 */ /* 0x008fe80007810000 */
[C---:B------:R-:W-:Y:S01]  /*e790*/  FSETP.NEU.FTZ.AND P0, PT, R22.reuse, -INF , PT ;  /* 0xff8000001600780b */ /* 0x040fe20003f1d000 */
[C---:B------:R-:W-:Y:S02]  /*e7a0*/  FMUL.FTZ R44, R22.reuse, c[0x0][0x2d0] ;  /* 0x0000b400162c7a20 */ /* 0x040fe40000410000 */
[----:B------:R1:W3:Y:S01]  /*e7b0*/  MUFU.EX2 R2, R6 ;  /* 0x0000000600027308 */ /* 0x0002e20000000800 */
[----:B------:R-:W-:Y:S01]  /*e7c0*/  FSEL R5, R22, RZ, P0 ;  /* 0x000000ff16057208 */ /* 0x000fe20000000000 */
[C---:B--2---:R-:W-:Y:S01]  /*e7d0*/  FMUL.FTZ R4, R21.reuse, R144 ;  /* 0x0000009015047220 */ /* 0x044fe20000410000 */
[----:B------:R-:W-:Y:S01]  /*e7e0*/  FSEL R44, R44, RZ, P0 ;  /* 0x000000ff2c2c7208 */ /* 0x000fe20000000000 */
[----:B------:R-:W-:Y:S01]  /*e7f0*/  FMUL.FTZ R100, R21, R100 ;  /* 0x0000006415647220 */ /* 0x000fe20000410000 */
[C---:B------:R-:W-:Y:S01]  /*e800*/  ISETP.GT.AND P0, PT, R232.reuse, R219, PT ;  /* 0x000000dbe800720c */ /* 0x040fe20003f04270 */
[----:B------:R-:W-:Y:S01]  /*e810*/  FADD.FTZ R5, -R5, R0 ;  /* 0x0000000005057221 */ /* 0x000fe20000010100 */
[----:B------:R-:W-:Y:S01]  /*e820*/  IADD3 R232, R232, -0x1, RZ ;  /* 0xffffffffe8e87810 */ /* 0x000fe20007ffe0ff */
[--C-:B------:R-:W-:Y:S02]  /*e830*/  FFMA.FTZ R165, R17, c[0x0][0x2d0], -R44.reuse ;  /* 0x0000b40011a57a23 */ /* 0x100fe4000001082c */
[----:B------:R-:W-:Y:S01]  /*e840*/  MUFU.EX2 R160, R160 ;  /* 0x000000a000a07308 */ /* 0x000fe20000000800 */
[----:B------:R-:W2:Y:S01]  /*e850*/  LDSM.16.MT88.4 R16, [R214+0x1880] ;  /* 0x00188000d610783b */ /* 0x000ea20000004200 */
[--C-:B------:R-:W-:Y:S02]  /*e860*/  FFMA.FTZ R150, R13, c[0x0][0x2d0], -R44.reuse ;  /* 0x0000b4000d967a23 */ /* 0x100fe4000001082c */
[--C-:B------:R-:W-:Y:S02]  /*e870*/  FFMA.FTZ R163, R11, c[0x0][0x2d0], -R44.reuse ;  /* 0x0000b4000ba37a23 */ /* 0x100fe4000001082c */
[--C-:B------:R-:W-:Y:S02]  /*e880*/  FFMA.FTZ R148, R15, c[0x0][0x2d0], -R44.reuse ;  /* 0x0000b4000f947a23 */ /* 0x100fe4000001082c */
[----:B------:R-:W-:Y:S02]  /*e890*/  FMUL.FTZ R0, R5, c[0x0][0x2d0] ;  /* 0x0000b40005007a20 */ /* 0x000fe40000410000 */
[----:B------:R-:W5:Y:S01]  /*e8a0*/  MUFU.EX2 R157, R157 ;  /* 0x0000009d009d7308 */ /* 0x000f620000000800 */
[----:B------:R-:W-:Y:S02]  /*e8b0*/  FMUL.FTZ R5, R21, R145 ;  /* 0x0000009115057220 */ /* 0x000fe40000410000 */
[C---:B----4-:R-:W-:Y:S02]  /*e8c0*/  FMUL.FTZ R7, R20.reuse, R147 ;  /* 0x0000009314077220 */ /* 0x050fe40000410000 */
[----:B-1----:R-:W-:Y:S02]  /*e8d0*/  FMUL.FTZ R6, R20, R146 ;  /* 0x0000009214067220 */ /* 0x002fe40000410000 */
[--C-:B------:R-:W-:Y:S02]  /*e8e0*/  FFMA.FTZ R190, R41, c[0x0][0x2d0], -R44.reuse ;  /* 0x0000b40029be7a23 */ /* 0x100fe4000001082c */
[----:B------:R-:W-:Y:S01]  /*e8f0*/  LDSM.16.MT88.4 R40, [R212+0x1c80] ;  /* 0x001c8000d428783b */ /* 0x000fe20000004200 */
[----:B------:R-:W-:Y:S01]  /*e900*/  MUFU.EX2 R164, R164 ;  /* 0x000000a400a47308 */ /* 0x000fe20000000800 */
[--C-:B------:R-:W-:Y:S02]  /*e910*/  FFMA.FTZ R194, R49, c[0x0][0x2d0], -R44.reuse ;  /* 0x0000b40031c27a23 */ /* 0x100fe4000001082c */
[--C-:B------:R-:W-:Y:S02]  /*e920*/  FFMA.FTZ R196, R46, c[0x0][0x2d0], -R44.reuse ;  /* 0x0000b4002ec47a23 */ /* 0x100fe4000001082c */
[C---:B------:R-:W-:Y:S02]  /*e930*/  FMUL.FTZ R104, R21.reuse, R104 ;  /* 0x0000006815687220 */ /* 0x040fe40000410000 */
[----:B------:R-:W-:Y:S02]  /*e940*/  FMUL.FTZ R105, R21, R105 ;  /* 0x0000006915697220 */ /* 0x000fe40000410000 */
[C---:B------:R-:W-:Y:S01]  /*e950*/  FMUL.FTZ R106, R20.reuse, R106 ;  /* 0x0000006a146a7220 */ /* 0x040fe20000410000 */
[----:B------:R-:W1:Y:S01]  /*e960*/  MUFU.EX2 R161, R161 ;  /* 0x000000a100a17308 */ /* 0x000e620000000800 */
[----:B------:R-:W-:Y:S02]  /*e970*/  FMUL.FTZ R107, R20, R107 ;  /* 0x0000006b146b7220 */ /* 0x000fe40000410000 */
[C---:B---3--:R-:W-:Y:S01]  /*e980*/  FMUL.FTZ R108, R2.reuse, R108 ;  /* 0x0000006c026c7220 */ /* 0x048fe20000410000 */
[----:B-----5:R-:W-:Y:S01]  /*e990*/  F2FP.PACK_AB R28, R157, R160 ;  /* 0x000000a09d1c723e */ /* 0x020fe200000000ff */
[C---:B------:R-:W-:Y:S02]  /*e9a0*/  FMUL.FTZ R109, R2.reuse, R109 ;  /* 0x0000006d026d7220 */ /* 0x040fe40000410000 */
[C---:B------:R-:W-:Y:S02]  /*e9b0*/  FMUL.FTZ R112, R2.reuse, R112 ;  /* 0x0000007002707220 */ /* 0x040fe40000410000 */
[C---:B------:R-:W-:Y:S01]  /*e9c0*/  FMUL.FTZ R113, R2.reuse, R113 ;  /* 0x0000007102717220 */ /* 0x040fe20000410000 */
[----:B------:R-:W-:Y:S01]  /*e9d0*/  MUFU.EX2 R165, R165 ;  /* 0x000000a500a57308 */ /* 0x000fe20000000800 */
[-C--:B--2---:R-:W-:Y:S01]  /*e9e0*/  HMMA.16816.F32 R4, R24, R16.reuse, R4 ;  /* 0x000000101804723c */ /* 0x084fe20000001804 */
[C---:B------:R-:W-:Y:S02]  /*e9f0*/  FMUL.FTZ R8, R2.reuse, R140 ;  /* 0x0000008c02087220 */ /* 0x040fe40000410000 */
[C---:B------:R-:W-:Y:S02]  /*ea00*/  FMUL.FTZ R9, R2.reuse, R141 ;  /* 0x0000008d02097220 */ /* 0x040fe40000410000 */
[C---:B------:R-:W-:Y:S02]  /*ea10*/  FMUL.FTZ R12, R2.reuse, R136 ;  /* 0x00000088020c7220 */ /* 0x040fe40000410000 */
[----:B------:R-:W-:Y:S02]  /*ea20*/  FMUL.FTZ R13, R2, R137 ;  /* 0x00000089020d7220 */ /* 0x000fe40000410000 */
[----:B------:R-:W2:Y:S03]  /*ea30*/  MUFU.EX2 R150, R150 ;  /* 0x0000009600967308 */ /* 0x000ea60000000800 */
[----:B------:R-:W-:Y:S01]  /*ea40*/  FMUL.FTZ R101, R21, R101 ;  /* 0x0000006515657220 */ /* 0x000fe20000410000 */
[----:B-1----:R-:W-:Y:S01]  /*ea50*/  F2FP.PACK_AB R30, R161, R164 ;  /* 0x000000a4a11e723e */ /* 0x002fe200000000ff */
        /* <DEDUP_REMOVED lines=10> */
[C---:B------:R-:W-:Y:S02]  /*eb00*/  FMUL.FTZ R122, R20.reuse, R122 ;  /* 0x0000007a147a7220 */ /* 0x040fe40000410000 */
[----:B------:R-:W-:Y:S01]  /*eb10*/  FMUL.FTZ R123, R20, R123 ;  /* 0x0000007b147b7220 */ /* 0x000fe20000410000 */
[----:B--2---:R-:W-:Y:S01]  /*eb20*/  F2FP.PACK_AB R29, R150, R165 ;  /* 0x000000a5961d723e */ /* 0x004fe200000000ff */
[C---:B------:R-:W-:Y:S02]  /*eb30*/  FMUL.FTZ R124, R2.reuse, R124 ;  /* 0x0000007c027c7220 */ /* 0x040fe40000410000 */
[----:B------:R-:W-:Y:S02]  /*eb40*/  FMUL.FTZ R125, R2, R125 ;  /* 0x0000007d027d7220 */ /* 0x000fe40000410000 */
[C---:B------:R-:W-:Y:S01]  /*eb50*/  FMUL.FTZ R128, R21.reuse, R128 ;  /* 0x0000008015807220 */ /* 0x040fe20000410000 */
[----:B------:R-:W2:Y:S01]  /*eb60*/  MUFU.EX2 R0, R0 ;  /* 0x0000000000007308 */ /* 0x000ea20000000800 */
[C---:B------:R-:W-:Y:S02]  /*eb70*/  FMUL.FTZ R129, R21.reuse, R129 ;  /* 0x0000008115817220 */ /* 0x040fe40000410000 */
[C---:B------:R-:W-:Y:S02]  /*eb80*/  FMUL.FTZ R130, R20.reuse, R130 ;  /* 0x0000008214827220 */ /* 0x040fe40000410000 */
[C---:B------:R-:W-:Y:S02]  /*eb90*/  FMUL.FTZ R131, R20.reuse, R131 ;  /* 0x0000008314837220 */ /* 0x040fe40000410000 */
[C---:B------:R-:W-:Y:S02]  /*eba0*/  FMUL.FTZ R52, R21.reuse, R52 ;  /* 0x0000003415347220 */ /* 0x040fe40000410000 */
[C---:B------:R-:W-:Y:S01]  /*ebb0*/  FMUL.FTZ R53, R21.reuse, R53 ;  /* 0x0000003515357220 */ /* 0x040fe20000410000 */
[----:B------:R3:W-:Y:S01]  /*ebc0*/  MUFU.EX2 R170, R185 ;  /* 0x000000b900aa7308 */ /* 0x0007e20000000800 */
[C---:B------:R-:W-:Y:S02]  /*ebd0*/  FMUL.FTZ R54, R20.reuse, R54 ;  /* 0x0000003614367220 */ /* 0x040fe40000410000 */
[----:B------:R-:W-:Y:S01]  /*ebe0*/  FMUL.FTZ R55, R20, R55 ;  /* 0x0000003714377220 */ /* 0x000fe20000410000 */
[----:B-1----:R-:W-:Y:S01]  /*ebf0*/  F2FP.PACK_AB R31, R148, R163 ;  /* 0x000000a3941f723e */ /* 0x002fe200000000ff */
[C---:B------:R-:W-:Y:S02]  /*ec00*/  FMUL.FTZ R56, R2.reuse, R56 ;  /* 0x0000003802387220 */ /* 0x040fe40000410000 */
[C---:B------:R-:W-:Y:S02]  /*ec10*/  FMUL.FTZ R57, R2.reuse, R57 ;  /* 0x0000003902397220 */ /* 0x040fe40000410000 */
[C---:B------:R-:W-:Y:S01]  /*ec20*/  FMUL.FTZ R60, R2.reuse, R60 ;  /* 0x0000003c023c7220 */ /* 0x040fe20000410000 */
[----:B------:R-:W-:Y:S01]  /*ec30*/  MUFU.EX2 R166, R166 ;  /* 0x000000a600a67308 */ /* 0x000fe20000000800 */
[----:B------:R-:W-:Y:S02]  /*ec40*/  FMUL.FTZ R61, R2, R61 ;  /* 0x0000003d023d7220 */ /* 0x000fe40000410000 */
[----:B------:R-:W-:Y:S02]  /*ec50*/  FMUL.FTZ R64, R21, R64 ;  /* 0x0000004015407220 */ /* 0x000fe40000410000 */
        /* <DEDUP_REMOVED lines=9> */
[--C-:B---3--:R-:W-:Y:S01]  /*ecf0*/  FFMA.FTZ R185, R51, c[0x0][0x2d0], -R44.reuse ;  /* 0x0000b40033b97a23 */ /* 0x108fe2000001082c */
[----:B------:R-:W-:Y:S01]  /*ed00*/  MUFU.EX2 R172, R172 ;  /* 0x000000ac00ac7308 */ /* 0x000fe20000000800 */
[C---:B------:R-:W-:Y:S02]  /*ed10*/  FMUL.FTZ R115, R0.reuse, R115 ;  /* 0x0000007300737220 */ /* 0x040fe40000410000 */
[C---:B------:R-:W-:Y:S01]  /*ed20*/  FMUL.FTZ R126, R0.reuse, R126 ;  /* 0x0000007e007e7220 */ /* 0x040fe20000410000 */
[-C--:B------:R-:W-:Y:S02]  /*ed30*/  HMMA.16816.F32 R12, R28, R18.reuse, R12 ;  /* 0x000000121c0c723c */ /* 0x080fe4000000180c */
[----:B------:R-:W-:Y:S02]  /*ed40*/  FMUL.FTZ R127, R0, R127 ;  /* 0x0000007f007f7220 */ /* 0x000fe40000410000 */
[C---:B------:R-:W-:Y:S02]  /*ed50*/  FMUL.FTZ R16, R2.reuse, R132 ;  /* 0x0000008402107220 */ /* 0x040fe40000410000 */
[----:B------:R-:W-:Y:S01]  /*ed60*/  FMUL.FTZ R17, R2, R133 ;  /* 0x0000008502117220 */ /* 0x000fe20000410000 */
        /* <DEDUP_REMOVED lines=8> */
[C---:B------:R-:W-:Y:S02]  /*edf0*/  FMUL.FTZ R19, R0.reuse, R135 ;  /* 0x0000008700137220 */ /* 0x040fe40000410000 */
[----:B------:R-:W-:Y:S02]  /*ee00*/  FMUL.FTZ R63, R0, R63 ;  /* 0x0000003f003f7220 */ /* 0x000fe40000410000 */
[C---:B------:R-:W-:Y:S01]  /*ee10*/  HMMA.16816.F32 R108, R28.reuse, R32, R108 ;  /* 0x000000201c6c723c */ /* 0x040fe2000000186c */
[C---:B------:R-:W-:Y:S03]  /*ee20*/  FMUL.FTZ R65, R21.reuse, R65 ;  /* 0x0000004115417220 */ /* 0x040fe60000410000 */
[C---:B------:R-:W-:Y:S01]  /*ee30*/  FMUL.FTZ R66, R20.reuse, R66 ;  /* 0x0000004214427220 */ /* 0x040fe20000410000 */
[----:B------:R-:W-:Y:S01]  /*ee40*/  MUFU.EX2 R179, R179 ;  /* 0x000000b300b37308 */ /* 0x000fe20000000800 */
[C---:B------:R-:W-:Y:S02]  /*ee50*/  FMUL.FTZ R67, R20.reuse, R67 ;  /* 0x0000004314437220 */ /* 0x040fe40000410000 */
[-C--:B------:R-:W-:Y:S01]  /*ee60*/  HMMA.16816.F32 R112, R28, R34.reuse, R112 ;  /* 0x000000221c70723c */ /* 0x080fe20000001870 */
[C---:B------:R-:W-:Y:S03]  /*ee70*/  FMUL.FTZ R68, R21.reuse, R68 ;  /* 0x0000004415447220 */ /* 0x040fe60000410000 */
[C---:B------:R-:W-:Y:S02]  /*ee80*/  FMUL.FTZ R69, R21.reuse, R69 ;  /* 0x0000004515457220 */ /* 0x040fe40000410000 */
        /* <DEDUP_REMOVED lines=17> */
[----:B------:R-:W-:Y:S03]  /*efa0*/  FMUL.FTZ R79, R0, R79 ;  /* 0x0000004f004f7220 */ /* 0x000fe60000410000 */
[C---:B------:R-:W-:Y:S02]  /*efb0*/  FMUL.FTZ R80, R21.reuse, R80 ;  /* 0x0000005015507220 */ /* 0x040fe40000410000 */
[C---:B------:R-:W-:Y:S01]  /*efc0*/  FMUL.FTZ R81, R21.reuse, R81 ;  /* 0x0000005115517220 */ /* 0x040fe20000410000 */
[----:B------:R-:W2:Y:S01]  /*efd0*/  MUFU.EX2 R187, R187 ;  /* 0x000000bb00bb7308 */ /* 0x000ea20000000800 */
[C---:B------:R-:W-:Y:S01]  /*efe0*/  HMMA.16816.F32 R128, R24.reuse, R38, R128 ;  /* 0x000000261880723c */ /* 0x040fe20000001880 */
[----:B------:R-:W3:Y:S03]  /*eff0*/  LDSM.16.MT88.4 R36, [R214+0x3080] ;  /* 0x00308000d624783b */ /* 0x000ee60000004200 */
[C---:B------:R-:W-:Y:S02]  /*f000*/  FMUL.FTZ R82, R20.reuse, R82 ;  /* 0x0000005214527220 */ /* 0x040fe40000410000 */
[C---:B------:R-:W-:Y:S02]  /*f010*/  FMUL.FTZ R83, R20.reuse, R83 ;  /* 0x0000005314537220 */ /* 0x040fe40000410000 */
        /* <DEDUP_REMOVED lines=10> */
[C---:B------:R-:W-:Y:S02]  /*f0c0*/  FMUL.FTZ R90, R0.reuse, R90 ;  /* 0x0000005a005a7220 */ /* 0x040fe40000410000 */
[-C--:B------:R-:W-:Y:S01]  /*f0d0*/  HMMA.16816.F32 R60, R28, R34.reuse, R60 ;  /* 0x000000221c3c723c */ /* 0x080fe2000000183c */
[----:B------:R-:W-:Y:S03]  /*f0e0*/  FMUL.FTZ R91, R0, R91 ;  /* 0x0000005b005b7220 */ /* 0x000fe60000410000 */
[--C-:B------:R-:W-:Y:S01]  /*f0f0*/  FFMA.FTZ R188, R195, c[0x0][0x2d0], -R44.reuse ;  /* 0x0000b400c3bc7a23 */ /* 0x100fe2000001082c */
[----:B------:R-:W-:Y:S01]  /*f100*/  MUFU.EX2 R190, R190 ;  /* 0x000000be00be7308 */ /* 0x000fe20000000800 */
[--C-:B------:R-:W-:Y:S02]  /*f110*/  FFMA.FTZ R191, R191, c[0x0][0x2d0], -R44.reuse ;  /* 0x0000b400bfbf7a23 */ /* 0x100fe4000001082c */
[C---:B------:R-:W-:Y:S01]  /*f120*/  HMMA.16816.F32 R64, R24.reuse, R34, R64 ;  /* 0x000000221840723c */ /* 0x040fe20000001840 */
[----:B------:R-:W4:Y:S03]  /*f130*/  LDSM.16.MT88.4 R32, [R212+0x3080] ;  /* 0x00308000d420783b */ /* 0x000f260000004200 */
[--C-:B------:R-:W-:Y:S02]  /*f140*/  FFMA.FTZ R193, R193, c[0x0][0x2d0], -R44.reuse ;  /* 0x0000b400c1c17a23 */ /* 0x100fe4000001082c */
[----:B------:R-:W-:Y:S01]  /*f150*/  FFMA.FTZ R44, R23, c[0x0][0x2d0], -R44 ;  /* 0x0000b400172c7a23 */ /* 0x000fe2000001082c */
[----:B------:R-:W-:Y:S01]  /*f160*/  MUFU.EX2 R188, R188 ;  /* 0x000000bc00bc7308 */ /* 0x000fe20000000800 */
[-C--:B---3--:R-:W-:Y:S01]  /*f170*/  HMMA.16816.F32 R68, R24, R36.reuse, R68 ;  /* 0x000000241844723c */ /* 0x088fe20000001844 */
[C---:B------:R-:W-:Y:S03]  /*f180*/  FMUL.FTZ R92, R2.reuse, R92 ;  /* 0x0000005c025c7220 */ /* 0x040fe60000410000 */
[----:B------:R-:W-:Y:S02]  /*f190*/  FMUL.FTZ R93, R2, R93 ;  /* 0x0000005d025d7220 */ /* 0x000fe40000410000 */
[C---:B------:R-:W-:Y:S02]  /*f1a0*/  FMUL.FTZ R94, R0.reuse, R94 ;  /* 0x0000005e005e7220 */ /* 0x040fe40000410000 */
[C---:B------:R-:W-:Y:S01]  /*f1b0*/  HMMA.16816.F32 R72, R28.reuse, R36, R72 ;  /* 0x000000241c48723c */ /* 0x040fe20000001848 */
[----:B------:R-:W-:Y:S03]  /*f1c0*/  MUFU.EX2 R23, R44 ;  /* 0x0000002c00177308 */ /* 0x000fe60000000800 */
[----:B------:R-:W-:Y:S02]  /*f1d0*/  FMUL.FTZ R95, R0, R95 ;  /* 0x0000005f005f7220 */ /* 0x000fe40000410000 */
[C---:B------:R-:W-:Y:S02]  /*f1e0*/  FMUL.FTZ R96, R21.reuse, R96 ;  /* 0x0000006015607220 */ /* 0x040fe40000410000 */
[-C--:B------:R-:W-:Y:S01]  /*f1f0*/  HMMA.16816.F32 R76, R28, R38.reuse, R76 ;  /* 0x000000261c4c723c */ /* 0x080fe2000000184c */
[----:B------:R-:W-:Y:S02]  /*f200*/  FMUL.FTZ R97, R21, R97 ;  /* 0x0000006115617220 */ /* 0x000fe40000410000 */
[----:B------:R-:W3:Y:S01]  /*f210*/  MUFU.EX2 R191, R191 ;  /* 0x000000bf00bf7308 */ /* 0x000ee20000000800 */
[C---:B------:R-:W-:Y:S02]  /*f220*/  FMUL.FTZ R98, R20.reuse, R98 ;  /* 0x0000006214627220 */ /* 0x040fe40000410000 */
[----:B------:R-:W-:Y:S02]  /*f230*/  FMUL.FTZ R99, R20, R99 ;  /* 0x0000006314637220 */ /* 0x000fe40000410000 */
[C---:B------:R-:W-:Y:S01]  /*f240*/  HMMA.16816.F32 R80, R24.reuse, R38, R80 ;  /* 0x000000261850723c */ /* 0x040fe20000001850 */
[----:B------:R-:W5:Y:S03]  /*f250*/  LDSM.16.MT88.4 R36, [R214+0x1c80] ;  /* 0x001c8000d624783b */ /* 0x000f660000004200 */
[----:B------:R-:W-:Y:S01]  /*f260*/  FFMA.FTZ R195, R176, c[0x0][0x2d0], -R181 ;  /* 0x0000b400b0c37a23 */ /* 0x000fe200000108b5 */
[----:B------:R-:W1:Y:S01]  /*f270*/  MUFU.EX2 R193, R193 ;  /* 0x000000c100c17308 */ /* 0x000e620000000800 */
[----:B------:R-:W-:Y:S02]  /*f280*/  FFMA.FTZ R176, R50, c[0x0][0x2d0], -R47 ;  /* 0x0000b40032b07a23 */ /* 0x000fe4000001082f */
[----:B------:R-:W-:Y:S01]  /*f290*/  FFMA.FTZ R181, R167, c[0x0][0x2d0], -R181 ;  /* 0x0000b400a7b57a23 */ /* 0x000fe200000108b5 */
[-C--:B----4-:R-:W-:Y:S03]  /*f2a0*/  HMMA.16816.F32 R84, R24, R32.reuse, R84 ;  /* 0x000000201854723c */ /* 0x090fe60000001854 */
[--C-:B------:R-:W-:Y:S02]  /*f2b0*/  FFMA.FTZ R167, R171, c[0x0][0x2d0], -R47.reuse ;  /* 0x0000b400aba77a23 */ /* 0x100fe4000001082f */
[--C-:B------:R-:W-:Y:S01]  /*f2c0*/  FFMA.FTZ R171, R48, c[0x0][0x2d0], -R47.reuse ;  /* 0x0000b40030ab7a23 */ /* 0x100fe2000001082f */
[----:B------:R-:W-:Y:S01]  /*f2d0*/  MUFU.EX2 R180, R180 ;  /* 0x000000b400b47308 */ /* 0x000fe20000000800 */
[----:B------:R-:W-:Y:S01]  /*f2e0*/  LDSM.16.MT88.4 R48, [R212+0x2c80] ;  /* 0x002c8000d430783b */ /* 0x000fe20000004200 */
[C---:B------:R-:W-:Y:S01]  /*f2f0*/  HMMA.16816.F32 R88, R28.reuse, R32, R88 ;  /* 0x000000201c58723c */ /* 0x040fe20000001858 */
[----:B------:R-:W-:Y:S03]  /*f300*/  FFMA.FTZ R47, R45, c[0x0][0x2d0], -R47 ;  /* 0x0000b4002d2f7a23 */ /* 0x000fe6000001082f */
[----:B------:R-:W-:Y:S02]  /*f310*/  FFMA.FTZ R158, R21, R245, R158 ;  /* 0x000000f5159e7223 */ /* 0x000fe4000001009e */
[----:B------:R-:W-:Y:S02]  /*f320*/  FFMA.FTZ R153, R20, R243, R153 ;  /* 0x000000f314997223 */ /* 0x000fe40000010099 */
[-C--:B------:R-:W-:Y:S01]  /*f330*/  HMMA.16816.F32 R92, R28, R34.reuse, R92 ;  /* 0x000000221c5c723c */ /* 0x080fe2000000185c */
[----:B------:R4:W-:Y:S03]  /*f340*/  MUFU.EX2 R192, R47 ;  /* 0x0000002f00c07308 */ /* 0x0009e60000000800 */
[----:B------:R-:W-:Y:S01]  /*f350*/  FFMA.FTZ R160, R2, R241, R160 ;  /* 0x000000f102a07223 */ /* 0x000fe200000100a0 */
[----:B------:R-:W-:Y:S01]  /*f360*/  MOV R2, R3 ;  /* 0x0000000300027202 */ /* 0x000fe20000000f00 */
[----:B------:R-:W-:Y:S01]  /*f370*/  FFMA.FTZ R165, R0, R239, R165 ;  /* 0x000000ef00a57223 */ /* 0x000fe200000100a5 */
[----:B--2---:R-:W-:Y:S01]  /*f380*/  F2FP.PACK_AB R28, R187, R184 ;  /* 0x000000b8bb1c723e */ /* 0x004fe200000000ff */
[----:B------:R-:W-:Y:S01]  /*f390*/  HMMA.16816.F32 R96, R24, R34, R96 ;  /* 0x000000221860723c */ /* 0x000fe20000001860 */
[----:B-1----:R-:W-:Y:S01]  /*f3a0*/  F2FP.PACK_AB R30, R189, R186 ;  /* 0x000000babd1e723e */ /* 0x002fe200000000ff */
[----:B------:R-:W1:Y:S01]  /*f3b0*/  LDSM.16.MT88.4 R32, [R214+0x2880] ;  /* 0x00288000d620783b */ /* 0x000e620000004200 */
[----:B------:R-:W-:Y:S01]  /*f3c0*/  MUFU.EX2 R177, R177 ;  /* 0x000000b100b17308 */ /* 0x000fe20000000800 */
[----:B---3--:R-:W-:Y:S01]  /*f3d0*/  F2FP.PACK_AB R29, R191, R188 ;  /* 0x000000bcbf1d723e */ /* 0x008fe200000000ff */
[----:B------:R-:W-:Y:S01]  /*f3e0*/  FADD.FTZ R158, R156, R158 ;  /* 0x0000009e9c9e7221 */ /* 0x000fe20000010000 */
[----:B------:R-:W-:Y:S01]  /*f3f0*/  F2FP.PACK_AB R31, R190, R193 ;  /* 0x000000c1be1f723e */ /* 0x000fe200000000ff */
[----:B------:R-:W-:Y:S01]  /*f400*/  FADD.FTZ R153, R152, R153 ;  /* 0x0000009998997221 */ /* 0x000fe20000010000 */
[----:B------:R-:W-:Y:S01]  /*f410*/  F2FP.PACK_AB R24, R169, R166 ;  /* 0x000000a6a918723e */ /* 0x000fe200000000ff */
[----:B------:R-:W-:Y:S03]  /*f420*/  FADD.FTZ R157, R157, R160 ;  /* 0x000000a09d9d7221 */ /* 0x000fe60000010000 */
[----:B------:R-:W-:Y:S01]  /*f430*/  F2FP.PACK_AB R25, R175, R172 ;  /* 0x000000acaf19723e */ /* 0x000fe200000000ff */
[----:B------:R-:W-:Y:S01]  /*f440*/  MUFU.EX2 R178, R178 ;  /* 0x000000b200b27308 */ /* 0x000fe20000000800 */
[----:B------:R-:W-:Y:S01]  /*f450*/  F2FP.PACK_AB R26, R179, R174 ;  /* 0x000000aeb31a723e */ /* 0x000fe200000000ff */
[----:B------:R-:W-:Y:S01]  /*f460*/  FADD.FTZ R150, R150, R165 ;  /* 0x000000a596967221 */ /* 0x000fe20000010000 */
[----:B------:R-:W-:Y:S01]  /*f470*/  F2FP.PACK_AB R27, R183, R182 ;  /* 0x000000b6b71b723e */ /* 0x000fe200000000ff */
[----:B----4-:R-:W-:Y:S01]  /*f480*/  LDSM.16.MT88.4 R44, [R214+0x2c80] ;  /* 0x002c8000d62c783b */ /* 0x010fe20000004200 */
[-C--:B------:R-:W-:Y:S01]  /*f490*/  MOV R152, R22.reuse ;  /* 0x0000001600987202 */ /* 0x080fe20000000f00 */
[----:B------:R-:W-:Y:S01]  /*f4a0*/  FADD.FTZ R155, R155, R158 ;  /* 0x0000009e9b9b7221 */ /* 0x000fe20000010000 */
[----:B------:R-:W-:Y:S01]  /*f4b0*/  MOV R0, R22 ;  /* 0x0000001600007202 */ /* 0x000fe20000000f00 */
[----:B------:R-:W-:Y:S02]  /*f4c0*/  FADD.FTZ R162, R162, R153 ;  /* 0x00000099a2a27221 */ /* 0x000fe40000010000 */
[-C--:B-----5:R-:W-:Y:S01]  /*f4d0*/  HMMA.16816.F32 R4, R24, R36.reuse, R4 ;  /* 0x000000241804723c */ /* 0x0a0fe20000001804 */
[----:B------:R-:W-:Y:S01]  /*f4e0*/  MUFU.EX2 R195, R195 ;  /* 0x000000c300c37308 */ /* 0x000fe20000000800 */
[----:B------:R-:W-:Y:S02]  /*f4f0*/  FADD.FTZ R164, R164, R157 ;  /* 0x0000009da4a47221 */ /* 0x000fe40000010000 */
[----:B------:R-:W-:Y:S01]  /*f500*/  FADD.FTZ R163, R163, R150 ;  /* 0x00000096a3a37221 */ /* 0x000fe20000010000 */
[----:B------:R-:W-:Y:S01]  /*f510*/  MOV R150, R151 ;  /* 0x0000009700967202 */ /* 0x000fe20000000f00 */
[----:B------:R-:W-:Y:S02]  /*f520*/  FADD.FTZ R155, R154, R155 ;  /* 0x0000009b9a9b7221 */ /* 0x000fe40000010000 */
[C---:B------:R-:W-:Y:S01]  /*f530*/  HMMA.16816.F32 R8, R28.reuse, R36, R8 ;  /* 0x000000241c08723c */ /* 0x040fe20000001808 */
[----:B------:R-:W-:Y:S02]  /*f540*/  FADD.FTZ R159, R159, R162 ;  /* 0x000000a29f9f7221 */ /* 0x000fe40000010000 */
[----:B------:R-:W-:Y:S01]  /*f550*/  MUFU.EX2 R173, R173 ;  /* 0x000000ad00ad7308 */ /* 0x000fe20000000800 */
[----:B------:R-:W-:Y:S02]  /*f560*/  FADD.FTZ R161, R161, R164 ;  /* 0x000000a4a1a17221 */ /* 0x000fe40000010000 */
[----:B------:R-:W-:Y:S01]  /*f570*/  FADD.FTZ R163, R148, R163 ;  /* 0x000000a394a37221 */ /* 0x000fe20000010000 */
[----:B------:R-:W-:Y:S01]  /*f580*/  MOV R148, R149 ;  /* 0x0000009500947202 */ /* 0x000fe20000000f00 */
[-C--:B------:R-:W-:Y:S01]  /*f590*/  HMMA.16816.F32 R12, R28, R38.reuse, R12 ;  /* 0x000000261c0c723c */ /* 0x080fe2000000180c */
[----:B------:R-:W-:Y:S03]  /*f5a0*/  FADD.FTZ R166, R166, R155 ;  /* 0x0000009ba6a67221 */ /* 0x000fe60000010000 */
[----:B------:R-:W-:Y:S01]  /*f5b0*/  FADD.FTZ R172, R172, R159 ;  /* 0x0000009facac7221 */ /* 0x000fe20000010000 */
[----:B------:R-:W-:Y:S01]  /*f5c0*/  MUFU.EX2 R168, R168 ;  /* 0x000000a800a87308 */ /* 0x000fe20000000800 */
[----:B------:R-:W-:Y:S02]  /*f5d0*/  FADD.FTZ R184, R184, R161 ;  /* 0x000000a1b8b87221 */ /* 0x000fe40000010000 */
[C---:B------:R-:W-:Y:S01]  /*f5e0*/  HMMA.16816.F32 R100, R24.reuse, R38, R100 ;  /* 0x000000261864723c */ /* 0x040fe20000001864 */
[----:B------:R-:W2:Y:S03]  /*f5f0*/  LDSM.16.MT88.4 R36, [R212+0x2880] ;  /* 0x00288000d424783b */ /* 0x000ea60000004200 */
[----:B------:R-:W-:Y:S02]  /*f600*/  FADD.FTZ R188, R188, R163 ;  /* 0x000000a3bcbc7221 */ /* 0x000fe40000010000 */
[----:B------:R-:W-:Y:S01]  /*f610*/  FADD.FTZ R169, R169, R166 ;  /* 0x000000a6a9a97221 */ /* 0x000fe20000010000 */
[----:B------:R-:W-:Y:S01]  /*f620*/  MUFU.EX2 R181, R181 ;  /* 0x000000b500b57308 */ /* 0x000fe20000000800 */
[-C--:B------:R-:W-:Y:S01]  /*f630*/  HMMA.16816.F32 R104, R24, R40.reuse, R104 ;  /* 0x000000281868723c */ /* 0x080fe20000001868 */
[----:B------:R-:W-:Y:S03]  /*f640*/  FADD.FTZ R175, R175, R172 ;  /* 0x000000acafaf7221 */ /* 0x000fe60000010000 */
[----:B------:R-:W-:Y:S02]  /*f650*/  FADD.FTZ R187, R187, R184 ;  /* 0x000000b8bbbb7221 */ /* 0x000fe40000010000 */
[----:B------:R-:W-:Y:S02]  /*f660*/  FADD.FTZ R188, R191, R188 ;  /* 0x000000bcbfbc7221 */ /* 0x000fe40000010000 */
[C---:B------:R-:W-:Y:S01]  /*f670*/  HMMA.16816.F32 R108, R28.reuse, R40, R108 ;  /* 0x000000281c6c723c */ /* 0x040fe2000000186c */
[----:B------:R-:W-:Y:S03]  /*f680*/  MUFU.EX2 R167, R167 ;  /* 0x000000a700a77308 */ /* 0x000fe60000000800 */
[----:B------:R-:W-:Y:S02]  /*f690*/  FADD.FTZ R174, R174, R169 ;  /* 0x000000a9aeae7221 */ /* 0x000fe40000010000 */
[----:B------:R-:W-:Y:S02]  /*f6a0*/  FADD.FTZ R182, R182, R175 ;  /* 0x000000afb6b67221 */ /* 0x000fe40000010000 */
[-C--:B------:R-:W-:Y:S01]  /*f6b0*/  HMMA.16816.F32 R112, R28, R42.reuse, R112 ;  /* 0x0000002a1c70723c */ /* 0x080fe20000001870 */
[----:B------:R-:W-:Y:S02]  /*f6c0*/  FADD.FTZ R186, R186, R187 ;  /* 0x000000bbbaba7221 */ /* 0x000fe40000010000 */
[----:B------:R-:W3:Y:S01]  /*f6d0*/  MUFU.EX2 R176, R176 ;  /* 0x000000b000b07308 */ /* 0x000ee20000000800 */
[----:B------:R-:W-:Y:S02]  /*f6e0*/  FADD.FTZ R193, R193, R188 ;  /* 0x000000bcc1c17221 */ /* 0x000fe40000010000 */
[----:B------:R-:W-:Y:S02]  /*f6f0*/  FADD.FTZ R179, R179, R174 ;  /* 0x000000aeb3b37221 */ /* 0x000fe40000010000 */
[C---:B------:R-:W-:Y:S01]  /*f700*/  HMMA.16816.F32 R116, R24.reuse, R42, R116 ;  /* 0x0000002a1874723c */ /* 0x040fe20000001874 */
[----:B------:R-:W4:Y:S03]  /*f710*/  LDSM.16.MT88.4 R40, [R214+0x3480] ;  /* 0x00348000d628783b */ /* 0x000f260000004200 */
[----:B------:R-:W-:Y:S01]  /*f720*/  FADD.FTZ R183, R183, R182 ;  /* 0x000000b6b7b77221 */ /* 0x000fe20000010000 */
[----:B------:R-:W5:Y:S01]  /*f730*/  MUFU.EX2 R171, R171 ;  /* 0x000000ab00ab7308 */ /* 0x000f620000000800 */
[----:B------:R-:W-:Y:S02]  /*f740*/  FADD.FTZ R186, R189, R186 ;  /* 0x000000babdba7221 */ /* 0x000fe40000010000 */
[-C--:B-1----:R-:W-:Y:S01]  /*f750*/  HMMA.16816.F32 R120, R24, R32.reuse, R120 ;  /* 0x000000201878723c */ /* 0x082fe20000001878 */
[----:B------:R-:W-:Y:S06]  /*f760*/  FADD.FTZ R190, R190, R193 ;  /* 0x000000c1bebe7221 */ /* 0x000fec0000010000 */
[----:B------:R-:W-:Y:S01]  /*f770*/  MUFU.EX2 R185, R185 ;  /* 0x000000b900b97308 */ /* 0x000fe20000000800 */
[C---:B------:R-:W-:Y:S08]  /*f780*/  HMMA.16816.F32 R124, R28.reuse, R32, R124 ;  /* 0x000000201c7c723c */ /* 0x040ff0000000187c */
[-C--:B------:R-:W-:Y:S01]  /*f790*/  HMMA.16816.F32 R16, R28, R34.reuse, R16 ;  /* 0x000000221c10723c */ /* 0x080fe20000001810 */
[----:B------:R-:W1:Y:S07]  /*f7a0*/  MUFU.EX2 R194, R194 ;  /* 0x000000c200c27308 */ /* 0x000e6e0000000800 */
[C---:B------:R-:W-:Y:S01]  /*f7b0*/  HMMA.16816.F32 R128, R24.reuse, R34, R128 ;  /* 0x000000221880723c */ /* 0x040fe20000001880 */
[----:B------:R-:W1:Y:S02]  /*f7c0*/  LDSM.16.MT88.4 R32, [R212+0x3480] ;  /* 0x00348000d420783b */ /* 0x000e640000004200 */
[----:B------:R-:W1:Y:S05]  /*f7d0*/  MUFU.EX2 R196, R196 ;  /* 0x000000c400c47308 */ /* 0x000e6a0000000800 */
        /* <DEDUP_REMOVED lines=65> */
.L_x_1066:
[----:B------:R-:W1:Y:S01]  /*fbf0*/  SHFL.BFLY PT, R4, R243, 0x2, 0x1f ;  /* 0x0c401f00f3047f89 */ /* 0x000e6200000e0000 */
[----:B------:R-:W-:-:S02]  /*fc00*/  MOV R10, 0xff800000 ;  /* 0xff800000000a7802 */ /* 0x000fc40000000f00 */
[----:B------:R-:W-:Y:S01]  /*fc10*/  PLOP3.LUT P4, PT, PT, PT, PT, 0x8, 0x0 ;  /* 0x000000000000781c */ /* 0x000fe20003f8e170 */
[----:B------:R-:W2:Y:S04]  /*fc20*/  SHFL.BFLY PT, R0, R245, 0x2, 0x1f ;  /* 0x0c401f00f5007f89 */ /* 0x000ea800000e0000 */
        /* <DEDUP_REMOVED lines=17> */
[----:B------:R-:W-:Y:S01]  /*fd40*/  MOV R11, 0xff800000 ;  /* 0xff800000000b7802 */ /* 0x000fe20000000f00 */
[----:B----4-:R-:W-:Y:S01]  /*fd50*/  FADD.FTZ R2, R2, R9 ;  /* 0x0000000902027221 */ /* 0x010fe20000010000 */
[----:B------:R-:W-:Y:S01]  /*fd60*/  FSETP.NE.FTZ.AND P1, PT, R6, RZ, PT ;  /* 0x000000ff0600720b */ /* 0x000fe20003f35000 */
[----:B------:R-:W-:-:S03]  /*fd70*/  CS2R R8, SRZ ;  /* 0x0000000000087805 */ /* 0x000fc6000001ff00 */
[----:B------:R-:W-:Y:S01]  /*fd80*/  FSETP.NE.FTZ.AND P0, PT, R2, RZ, PT ;  /* 0x000000ff0200720b */ /* 0x000fe20003f15000 */
[----:B------:R-:W1:Y:S01]  /*fd90*/  @P2 MUFU.RCP R4, R7 ;  /* 0x0000000700042308 */ /* 0x000e620000001000 */
[----:B------:R-:W-:-:S03]  /*fda0*/  @P2 MOV R14, 0x3f317218 ;  /* 0x3f317218000e2802 */ /* 0x000fc60000000f00 */
[----:B------:R-:W-:Y:S02]  /*fdb0*/  @P3 MOV R15, 0x3f317218 ;  /* 0x3f317218000f3802 */ /* 0x000fe40000000f00 */
[----:B------:R-:W-:Y:S02]  /*fdc0*/  @P2 FMUL.FTZ R14, R14, c[0x0][0x2d0] ;  /* 0x0000b4000e0e2a20 */ /* 0x000fe40000410000 */
[----:B------:R-:W-:Y:S01]  /*fdd0*/  @P3 MUFU.RCP R5, R0 ;  /* 0x0000000000053308 */ /* 0x000fe20000001000 */
[----:B------:R-:W-:Y:S01]  /*fde0*/  @P1 MOV R13, 0x3f317218 ;  /* 0x3f317218000d1802 */ /* 0x000fe20000000f00 */
[----:B------:R-:W-:Y:S02]  /*fdf0*/  @P3 FMUL.FTZ R15, R15, c[0x0][0x2d0] ;  /* 0x0000b4000f0f3a20 */ /* 0x000fe40000410000 */
[----:B------:R-:W-:Y:S02]  /*fe00*/  @P0 MOV R12, 0x3f317218 ;  /* 0x3f317218000c0802 */ /* 0x000fe40000000f00 */
[----:B------:R-:W-:-:S02]  /*fe10*/  @P1 FMUL.FTZ R13, R13, c[0x0][0x2d0] ;  /* 0x0000b4000d0d1a20 */ /* 0x000fc40000410000 */
[----:B------:R-:W-:Y:S01]  /*fe20*/  @P1 MUFU.RCP R8, R6 ;  /* 0x0000000600081308 */ /* 0x000fe20000001000 */
[----:B------:R-:W-:Y:S02]  /*fe30*/  @P0 FMUL.FTZ R12, R12, c[0x0][0x2d0] ;  /* 0x0000b4000c0c0a20 */ /* 0x000fe40000410000 */
[C---:B-1----:R-:W-:Y:S02]  /*fe40*/  FMUL.FTZ R146, R4.reuse, R146 ;  /* 0x0000009204927220 */ /* 0x042fe40000410000 */
[C---:B------:R-:W-:Y:S02]  /*fe50*/  FMUL.FTZ R147, R4.reuse, R147 ;  /* 0x0000009304937220 */ /* 0x040fe40000410000 */
[C---:B------:R-:W-:Y:S01]  /*fe60*/  FMUL.FTZ R102, R4.reuse, R102 ;  /* 0x0000006604667220 */ /* 0x040fe20000410000 */
[----:B------:R-:W-:Y:S01]  /*fe70*/  @P0 MUFU.RCP R9, R2 ;  /* 0x0000000200090308 */ /* 0x000fe20000001000 */
[C---:B------:R-:W-:Y:S02]  /*fe80*/  FMUL.FTZ R103, R4.reuse, R103 ;  /* 0x0000006704677220 */ /* 0x040fe40000410000 */
        /* <DEDUP_REMOVED lines=12> */
[C---:B------:R-:W-:Y:S01]  /*ff50*/  FMUL.FTZ R66, R4.reuse, R66 ;  /* 0x0000004204427220 */ /* 0x040fe20000410000 */
[----:B------:R-:W3:Y:S01]  /*ff60*/  @P1 MUFU.LG2 R6, R6 ;  /* 0x0000000600061308 */ /* 0x000ee20000000c00 */
[----:B-1----:R-:W-:Y:S02]  /*ff70*/  @P2 FMUL.FTZ R16, R7, 0.69314718246459960938 ;  /* 0x3f31721807102820 */ /* 0x002fe40000410000 */
[C---:B------:R-:W-:Y:S02]  /*ff80*/  FMUL.FTZ R67, R4.reuse, R67 ;  /* 0x0000004304437220 */ /* 0x040fe40000410000 */
[----:B------:R-:W-:-:S02]  /*ff90*/  FMUL.FTZ R70, R4, R70 ;  /* 0x0000004604467220 */ /* 0x000fc40000410000 */
[----:B------:R-:W-:Y:S01]  /*ffa0*/  FMUL.FTZ R71, R4, R71 ;  /* 0x0000004704477220 */ /* 0x000fe20000410000 */
[----:B------:R-:W1:Y:S01]  /*ffb0*/  @P0 MUFU.LG2 R2, R2 ;  /* 0x0000000200020308 */ /* 0x000e620000000c00 */
[----:B--2---:R-:W-:Y:S02]  /*ffc0*/  @P3 FMUL.FTZ R0, R0, 0.69314718246459960938 ;  /* 0x3f31721800003820 */ /* 0x004fe40000410000 */
[C---:B------:R-:W-:Y:S02]  /*ffd0*/  FMUL.FTZ R82, R4.reuse, R82 ;  /* 0x0000005204527220 */ /* 0x040fe40000410000 */
[C---:B------:R-:W-:Y:S02]  /*ffe0*/  FMUL.FTZ R83, R4.reuse, R83 ;  /* 0x0000005304537220 */ /* 0x040fe40000410000 */
[----:B------:R-:W-:Y:S02]  /*fff0*/  FMUL.FTZ R86, R4, R86 ;  /* 0x0000005604567220 */ /* 0x000fe40000410000 */
[----:B---3--:R-:W-:-:S02]  /*10000*/  @P1 FMUL.FTZ R6, R6, 0.69314718246459960938 ;  /* 0x3f31721806061820 */ /* 0x008fc40000410000 */
[C---:B------:R-:W-:Y:S02]  /*10010*/  FMUL.FTZ R87, R4.reuse, R87 ;  /* 0x0000005704577220 */ /* 0x040fe40000410000 */
[C---:B------:R-:W-:Y:S02]  /*10020*/  FMUL.FTZ R98, R4.reuse, R98 ;  /* 0x0000006204627220 */ /* 0x040fe40000410000 */
[----:B------:R-:W-:Y:S01]  /*10030*/  FMUL.FTZ R99, R4, R99 ;  /* 0x0000006304637220 */ /* 0x000fe20000410000 */
[----:B------:R-:W-:Y:S01]  /*10040*/  MOV R4, 0xff800000 ;  /* 0xff80000000047802 */ /* 0x000fe20000000f00 */
[----:B-1----:R-:W-:Y:S02]  /*10050*/  @P0 FMUL.FTZ R7, R2, 0.69314718246459960938 ;  /* 0x3f31721802070820 */ /* 0x002fe40000410000 */
        /* <DEDUP_REMOVED lines=71> */
[----:B------:R-:W-:Y:S02]  /*104d0*/  FMUL.FTZ R5, R5, R97 ;  /* 0x0000006105057220 */ /* 0x000fe40000410000 */
[----:B------:R-:W-:Y:S02]  /*104e0*/  FMUL.FTZ R9, R9, R95 ;  /* 0x0000005f09097220 */ /* 0x000fe40000410000 */
[----:B------:R-:W-:Y:S02]  /*104f0*/  @P3 FFMA.FTZ R4, R15, R151, R0 ;  /* 0x000000970f043223 */ /* 0x000fe40000010000 */
[----:B------:R-:W-:-:S02]  /*10500*/  @P2 FFMA.FTZ R8, R14, R149, R16 ;  /* 0x000000950e082223 */ /* 0x000fc40000010010 */
[----:B------:R-:W-:Y:S02]  /*10510*/  @P1 FFMA.FTZ R10, R13, R3, R6 ;  /* 0x000000030d0a1223 */ /* 0x000fe40000010006 */
[----:B------:R-:W-:Y:S02]  /*10520*/  @P0 FFMA.FTZ R11, R12, R152, R7 ;  /* 0x000000980c0b0223 */ /* 0x000fe40000010007 */
.L_x_1012:
[----:B------:R-:W-:Y:S05]  /*10530*/  @P4 BRA `(.L_x_1085) ;  /* 0x0000175000004947 */ /* 0x000fea0003800000 */
[----:B------:R-:W1:Y:S01]  /*10540*/  S2R R0, SR_TID.X ;  /* 0x0000000000007919 */ /* 0x000e620000002100 */
[----:B------:R-:W-:Y:S01]  /*10550*/  F2FP.PACK_AB R144, R145, R144 ;  /* 0x000000909190723e */ /* 0x000fe200000000ff */
[----:B------:R-:W-:Y:S01]  /*10560*/  IMAD.MOV.U32 R21, RZ, RZ, 0x4 ;  /* 0x00000004ff157424 */ /* 0x000fe200078e00ff */
[----:B------:R-:W-:Y:S01]  /*10570*/  F2FP.PACK_AB R146, R147, R146 ;  /* 0x000000929392723e */ /* 0x000fe200000000ff */
[----:B------:R-:W-:Y:S01]  /*10580*/  BAR.SYNC.DEFER_BLOCKING 0x1, 0x80 ;  /* 0x0042000000007b1d */ /* 0x000fe20000010000 */
[----:B------:R-:W-:Y:S01]  /*10590*/  F2FP.PACK_AB R100, R101, R100 ;  /* 0x000000646564723e */ /* 0x000fe200000000ff */
[----:B------:R-:W-:Y:S01]  /*105a0*/  IMAD.WIDE R22, R224, R21, c[0x0][0x500] ;  /* 0x00014000e0167625 */ /* 0x000fe200078e0215 */
        /* <DEDUP_REMOVED lines=29> */
[C---:B------:R-:W-:Y:S01]  /*10780*/  LOP3.LUT P0, RZ, R14.reuse, 0x2, RZ, 0xc0, !PT ;  /* 0x000000020eff7812 */ /* 0x040fe2000780c0ff */
[----:B------:R-:W-:Y:S01]  /*10790*/  IMAD.SHL.U32 R13, R14, 0x40, RZ ;  /* 0x000000400e0d7824 */ /* 0x000fe200078e00ff */
[----:B------:R-:W-:Y:S01]  /*107a0*/  F2FP.PACK_AB R128, R129, R128 ;  /* 0x000000808180723e */ /* 0x000fe200000000ff */
[----:B------:R-:W-:Y:S01]  /*107b0*/  IMAD.IADD R16, R7, 0x1, -R16 ;  /* 0x0000000107107824 */ /* 0x000fe200078e0a10 */
[----:B------:R-:W-:Y:S01]  /*107c0*/  F2FP.PACK_AB R130, R131, R130 ;  /* 0x000000828382723e */ /* 0x000fe200000000ff */
[----:B------:R-:W-:Y:S01]  /*107d0*/  IMAD R7, R2, 0x100, R15 ;  /* 0x0000010002077824 */ /* 0x000fe200078e020f */
[----:B------:R-:W-:Y:S02]  /*107e0*/  LOP3.LUT R13, R13, 0xc0, RZ, 0xc0, !PT ;  /* 0x000000c00d0d7812 */ /* 0x000fe400078ec0ff */
[----:B------:R-:W-:Y:S01]  /*107f0*/  F2FP.PACK_AB R124, R125, R124 ;  /* 0x0000007c7d7c723e */ /* 0x000fe200000000ff */
[----:B------:R-:W-:Y:S01]  /*10800*/  IMAD R7, R16, 0x10, R7 ;  /* 0x0000001010077824 */ /* 0x000fe200078e0207 */
[----:B------:R-:W-:-:S02]  /*10810*/  LEA.HI R18, R13, R13, RZ, 0x1d ;  /* 0x0000000d0d127211 */ /* 0x000fc400078fe8ff */
[----:B------:R-:W-:Y:S01]  /*10820*/  LOP3.LUT R16, R14, 0x1, RZ, 0xc0, !PT ;  /* 0x000000010e107812 */ /* 0x000fe200078ec0ff */
[----:B------:R-:W-:Y:S01]  /*10830*/  IMAD.MOV.U32 R14, RZ, RZ, 0x20 ;  /* 0x00000020ff0e7424 */ /* 0x000fe200078e00ff */
[----:B------:R-:W-:Y:S01]  /*10840*/  F2FP.PACK_AB R126, R127, R126 ;  /* 0x0000007e7f7e723e */ /* 0x000fe200000000ff */
[----:B------:R-:W-:Y:S01]  /*10850*/  IMAD.U32 R7, R7, 0x2, R18 ;  /* 0x0000000207077824 */ /* 0x000fe200078e0012 */
[----:B------:R-:W-:Y:S02]  /*10860*/  ISETP.NE.U32.AND P1, PT, R16, 0x1, PT ;  /* 0x000000011000780c */ /* 0x000fe40003f25070 */
[----:B------:R-:W-:Y:S01]  /*10870*/  SEL R14, R14, 0xffffffe0, !P0 ;  /* 0xffffffe00e0e7807 */ /* 0x000fe20004000000 */
[----:B------:R-:W-:Y:S01]  /*10880*/  IMAD.SHL.U32 R7, R7, 0x2, RZ ;  /* 0x0000000207077824 */ /* 0x000fe200078e00ff */
[----:B------:R-:W-:Y:S02]  /*10890*/  F2FP.PACK_AB R132, R133, R132 ;  /* 0x000000848584723e */ /* 0x000fe400000000ff */
[----:B------:R-:W-:Y:S01]  /*108a0*/  F2FP.PACK_AB R134, R135, R134 ;  /* 0x000000868786723e */ /* 0x000fe200000000ff */
[C---:B------:R-:W-:Y:S01]  /*108b0*/  IMAD.IADD R17, R7.reuse, 0x1, R14 ;  /* 0x0000000107117824 */ /* 0x040fe200078e020e */
[C---:B------:R-:W-:Y:S01]  /*108c0*/  IADD3 R16, R7.reuse, 0x80, RZ ;  /* 0x0000008007107810 */ /* 0x040fe20007ffe0ff */
[----:B------:R-:W-:Y:S01]  /*108d0*/  STS [R7+0x80], R144 ;  /* 0x0000809007007388 */ /* 0x000fe20000000800 */
[----:B------:R-:W-:-:S02]  /*108e0*/  IADD3 R13, R7, 0x70, RZ ;  /* 0x00000070070d7810 */ /* 0x000fc40007ffe0ff */
[----:B------:R-:W-:Y:S01]  /*108f0*/  F2FP.PACK_AB R52, R53, R52 ;  /* 0x000000343534723e */ /* 0x000fe200000000ff */
[----:B------:R-:W-:Y:S01]  /*10900*/  STS [R7+0x280], R146 ;  /* 0x0002809207007388 */ /* 0x000fe20000000800 */
[----:B------:R-:W-:Y:S02]  /*10910*/  @P1 IADD3 R13, R16, 0x10, RZ ;  /* 0x00000010100d1810 */ /* 0x000fe40007ffe0ff */
[----:B------:R-:W-:Y:S02]  /*10920*/  F2FP.PACK_AB R54, R55, R54 ;  /* 0x000000363736723e */ /* 0x000fe400000000ff */
[----:B------:R-:W-:Y:S01]  /*10930*/  F2FP.PACK_AB R64, R65, R64 ;  /* 0x000000404140723e */ /* 0x000fe200000000ff */
[----:B------:R-:W-:Y:S01]  /*10940*/  IMAD.IADD R19, R14, 0x1, R13 ;  /* 0x000000010e137824 */ /* 0x000fe200078e020d */
        /* <DEDUP_REMOVED lines=37> */
[----:B------:R-:W-:Y:S01]  /*10ba0*/  STS [R19+0x1200], R114 ;  /* 0x0012007213007388 */ /* 0x000fe20000000800 */
        /* <DEDUP_REMOVED lines=33> */
[----:B------:R-:W-:Y:S01]  /*10dc0*/  BAR.SYNC.DEFER_BLOCKING 0x1, 0x80 ;  /* 0x0042000000007b1d */ /* 0x000fe20000010000 */
[----:B-1----:R-:W-:-:S02]  /*10dd0*/  IMAD.MOV.U32 R7, RZ, RZ, c[0x0][0x388] ;  /* 0x0000e200ff077624 */ /* 0x002fc400078e00ff */
[----:B------:R-:W-:-:S03]  /*10de0*/  @P0 IMAD.WIDE R24, R224, R21, c[0x0][0x508] ;  /* 0x00014200e0180625 */ /* 0x000fc600078e0215 */
[----:B--2---:R-:W2:Y:S04]  /*10df0*/  @P1 LDG.E R13, [R22.64] ;  /* 0x00000008160d1981 */ /* 0x004ea8000c1e1900 */
[----:B------:R3:W5:Y:S01]  /*10e00*/  @P0 LDG.E R7, [R24.64] ;  /* 0x0000000818070981 */ /* 0x000762000c1e1900 */
[----:B------:R-:W-:Y:S02]  /*10e10*/  CS2R R20, SRZ ;  /* 0x0000000000147805 */ /* 0x000fe4000001ff00 */
[--C-:B--2---:R-:W-:Y:S01]  /*10e20*/  @P1 SHF.R.S32.HI R21, RZ, 0x1f, R13.reuse ;  /* 0x0000001fff151819 */ /* 0x104fe2000001140d */
[----:B------:R-:W-:Y:S01]  /*10e30*/  @P1 IMAD.MOV.U32 R20, RZ, RZ, R13 ;  /* 0x000000ffff141224 */ /* 0x000fe200078e000d */
[----:B------:R-:W-:Y:S05]  /*10e40*/  @P0 BRA `(.L_x_1086) ;  /* 0x0000004000000947 */ /* 0x000fea0003800000 */
[----:B---3--:R-:W-:Y:S05]  /*10e50*/  @!P1 BRA `(.L_x_1086) ;  /* 0x0000003000009947 */ /* 0x008fea0003800000 */
[----:B-----5:R-:W2:Y:S04]  /*10e60*/  LDG.E R7, [R22.64] ;  /* 0x0000000816077981 */ /* 0x020ea8000c1e1900 */
[----:B------:R-:W2:Y:S02]  /*10e70*/  LDG.E R14, [R22.64+0x4] ;  /* 0x00000408160e7981 */ /* 0x000ea4000c1e1900 */
[----:B--2---:R-:W-:-:S02]  /*10e80*/  IADD3 R7, -R7, R14, RZ ;  /* 0x0000000e07077210 */ /* 0x004fc40007ffe1ff */
.L_x_1086:
[----:B---3--:R-:W-:Y:S01]  /*10e90*/  LOP3.LUT R19, R12, 0xffffffe0, RZ, 0xc0, !PT ;  /* 0xffffffe00c137812 */ /* 0x008fe200078ec0ff */
        /* <DEDUP_REMOVED lines=11> */
[C---:B------:R-:W-:Y:S01]  /*10f50*/  IMAD.WIDE.U32 R22, R20.reuse, c[0x0][0x3a0], RZ ;  /* 0x0000e80014167a25 */ /* 0x040fe200078e00ff */
[----:B------:R-:W-:Y:S01]  /*10f60*/  LOP3.LUT R13, R13, 0xffffffc, RZ, 0xc0, !PT ;  /* 0x0ffffffc0d0d7812 */ /* 0x000fe200078ec0ff */
[----:B------:R-:W-:Y:S01]  /*10f70*/  BSSY B0, `(.L_x_1087) ;  /* 0x0000089000007945 */ /* 0x000fe20003800000 */
[----:B------:R-:W-:Y:S01]  /*10f80*/  LEA.HI R14, R25, R16, RZ, 0x2 ;  /* 0x00000010190e7211 */ /* 0x000fe200078f10ff */
[----:B------:R-:W-:Y:S01]  /*10f90*/  IMAD R25, R20, c[0x0][0x3a4], R18 ;  /* 0x0000e90014197a24 */ /* 0x000fe200078e0212 */
[----:B------:R-:W-:Y:S01]  /*10fa0*/  IADD3 R12, R15, -R12, RZ ;  /* 0x8000000c0f0c7210 */ /* 0x000fe20007ffe0ff */
[----:B------:R-:W-:Y:S01]  /*10fb0*/  IMAD.IADD R13, R2, 0x1, -R13 ;  /* 0x00000001020d7824 */ /* 0x000fe200078e0a0d */
[----:B------:R-:W-:Y:S01]  /*10fc0*/  LOP3.LUT R9, R9, 0xffffffc0, RZ, 0xc0, !PT ;  /* 0xffffffc009097812 */ /* 0x000fe200078ec0ff */
[----:B------:R-:W-:Y:S01]  /*10fd0*/  IMAD.IADD R23, R23, 0x1, R25 ;  /* 0x0000000117177824 */ /* 0x000fe200078e0219 */
[----:B------:R-:W-:-:S02]  /*10fe0*/  SHF.R.S32.HI R14, RZ, 0x2, R14 ;  /* 0x00000002ff0e7819 */ /* 0x000fc4000001140e */
[----:B------:R-:W-:Y:S01]  /*10ff0*/  LEA.HI R19, R6, R6, RZ, 0x1 ;  /* 0x0000000606137211 */ /* 0x000fe200078f08ff */
[----:B------:R-:W-:Y:S01]  /*11000*/  IMAD R9, R12, 0x8, R9 ;  /* 0x000000080c097824 */ /* 0x000fe200078e0209 */
[----:B------:R-:W-:Y:S02]  /*11010*/  ISETP.NE.AND P2, PT, R17, 0x1, PT ;  /* 0x000000011100780c */ /* 0x000fe40003f45270 */
[----:B------:R-:W-:Y:S02]  /*11020*/  LEA R14, R13, R14, 0x4 ;  /* 0x0000000e0d0e7211 */ /* 0x000fe400078e20ff */
[----:B------:R-:W-:Y:S01]  /*11030*/  LOP3.LUT R19, R19, 0x3fffffe, RZ, 0xc0, !PT ;  /* 0x03fffffe13137812 */ /* 0x000fe200078ec0ff */
[----:B--2---:R-:W-:Y:S01]  /*11040*/  IMAD.WIDE.U32 R22, R5, c[0x0][0x3e8], R22 ;  /* 0x0000fa0005167a25 */ /* 0x004fe200078e0016 */
[----:B------:R-:W-:Y:S02]  /*11050*/  LOP3.LUT P0, RZ, R16, 0x3, RZ, 0xc0, !PT ;  /* 0x0000000310ff7812 */ /* 0x000fe4000780c0ff */
[----:B------:R-:W-:-:S02]  /*11060*/  IADD3 R16, R14, R9, RZ ;  /* 0x000000090e107210 */ /* 0x000fc40007ffe0ff */
[----:B------:R-:W-:Y:S01]  /*11070*/  LEA.HI R0, R3, R0, RZ, 0x3 ;  /* 0x0000000003007211 */ /* 0x000fe200078f18ff */
[----:B------:R-:W-:Y:S01]  /*11080*/  IMAD.IADD R3, R6, 0x1, -R19 ;  /* 0x0000000106037824 */ /* 0x000fe200078e0a13 */
[----:B------:R-:W-:Y:S01]  /*11090*/  SHF.R.S32.HI R12, RZ, 0x1f, R5 ;  /* 0x0000001fff0c7819 */ /* 0x000fe20000011405 */
[----:B-1----:R-:W-:Y:S01]  /*110a0*/  IMAD R9, R57, 0x80, R16 ;  /* 0x0000008039097824 */ /* 0x002fe200078e0210 */
[----:B------:R-:W-:Y:S01]  /*110b0*/  MOV R18, R20 ;  /* 0x0000001400127202 */ /* 0x000fe20000000f00 */
[----:B------:R-:W-:Y:S02]  /*110c0*/  IMAD R3, R2, 0x8, R3 ;  /* 0x0000000802037824 */ /* 0x000fe400078e0203 */
[----:B------:R-:W-:-:S04]  /*110d0*/  @P2 IMAD.HI.U32 R2, R9, c[0x0][0x4ec], RZ ;  /* 0x00013b0009022a27 */ /* 0x000fc800078e00ff */
[----:B------:R-:W-:Y:S02]  /*110e0*/  IMAD R16, R12, c[0x0][0x490], RZ ;  /* 0x000124000c107a24 */ /* 0x000fe400078e02ff */
[----:B------:R-:W-:Y:S02]  /*110f0*/  IMAD.MOV.U32 R19, RZ, RZ, R21 ;  /* 0x000000ffff137224 */ /* 0x000fe400078e0015 */
[----:B------:R-:W-:Y:S01]  /*11100*/  IMAD.MOV.U32 R13, RZ, RZ, R9 ;  /* 0x000000ffff0d7224 */ /* 0x000fe200078e0009 */
[----:B------:R-:W-:Y:S01]  /*11110*/  @P2 SHF.R.U32.HI R13, RZ, c[0x0][0x4f0], R2 ;  /* 0x00013c00ff0d2a19 */ /* 0x000fe20000011602 */
[C---:B------:R-:W-:Y:S01]  /*11120*/  IMAD R17, R5.reuse, c[0x0][0x494], R16 ;  /* 0x0001250005117a24 */ /* 0x040fe200078e0210 */
[----:B------:R-:W-:Y:S01]  /*11130*/  SHF.R.S32.HI R16, RZ, 0x1f, R224 ;  /* 0x0000001fff107819 */ /* 0x000fe200000114e0 */
[----:B------:R-:W-:Y:S01]  /*11140*/  IMAD.WIDE.U32 R18, R5, c[0x0][0x490], R18 ;  /* 0x0001240005127a25 */ /* 0x000fe200078e0012 */
[----:B------:R-:W-:Y:S02]  /*11150*/  SEL R224, R224, RZ, !P1 ;  /* 0x000000ffe0e07207 */ /* 0x000fe40004800000 */
[----:B------:R-:W-:Y:S01]  /*11160*/  SEL R16, R16, RZ, !P1 ;  /* 0x000000ff10107207 */ /* 0x000fe20004800000 */
[----:B------:R-:W-:Y:S01]  /*11170*/  IMAD.MOV R20, RZ, RZ, -R13 ;  /* 0x000000ffff147224 */ /* 0x000fe200078e0a0d */
[----:B------:R-:W-:Y:S01]  /*11180*/  LEA R2, R15, R6, 0x5 ;  /* 0x000000060f027211 */ /* 0x000fe200078e28ff */
[----:B------:R-:W-:-:S02]  /*11190*/  IMAD R12, R12, c[0x0][0x3e8], RZ ;  /* 0x0000fa000c0c7a24 */ /* 0x000fc400078e02ff */
[----:B------:R-:W-:Y:S01]  /*111a0*/  IMAD.IADD R19, R19, 0x1, R17 ;  /* 0x0000000113137824 */ /* 0x000fe200078e0211 */
[----:B------:R-:W-:Y:S01]  /*111b0*/  LEA R2, R57, R2, 0x7 ;  /* 0x0000000239027211 */ /* 0x000fe200078e38ff */
[----:B------:R-:W-:Y:S02]  /*111c0*/  IMAD R20, R20, c[0x0][0x4e8], R9 ;  /* 0x00013a0014147a24 */ /* 0x000fe400078e0209 */
        /* <DEDUP_REMOVED lines=9> */
[----:B------:R-:W-:Y:S01]  /*11260*/  IMAD R13, R16, c[0x0][0x3f0], RZ ;  /* 0x0000fc00100d7a24 */ /* 0x000fe200078e02ff */
[----:B------:R-:W-:Y:S01]  /*11270*/  SHF.R.S32.HI R9, RZ, 0x1f, R20 ;  /* 0x0000001fff097819 */ /* 0x000fe20000011414 */
[----:B------:R-:W-:Y:S01]  /*11280*/  IMAD.MOV.U32 R5, RZ, RZ, R2 ;  /* 0x000000ffff057224 */ /* 0x000fe200078e0002 */
[----:B------:R-:W-:Y:S01]  /*11290*/  @P2 SHF.R.U32.HI R5, RZ, c[0x0][0x4f0], R17 ;  /* 0x00013c00ff052a19 */ /* 0x000fe20000011611 */
[----:B------:R-:W-:Y:S01]  /*112a0*/  IMAD R13, R224, c[0x0][0x3f4], R13 ;  /* 0x0000fd00e00d7a24 */ /* 0x000fe200078e020d */
[----:B------:R-:W-:Y:S01]  /*112b0*/  SHF.L.U32 R12, R0, 0x3, RZ ;  /* 0x00000003000c7819 */ /* 0x000fe200000006ff */
[----:B------:R-:W-:Y:S02]  /*112c0*/  IMAD R9, R9, c[0x0][0x488], RZ ;  /* 0x0001220009097a24 */ /* 0x000fe400078e02ff */
[----:B------:R-:W-:-:S04]  /*112d0*/  IMAD.WIDE.U32 R24, R224, c[0x0][0x3f0], R22 ;  /* 0x0000fc00e0187a25 */ /* 0x000fc800078e0016 */
[----:B------:R-:W-:Y:S01]  /*112e0*/  IMAD.WIDE.U32 R18, R20, c[0x0][0x488], R18 ;  /* 0x0001220014127a25 */ /* 0x000fe200078e0012 */
[----:B------:R-:W-:-:S03]  /*112f0*/  IADD3 R25, R25, R13, RZ ;  /* 0x0000000d19197210 */ /* 0x000fc60007ffe0ff */
[----:B------:R-:W-:Y:S01]  /*11300*/  IMAD R17, R20, c[0x0][0x48c], R9 ;  /* 0x0001230014117a24 */ /* 0x000fe200078e0209 */
[--C-:B------:R-:W-:Y:S01]  /*11310*/  SHF.R.S32.HI R20, RZ, 0x1f, R5.reuse ;  /* 0x0000001fff147819 */ /* 0x100fe20000011405 */
[----:B------:R-:W-:Y:S01]  /*11320*/  IMAD.SHL.U32 R0, R15, 0x8, RZ ;  /* 0x000000080f007824 */ /* 0x000fe200078e00ff */
[----:B------:R-:W-:Y:S01]  /*11330*/  LOP3.LUT R15, R12, 0xc0, RZ, 0xc0, !PT ;  /* 0x000000c00c0f7812 */ /* 0x000fe200078ec0ff */
[----:B------:R-:W-:Y:S01]  /*11340*/  IMAD.MOV R9, RZ, RZ, -R5 ;  /* 0x000000ffff097224 */ /* 0x000fe200078e0a05 */
[C---:B------:R-:W-:Y:S01]  /*11350*/  LEA R12, P1, R18.reuse, c[0x0][0x450], 0x2 ;  /* 0x00011400120c7a11 */ /* 0x040fe200078210ff */
[----:B------:R-:W-:Y:S01]  /*11360*/  IMAD.IADD R13, R19, 0x1, R17 ;  /* 0x00000001130d7824 */ /* 0x000fe200078e0211 */
[----:B------:R-:W-:Y:S01]  /*11370*/  SHF.R.U32.HI R16, RZ, 0x3, R15 ;  /* 0x00000003ff107819 */ /* 0x000fe2000001160f */
[----:B------:R-:W-:Y:S01]  /*11380*/  IMAD R48, R9, c[0x0][0x4e8], R2 ;  /* 0x00013a0009307a24 */ /* 0x000fe200078e0202 */
[----:B------:R-:W-:Y:S01]  /*11390*/  LOP3.LUT R15, R15, 0x18, R0, 0xf8, !PT ;  /* 0x000000180f0f7812 */ /* 0x000fe200078ef800 */
[----:B------:R-:W-:Y:S01]  /*113a0*/  SHFL.IDX PT, R22, R12, RZ, 0x1c1f ;  /* 0x001c1fff0c167589 */ /* 0x000fe200000e0000 */
[----:B------:R-:W-:Y:S01]  /*113b0*/  LEA.HI.X R9, R18, c[0x0][0x454], R13, 0x2, P1 ;  /* 0x0001150012097a11 */ /* 0x000fe200008f140d */
[----:B-----5:R-:W-:Y:S01]  /*113c0*/  IMAD R2, R7, c[0x0][0x4e8], RZ ;  /* 0x00013a0007027a24 */ /* 0x020fe200078e02ff */
[----:B------:R-:W-:Y:S01]  /*113d0*/  LOP3.LUT R16, R15, R16, RZ, 0x3c, !PT ;  /* 0x000000100f107212 */ /* 0x000fe200078e3cff */
[----:B------:R-:W-:Y:S01]  /*113e0*/  SHFL.IDX PT, R18, R12, 0x1, 0x1c1f ;  /* 0x003c1f000c127f89 */ /* 0x000fe200000e0000 */
[----:B------:R-:W-:-:S02]  /*113f0*/  IMAD R7, R57, 0x80, R14 ;  /* 0x0000008039077824 */ /* 0x000fc400078e020e */
[----:B------:R-:W-:Y:S01]  /*11400*/  IMAD R20, R20, c[0x0][0x3e0], RZ ;  /* 0x0000f80014147a24 */ /* 0x000fe200078e02ff */
[----:B------:R-:W1:Y:S01]  /*11410*/  SHFL.IDX PT, R23, R9, RZ, 0x1c1f ;  /* 0x001c1fff09177589 */ /* 0x000e6200000e0000 */
[----:B------:R-:W-:Y:S01]  /*11420*/  IMAD.WIDE.U32 R24, R5, c[0x0][0x3e0], R24 ;  /* 0x0000f80005187a25 */ /* 0x000fe200078e0018 */
[C---:B------:R-:W-:Y:S02]  /*11430*/  IADD3 R15, R7.reuse, 0x8, RZ ;  /* 0x00000008070f7810 */ /* 0x040fe40007ffe0ff */
[----:B------:R-:W2:Y:S01]  /*11440*/  SHFL.IDX PT, R19, R9, 0x1, 0x1c1f ;  /* 0x003c1f0009137f89 */ /* 0x000ea200000e0000 */
[-C--:B------:R-:W-:Y:S01]  /*11450*/  ISETP.GE.OR P3, PT, R7, R2.reuse, P0 ;  /* 0x000000020700720c */ /* 0x080fe20000766670 */
[----:B------:R-:W-:Y:S01]  /*11460*/  IMAD R20, R5, c[0x0][0x3e4], R20 ;  /* 0x0000f90005147a24 */ /* 0x000fe200078e0214 */
[C---:B------:R-:W-:Y:S01]  /*11470*/  IADD3 R13, R7.reuse, 0x40, RZ ;  /* 0x00000040070d7810 */ /* 0x040fe20007ffe0ff */
[----:B------:R-:W-:Y:S01]  /*11480*/  SHFL.IDX PT, R50, R12, 0x2, 0x1c1f ;  /* 0x005c1f000c327f89 */ /* 0x000fe200000e0000 */
[----:B------:R-:W-:Y:S01]  /*11490*/  IADD3 R7, R7, 0x48, RZ ;  /* 0x0000004807077810 */ /* 0x000fe20007ffe0ff */
[----:B------:R-:W-:Y:S01]  /*114a0*/  IMAD.U32 R16, R3, 0x20, R16 ;  /* 0x0000002003107824 */ /* 0x000fe200078e0010 */
[-C--:B------:R-:W-:Y:S01]  /*114b0*/  ISETP.GE.OR P2, PT, R15, R2.reuse, P0 ;  /* 0x000000020f00720c */ /* 0x080fe20000746670 */
[----:B------:R-:W3:Y:S01]  /*114c0*/  SHFL.IDX PT, R51, R9, 0x2, 0x1c1f ;  /* 0x005c1f0009337f89 */ /* 0x000ee200000e0000 */
[-C--:B------:R-:W-:Y:S01]  /*114d0*/  ISETP.GE.OR P1, PT, R13, R2.reuse, P0 ;  /* 0x000000020d00720c */ /* 0x080fe20000726670 */
[----:B------:R-:W-:Y:S01]  /*114e0*/  IMAD.SHL.U32 R58, R16, 0x2, RZ ;  /* 0x00000002103a7824 */ /* 0x000fe200078e00ff */
[----:B------:R-:W-:Y:S01]  /*114f0*/  ISETP.GE.OR P0, PT, R7, R2, P0 ;  /* 0x000000020700720c */ /* 0x000fe20000706670 */
[----:B------:R-:W-:Y:S01]  /*11500*/  SHFL.IDX PT, R52, R12, 0x3, 0x1c1f ;  /* 0x007c1f000c347f89 */ /* 0x000fe200000e0000 */
[----:B------:R-:W-:Y:S01]  /*11510*/  SHF.R.S32.HI R5, RZ, 0x1f, R48 ;  /* 0x0000001fff057819 */ /* 0x000fe20000011430 */
[----:B------:R-:W-:Y:S01]  /*11520*/  IMAD R57, R57, 0x80, R6 ;  /* 0x0000008039397824 */ /* 0x000fe200078e0206 */
[----:B------:R-:W-:Y:S01]  /*11530*/  IADD3 R25, R25, R20, RZ ;  /* 0x0000001419197210 */ /* 0x000fe20007ffe0ff */
[----:B------:R-:W4:Y:S02]  /*11540*/  SHFL.IDX PT, R53, R9, 0x3, 0x1c1f ;  /* 0x007c1f0009357f89 */ /* 0x000f2400000e0000 */
[----:B------:R-:W-:-:S02]  /*11550*/  IMAD R5, R5, c[0x0][0x3d8], RZ ;  /* 0x0000f60005057a24 */ /* 0x000fc400078e02ff */
[----:B-1----:R-:W-:Y:S02]  /*11560*/  @!P3 ST.E [R22.64], R4 ;  /* 0x000000041600b985 */ /* 0x002fe4000c101908 */
[C---:B------:R-:W-:Y:S02]  /*11570*/  IMAD R3, R48.reuse, c[0x0][0x3dc], R5 ;  /* 0x0000f70030037a24 */ /* 0x040fe400078e0205 */
[----:B--2---:R-:W-:Y:S01]  /*11580*/  @!P2 ST.E [R18.64], R8 ;  /* 0x000000081200a985 */ /* 0x004fe2000c101908 */
[----:B------:R-:W-:-:S05]  /*11590*/  IMAD.WIDE.U32 R48, R48, c[0x0][0x3d8], R24 ;  /* 0x0000f60030307a25 */ /* 0x000fca00078e0018 */
[----:B------:R-:W-:Y:S01]  /*115a0*/  IADD3 R3, R49, R3, RZ ;  /* 0x0000000331037210 */ /* 0x000fe20007ffe0ff */
[----:B---3--:R-:W-:Y:S04]  /*115b0*/  @!P1 ST.E [R50.64], R10 ;  /* 0x0000000a32009985 */ /* 0x008fe8000c101908 */
[----:B----4-:R1:W-:Y:S04]  /*115c0*/  @!P0 ST.E [R52.64], R11 ;  /* 0x0000000b34008985 */ /* 0x0103e8000c101908 */
[----:B------:R2:W3:Y:S04]  /*115d0*/  LDS.128 R44, [R58+0x880] ;  /* 0x000880003a2c7984 */ /* 0x0004e80000000c00 */
[----:B------:R2:W4:Y:S04]  /*115e0*/  LDS.128 R40, [R58+0x1080] ;  /* 0x001080003a287984 */ /* 0x0005280000000c00 */
[----:B------:R2:W2:Y:S04]  /*115f0*/  LDS.128 R36, [R58+0x1880] ;  /* 0x001880003a247984 */ /* 0x0004a80000000c00 */
[----:B------:R2:W2:Y:S04]  /*11600*/  LDS.128 R32, [R58+0x2880] ;  /* 0x002880003a207984 */ /* 0x0004a80000000c00 */
[----:B------:R2:W2:Y:S04]  /*11610*/  LDS.128 R28, [R58+0x3080] ;  /* 0x003080003a1c7984 */ /* 0x0004a80000000c00 */
[----:B------:R2:W2:Y:S01]  /*11620*/  LDS.128 R24, [R58+0x3880] ;  /* 0x003880003a187984 */ /* 0x0004a20000000c00 */
[----:B-1----:R-:W-:-:S03]  /*11630*/  LEA R52, P0, R48, c[0x0][0x380], 0x1 ;  /* 0x0000e00030347a11 */ /* 0x002fc600078008ff */
        /* <DEDUP_REMOVED lines=10> */
[----:B------:R-:W-:Y:S01]  /*116e0*/  IADD3 R54, R0, 0x40, RZ ;  /* 0x0000004000367810 */ /* 0x000fe20007ffe0ff */
[----:B------:R-:W5:Y:S01]  /*116f0*/  LDS.128 R8, [R58+0x2080] ;  /* 0x002080003a087984 */ /* 0x000f620000000c00 */
[----:B------:R-:W-:Y:S02]  /*11700*/  ISETP.GE.AND P1, PT, R56, c[0x0][0x3c8], PT ;  /* 0x0000f20038007a0c */ /* 0x000fe40003f26270 */
[----:B------:R-:W-:Y:S01]  /*11710*/  ISETP.GE.AND P0, PT, R54, c[0x0][0x3c8], PT ;  /* 0x0000f20036007a0c */ /* 0x000fe20003f06270 */
[----:B------:R4:W2:Y:S01]  /*11720*/  LDS.128 R4, [R58+0x4080] ;  /* 0x004080003a047984 */ /* 0x0008a20000000c00 */
[----:B------:R-:W-:-:S09]  /*11730*/  ISETP.GE.AND P2, PT, R0, c[0x0][0x3c8], PT ;  /* 0x0000f20000007a0c */ /* 0x000fd20003f46270 */
[----:B------:R-:W-:Y:S02]  /*11740*/  @!P1 SHF.R.S32.HI R55, RZ, 0x1f, R56 ;  /* 0x0000001fff379819 */ /* 0x000fe40000011438 */
[----:B------:R-:W-:Y:S02]  /*11750*/  @!P0 SHF.R.S32.HI R53, RZ, 0x1f, R54 ;  /* 0x0000001fff358819 */ /* 0x000fe40000011436 */
[----:B------:R-:W-:Y:S02]  /*11760*/  @!P1 LEA.HI R55, R55, R56, RZ, 0x3 ;  /* 0x0000003837379211 */ /* 0x000fe400078f18ff */
[----:B------:R-:W-:Y:S02]  /*11770*/  @!P0 LEA.HI R53, R53, R54, RZ, 0x3 ;  /* 0x0000003635358211 */ /* 0x000fe400078f18ff */
[----:B------:R-:W-:Y:S02]  /*11780*/  @!P1 LOP3.LUT R55, R55, 0xfffffff8, RZ, 0xc0, !PT ;  /* 0xfffffff837379812 */ /* 0x000fe400078ec0ff */
[----:B------:R-:W-:Y:S01]  /*11790*/  @!P0 LOP3.LUT R53, R53, 0xfffffff8, RZ, 0xc0, !PT ;  /* 0xfffffff835358812 */ /* 0x000fe200078ec0ff */
[----:B-12-4-:R-:W-:-:S04]  /*117a0*/  @!P2 IMAD.WIDE R58, R0, 0x2, R60 ;  /* 0x00000002003aa825 */ /* 0x016fc800078e023c */
[----:B------:R-:W-:-:S04]  /*117b0*/  @!P1 IMAD.WIDE R54, R55, 0x2, R60 ;  /* 0x0000000237369825 */ /* 0x000fc800078e023c */
[----:B------:R-:W-:Y:S01]  /*117c0*/  @!P0 IMAD.WIDE R60, R53, 0x2, R60 ;  /* 0x00000002353c8825 */ /* 0x000fe200078e023c */
[----:B---3--:R1:W-:Y:S04]  /*117d0*/  @!P2 ST.E.128 [R58.64], R48 ;  /* 0x000000303a00a985 */ /* 0x0083e8000c101d08 */
[----:B-----5:R1:W-:Y:S04]  /*117e0*/  @!P1 ST.E.128 [R54.64], R8 ;  /* 0x0000000836009985 */ /* 0x0203e8000c101d08 */
[----:B------:R1:W-:Y:S02]  /*117f0*/  @!P0 ST.E.128 [R60.64], R4 ;  /* 0x000000043c008985 */ /* 0x0003e4000c101d08 */
.L_x_1088:
[----:B---3--:R-:W-:Y:S05]  /*11800*/  BSYNC B0 ;  /* 0x0000000000007941 */ /* 0x008fea0003800000 */
.L_x_1087:
[----:B-1----:R-:W-:Y:S01]  /*11810*/  IADD3 R5, R57, 0x20, RZ ;  /* 0x0000002039057810 */ /* 0x002fe20007ffe0ff */
[----:B------:R1:W3:Y:S01]  /*11820*/  SHFL.IDX PT, R9, R3, 0x1, 0x1c1f ;  /* 0x003c1f0003097f89 */ /* 0x0002e200000e0000 */
[----:B------:R-:W-:Y:S02]  /*11830*/  BSSY B0, `(.L_x_1089) ;  /* 0x0000015000007945 */ /* 0x000fe40003800000 */
[----:B------:R-:W-:Y:S01]  /*11840*/  ISETP.GE.AND P0, PT, R5, R2, PT ;  /* 0x000000020500720c */ /* 0x000fe20003f06270 */
[----:B------:R1:W4:-:S12]  /*11850*/  SHFL.IDX PT, R8, R52, 0x1, 0x1c1f ;  /* 0x003c1f0034087f89 */ /* 0x00031800000e0000 */
        /* <DEDUP_REMOVED lines=16> */
[----:B--2---:R3:W-:Y:S04]  /*11960*/  @!P1 ST.E.128 [R6.64], R32 ;  /* 0x0000002006009985 */ /* 0x0047e8000c101d08 */
[----:B------:R3:W-:Y:S02]  /*11970*/  @!P0 ST.E.128 [R4.64], R20 ;  /* 0x0000001404008985 */ /* 0x0007e4000c101d08 */
.L_x_1090:
[----:B------:R-:W-:Y:S05]  /*11980*/  BSYNC B0 ;  /* 0x0000000000007941 */ /* 0x000fea0003800000 */
.L_x_1089:
[----:B---3--:R-:W-:Y:S01]  /*11990*/  IADD3 R5, R57, 0x40, RZ ;  /* 0x0000004039057810 */ /* 0x008fe20007ffe0ff */
[----:B------:R3:W1:Y:S01]  /*119a0*/  SHFL.IDX PT, R9, R3, 0x2, 0x1c1f ;  /* 0x005c1f0003097f89 */ /* 0x00066200000e0000 */
[----:B------:R-:W-:Y:S02]  /*119b0*/  BSSY B0, `(.L_x_1091) ;  /* 0x0000015000007945 */ /* 0x000fe40003800000 */
[----:B------:R-:W-:Y:S01]  /*119c0*/  ISETP.GE.AND P0, PT, R5, R2, PT ;  /* 0x000000020500720c */ /* 0x000fe20003f06270 */
[----:B----4-:R3:W4:-:S12]  /*119d0*/  SHFL.IDX PT, R8, R52, 0x2, 0x1c1f ;  /* 0x005c1f0034087f89 */ /* 0x01071800000e0000 */
        /* <DEDUP_REMOVED lines=18> */
.L_x_1092:
[----:B------:R-:W-:Y:S05]  /*11b00*/  BSYNC B0 ;  /* 0x0000000000007941 */ /* 0x000fea0003800000 */
.L_x_1091:
[----:B------:R-:W-:Y:S01]  /*11b10*/  IADD3 R57, R57, 0x60, RZ ;  /* 0x0000006039397810 */ /* 0x000fe20007ffe0ff */
[----:B-1----:R1:W3:Y:S03]  /*11b20*/  SHFL.IDX PT, R5, R3, 0x3, 0x1c1f ;  /* 0x007c1f0003057f89 */ /* 0x0022e600000e0000 */
[----:B------:R-:W-:Y:S01]  /*11b30*/  ISETP.GE.AND P0, PT, R57, R2, PT ;  /* 0x000000023900720c */ /* 0x000fe20003f06270 */
[----:B------:R1:W4:-:S12]  /*11b40*/  SHFL.IDX PT, R4, R52, 0x3, 0x1c1f ;  /* 0x007c1f0034047f89 */ /* 0x00031800000e0000 */
[----:B------:R-:W-:Y:S05]  /*11b50*/  @P0 EXIT ;  /* 0x000000000000094d */ /* 0x000fea0003800000 */
[C---:B-1-3--:R-:W-:Y:S02]  /*11b60*/  IADD3 R3, R0.reuse, 0x20, RZ ;  /* 0x0000002000037810 */ /* 0x04afe40007ffe0ff */
[C---:B------:R-:W-:Y:S02]  /*11b70*/  ISETP.GE.AND P1, PT, R0.reuse, c[0x0][0x3c8], PT ;  /* 0x0000f20000007a0c */ /* 0x040fe40003f26270 */
[----:B------:R-:W-:Y:S02]  /*11b80*/  ISETP.GE.AND P0, PT, R3, c[0x0][0x3c8], PT ;  /* 0x0000f20003007a0c */ /* 0x000fe40003f06270 */
[----:B------:R-:W-:-:S09]  /*11b90*/  IADD3 R9, R0, 0x40, RZ ;  /* 0x0000004000097810 */ /* 0x000fd20007ffe0ff */
[----:B----4-:R-:W-:Y:S02]  /*11ba0*/  @!P1 IMAD.WIDE R6, R0, 0x2, R4 ;  /* 0x0000000200069825 */ /* 0x010fe400078e0204 */
[----:B------:R-:W-:-:S03]  /*11bb0*/  @!P0 SHF.R.S32.HI R2, RZ, 0x1f, R3 ;  /* 0x0000001fff028819 */ /* 0x000fc60000011403 */
[----:B--2---:R1:W-:Y:S01]  /*11bc0*/  @!P1 ST.E.128 [R6.64], R36 ;  /* 0x0000002406009985 */ /* 0x0043e2000c101d08 */
        /* <DEDUP_REMOVED lines=12> */
.L_x_1085:
[----:B------:R-:W-:Y:S01]  /*11c90*/  ISETP.NE.U32.AND P1, PT, RZ, c[0x0][0x508], PT ;  /* 0x00014200ff007a0c */ /* 0x000fe20003f25070 */
[----:B------:R-:W-:Y:S01]  /*11ca0*/  IMAD.MOV.U32 R7, RZ, RZ, 0x4 ;  /* 0x00000004ff077424 */ /* 0x000fe200078e00ff */
[----:B------:R-:W-:Y:S02]  /*11cb0*/  ISETP.NE.U32.AND P0, PT, RZ, c[0x0][0x500], PT ;  /* 0x00014000ff007a0c */ /* 0x000fe40003f05070 */
[----:B------:R-:W-:Y:S01]  /*11cc0*/  ISETP.NE.AND.EX P1, PT, RZ, c[0x0][0x50c], PT, P1 ;  /* 0x00014300ff007a0c */ /* 0x000fe20003f25310 */
[----:B------:R-:W-:Y:S01]  /*11cd0*/  IMAD.WIDE R4, R224, R7, c[0x0][0x500] ;  /* 0x00014000e0047625 */ /* 0x000fe200078e0207 */
[----:B------:R-:W-:-:S03]  /*11ce0*/  ISETP.NE.AND.EX P0, PT, RZ, c[0x0][0x504], PT, P0 ;  /* 0x00014100ff007a0c */ /* 0x000fc60003f05300 */
[----:B------:R-:W-:-:S08]  /*11cf0*/  IMAD.MOV.U32 R2, RZ, RZ, c[0x0][0x388] ;  /* 0x0000e200ff027624 */ /* 0x000fd000078e00ff */
        /* <DEDUP_REMOVED lines=8> */
[----:B-----5:R-:W2:Y:S04]  /*11d80*/  LDG.E R2, [R4.64] ;  /* 0x0000000804027981 */ /* 0x020ea8000c1e1900 */
[----:B------:R-:W2:Y:S02]  /*11d90*/  LDG.E R3, [R4.64+0x4] ;  /* 0x0000040804037981 */ /* 0x000ea4000c1e1900 */
[----:B--2---:R-:W-:-:S02]  /*11da0*/  IADD3 R2, -R2, R3, RZ ;  /* 0x0000000302027210 */ /* 0x004fc40007ffe1ff */
.L_x_1093:
        /* <DEDUP_REMOVED lines=15> */
[----:B------:R-:W-:Y:S01]  /*11ea0*/  MOV R10, R12 ;  /* 0x0000000c000a7202 */ /* 0x000fe20000000f00 */
[----:B------:R-:W-:Y:S01]  /*11eb0*/  IMAD.MOV.U32 R6, RZ, RZ, R7 ;  /* 0x000000ffff067224 */ /* 0x000fe200078e0007 */
[----:B------:R-:W-:-:S13]  /*11ec0*/  ISETP.NE.AND P0, PT, R3, 0x1, PT ;  /* 0x000000010300780c */ /* 0x000fda0003f05270 */
[----:B------:R-:W-:-:S05]  /*11ed0*/  @P0 IMAD.HI.U32 R5, R7, c[0x0][0x4ec], RZ ;  /* 0x00013b0007050a27 */ /* 0x000fca00078e00ff */
[----:B------:R-:W-:Y:S01]  /*11ee0*/  @P0 SHF.R.U32.HI R6, RZ, c[0x0][0x4f0], R5 ;  /* 0x00013c00ff060a19 */ /* 0x000fe20000011605 */
[----:B-1----:R-:W-:Y:S01]  /*11ef0*/  IMAD.WIDE.U32 R10, R4, c[0x0][0x490], R10 ;  /* 0x00012400040a7a25 */ /* 0x002fe200078e000a */
[----:B------:R-:W-:Y:S02]  /*11f00*/  SHF.R.S32.HI R3, RZ, 0x1f, R4 ;  /* 0x0000001fff037819 */ /* 0x000fe40000011404 */
[----:B------:R-:W-:-:S03]  /*11f10*/  SHF.R.S32.HI R8, RZ, 0x1f, R6 ;  /* 0x0000001fff087819 */ /* 0x000fc60000011406 */
[----:B------:R-:W-:-:S04]  /*11f20*/  IMAD R3, R3, c[0x0][0x490], RZ ;  /* 0x0001240003037a24 */ /* 0x000fc800078e02ff */
[----:B------:R-:W-:Y:S01]  /*11f30*/  IMAD R3, R4, c[0x0][0x494], R3 ;  /* 0x0001250004037a24 */ /* 0x000fe200078e0203 */
[----:B------:R-:W-:-:S03]  /*11f40*/  IADD3 R4, -R6, RZ, RZ ;  /* 0x000000ff06047210 */ /* 0x000fc60007ffe1ff */
[----:B------:R-:W-:Y:S02]  /*11f50*/  IMAD.IADD R11, R3, 0x1, R11 ;  /* 0x00000001030b7824 */ /* 0x000fe400078e020b */
[----:B------:R-:W-:Y:S02]  /*11f60*/  IMAD R3, R9, c[0x0][0x498], RZ ;  /* 0x0001260009037a24 */ /* 0x000fe400078e02ff */
[----:B------:R-:W-:Y:S02]  /*11f70*/  IMAD R4, R4, c[0x0][0x4e8], R7 ;  /* 0x00013a0004047a24 */ /* 0x000fe400078e0207 */
[----:B------:R-:W-:-:S03]  /*11f80*/  IMAD.WIDE.U32 R10, R224, c[0x0][0x498], R10 ;  /* 0x00012600e00a7a25 */ /* 0x000fc600078e000a */
[----:B------:R-:W-:Y:S01]  /*11f90*/  SHF.R.S32.HI R5, RZ, 0x1f, R4 ;  /* 0x0000001fff057819 */ /* 0x000fe20000011404 */
[----:B------:R-:W-:Y:S01]  /*11fa0*/  IMAD R3, R224, c[0x0][0x49c], R3 ;  /* 0x00012700e0037a24 */ /* 0x000fe200078e0203 */
[----:B------:R-:W-:-:S03]  /*11fb0*/  IADD3 R6, P0, R6, R10, RZ ;  /* 0x0000000a06067210 */ /* 0x000fc60007f1e0ff */
[----:B------:R-:W-:Y:S01]  /*11fc0*/  IMAD R5, R5, c[0x0][0x488], RZ ;  /* 0x0001220005057a24 */ /* 0x000fe200078e02ff */
[----:B------:R-:W-:Y:S02]  /*11fd0*/  IADD3.X R7, R8, R11, R3, P0, !PT ;  /* 0x0000000b08077210 */ /* 0x000fe400007fe403 */
[----:B------:R-:W-:Y:S01]  /*11fe0*/  MOV R3, 0xff800000 ;  /* 0xff80000000037802 */ /* 0x000fe20000000f00 */
[C---:B------:R-:W-:Y:S02]  /*11ff0*/  IMAD R5, R4.reuse, c[0x0][0x48c], R5 ;  /* 0x0001230004057a24 */ /* 0x040fe400078e0205 */
[----:B------:R-:W-:-:S05]  /*12000*/  IMAD.WIDE.U32 R6, R4, c[0x0][0x488], R6 ;  /* 0x0001220004067a25 */ /* 0x000fca00078e0006 */
[----:B------:R-:W-:Y:S02]  /*12010*/  IADD3 R5, R7, R5, RZ ;  /* 0x0000000507057210 */ /* 0x000fe40007ffe0ff */
[----:B------:R-:W-:-:S04]  /*12020*/  LEA R4, P0, R6, c[0x0][0x450], 0x2 ;  /* 0x0001140006047a11 */ /* 0x000fc800078010ff */
[----:B------:R-:W-:-:S05]  /*12030*/  LEA.HI.X R5, R6, c[0x0][0x454], R5, 0x2, P0 ;  /* 0x0001150006057a11 */ /* 0x000fca00000f1405 */
[----:B------:R1:W-:Y:S04]  /*12040*/  STG.E [R4.64], R3 ;  /* 0x0000000304007986 */ /* 0x0003e8000c101908 */
.L_x_1095:
[----:B------:R-:W-:Y:S05]  /*12050*/  BSYNC B0 ;  /* 0x0000000000007941 */ /* 0x000fea0003800000 */
.L_x_1094:
[----:B------:R-:W2:Y:S01]  /*12060*/  S2R R7, SR_CTAID.Y ;  /* 0x0000000000077919 */ /* 0x000ea20000002600 */
[----:B-1----:R-:W-:Y:S01]  /*12070*/  SHF.R.S32.HI R3, RZ, 0x1f, R0 ;  /* 0x0000001fff037819 */ /* 0x002fe20000011400 */
[----:B------:R-:W-:Y:S01]  /*12080*/  IMAD R5, R13, c[0x0][0x3a0], RZ ;  /* 0x0000e8000d057a24 */ /* 0x000fe200078e02ff */
[----:B------:R-:W-:Y:S01]  /*12090*/  BSSY B0, `(.L_x_1096) ;  /* 0x000003f000007945 */ /* 0x000fe20003800000 */
[----:B------:R-:W1:Y:S01]  /*120a0*/  S2R R8, SR_CTAID.X ;  /* 0x0000000000087919 */ /* 0x000e620000002500 */
[----:B------:R-:W-:Y:S01]  /*120b0*/  LEA.HI R4, R3, R0, RZ, 0x2 ;  /* 0x0000000003047211 */ /* 0x000fe200078f10ff */
[C---:B------:R-:W-:Y:S01]  /*120c0*/  IMAD R10, R12.reuse, c[0x0][0x3a4], R5 ;  /* 0x0000e9000c0a7a24 */ /* 0x040fe200078e0205 */
[----:B------:R-:W-:Y:S01]  /*120d0*/  MOV R3, c[0x0][0x4e8] ;  /* 0x00013a0000037a02 */ /* 0x000fe20000000f00 */
[----:B------:R-:W-:Y:S01]  /*120e0*/  IMAD.WIDE.U32 R12, R12, c[0x0][0x3a0], RZ ;  /* 0x0000e8000c0c7a25 */ /* 0x000fe200078e00ff */
[----:B------:R-:W-:Y:S02]  /*120f0*/  LOP3.LUT R5, R4, 0xfffffffc, RZ, 0xc0, !PT ;  /* 0xfffffffc04057812 */ /* 0x000fe400078ec0ff */
[----:B------:R-:W-:Y:S01]  /*12100*/  ISETP.NE.AND P0, PT, R3, 0x1, PT ;  /* 0x000000010300780c */ /* 0x000fe20003f05270 */
[----:B------:R-:W-:Y:S01]  /*12110*/  IMAD R9, R9, c[0x0][0x3f0], RZ ;  /* 0x0000fc0009097a24 */ /* 0x000fe200078e02ff */
[----:B------:R-:W-:Y:S01]  /*12120*/  SHF.R.S32.HI R4, RZ, 0x2, R4 ;  /* 0x00000002ff047819 */ /* 0x000fe20000011404 */
[----:B------:R-:W-:Y:S01]  /*12130*/  IMAD.IADD R5, R0, 0x1, -R5 ;  /* 0x0000000100057824 */ /* 0x000fe200078e0a05 */
[----:B------:R-:W-:Y:S01]  /*12140*/  IADD3 R13, R13, R10, RZ ;  /* 0x0000000a0d0d7210 */ /* 0x000fe20007ffe0ff */
[----:B------:R-:W-:-:S02]  /*12150*/  IMAD R9, R224, c[0x0][0x3f4], R9 ;  /* 0x0000fd00e0097a24 */ /* 0x000fc400078e0209 */
[----:B-----5:R-:W-:Y:S01]  /*12160*/  IMAD R2, R2, c[0x0][0x4e8], RZ ;  /* 0x00013a0002027a24 */ /* 0x020fe200078e02ff */
[C---:B------:R-:W-:Y:S02]  /*12170*/  LEA R3, R5.reuse, R4, 0x5 ;  /* 0x0000000405037211 */ /* 0x040fe400078e28ff */
[----:B------:R-:W-:Y:S02]  /*12180*/  SHF.L.U32 R11, R5, 0x3, RZ ;  /* 0x00000003050b7819 */ /* 0x000fe400000006ff */
[----:B--2---:R-:W-:Y:S01]  /*12190*/  SHF.R.S32.HI R6, RZ, 0x1f, R7 ;  /* 0x0000001fff067819 */ /* 0x004fe20000011407 */
[----:B------:R-:W-:Y:S01]  /*121a0*/  IMAD.WIDE.U32 R12, R7, c[0x0][0x3e8], R12 ;  /* 0x0000fa00070c7a25 */ /* 0x000fe200078e000c */
[----:B------:R-:W-:-:S03]  /*121b0*/  IADD3 R5, R11, 0x20, RZ ;  /* 0x000000200b057810 */ /* 0x000fc60007ffe0ff */
[----:B------:R-:W-:Y:S02]  /*121c0*/  IMAD R6, R6, c[0x0][0x3e8], RZ ;  /* 0x0000fa0006067a24 */ /* 0x000fe400078e02ff */
[----:B-1----:R-:W-:Y:S02]  /*121d0*/  IMAD R3, R8, 0x80, R3 ;  /* 0x0000008008037824 */ /* 0x002fe400078e0203 */
[----:B------:R-:W-:Y:S02]  /*121e0*/  IMAD R6, R7, c[0x0][0x3ec], R6 ;  /* 0x0000fb0007067a24 */ /* 0x000fe400078e0206 */
[----:B------:R-:W-:-:S03]  /*121f0*/  @P0 IMAD.HI.U32 R0, R3, c[0x0][0x4ec], RZ ;  /* 0x00013b0003000a27 */ /* 0x000fc600078e00ff */
[----:B------:R-:W-:Y:S02]  /*12200*/  IADD3 R13, R6, R13, RZ ;  /* 0x0000000d060d7210 */ /* 0x000fe40007ffe0ff */
[----:B------:R-:W-:Y:S02]  /*12210*/  MOV R6, R3 ;  /* 0x0000000300067202 */ /* 0x000fe40000000f00 */
[----:B------:R-:W-:Y:S01]  /*12220*/  @P0 SHF.R.U32.HI R6, RZ, c[0x0][0x4f0], R0 ;  /* 0x00013c00ff060a19 */ /* 0x000fe20000011600 */
[----:B------:R-:W-:-:S03]  /*12230*/  IMAD.WIDE.U32 R12, R224, c[0x0][0x3f0], R12 ;  /* 0x0000fc00e00c7a25 */ /* 0x000fc600078e000c */
[--C-:B------:R-:W-:Y:S01]  /*12240*/  SHF.R.S32.HI R7, RZ, 0x1f, R6.reuse ;  /* 0x0000001fff077819 */ /* 0x100fe20000011406 */
[----:B------:R-:W-:Y:S01]  /*12250*/  IMAD.MOV R0, RZ, RZ, -R6 ;  /* 0x000000ffff007224 */ /* 0x000fe200078e0a06 */
[----:B------:R-:W-:Y:S02]  /*12260*/  IADD3 R13, R13, R9, RZ ;  /* 0x000000090d0d7210 */ /* 0x000fe40007ffe0ff */
[----:B------:R-:W-:Y:S01]  /*12270*/  LEA R9, R8, R4, 0x7 ;  /* 0x0000000408097211 */ /* 0x000fe200078e38ff */
[----:B------:R-:W-:Y:S01]  /*12280*/  IMAD R7, R7, c[0x0][0x3e0], RZ ;  /* 0x0000f80007077a24 */ /* 0x000fe200078e02ff */
[----:B------:R-:W-:Y:S01]  /*12290*/  IADD3 R4, R11, 0x40, RZ ;  /* 0x000000400b047810 */ /* 0x000fe20007ffe0ff */
[----:B------:R-:W-:Y:S02]  /*122a0*/  IMAD R0, R0, c[0x0][0x4e8], R3 ;  /* 0x00013a0000007a24 */ /* 0x000fe400078e0203 */
        /* <DEDUP_REMOVED lines=29> */
.L_x_1097:
[----:B------:R-:W-:Y:S05]  /*12480*/  BSYNC B0 ;  /* 0x0000000000007941 */ /* 0x000fea0003800000 */
.L_x_1096:
[----:B--23--:R-:W-:Y:S01]  /*12490*/  IADD3 R7, R9, 0x20, RZ ;  /* 0x0000002009077810 */ /* 0x00cfe20007ffe0ff */
[----:B------:R2:W3:Y:S01]  /*124a0*/  SHFL.IDX PT, R13, R0, 0x1, 0x1c1f ;  /* 0x003c1f00000d7f89 */ /* 0x0004e200000e0000 */
        /* <DEDUP_REMOVED lines=9> */
[----:B------:R-:W-:Y:S02]  /*12540*/  @!P1 LEA.HI R7, R6, R5, RZ, 0x3 ;  /* 0x0000000506079211 */ /* 0x000fe400078f18ff */
[----:B------:R-:W-:Y:S01]  /*12550*/  @!P0 LEA.HI R6, R15, R4, RZ, 0x3 ;  /* 0x000000040f068211 */ /* 0x000fe200078f18ff */
[----:B---34-:R-:W-:Y:S01]  /*12560*/  @!P2 IMAD.WIDE R14, R11, 0x2, R12 ;  /* 0x000000020b0ea825 */ /* 0x018fe200078e020c */
[----:B------:R-:W-:Y:S02]  /*12570*/  @!P1 LOP3.LUT R7, R7, 0xfffffff8, RZ, 0xc0, !PT ;  /* 0xfffffff807079812 */ /* 0x000fe400078ec0ff */
[----:B------:R-:W-:-:S02]  /*12580*/  @!P0 LOP3.LUT R6, R6, 0xfffffff8, RZ, 0xc0, !PT ;  /* 0xfffffff806068812 */ /* 0x000fc400078ec0ff */
[----:B------:R3:W-:Y:S01]  /*12590*/  @!P2 ST.E.128 [R14.64], RZ ;  /* 0x000000ff0e00a985 */ /* 0x0007e2000c101d08 */
[----:B------:R-:W-:-:S04]  /*125a0*/  @!P1 IMAD.WIDE R16, R7, 0x2, R12 ;  /* 0x0000000207109825 */ /* 0x000fc800078e020c */
[----:B------:R-:W-:Y:S01]  /*125b0*/  @!P0 IMAD.WIDE R6, R6, 0x2, R12 ;  /* 0x0000000206068825 */ /* 0x000fe200078e020c */
[----:B------:R3:W-:Y:S04]  /*125c0*/  @!P1 ST.E.128 [R16.64], RZ ;  /* 0x000000ff10009985 */ /* 0x0007e8000c101d08 */
[----:B------:R3:W-:Y:S02]  /*125d0*/  @!P0 ST.E.128 [R6.64], RZ ;  /* 0x000000ff06008985 */ /* 0x0007e4000c101d08 */
.L_x_1099:
[----:B------:R-:W-:Y:S05]  /*125e0*/  BSYNC B0 ;  /* 0x0000000000007941 */ /* 0x000fea0003800000 */
.L_x_1098:
        /* <DEDUP_REMOVED lines=13> */
[----:B-1--4-:R-:W-:Y:S01]  /*126c0*/  @!P2 IMAD.WIDE R14, R11, 0x2, R12 ;  /* 0x000000020b0ea825 */ /* 0x012fe200078e020c */
[----:B------:R-:W-:Y:S02]  /*126d0*/  @!P1 LOP3.LUT R7, R7, 0xfffffff8, RZ, 0xc0, !PT ;  /* 0xfffffff807079812 */ /* 0x000fe400078ec0ff */
[----:B------:R-:W-:-:S02]  /*126e0*/  @!P0 LOP3.LUT R6, R6, 0xfffffff8, RZ, 0xc0, !PT ;  /* 0xfffffff806068812 */ /* 0x000fc400078ec0ff */
[----:B------:R1:W-:Y:S01]  /*126f0*/  @!P2 ST.E.128 [R14.64], RZ ;  /* 0x000000ff0e00a985 */ /* 0x0003e2000c101d08 */
[----:B------:R-:W-:-:S04]  /*12700*/  @!P1 IMAD.WIDE R16, R7, 0x2, R12 ;  /* 0x0000000207109825 */ /* 0x000fc800078e020c */
[----:B------:R-:W-:Y:S01]  /*12710*/  @!P0 IMAD.WIDE R6, R6, 0x2, R12 ;  /* 0x0000000206068825 */ /* 0x000fe200078e020c */
[----:B------:R1:W-:Y:S04]  /*12720*/  @!P1 ST.E.128 [R16.64], RZ ;  /* 0x000000ff10009985 */ /* 0x0003e8000c101d08 */
[----:B------:R1:W-:Y:S02]  /*12730*/  @!P0 ST.E.128 [R6.64], RZ ;  /* 0x000000ff06008985 */ /* 0x0003e4000c101d08 */
.L_x_1101:
[----:B------:R-:W-:Y:S05]  /*12740*/  BSYNC B0 ;  /* 0x0000000000007941 */ /* 0x000fea0003800000 */
.L_x_1100:
[----:B------:R-:W-:Y:S01]  /*12750*/  IADD3 R9, R9, 0x60, RZ ;  /* 0x0000006009097810 */ /* 0x000fe20007ffe0ff */
[----:B-1----:R1:W2:Y:S03]  /*12760*/  SHFL.IDX PT, R7, R0, 0x3, 0x1c1f ;  /* 0x007c1f0000077f89 */ /* 0x0022a600000e0000 */
[----:B------:R-:W-:Y:S01]  /*12770*/  ISETP.GE.AND P0, PT, R9, R2, PT ;  /* 0x000000020900720c */ /* 0x000fe20003f06270 */
[----:B------:R1:W3:-:S12]  /*12780*/  SHFL.IDX PT, R6, R3, 0x3, 0x1c1f ;  /* 0x007c1f0003067f89 */ /* 0x0002d800000e0000 */
[----:B------:R-:W-:Y:S05]  /*12790*/  @P0 EXIT ;  /* 0x000000000000094d */ /* 0x000fea0003800000 */
[----:B------:R-:W-:Y:S02]  /*127a0*/  ISETP.GE.AND P0, PT, R5, c[0x0][0x3c8], PT ;  /* 0x0000f20005007a0c */ /* 0x000fe40003f06270 */
[----:B------:R-:W-:-:S11]  /*127b0*/  ISETP.GE.AND P1, PT, R11, c[0x0][0x3c8], PT ;  /* 0x0000f2000b007a0c */ /* 0x000fd60003f26270 */
[----:B-123--:R-:W-:Y:S02]  /*127c0*/  @!P0 SHF.R.S32.HI R0, RZ, 0x1f, R5 ;  /* 0x0000001fff008819 */ /* 0x00efe40000011405 */
[----:B------:R-:W-:Y:S02]  /*127d0*/  @!P1 IMAD.WIDE R8, R11, 0x2, R6 ;  /* 0x000000020b089825 */ /* 0x000fe400078e0206 */
[----:B------:R-:W-:-:S03]  /*127e0*/  @!P0 LEA.HI R0, R0, R5, RZ, 0x3 ;  /* 0x0000000500008211 */ /* 0x000fc600078f18ff */
[----:B------:R1:W-:Y:S01]  /*127f0*/  @!P1 ST.E.128 [R8.64], RZ ;  /* 0x000000ff08009985 */ /* 0x0003e2000c101d08 */
[----:B------:R-:W-:-:S05]  /*12800*/  @!P0 LOP3.LUT R3, R0, 0xfffffff8, RZ, 0xc0, !PT ;  /* 0xfffffff800038812 */ /* 0x000fca00078ec0ff */
[----:B------:R-:W-:-:S05]  /*12810*/  @!P0 IMAD.WIDE R2, R3, 0x2, R6 ;  /* 0x0000000203028825 */ /* 0x000fca00078e0206 */
[----:B------:R1:W-:Y:S01]  /*12820*/  @!P0 ST.E.128 [R2.64], RZ ;  /* 0x000000ff02008985 */ /* 0x0003e2000c101d08 */
[----:B------:R-:W-:-:S13]  /*12830*/  ISETP.GE.AND P0, PT, R4, c[0x0][0x3c8], PT ;  /* 0x0000f20004007a0c */ /* 0x000fda0003f06270 */
[----:B------:R-:W-:Y:S05]  /*12840*/  @P0 EXIT ;  /* 0x000000000000094d */ /* 0x000fea0003800000 */
[----:B-1----:R-:W-:-:S04]  /*12850*/  SHF.R.S32.HI R3, RZ, 0x1f, R4 ;  /* 0x0000001fff037819 */ /* 0x002fc80000011404 */
[----:B------:R-:W-:-:S04]  /*12860*/  LEA.HI R3, R3, R4, RZ, 0x3 ;  /* 0x0000000403037211 */ /* 0x000fc800078f18ff */
[----:B------:R-:W-:-:S05]  /*12870*/  LOP3.LUT R3, R3, 0xfffffff8, RZ, 0xc0, !PT ;  /* 0xfffffff803037812 */ /* 0x000fca00078ec0ff */
[----:B------:R-:W-:-:S05]  /*12880*/  IMAD.WIDE R6, R3, 0x2, R6 ;  /* 0x0000000203067825 */ /* 0x000fca00078e0206 */
[----:B------:R-:W-:Y:S01]  /*12890*/  ST.E.128 [R6.64], RZ ;  /* 0x000000ff06007985 */ /* 0x000fe2000c101d08 */
[----:B------:R-:W-:Y:S05]  /*128a0*/  EXIT ;  /* 0x000000000000794d */ /* 0x000fea0003800000 */
.L_x_1102:
        /* <DEDUP_REMOVED lines=13> */
.L_x_1523:


//--------------------- .text._ZN7cutlass13device_kernelIN5flash19enable_sm80_to_sm89INS1_16FlashAttnFwdSm80INS1_25CollectiveMainloopFwdSm80ILi4ELi1ELb0EN4cute5tupleIJNS5_1CILi128EEENS7_ILi48EEENS7_ILi96EEEEEELi96ENS_6half_tEfNS_4arch4Sm80ELb0ELb1ELb0ELb1ELb0ELb1ELb1ELb0EEENS1_21CollectiveEpilogueFwdINS6_IJS8_SA_S9_EEENS6_IJNS7_ILi1EEESI_SI_EEESC_SE_Li128ELb1ELb1ELb0ELb0EEENS1_19SingleTileSchedulerILb1ELb0ELb1ELi128EEEEEEEEEvNT_6ParamsE --------------------------
	.section	.text._ZN7cutlass13device_kernelIN5flash19enable_sm80_to_sm89INS1_16FlashAttnFwdSm80INS1_25CollectiveMainloopFwdSm80ILi4ELi1ELb0EN4cute5tupleIJNS5_1CILi128EEENS7_ILi48EEENS7_ILi96EEEEEELi96ENS_6half_tEfNS_4arch4Sm80ELb0ELb1ELb0ELb1ELb0ELb1ELb1ELb0EEENS1_21CollectiveEpilogueFwdINS6_IJS8_SA_S9_EEENS6_IJNS7_ILi1EEESI_SI_EEESC_SE_Li128ELb1ELb1ELb0ELb0EEENS1_19SingleTileSchedulerILb1ELb0ELb1ELi128EEEEEEEEEvNT_6ParamsE,"ax",@progbits
	.sectioninfo	@"SHI_REGISTERS=255"
	.align	128
.text._ZN7cutlass13device_kernelIN5flash19enable_sm80_to_sm89INS1_16FlashAttnFwdSm80INS1_25CollectiveMainloopFwdSm80ILi4ELi1ELb0EN4cute5tupleIJNS5_1CILi128EEENS7_ILi48EEENS7_ILi96EEEEEELi96ENS_6half_tEfNS_4arch4Sm80ELb0ELb1ELb0ELb1ELb0ELb1ELb1ELb0EEENS1_21CollectiveEpilogueFwdINS6_IJS8_SA_S9_EEENS6_IJNS7_ILi1EEESI_SI_EEESC_SE_Li128ELb1ELb1ELb0ELb0EEENS1_19SingleTileSchedulerILb1ELb0ELb1ELi128EEEEEEEEEvNT_6ParamsE:
        .type           _ZN7cutlass13device_kernelIN5flash19enable_sm80_to_sm89INS1_16FlashAttnFwdSm80INS1_25CollectiveMainloopFwdSm80ILi4ELi1ELb0EN4cute5tupleIJNS5_1CILi128EEENS7_ILi48EEENS7_ILi96EEEEEELi96ENS_6half_tEfNS_4arch4Sm80ELb0ELb1ELb0ELb1ELb0ELb1ELb1ELb0EEENS1_21CollectiveEpilogueFwdINS6_IJS8_SA_S9_EEENS6_IJNS7_ILi1EEESI_SI_EEESC_SE_Li128ELb1ELb1ELb0ELb0EEENS1_19SingleTileSchedulerILb1ELb0ELb1ELi128EEEEEEEEEvNT_6ParamsE,@function
        .size           _ZN7cutlass13device_kernelIN5flash19enable_sm80_to_sm89INS1_16FlashAttnFwdSm80INS1_25CollectiveMainloopFwdSm80ILi4ELi1ELb0EN4cute5tupleIJNS5_1CILi128EEENS7_ILi48EEENS7_ILi96EEEEEELi96ENS_6half_tEfNS_4arch4Sm80ELb0ELb1ELb0ELb1ELb0ELb1ELb1ELb0EEENS1_21CollectiveEpilogueFwdINS6_IJS8_SA_S9_EEENS6_IJNS7_ILi1EEESI_SI_EEESC_SE_Li128ELb1ELb1ELb0ELb0EEENS1_19SingleTileSchedulerILb1ELb0ELb1ELi128EEEEEEEEEvNT_6ParamsE,(.L_x_1524 - _ZN7cutlass13device_kernelIN5flash19enable_sm80_to_sm89INS1_16FlashAttnFwdSm80INS1_25CollectiveMainloopFwdSm80ILi4ELi1ELb0EN4cute5tupleIJNS5_1CILi128EEENS7_ILi48EEENS7_ILi96EEEEEELi96ENS_6half_tEfNS_4arch4Sm80ELb0ELb1ELb0ELb1ELb0ELb1ELb1ELb0EEENS1_21CollectiveEpilogueFwdINS6_IJS8_SA_S9_EEENS6_IJNS7_ILi1EEESI_SI_EEESC_SE_Li128ELb1ELb1ELb0ELb0EEENS1_19SingleTileSchedulerILb1ELb0ELb1ELi128EEEEEEEEEvNT_6ParamsE)
        .other          _ZN7cutlass13device_kernelIN5flash19enable_sm80_to_sm89INS1_16FlashAttnFwdSm80INS1_25CollectiveMainloopFwdSm80ILi4ELi1ELb0EN4cute5tupleIJNS5_1CILi128EEENS7_ILi48EEENS7_ILi96EEEEEELi96ENS_6half_tEfNS_4arch4Sm80ELb0ELb1ELb0ELb1ELb0ELb1ELb1ELb0EEENS1_21CollectiveEpilogueFwdINS6_IJS8_SA_S9_EEENS6_IJNS7_ILi1EEESI_SI_EEESC_SE_Li128ELb1ELb1ELb0ELb0EEENS1_19SingleTileSchedulerILb1ELb0ELb1ELi128EEEEEEEEEvNT_6ParamsE,@"STO_CUDA_ENTRY STV_DEFAULT"
_ZN7cutlass13device_kernelIN5flash19enable_sm80_to_sm89INS1_16FlashAttnFwdSm80INS1_25CollectiveMainloopFwdSm80ILi4ELi1ELb0EN4cute5tupleIJNS5_1CILi128EEENS7_ILi48EEENS7_ILi96EEEEEELi96ENS_6half_tEfNS_4arch4Sm80ELb0ELb1ELb0ELb1ELb0ELb1ELb1ELb0EEENS1_21CollectiveEpilogueFwdINS6_IJS8_SA_S9_EEENS6_IJNS7_ILi1EEESI_SI_EEESC_SE_Li128ELb1ELb1ELb0ELb0EEENS1_19SingleTileSchedulerILb1ELb0ELb1ELi128EEEEEEEEEvNT_6ParamsE:
        /* <DEDUP_REMOVED lines=16> */
.L_x_1104:
        /* <DEDUP_REMOVED lines=8> */
.L_x_1106:
[----:B------:R-:W-:-:S04]  /*0180*/  MOV R0, c[0x0][0x54c] ;  /* 0x0001530000007a02 */ /* 0x000fc80000000f00 */
.L_x_1105:
[----:B------:R-:W-:Y:S01]  /*0190*/  USHF.L.U32 UR4, UR4, 0x7, URZ ;  /* 0x0000000704047899 */ /* 0x000fe2000800063f */
[----:B-----5:R-:W-:-:S05]  /*01a0*/  IMAD R0, R0, c[0x0][0x548], RZ ;  /* 0x0001520000007a24 */ /* 0x020fca00078e02ff */
[----:B------:R-:W-:-:S04]  /*01b0*/  MOV R6, UR4 ;  /* 0x0000000400067c02 */ /* 0x000fc80008000f00 */
[----:B------:R-:W-:-:S04]  /*01c0*/  ISETP.GE.AND P0, PT, R6, R0, PT ;  /* 0x000000000600720c */ /* 0x000fc80003f06270 */
[----:B------:R-:W-:Y:S01]  /*01d0*/  SEL R225, R225, 0xffffffff, !P0 ;  /* 0xffffffffe1e17807 */ /* 0x000fe20004000000 */
[----:B------:R-:W-:Y:S05]  /*01e0*/  BRA `(.L_x_1107) ;  /* 0x0000013000007947 */ /* 0x000fea0003800000 */
.L_x_1103:
[----:B------:R-:W-:-:S04]  /*01f0*/  ISETP.NE.U32.AND P0, PT, RZ, c[0x0][0x568], PT ;  /* 0x00015a00ff007a0c */ /* 0x000fc80003f05070 */
[----:B------:R-:W-:-:S13]  /*0200*/  ISETP.NE.AND.EX P0, PT, RZ, c[0x0][0x56c], PT, P0 ;  /* 0x00015b00ff007a0c */ /* 0x000fda0003f05300 */
[----:B------:R-:W-:Y:S05]  /*0210*/  @!P0 BRA `(.L_x_1108) ;  /* 0x0000002000008947 */ /* 0x000fea0003800000 */
[----:B------:R1:W5:Y:S01]  /*0220*/  LDG.E R0, [R4.64] ;  /* 0x0000000c04007981 */ /* 0x000362000c1e1900 */
[----:B------:R-:W-:Y:S05]  /*0230*/  BRA `(.L_x_1109) ;  /* 0x0000009000007947 */ /* 0x000fea0003800000 */
.L_x_1108:
        /* <DEDUP_REMOVED lines=8> */
.L_x_1110:
[----:B------:R-:W-:-:S04]  /*02c0*/  MOV R0, c[0x0][0x54c] ;  /* 0x0001530000007a02 */ /* 0x000fc80000000f00 */
.L_x_1109:
[----:B------:R-:W-:Y:S01]  /*02d0*/  USHF.L.U32 UR4, UR4, 0x7, URZ ;  /* 0x0000000704047899 */ /* 0x000fe2000800063f */
[----:B-----5:R-:W-:-:S05]  /*02e0*/  IMAD R0, R0, c[0x0][0x548], RZ ;  /* 0x0001520000007a24 */ /* 0x020fca00078e02ff */
[----:B------:R-:W-:-:S04]  /*02f0*/  MOV R6, UR4 ;  /* 0x0000000400067c02 */ /* 0x000fc80008000f00 */
[----:B------:R-:W-:-:S04]  /*0300*/  ISETP.GE.AND P0, PT, R6, R0, PT ;  /* 0x000000000600720c */ /* 0x000fc80003f06270 */
[----:B------:R-:W-:-:S04]  /*0310*/  SEL R225, R225, 0xffffffff, !P0 ;  /* 0xffffffffe1e17807 */ /* 0x000fc80004000000 */
.L_x_1107:
[----:B------:R-:W-:-:S13]  /*0320*/  ISETP.GE.AND P0, PT, R225, RZ, PT ;  /* 0x000000ffe100720c */ /* 0x000fda0003f06270 */
[----:B------:R-:W-:Y:S05]  /*0330*/  @!P0 EXIT ;  /* 0x000000000000894d */ /* 0x000fea0003800000 */
[----:B------:R-:W-:Y:S01]  /*0340*/  ISETP.NE.U32.AND P0, PT, RZ, c[0x0][0x370], PT ;  /* 0x0000dc00ff007a0c */ /* 0x000fe20003f05070 */
[----:B------:R-:W-:Y:S01]  /*0350*/  IMAD.MOV.U32 R124, RZ, RZ, RZ ;  /* 0x000000ffff7c7224 */ /* 0x000fe200078e00ff */
[----:B------:R-:W-:Y:S01]  /*0360*/  ISETP.NE.U32.AND P1, PT, RZ, c[0x0][0x360], PT ;  /* 0x0000d800ff007a0c */ /* 0x000fe20003f25070 */
[----:B------:R-:W-:Y:S01]  /*0370*/  IMAD.MOV.U32 R224, RZ, RZ, c[0x0][0x168] ;  /* 0x00005a00ffe07624 */ /* 0x000fe200078e00ff */
[----:B------:R-:W-:Y:S01]  /*0380*/  ISETP.NE.AND.EX P2, PT, RZ, c[0x0][0x374], PT, P0 ;  /* 0x0000dd00ff007a0c */ /* 0x000fe20003f45300 */
[----:B------:R-:W-:Y:S01]  /*0390*/  IMAD.MOV.U32 R74, RZ, RZ, RZ ;  /* 0x000000ffff4a7224 */ /* 0x000fe200078e00ff */
[----:B------:R-:W-:Y:S01]  /*03a0*/  ISETP.NE.AND.EX P0, PT, RZ, c[0x0][0x364], PT, P1 ;  /* 0x0000d900ff007a0c */ /* 0x000fe20003f05310 */
[----:B------:R-:W-:Y:S01]  /*03b0*/  IMAD.MOV.U32 R123, RZ, RZ, RZ ;  /* 0x000000ffff7b7224 */ /* 0x000fe200078e00ff */
[----:B------:R-:W-:Y:S01]  /*03c0*/  ISETP.NE.U32.AND P1, PT, RZ, c[0x0][0x348], PT ;  /* 0x0000d200ff007a0c */ /* 0x000fe20003f25070 */
[----:B------:R-:W-:Y:S01]  /*03d0*/  IMAD.MOV.U32 R89, RZ, RZ, RZ ;  /* 0x000000ffff597224 */ /* 0x000fe200078e00ff */
[----:B------:R-:W-:Y:S01]  /*03e0*/  ISETP.NE.U32.AND P3, PT, RZ, c[0x0][0x350], PT ;  /* 0x0000d400ff007a0c */ /* 0x000fe20003f65070 */
[----:B-1----:R-:W-:Y:S01]  /*03f0*/  IMAD.WIDE R4, R225, R3, c[0x0][0x348] ;  /* 0x0000d200e1047625 */ /* 0x002fe200078e0203 */
[----:B------:R-:W-:-:S02]  /*0400*/  ISETP.NE.U32.AND P4, PT, RZ, c[0x0][0x358], PT ;  /* 0x0000d600ff007a0c */ /* 0x000fc40003f85070 */
[----:B------:R-:W-:Y:S01]  /*0410*/  ISETP.NE.AND.EX P1, PT, RZ, c[0x0][0x34c], PT, P1 ;  /* 0x0000d300ff007a0c */ /* 0x000fe20003f25310 */
[CC--:B------:R-:W-:Y:S01]  /*0420*/  IMAD.WIDE R10, R225.reuse, R3.reuse, c[0x0][0x350] ;  /* 0x0000d400e10a7625 */ /* 0x0c0fe200078e0203 */
[----:B------:R-:W-:Y:S02]  /*0430*/  ISETP.NE.AND.EX P5, PT, RZ, c[0x0][0x354], PT, P3 ;  /* 0x0000d500ff007a0c */ /* 0x000fe40003fa5330 */
[----:B------:R-:W-:Y:S01]  /*0440*/  ISETP.NE.AND.EX P4, PT, RZ, c[0x0][0x35c], PT, P4 ;  /* 0x0000d700ff007a0c */ /* 0x000fe20003f85340 */
[----:B------:R-:W-:-:S04]  /*0450*/  @P2 IMAD.WIDE R16, R225, R3, c[0x0][0x370] ;  /* 0x0000dc00e1102625 */ /* 0x000fc800078e0203 */
[CC--:B------:R-:W-:Y:S01]  /*0460*/  IMAD.WIDE R8, R225.reuse, R3.reuse, c[0x0][0x358] ;  /* 0x0000d600e1087625 */ /* 0x0c0fe200078e0203 */
[----:B------:R1:W5:Y:S01]  /*0470*/  @P2 LDG.E R124, [R16.64] ;  /* 0x0000000c107c2981 */ /* 0x000362000c1e1900 */
[----:B------:R-:W-:Y:S02]  /*0480*/  P2R R14, PR, RZ, 0x20 ;  /* 0x00000020ff0e7803 */ /* 0x000fe40000000000 */
[----:B------:R-:W-:Y:S01]  /*0490*/  @P0 IMAD.WIDE R12, R225, R3, c[0x0][0x360] ;  /* 0x0000d800e10c0625 */ /* 0x000fe200078e0203 */
[----:B------:R1:W5:Y:S04]  /*04a0*/  @P1 LDG.E R74, [R4.64] ;  /* 0x0000000c044a1981 */ /* 0x000368000c1e1900 */
[----:B------:R1:W5:Y:S04]  /*04b0*/  @P0 LDG.E R224, [R12.64] ;  /* 0x0000000c0ce00981 */ /* 0x000368000c1e1900 */
[----:B------:R1:W5:Y:S04]  /*04c0*/  @P5 LDG.E R123, [R10.64] ;  /* 0x0000000c0a7b5981 */ /* 0x000368000c1e1900 */
[----:B------:R1:W5:Y:S04]  /*04d0*/  @P4 LDG.E R89, [R8.64] ;  /* 0x0000000c08594981 */ /* 0x000368000c1e1900 */
[----:B------:R-:W2:Y:S01]  /*04e0*/  S2R R222, SR_CTAID.Y ;  /* 0x0000000000de7919 */ /* 0x000ea20000002600 */
[----:B------:R-:W-:-:S02]  /*04f0*/  IMAD.MOV.U32 R2, RZ, RZ, c[0x0][0x1d0] ;  /* 0x00007400ff027624 */ /* 0x000fc400078e00ff */
[----:B------:R-:W-:Y:S01]  /*0500*/  IMAD.MOV.U32 R0, RZ, RZ, c[0x0][0x228] ;  /* 0x00008a00ff007624 */ /* 0x000fe200078e00ff */
[----:B--2---:R-:W-:Y:S01]  /*0510*/  SHF.R.S32.HI R221, RZ, 0x1f, R222 ;  /* 0x0000001fffdd7819 */ /* 0x004fe200000114de */
[----:B------:R-:W-:Y:S05]  /*0520*/  @P0 BRA `(.L_x_1111) ;  /* 0x0000004000000947 */ /* 0x000fea0003800000 */
[----:B-1----:R-:W-:Y:S05]  /*0530*/  @!P1 BRA `(.L_x_1111) ;  /* 0x0000003000009947 */ /* 0x002fea0003800000 */
[----:B-----5:R1:W2:Y:S04]  /*0540*/  LDG.E R224, [R4.64] ;  /* 0x0000000c04e07981 */ /* 0x0202a8000c1e1900 */
[----:B-1----:R-:W2:Y:S02]  /*0550*/  LDG.E R4, [R4.64+0x4] ;  /* 0x0000040c04047981 */ /* 0x002ea4000c1e1900 */
[----:B--2---:R-:W-:Y:S02]  /*0560*/  IADD3 R224, -R224, R4, RZ ;  /* 0x00000004e0e07210 */ /* 0x004fe40007ffe1ff */
.L_x_1111:
[----:B-1----:R-:W-:-:S04]  /*0570*/  ISETP.NE.U32.AND P0, PT, RZ, c[0x0][0x368], PT ;  /* 0x0000da00ff007a0c */ /* 0x002fc80003f05070 */
[----:B------:R-:W-:-:S13]  /*0580*/  ISETP.NE.AND.EX P0, PT, RZ, c[0x0][0x36c], PT, P0 ;  /* 0x0000db00ff007a0c */ /* 0x000fda0003f05300 */
[----:B------:R-:W-:Y:S05]  /*0590*/  @!P0 BRA `(.L_x_1112) ;  /* 0x0000003000008947 */ /* 0x000fea0003800000 */
[----:B------:R-:W-:-:S05]  /*05a0*/  IMAD.WIDE R4, R225, R3, c[0x0][0x368] ;  /* 0x0000da00e1047625 */ /* 0x000fca00078e0203 */
[----:B------:R1:W5:Y:S01]  /*05b0*/  LDG.E R2, [R4.64] ;  /* 0x0000000c04027981 */ /* 0x000362000c1e1900 */
[----:B------:R-:W-:Y:S05]  /*05c0*/  BRA `(.L_x_1113) ;  /* 0x0000004000007947 */ /* 0x000fea0003800000 */
.L_x_1112:
[----:B------:R-:W-:Y:S05]  /*05d0*/  @!P5 BRA `(.L_x_1113) ;  /* 0x000000300000d947 */ /* 0x000fea0003800000 */
[----:B------:R1:W2:Y:S04]  /*05e0*/  LDG.E R2, [R10.64] ;  /* 0x0000000c0a027981 */ /* 0x0002a8000c1e1900 */
[----:B-1----:R-:W2:Y:S02]  /*05f0*/  LDG.E R10, [R10.64+0x4] ;  /* 0x0000040c0a0a7981 */ /* 0x002ea4000c1e1900 */
[----:B--2---:R-:W-:Y:S02]  /*0600*/  IADD3 R2, -R2, R10, RZ ;  /* 0x0000000a02027210 */ /* 0x004fe40007ffe1ff */
.L_x_1113:
[----:B-1----:R1:W2:Y:S04]  /*0610*/  @P4 LDG.E R4, [R8.64] ;  /* 0x0000000c08044981 */ /* 0x0022a8000c1e1900 */
[----:B------:R1:W2:Y:S01]  /*0620*/  @P4 LDG.E R7, [R8.64+0x4] ;  /* 0x0000040c08074981 */ /* 0x0002a2000c1e1900 */
[----:B------:R-:W-:Y:S01]  /*0630*/  IMAD.MOV.U32 R220, RZ, RZ, c[0x0][0x2c4] ;  /* 0x0000b100ffdc7624 */ /* 0x000fe200078e00ff */
[----:B------:R-:W-:Y:S01]  /*0640*/  ISETP.NE.U32.AND P0, PT, RZ, c[0x0][0x378], PT ;  /* 0x0000de00ff007a0c */ /* 0x000fe20003f05070 */
[----:B-----5:R-:W-:-:S03]  /*0650*/  IMAD.MOV.U32 R73, RZ, RZ, R2 ;  /* 0x000000ffff497224 */ /* 0x020fc600078e0002 */
[----:B------:R-:W-:Y:S01]  /*0660*/  ISETP.NE.AND P2, PT, R220, 0x1, PT ;  /* 0x00000001dc00780c */ /* 0x000fe20003f45270 */
[----:B------:R-:W-:Y:S01]  /*0670*/  IMAD.MOV.U32 R77, RZ, RZ, R6 ;  /* 0x000000ffff4d7224 */ /* 0x000fe200078e0006 */
[----:B------:R-:W-:Y:S01]  /*0680*/  ISETP.NE.AND.EX P0, PT, RZ, c[0x0][0x37c], PT, P0 ;  /* 0x0000df00ff007a0c */ /* 0x000fe20003f05300 */
[----:B------:R-:W-:Y:S01]  /*0690*/  IMAD.MOV.U32 R219, RZ, RZ, c[0x0][0x32c] ;  /* 0x0000cb00ffdb7624 */ /* 0x000fe200078e00ff */
[----:B------:R-:W-:-:S04]  /*06a0*/  LOP3.LUT R226, R226, 0xfffff7ff, RZ, 0xc0, !PT ;  /* 0xfffff7ffe2e27812 */ /* 0x000fc800078ec0ff */
[----:B------:R-:W-:-:S05]  /*06b0*/  ISETP.GE.AND P1, PT, R219, 0x1, PT ;  /* 0x00000001db00780c */ /* 0x000fca0003f26270 */
[----:B------:R-:W-:-:S05]  /*06c0*/  @P2 IADD3 R5, R77, 0x7f, RZ ;  /* 0x0000007f4d052810 */ /* 0x000fca0007ffe0ff */
[----:B------:R-:W-:Y:S01]  /*06d0*/  @P2 IMAD.HI.U32 R5, R5, c[0x0][0x2c8], RZ ;  /* 0x0000b20005052a27 */ /* 0x000fe200078e00ff */
[----:B------:R-:W-:Y:S02]  /*06e0*/  IADD3 R6, R6, 0x7f, RZ ;  /* 0x0000007f06067810 */ /* 0x000fe40007ffe0ff */
[----:B------:R-:W-:Y:S01]  /*06f0*/  @P2 LOP3.LUT R226, R226, 0x800, RZ, 0xfc, !PT ;  /* 0x00000800e2e22812 */ /* 0x000fe200078efcff */
[----:B-1----:R-:W-:Y:S01]  /*0700*/  @P0 IMAD.WIDE R8, R225, R3, c[0x0][0x378] ;  /* 0x0000de00e1080625 */ /* 0x002fe200078e0203 */
[----:B------:R-:W-:Y:S02]  /*0710*/  @P2 SHF.R.U32.HI R6, RZ, c[0x0][0x2cc], R5 ;  /* 0x0000b300ff062a19 */ /* 0x000fe40000011605 */
[----:B------:R-:W-:Y:S02]  /*0720*/  LOP3.LUT R226, R226, 0xfffffbff, RZ, 0xc0, !PT ;  /* 0xfffffbffe2e27812 */ /* 0x000fe400078ec0ff */
[----:B------:R1:W5:Y:S02]  /*0730*/  @P0 LDG.E R73, [R8.64] ;  /* 0x0000000c08490981 */ /* 0x000364000c1e1900 */
[----:B------:R-:W-:Y:S01]  /*0740*/  @P1 LOP3.LUT R226, R226, 0x400, RZ, 0xfc, !PT ;  /* 0x00000400e2e21812 */ /* 0x000fe200078efcff */
[----:B--2---:R-:W-:-:S02]  /*0750*/  @P4 IMAD.IADD R0, R7, 0x1, -R4 ;  /* 0x0000000107004824 */ /* 0x004fc400078e0a04 */
[----:B------:R-:W-:-:S04]  /*0760*/  IMAD.IADD R4, R2, 0x1, -R124 ;  /* 0x0000000102047824 */ /* 0x000fc800078e0a7c */
[----:B------:R-:W-:-:S05]  /*0770*/  IMAD.IADD R218, R4, 0x1, R0 ;  /* 0x0000000104da7824 */ /* 0x000fca00078e0200 */
[----:B------:R-:W-:-:S05]  /*0780*/  IADD3 R93, R218, 0x1, -R224 ;  /* 0x00000001da5d7810 */ /* 0x000fca0007ffe8e0 */
[----:B------:R-:W-:-:S05]  /*0790*/  IMAD.IADD R6, R93, 0x1, R6 ;  /* 0x000000015d067824 */ /* 0x000fca00078e0206 */
[----:B-1----:R-:W-:Y:S01]  /*07a0*/  IADD3 R8, R6, c[0x0][0x328], RZ ;  /* 0x0000ca0006087a10 */ /* 0x002fe20007ffe0ff */
        /* <DEDUP_REMOVED lines=10> */
.L_x_1115:
[----:B------:R-:W-:-:S13]  /*0850*/  ISETP.NE.AND P0, PT, R219, 0x1, PT ;  /* 0x00000001db00780c */ /* 0x000fda0003f05270 */
[----:B------:R-:W-:-:S05]  /*0860*/  @P0 IMAD.HI.U32 R6, R5, c[0x0][0x330], RZ ;  /* 0x0000cc0005060a27 */ /* 0x000fca00078e00ff */
[----:B------:R-:W-:-:S05]  /*0870*/  @P0 SHF.R.U32.HI R5, RZ, c[0x0][0x334], R6 ;  /* 0x0000cd00ff050a19 */ /* 0x000fca0000011606 */
.L_x_1116:
[----:B------:R-:W-:-:S05]  /*0880*/  IMAD R5, R5, R219, c[0x0][0x32c] ;  /* 0x0000cb0005057624 */ /* 0x000fca00078e02db */
[----:B------:R-:W-:Y:S02]  /*0890*/  IMNMX R8, R8, R5, PT ;  /* 0x0000000508087217 */ /* 0x000fe40003800200 */
.L_x_1114:
[----:B------:R-:W-:Y:S01]  /*08a0*/  @P2 IMAD.HI.U32 R7, R77, c[0x0][0x2c8], RZ ;  /* 0x0000b2004d072a27 */ /* 0x000fe200078e00ff */
[----:B------:R-:W-:-:S03]  /*08b0*/  IADD3 R5, R218, 0x2f, RZ ;  /* 0x0000002fda057810 */ /* 0x000fc60007ffe0ff */
        /* <DEDUP_REMOVED lines=17> */
.L_x_1118:
[----:B------:R-:W-:-:S13]  /*09d0*/  ISETP.NE.AND P0, PT, R219, 0x1, PT ;  /* 0x00000001db00780c */ /* 0x000fda0003f05270 */
[----:B------:R-:W-:-:S05]  /*09e0*/  @P0 IMAD.HI.U32 R5, R6, c[0x0][0x330], RZ ;  /* 0x0000cc0006050a27 */ /* 0x000fca00078e00ff */
[----:B------:R-:W-:-:S05]  /*09f0*/  @P0 SHF.R.U32.HI R6, RZ, c[0x0][0x334], R5 ;  /* 0x0000cd00ff060a19 */ /* 0x000fca0000011605 */
.L_x_1119:
[----:B------:R-:W-:-:S05]  /*0a00*/  IMAD R6, R6, c[0x0][0x32c], RZ ;  /* 0x0000cb0006067a24 */ /* 0x000fca00078e02ff */
[----:B------:R-:W-:-:S04]  /*0a10*/  IMNMX R7, R7, R6, !PT ;  /* 0x0000000607077217 */ /* 0x000fc80007800200 */
.L_x_1117:
        /* <DEDUP_REMOVED lines=12> */
[----:B------:R-:W-:-:S04]  /*0ae0*/  IMNMX R6, R6, R0, PT ;  /* 0x0000000006067217 */ /* 0x000fc80003800200 */
[----:B------:R-:W-:Y:S01]  /*0af0*/  ISETP.GT.AND P0, PT, R6, R5, PT ;  /* 0x000000050600720c */ /* 0x000fe20003f04270 */
[----:B------:R-:W-:-:S05]  /*0b00*/  IMAD.WIDE.U32 R4, R5, -0x55555555, RZ ;  /* 0xaaaaaaab05047825 */ /* 0x000fca00078e00ff */
[----:B------:R-:W-:-:S05]  /*0b10*/  SHF.R.U32.HI R91, RZ, 0x5, R5 ;  /* 0x00000005ff5b7819 */ /* 0x000fca0000011605 */
[----:B------:R-:W-:Y:S02]  /*0b20*/  IMAD.MOV.U32 R5, RZ, RZ, R91 ;  /* 0x000000ffff057224 */ /* 0x000fe400078e005b */
        /* <DEDUP_REMOVED lines=8> */
[----:B------:R-:W-:Y:S01]  /*0bb0*/  IMAD R4, R221, c[0x0][0x240], RZ ;  /* 0x00009000dd047a24 */ /* 0x000fe200078e02ff */
[----:B------:R-:W-:Y:S01]  /*0bc0*/  ISETP.NE.AND.EX P3, PT, RZ, c[0x0][0x344], PT, P3 ;  /* 0x0000d100ff007a0c */ /* 0x000fe20003f65330 */
[----:B------:R-:W-:Y:S01]  /*0bd0*/  UMOV UR6, 0x30 ;  /* 0x0000003000067882 */ /* 0x000fe20000000000 */
[----:B------:R-:W-:Y:S01]  /*0be0*/  SHF.R.S32.HI R8, RZ, 0x1f, R225 ;  /* 0x0000001fff087819 */ /* 0x000fe200000114e1 */
[----:B------:R-:W-:-:S10]  /*0bf0*/  ULDC.64 UR4, c[0x0][0x238] ;  /* 0x00008e0000047ab9 */ /* 0x000fd40000000a00 */
[----:B------:R-:W-:-:S05]  /*0c00*/  @P3 IMAD.WIDE R6, R225, R3, c[0x0][0x340] ;  /* 0x0000d000e1063625 */ /* 0x000fca00078e0203 */
[----:B------:R1:W2:Y:S01]  /*0c10*/  @P3 LDG.E R13, [R6.64] ;  /* 0x0000000c060d3981 */ /* 0x0002a2000c1e1900 */
[----:B------:R-:W-:Y:S01]  /*0c20*/  SHF.R.S32.HI R3, RZ, 0x1f, R223 ;  /* 0x0000001fff037819 */ /* 0x000fe200000114df */
[----:B------:R-:W-:Y:S01]  /*0c30*/  IMAD R4, R222, c[0x0][0x244], R4 ;  /* 0x00009100de047a24 */ /* 0x000fe200078e0204 */
[----:B------:R-:W-:Y:S01]  /*0c40*/  IADD3 R42, R5, -0x1, RZ ;  /* 0xffffffff052a7810 */ /* 0x000fe20007ffe0ff */
[----:B------:R-:W-:Y:S01]  /*0c50*/  UIMAD.WIDE.U32 UR8, UR6, UR4, URZ ;  /* 0x00000004060872a5 */ /* 0x000fe2000f8e003f */
[----:B------:R-:W-:Y:S01]  /*0c60*/  LEA.HI R11, R3, R223, RZ, 0x2 ;  /* 0x000000df030b7211 */ /* 0x000fe200078f10ff */
[----:B------:R-:W-:Y:S01]  /*0c70*/  UIMAD UR7, UR6, UR5, URZ ;  /* 0x00000005060772a4 */ /* 0x000fe2000f8e023f */
[----:B------:R-:W-:Y:S01]  /*0c80*/  SEL R87, R8, RZ, !P4 ;  /* 0x000000ff08577207 */ /* 0x000fe20006000000 */
[----:B------:R-:W-:Y:S01]  /*0c90*/  IMAD R5, R42, -0x30, R0 ;  /* 0xffffffd02a057824 */ /* 0x000fe200078e0200 */
[----:B------:R-:W-:Y:S01]  /*0ca0*/  LOP3.LUT R22, R11, 0x1ffffffc, RZ, 0xc0, !PT ;  /* 0x1ffffffc0b167812 */ /* 0x000fe200078ec0ff */
[----:B------:R-:W-:Y:S01]  /*0cb0*/  UIADD3 UR7, UR9, UR7, URZ ;  /* 0x0000000709077290 */ /* 0x000fe2000fffe03f */
[----:B------:R-:W-:Y:S01]  /*0cc0*/  SHF.R.S32.HI R121, RZ, 0x2, R11 ;  /* 0x00000002ff797819 */ /* 0x000fe2000001140b */
[----:B------:R-:W-:Y:S01]  /*0cd0*/  IMAD R146, R87, c[0x0][0x248], RZ ;  /* 0x0000920057927a24 */ /* 0x000fe200078e02ff */
[----:B------:R-:W-:Y:S01]  /*0ce0*/  IMNMX R5, R5, 0x30, PT ;  /* 0x0000003005057817 */ /* 0x000fe20003800200 */
[----:B------:R-:W-:Y:S01]  /*0cf0*/  IMAD.IADD R22, R223, 0x1, -R22 ;  /* 0x00000001df167824 */ /* 0x000fe200078e0a16 */
[----:B------:R-:W-:Y:S01]  /*0d00*/  IADD3 R89, P0, R121, R89, RZ ;  /* 0x0000005979597210 */ /* 0x000fe20007f1e0ff */
[----:B------:R-:W-:Y:S01]  /*0d10*/  USHF.L.U32 UR11, UR4, 0x5, URZ ;  /* 0x00000005040b7899 */ /* 0x000fe2000800063f */
[----:B------:R-:W-:Y:S01]  /*0d20*/  SEL R138, R225, RZ, !P4 ;  /* 0x000000ffe18a7207 */ /* 0x000fe20006000000 */
[----:B------:R-:W-:Y:S01]  /*0d30*/  IMAD.SHL.U32 R22, R22, 0x8, RZ ;  /* 0x0000000816167824 */ /* 0x000fe200078e00ff */
[----:B------:R-:W-:Y:S01]  /*0d40*/  LEA.HI.X.SX32 R88, R121, R88, 0x1, P0 ;  /* 0x0000005879587211 */ /* 0x000fe200000f0eff */
[----:B------:R-:W-:Y:S01]  /*0d50*/  IMAD.IADD R5, R5, 0x1, -R121 ;  /* 0x0000000105057824 */ /* 0x000fe200078e0a79 */
[----:B------:R-:W-:Y:S01]  /*0d60*/  LEA.HI R9, R3, R223, RZ, 0x5 ;  /* 0x000000df03097211 */ /* 0x000fe200078f28ff */
[----:B------:R-:W-:Y:S01]  /*0d70*/  IMAD R146, R138, c[0x0][0x24c], R146 ;  /* 0x000093008a927a24 */ /* 0x000fe200078e0292 */
[----:B------:R-:W-:Y:S01]  /*0d80*/  SHF.R.S32.HI R23, RZ, 0x1f, R22 ;  /* 0x0000001fff177819 */ /* 0x000fe20000011416 */
[----:B------:R-:W-:Y:S01]  /*0d90*/  IMAD R140, R88, c[0x0][0x238], RZ ;  /* 0x00008e00588c7a24 */ /* 0x000fe200078e02ff */
[C---:B------:R-:W-:Y:S01]  /*0da0*/  ISETP.GE.AND P1, PT, R5.reuse, 0x1, PT ;  /* 0x000000010500780c */ /* 0x040fe20003f26270 */
[----:B------:R-:W-:Y:S01]  /*0db0*/  UMOV UR10, 0x5 ;  /* 0x00000005000a7882 */ /* 0x000fe20000000000 */
[----:B------:R-:W-:Y:S01]  /*0dc0*/  ISETP.GT.AND P0, PT, R5, 0x20, PT ;  /* 0x000000200500780c */ /* 0x000fe20003f04270 */
[----:B------:R-:W-:Y:S01]  /*0dd0*/  IMAD R140, R89, c[0x0][0x23c], R140 ;  /* 0x00008f00598c7a24 */ /* 0x000fe200078e028c */
[----:B------:R-:W-:Y:S01]  /*0de0*/  LEA.HI R11, R11, R121, RZ, 0x1 ;  /* 0x000000790b0b7211 */ /* 0x000fe200078f08ff */
[----:B-1----:R-:W-:Y:S01]  /*0df0*/  IMAD.WIDE.U32 R6, R89, c[0x0][0x238], R22 ;  /* 0x00008e0059067a25 */ /* 0x002fe200078e0016 */
[----:B------:R-:W-:Y:S01]  /*0e00*/  USHF.L.U64.HI UR10, UR4, UR10, UR5 ;  /* 0x0000000a040a7299 */ /* 0x000fe20008010205 */
[----:B------:R-:W-:-:S02]  /*0e10*/  ISETP.GE.AND P6, PT, R22, c[0x0][0x1d4], PT ;  /* 0x0000750016007a0c */ /* 0x000fc40003fc6270 */
[----:B------:R-:W-:Y:S01]  /*0e20*/  IMAD.IADD R141, R7, 0x1, R140 ;  /* 0x00000001078d7824 */ /* 0x000fe200078e028c */
[----:B------:R-:W-:Y:S01]  /*0e30*/  LOP3.LUT R11, R11, 0x7fffffe, RZ, 0xc0, !PT ;  /* 0x07fffffe0b0b7812 */ /* 0x000fe200078ec0ff */
[----:B------:R-:W-:Y:S01]  /*0e40*/  IMAD.MOV.U32 R140, RZ, RZ, R6 ;  /* 0x000000ffff8c7224 */ /* 0x000fe200078e0006 */
[----:B------:R-:W-:Y:S01]  /*0e50*/  SHF.R.S32.HI R6, RZ, 0x1f, R42 ;  /* 0x0000001fff067819 */ /* 0x000fe2000001142a */
[----:B------:R-:W-:Y:S01]  /*0e60*/  IMAD.SHL.U32 R9, R9, 0x8, RZ ;  /* 0x0000000809097824 */ /* 0x000fe200078e00ff */
[----:B------:R-:W-:Y:S01]  /*0e70*/  ULDC.64 UR4, c[0x0][0x1e0] ;  /* 0x0000780000047ab9 */ /* 0x000fe20000000a00 */
[----:B------:R-:W-:Y:S01]  /*0e80*/  IMAD.WIDE.U32 R140, R222, c[0x0][0x240], R140 ;  /* 0x00009000de8c7a25 */ /* 0x000fe200078e008c */
[----:B------:R-:W-:Y:S01]  /*0e90*/  UIMAD.WIDE.U32 UR16, UR6, UR4, URZ ;  /* 0x00000004061072a5 */ /* 0x000fe2000f8e003f */
[----:B------:R-:W-:Y:S01]  /*0ea0*/  IADD3 R118, -R121, 0x30, RZ ;  /* 0x0000003079767810 */ /* 0x000fe20007ffe1ff */
[----:B------:R-:W-:Y:S01]  /*0eb0*/  UIMAD UR14, UR6, UR5, URZ ;  /* 0x00000005060e72a4 */ /* 0x000fe2000f8e023f */
[----:B------:R-:W-:Y:S01]  /*0ec0*/  IMAD.IADD R141, R141, 0x1, R4 ;  /* 0x000000018d8d7824 */ /* 0x000fe200078e0204 */
[----:B------:R-:W-:Y:S01]  /*0ed0*/  LOP3.LUT R9, R9, 0xffffff00, RZ, 0xc0, !PT ;  /* 0xffffff0009097812 */ /* 0x000fe200078ec0ff */
[----:B------:R-:W-:Y:S01]  /*0ee0*/  IMAD R4, R42, UR7, RZ ;  /* 0x000000072a047c24 */ /* 0x000fe2000f8e02ff */
[----:B------:R-:W-:Y:S01]  /*0ef0*/  ULDC.64 UR4, c[0x0][0x280] ;  /* 0x0000a00000047ab9 */ /* 0x000fe20000000a00 */
[----:B------:R-:W-:Y:S01]  /*0f00*/  IMAD.WIDE.U32 R140, R138, c[0x0][0x248], R140 ;  /* 0x000092008a8c7a25 */ /* 0x000fe200078e008c */
[----:B------:R-:W-:-:S02]  /*0f10*/  UIMAD.WIDE.U32 UR18, UR6, UR4, URZ ;  /* 0x00000004061272a5 */ /* 0x000fc4000f8e003f */
[----:B------:R-:W-:Y:S01]  /*0f20*/  UIMAD UR15, UR6, UR5, URZ ;  /* 0x00000005060f72a4 */ /* 0x000fe2000f8e023f */
[----:B------:R-:W-:Y:S01]  /*0f30*/  IMAD.IADD R147, R141, 0x1, R146 ;  /* 0x000000018d937824 */ /* 0x000fe200078e0292 */
[----:B------:R-:W-:Y:S01]  /*0f40*/  UIADD3 UR14, UR17, UR14, URZ ;  /* 0x0000000e110e7290 */ /* 0x000fe2000fffe03f */
[----:B------:R-:W-:Y:S01]  /*0f50*/  IMAD.MOV.U32 R146, RZ, RZ, R140 ;  /* 0x000000ffff927224 */ /* 0x000fe200078e008c */
[----:B------:R-:W-:Y:S01]  /*0f60*/  ULDC.64 UR4, c[0x0][0x290] ;  /* 0x0000a40000047ab9 */ /* 0x000fe20000000a00 */
[----:B------:R-:W-:Y:S01]  /*0f70*/  IMAD R4, R6, UR8, R4 ;  /* 0x0000000806047c24 */ /* 0x000fe2000f8e0204 */
[----:B------:R-:W-:Y:S01]  /*0f80*/  LEA.HI R6, R3, R223, RZ, 0x3 ;  /* 0x000000df03067211 */ /* 0x000fe200078f18ff */
[----:B------:R-:W-:Y:S01]  /*0f90*/  IMAD.WIDE.U32 R18, R42, UR8, R146 ;  /* 0x000000082a127c25 */ /* 0x000fe2000f8e0092 */
[----:B------:R-:W-:Y:S02]  /*0fa0*/  UIMAD.WIDE.U32 UR20, UR6, UR4, URZ ;  /* 0x00000004061472a5 */ /* 0x000fe4000f8e003f */
[----:B------:R-:W-:Y:S01]  /*0fb0*/  SHF.R.S32.HI R6, RZ, 0x3, R6 ;  /* 0x00000003ff067819 */ /* 0x000fe20000011406 */
[----:B------:R-:W-:Y:S01]  /*0fc0*/  IMAD.IADD R4, R19, 0x1, R4 ;  /* 0x0000000113047824 */ /* 0x000fe200078e0204 */
[C---:B------:R-:W-:Y:S01]  /*0fd0*/  @P1 LEA R16, P2, R18.reuse, c[0x0][0x220], 0x1 ;  /* 0x0000880012101a11 */ /* 0x040fe200078408ff */
[----:B------:R-:W-:Y:S01]  /*0fe0*/  IMAD.IADD R11, R121, 0x1, -R11 ;  /* 0x00000001790b7824 */ /* 0x000fe200078e0a0b */
[----:B------:R-:W-:Y:S01]  /*0ff0*/  ULDC.U8 UR4, c[0x0][0x298] ;  /* 0x0000a60000047ab9 */ /* 0x000fe20000000000 */
[----:B------:R-:W-:Y:S01]  /*1000*/  IMAD.IADD R86, R123, 0x1, R2 ;  /* 0x000000017b567824 */ /* 0x000fe200078e0202 */
[C---:B------:R-:W-:Y:S01]  /*1010*/  @P1 LEA.HI.X R17, R18.reuse, c[0x0][0x224], R4, 0x1, P2 ;  /* 0x0000890012111a11 */ /* 0x040fe200010f0c04 */
[----:B------:R-:W-:Y:S01]  /*1020*/  IMAD R9, R11, 0x20, R9 ;  /* 0x000000200b097824 */ /* 0x000fe200078e0209 */
[----:B------:R-:W-:Y:S01]  /*1030*/  @P0 IADD3 R5, P2, R18, UR11, RZ ;  /* 0x0000000b12050c10 */ /* 0x000fe2000ff5e0ff */
[----:B------:R-:W-:Y:S01]  /*1040*/  IMAD.SHL.U32 R6, R6, 0x40, RZ ;  /* 0x0000004006067824 */ /* 0x000fe200078e00ff */
[----:B------:R-:W-:Y:S01]  /*1050*/  SHF.R.S32.HI R85, RZ, 0x1f, R86 ;  /* 0x0000001fff557819 */ /* 0x000fe20000011456 */
[----:B------:R-:W-:Y:S01]  /*1060*/  IMAD R142, R221, c[0x0][0x1e8], RZ ;  /* 0x00007a00dd8e7a24 */ /* 0x000fe200078e02ff */
[----:B------:R-:W-:Y:S01]  /*1070*/  @P0 IADD3.X R4, R4, UR10, RZ, P2, !PT ;  /* 0x0000000a04040c10 */ /* 0x000fe200097fe4ff */
[----:B------:R-:W-:Y:S01]  /*1080*/  IMAD.MOV.U32 R94, RZ, RZ, c[0x0][0x27c] ;  /* 0x00009f00ff5e7624 */ /* 0x000fe200078e00ff */
[----:B------:R-:W-:Y:S01]  /*1090*/  @P0 LEA R10, P2, R5, c[0x0][0x220], 0x1 ;  /* 0x00008800050a0a11 */ /* 0x000fe200078408ff */
[----:B------:R-:W-:Y:S01]  /*10a0*/  IMAD R2, R85, c[0x0][0x1e0], RZ ;  /* 0x0000780055027a24 */ /* 0x000fe200078e02ff */
[----:B------:R-:W-:Y:S01]  /*10b0*/  LOP3.LUT R6, R6, 0xc0, RZ, 0xc0, !PT ;  /* 0x000000c006067812 */ /* 0x000fe200078ec0ff */
[----:B------:R-:W-:Y:S01]  /*10c0*/  IMAD R142, R222, c[0x0][0x1ec], R142 ;  /* 0x00007b00de8e7a24 */ /* 0x000fe200078e028e */
[----:B------:R-:W-:Y:S01]  /*10d0*/  @P0 LEA.HI.X R11, R5, c[0x0][0x224], R4, 0x1, P2 ;  /* 0x00008900050b0a11 */ /* 0x000fe200010f0c04 */
[----:B------:R-:W-:Y:S01]  /*10e0*/  IMAD R2, R86, c[0x0][0x1e4], R2 ;  /* 0x0000790056027a24 */ /* 0x000fe200078e0202 */
[----:B------:R-:W-:Y:S01]  /*10f0*/  IADD3 R4, R22, 0x20, RZ ;  /* 0x0000002016047810 */ /* 0x000fe20007ffe0ff */
[----:B------:R-:W-:Y:S01]  /*1100*/  IMAD R136, R221, c[0x0][0x210], RZ ;  /* 0x00008400dd887a24 */ /* 0x000fe200078e02ff */
[----:B------:R-:W-:Y:S01]  /*1110*/  LOP3.LUT R12, R6, 0x18, R22, 0xf8, !PT ;  /* 0x00000018060c7812 */ /* 0x000fe200078ef816 */
[----:B------:R-:W-:Y:S01]  /*1120*/  IMAD R87, R87, c[0x0][0x268], RZ ;  /* 0x00009a0057577a24 */ /* 0x000fe200078e02ff */
[----:B------:R-:W-:Y:S01]  /*1130*/  ISETP.GE.AND P5, PT, R4, c[0x0][0x1d4], PT ;  /* 0x0000750004007a0c */ /* 0x000fe20003fa6270 */
[----:B------:R-:W-:Y:S01]  /*1140*/  IMAD R136, R222, c[0x0][0x214], R136 ;  /* 0x00008500de887a24 */ /* 0x000fe200078e0288 */
[----:B------:R-:W-:Y:S01]  /*1150*/  IADD3 R4, R22, 0x40, RZ ;  /* 0x0000004016047810 */ /* 0x000fe20007ffe0ff */
[----:B------:R-:W-:Y:S01]  /*1160*/  IMAD.WIDE.U32 R22, R222, c[0x0][0x260], R22 ;  /* 0x00009800de167a25 */ /* 0x000fe200078e0016 */
[----:B------:R-:W-:Y:S01]  /*1170*/  SHF.R.U32.HI R6, RZ, 0x3, R6 ;  /* 0x00000003ff067819 */ /* 0x000fe20000011606 */
[----:B------:R-:W-:Y:S01]  /*1180*/  UIMAD UR5, UR6, UR5, URZ ;  /* 0x00000005060572a4 */ /* 0x000fe2000f8e023f */
[----:B------:R-:W-:Y:S01]  /*1190*/  ISETP.GE.AND P4, PT, R4, c[0x0][0x1d4], PT ;  /* 0x0000750004007a0c */ /* 0x000fe20003f86270 */
[----:B------:R-:W-:Y:S01]  /*11a0*/  IMAD.WIDE.U32 R4, R86, c[0x0][0x1e0], RZ ;  /* 0x0000780056047a25 */ /* 0x000fe200078e00ff */
[----:B------:R-:W-:Y:S01]  /*11b0*/  LOP3.LUT R12, R12, R6, RZ, 0x3c, !PT ;  /* 0x000000060c0c7212 */ /* 0x000fe200078e3cff */
[----:B------:R-:W-:Y:S01]  /*11c0*/  UIADD3 UR15, UR19, UR15, URZ ;  /* 0x0000000f130f7290 */ /* 0x000fe2000fffe03f */
[----:B------:R-:W-:Y:S01]  /*11d0*/  ISETP.NE.AND P2, PT, R14, RZ, PT ;  /* 0x000000ff0e00720c */ /* 0x000fe20003f45270 */
[----:B------:R-:W-:Y:S01]  /*11e0*/  IMAD.IADD R5, R5, 0x1, R2 ;  /* 0x0000000105057824 */ /* 0x000fe200078e0202 */
[----:B------:R-:W-:Y:S01]  /*11f0*/  UIADD3 UR5, UR21, UR5, URZ ;  /* 0x0000000515057290 */ /* 0x000fe2000fffe03f */
[----:B------:R-:W-:-:S02]  /*1200*/  IMAD.IADD R9, R9, 0x1, R12 ;  /* 0x0000000109097824 */ /* 0x000fc400078e020c */
[----:B------:R-:W-:-:S04]  /*1210*/  IMAD.WIDE.U32 R4, R222, c[0x0][0x1e8], R4 ;  /* 0x00007a00de047a25 */ /* 0x000fc800078e0004 */
[----:B------:R-:W-:Y:S01]  /*1220*/  IMAD.IADD R143, R5, 0x1, R142 ;  /* 0x00000001058f7824 */ /* 0x000fe200078e028e */
[-C--:B------:R-:W-:Y:S01]  /*1230*/  LEA.HI R5, R3, R223.reuse, RZ, 0x4 ;  /* 0x000000df03057211 */ /* 0x080fe200078f20ff */
[----:B------:R-:W-:Y:S01]  /*1240*/  IMAD.MOV.U32 R142, RZ, RZ, R4 ;  /* 0x000000ffff8e7224 */ /* 0x000fe200078e0004 */
[----:B------:R-:W-:Y:S01]  /*1250*/  LEA.HI R4, R223, R223, RZ, 0x1 ;  /* 0x000000dfdf047211 */ /* 0x000fe200078f08ff */
[----:B------:R-:W-:Y:S02]  /*1260*/  IMAD.SHL.U32 R120, R9, 0x2, RZ ;  /* 0x0000000209787824 */ /* 0x000fe400078e00ff */
[----:B------:R-:W-:Y:S01]  /*1270*/  IMAD.SHL.U32 R5, R5, 0x10, RZ ;  /* 0x0000001005057824 */ /* 0x000fe200078e00ff */
[----:B------:R-:W-:Y:S01]  /*1280*/  SHF.R.S32.HI R122, RZ, 0x1, R4 ;  /* 0x00000001ff7a7819 */ /* 0x000fe20000011404 */
[----:B------:R-:W-:Y:S01]  /*1290*/  IMAD.SHL.U32 R9, R94, 0x2, RZ ;  /* 0x000000025e097824 */ /* 0x000fe200078e00ff */
[----:B------:R-:W-:Y:S01]  /*12a0*/  LOP3.LUT R20, R4, 0xfffffffe, RZ, 0xc0, !PT ;  /* 0xfffffffe04147812 */ /* 0x000fe200078ec0ff */
[----:B------:R-:W-:Y:S01]  /*12b0*/  @!PT LDS RZ, [RZ] ;  /* 0x00000000fffff984 */ /* 0x000fe20000000800 */
[----:B------:R-:W-:Y:S01]  /*12c0*/  @!PT LDS RZ, [RZ] ;  /* 0x00000000fffff984 */ /* 0x000fe20000000800 */
[----:B------:R-:W-:Y:S01]  /*12d0*/  @!PT LDS RZ, [RZ] ;  /* 0x00000000fffff984 */ /* 0x000fe20000000800 */
[----:B------:R1:W-:Y:S01]  /*12e0*/  @P1 LDGSTS.E.BYPASS.LTC128B.128 [R120+0x3c80], [R16.64], !P6 ;  /* 0x03c8000010781fae */ /* 0x0003e2000f101d4c */
[----:B------:R-:W-:Y:S01]  /*12f0*/  SHF.R.S32.HI R128, RZ, 0x1f, R122 ;  /* 0x0000001fff807819 */ /* 0x000fe2000001147a */
[----:B------:R-:W-:Y:S01]  /*1300*/  IMAD.WIDE.U32 R144, R122, c[0x0][0x1e0], RZ ;  /* 0x000078007a907a25 */ /* 0x000fe200078e00ff */
[----:B------:R-:W-:Y:S01]  /*1310*/  LOP3.LUT R5, R5, 0xffffff00, RZ, 0xc0, !PT ;  /* 0xffffff0005057812 */ /* 0x000fe200078ec0ff */
[----:B------:R1:W-:Y:S02]  /*1320*/  @P1 LDGSTS.E.BYPASS.LTC128B.128 [R120+0x4880], [R16.64+0x40], !P5 ;  /* 0x0488004010781fae */ /* 0x0003e4000e901d4c */
[----:B------:R-:W-:-:S02]  /*1330*/  IMAD.IADD R20, R223, 0x1, -R20 ;  /* 0x00000001df147824 */ /* 0x000fc400078e0a14 */
[----:B------:R-:W-:Y:S01]  /*1340*/  IMAD R95, R128, c[0x0][0x1e0], RZ ;  /* 0x00007800805f7a24 */ /* 0x000fe200078e02ff */
[----:B------:R1:W-:Y:S01]  /*1350*/  @P1 LDGSTS.E.BYPASS.LTC128B.128 [R120+0x5480], [R16.64+0x80], !P4 ;  /* 0x0548008010781fae */ /* 0x0003e2000e101d4c */
[C---:B------:R-:W-:Y:S02]  /*1360*/  IMAD.SHL.U32 R18, R20.reuse, 0x4, RZ ;  /* 0x0000000414127824 */ /* 0x040fe400078e00ff */
[----:B------:R-:W-:Y:S01]  /*1370*/  IMAD.SHL.U32 R20, R20, 0x8, RZ ;  /* 0x0000000814147824 */ /* 0x000fe200078e00ff */
[----:B------:R3:W-:Y:S01]  /*1380*/  @P0 LDGSTS.E.BYPASS.LTC128B.128 [R120+0x4480], [R10.64], !P6 ;  /* 0x044800000a780fae */ /* 0x0007e2000f101d4c */
[----:B------:R-:W-:Y:S01]  /*1390*/  IMAD R95, R122, c[0x0][0x1e4], R95 ;  /* 0x000079007a5f7a24 */ /* 0x000fe200078e025f */
[----:B------:R-:W-:Y:S01]  /*13a0*/  IADD3 R15, R18, 0x20, RZ ;  /* 0x00000020120f7810 */ /* 0x000fe20007ffe0ff */
[----:B------:R-:W-:Y:S01]  /*13b0*/  IMAD R130, R128, c[0x0][0x280], RZ ;  /* 0x0000a00080827a24 */ /* 0x000fe200078e02ff */
[----:B------:R3:W-:Y:S01]  /*13c0*/  @P0 LDGSTS.E.BYPASS.LTC128B.128 [R120+0x5080], [R10.64+0x40], !P5 ;  /* 0x050800400a780fae */ /* 0x0007e2000e901d4c */
[----:B------:R-:W-:Y:S01]  /*13d0*/  IMAD.IADD R95, R145, 0x1, R95 ;  /* 0x00000001915f7824 */ /* 0x000fe200078e025f */
[----:B------:R-:W-:Y:S01]  /*13e0*/  SHF.R.S32.HI R21, RZ, 0x1f, R20 ;  /* 0x0000001fff157819 */ /* 0x000fe20000011414 */
[----:B------:R-:W-:Y:S01]  /*13f0*/  IMAD.IADD R14, R18, 0x1, R15 ;  /* 0x00000001120e7824 */ /* 0x000fe200078e020f */
[----:B------:R3:W-:Y:S01]  /*1400*/  @P0 LDGSTS.E.BYPASS.LTC128B.128 [R120+0x5c80], [R10.64+0x80], !P4 ;  /* 0x05c800800a780fae */ /* 0x0007e2000e101d4c */
[----:B------:R-:W-:Y:S01]  /*1410*/  SHF.R.S32.HI R19, RZ, 0x1f, R18 ;  /* 0x0000001fff137819 */ /* 0x000fe20000011412 */
[----:B------:R-:W-:Y:S01]  /*1420*/  IMAD R130, R122, c[0x0][0x284], R130 ;  /* 0x0000a1007a827a24 */ /* 0x000fe200078e0282 */
[----:B------:R-:W-:Y:S01]  /*1430*/  IADD3 R12, R18, 0x8, RZ ;  /* 0x00000008120c7810 */ /* 0x000fe20007ffe0ff */
[----:B------:R-:W0:Y:S01]  /*1440*/  LDGDEPBAR ;  /* 0x00000000000079af */ /* 0x000e220000000000 */
[----:B------:R-:W-:Y:S01]  /*1450*/  IMAD.WIDE.U32 R24, R222, c[0x0][0x210], R20 ;  /* 0x00008400de187a25 */ /* 0x000fe200078e0014 */
[----:B------:R-:W-:-:S02]  /*1460*/  IADD3 R110, R20, 0x30, RZ ;  /* 0x00000030146e7810 */ /* 0x000fc40007ffe0ff */
[----:B------:R-:W-:Y:S01]  /*1470*/  IADD3 R109, R20, 0x40, RZ ;  /* 0x00000040146d7810 */ /* 0x000fe20007ffe0ff */
[----:B------:R-:W-:Y:S01]  /*1480*/  IMAD.WIDE.U32 R134, R122, c[0x0][0x280], R18 ;  /* 0x0000a0007a867a25 */ /* 0x000fe200078e0012 */
[----:B------:R-:W-:-:S03]  /*1490*/  IADD3 R108, R20, 0x50, RZ ;  /* 0x00000050146c7810 */ /* 0x000fc60007ffe0ff */
[----:B------:R-:W-:Y:S01]  /*14a0*/  IMAD.WIDE.U32 R132, R122, c[0x0][0x290], R18 ;  /* 0x0000a4007a847a25 */ /* 0x000fe200078e0012 */
[----:B-1----:R-:W-:-:S03]  /*14b0*/  IADD3 R16, R18, 0x10, RZ ;  /* 0x0000001012107810 */ /* 0x002fc60007ffe0ff */
[----:B------:R-:W-:-:S04]  /*14c0*/  IMAD.WIDE.U32 R28, R122, c[0x0][0x280], R20 ;  /* 0x0000a0007a1c7a25 */ /* 0x000fc800078e0014 */
[----:B------:R-:W-:-:S04]  /*14d0*/  IMAD.WIDE.U32 R26, R122, c[0x0][0x290], R20 ;  /* 0x0000a4007a1a7a25 */ /* 0x000fc800078e0014 */
[----:B------:R-:W-:Y:S02]  /*14e0*/  IMAD.IADD R137, R25, 0x1, R136 ;  /* 0x0000000119897824 */ /* 0x000fe400078e0288 */
[----:B------:R-:W-:Y:S02]  /*14f0*/  IMAD.IADD R135, R135, 0x1, R130 ;  /* 0x0000000187877824 */ /* 0x000fe400078e0282 */
[----:B------:R-:W-:Y:S02]  /*1500*/  IMAD.IADD R131, R130, 0x1, R29 ;  /* 0x0000000182837824 */ /* 0x000fe400078e021d */
[----:B------:R-:W-:Y:S02]  /*1510*/  IMAD.MOV.U32 R136, RZ, RZ, R24 ;  /* 0x000000ffff887224 */ /* 0x000fe400078e0018 */
[----:B------:R-:W-:Y:S02]  /*1520*/  IMAD.MOV.U32 R130, RZ, RZ, R28 ;  /* 0x000000ffff827224 */ /* 0x000fe400078e001c */
[----:B------:R-:W-:-:S02]  /*1530*/  IMAD R87, R138, c[0x0][0x26c], R87 ;  /* 0x00009b008a577a24 */ /* 0x000fc400078e0257 */
[----:B-----5:R-:W-:-:S04]  /*1540*/  IMAD.WIDE.U32 R134, R73, c[0x0][0x280], R134 ;  /* 0x0000a00049867a25 */ /* 0x020fc800078e0086 */
[----:B------:R-:W-:Y:S01]  /*1550*/  IMAD.WIDE.U32 R130, R73, c[0x0][0x280], R130 ;  /* 0x0000a00049827a25 */ /* 0x000fe200078e0082 */
[----:B--2---:R-:W-:-:S03]  /*1560*/  @P3 SHF.R.S32.HI R7, RZ, 0x1f, R13 ;  /* 0x0000001fff073819 */ /* 0x004fc6000001140d */
[----:B------:R-:W-:Y:S01]  /*1570*/  @!P3 IMAD.MOV.U32 R7, RZ, RZ, R8 ;  /* 0x000000ffff07b224 */ /* 0x000fe200078e0008 */
[----:B------:R-:W-:Y:S01]  /*1580*/  LEA.HI R8, R122, R122, RZ, 0x1 ;  /* 0x0000007a7a087211 */ /* 0x000fe200078f08ff */
[----:B------:R-:W-:Y:S02]  /*1590*/  @P3 IMAD.MOV.U32 R6, RZ, RZ, R13 ;  /* 0x000000ffff063224 */ /* 0x000fe400078e000d */
[----:B------:R-:W-:Y:S01]  /*15a0*/  @!P3 IMAD.MOV.U32 R6, RZ, RZ, R225 ;  /* 0x000000ffff06b224 */ /* 0x000fe200078e00e1 */
[----:B------:R-:W-:Y:S01]  /*15b0*/  SEL R2, R7, RZ, !P2 ;  /* 0x000000ff07027207 */ /* 0x000fe20005000000 */
[----:B------:R-:W-:Y:S01]  /*15c0*/  IMAD.IADD R13, R18, 0x1, R16 ;  /* 0x00000001120d7824 */ /* 0x000fe200078e0210 */
[----:B------:R-:W-:Y:S02]  /*15d0*/  LOP3.LUT R8, R8, 0x7fffffe, RZ, 0xc0, !PT ;  /* 0x07fffffe08087812 */ /* 0x000fe400078ec0ff */
[----:B------:R-:W-:Y:S01]  /*15e0*/  SEL R84, R6, RZ, !P2 ;  /* 0x000000ff06547207 */ /* 0x000fe20005000000 */
[----:B------:R-:W-:Y:S01]  /*15f0*/  IMAD R90, R2, c[0x0][0x1f0], RZ ;  /* 0x00007c00025a7a24 */ /* 0x000fe200078e02ff */
[----:B------:R-:W-:Y:S01]  /*1600*/  IADD3 R6, -R9, c[0x0][0x1d4], RZ ;  /* 0x0000750009067a10 */ /* 0x000fe20007ffe1ff */
[----:B------:R-:W-:-:S02]  /*1610*/  IMAD.IADD R8, R122, 0x1, -R8 ;  /* 0x000000017a087824 */ /* 0x000fc400078e0a08 */
[----:B------:R-:W-:-:S04]  /*1620*/  IMAD.WIDE.U32 R142, R84, c[0x0][0x1f0], R142 ;  /* 0x00007c00548e7a25 */ /* 0x000fc800078e008e */
[----:B------:R-:W-:Y:S01]  /*1630*/  IMAD R90, R84, c[0x0][0x1f4], R90 ;  /* 0x00007d00545a7a24 */ /* 0x000fe200078e025a */
[----:B------:R-:W-:Y:S01]  /*1640*/  BAR.SYNC.DEFER_BLOCKING 0x0 ;  /* 0x0000000000007b1d */ /* 0x000fe20000010000 */
[----:B------:R-:W-:Y:S01]  /*1650*/  IADD3 R79, P1, P0, R142, R144, R20 ;  /* 0x000000908e4f7210 */ /* 0x000fe2000783e014 */
[----:B------:R-:W-:Y:S02]  /*1660*/  IMAD R5, R8, 0x20, R5 ;  /* 0x0000002008057824 */ /* 0x000fe400078e0205 */
[----:B------:R-:W-:Y:S02]  /*1670*/  IMAD.IADD R90, R143, 0x1, R90 ;  /* 0x000000018f5a7824 */ /* 0x000fe400078e025a */
[----:B------:R-:W-:-:S03]  /*1680*/  IMAD.WIDE.U32 R136, R84, c[0x0][0x218], R136 ;  /* 0x0000860054887a25 */ /* 0x000fc600078e0088 */
[----:B------:R-:W-:Y:S02]  /*1690*/  IADD3.X R78, R90, R95, R21, P1, P0 ;  /* 0x0000005f5a4e7210 */ /* 0x000fe40000fe0415 */
[----:B------:R-:W-:Y:S02]  /*16a0*/  ISETP.GE.AND P0, PT, R20, c[0x0][0x27c], PT ;  /* 0x00009f0014007a0c */ /* 0x000fe40003f06270 */
[----:B------:R-:W-:Y:S02]  /*16b0*/  ISETP.GE.AND P1, PT, R13, c[0x0][0x27c], PT ;  /* 0x00009f000d007a0c */ /* 0x000fe40003f26270 */
[----:B------:R-:W-:Y:S02]  /*16c0*/  SEL R4, RZ, c[0x0][0x27c], !P0 ;  /* 0x00009f00ff047a07 */ /* 0x000fe40004000000 */
[----:B---3--:R-:W-:Y:S02]  /*16d0*/  SEL R10, R9, R6, !P0 ;  /* 0x00000006090a7207 */ /* 0x008fe40004000000 */
[----:B------:R-:W-:Y:S01]  /*16e0*/  ISETP.GE.AND P0, PT, R14, c[0x0][0x27c], PT ;  /* 0x00009f000e007a0c */ /* 0x000fe20003f06270 */
[----:B------:R-:W-:Y:S01]  /*16f0*/  IMAD.IADD R4, R20, 0x1, R4 ;  /* 0x0000000114047824 */ /* 0x000fe200078e0204 */
[----:B------:R-:W-:-:S02]  /*1700*/  SEL R3, RZ, c[0x0][0x27c], !P1 ;  /* 0x00009f00ff037a07 */ /* 0x000fc40004800000 */
[-C--:B------:R-:W-:Y:S02]  /*1710*/  SEL R7, R9, R6.reuse, !P1 ;  /* 0x0000000609077207 */ /* 0x080fe40004800000 */
[----:B------:R-:W-:Y:S01]  /*1720*/  SHF.R.S32.HI R8, RZ, 0x1f, R4 ;  /* 0x0000001fff087819 */ /* 0x000fe20000011404 */
[----:B------:R-:W-:Y:S01]  /*1730*/  IMAD.IADD R3, R3, 0x1, R13 ;  /* 0x0000000103037824 */ /* 0x000fe200078e020d */
[----:B------:R-:W-:Y:S02]  /*1740*/  SEL R6, R9, R6, !P0 ;  /* 0x0000000609067207 */ /* 0x000fe40004000000 */
[CC--:B------:R-:W-:Y:S02]  /*1750*/  LEA.HI R119, R8.reuse, R4.reuse, RZ, 0x3 ;  /* 0x0000000408777211 */ /* 0x0c0fe400078f18ff */
[----:B------:R-:W-:Y:S02]  /*1760*/  LEA.HI R8, R8, R4, RZ, 0x5 ;  /* 0x0000000408087211 */ /* 0x000fe400078f28ff */
[----:B------:R-:W-:-:S02]  /*1770*/  SHF.R.S32.HI R4, RZ, 0x1f, R121 ;  /* 0x0000001fff047819 */ /* 0x000fc40000011479 */
[----:B------:R-:W-:Y:S02]  /*1780*/  SEL R9, RZ, c[0x0][0x27c], !P0 ;  /* 0x00009f00ff097a07 */ /* 0x000fe40004000000 */
[----:B------:R-:W-:Y:S02]  /*1790*/  LEA.HI R4, R4, R121, RZ, 0x2 ;  /* 0x0000007904047211 */ /* 0x000fe400078f10ff */
[----:B------:R-:W-:Y:S01]  /*17a0*/  IADD3 R86, P0, R86, R122, RZ ;  /* 0x0000007a56567210 */ /* 0x000fe20007f1e0ff */
[----:B------:R-:W-:Y:S01]  /*17b0*/  IMAD.IADD R9, R9, 0x1, R14 ;  /* 0x0000000109097824 */ /* 0x000fe200078e020e */
[----:B------:R-:W-:Y:S02]  /*17c0*/  LOP3.LUT R4, R4, 0xfffffffc, RZ, 0xc0, !PT ;  /* 0xfffffffc04047812 */ /* 0x000fe400078ec0ff */
[----:B------:R-:W-:Y:S01]  /*17d0*/  SHF.R.S32.HI R111, RZ, 0x1f, R6 ;  /* 0x0000001fff6f7819 */ /* 0x000fe20000011406 */
[----:B------:R-:W-:Y:S01]  /*17e0*/  IMAD.X R85, R85, 0x1, R128, P0 ;  /* 0x0000000155557824 */ /* 0x000fe200000e0680 */
[----:B------:R-:W-:Y:S01]  /*17f0*/  SHF.R.S32.HI R112, RZ, 0x1f, R7 ;  /* 0x0000001fff707819 */ /* 0x000fe20000011407 */
[----:B------:R-:W-:Y:S01]  /*1800*/  IMAD.IADD R4, R121, 0x1, -R4 ;  /* 0x0000000179047824 */ /* 0x000fe200078e0a04 */
[----:B------:R-:W-:Y:S01]  /*1810*/  LEA.HI R111, R111, R6, RZ, 0x4 ;  /* 0x000000066f6f7211 */ /* 0x000fe200078f20ff */
[----:B------:R-:W-:Y:S01]  /*1820*/  IMAD R128, R128, c[0x0][0x290], RZ ;  /* 0x0000a40080807a24 */ /* 0x000fe200078e02ff */
[----:B------:R-:W-:-:S02]  /*1830*/  SHF.R.S32.HI R6, RZ, 0x1f, R3 ;  /* 0x0000001fff067819 */ /* 0x000fc40000011403 */
[C---:B------:R-:W-:Y:S01]  /*1840*/  LOP3.LUT P0, RZ, R4.reuse, 0x2, RZ, 0xc0, !PT ;  /* 0x0000000204ff7812 */ /* 0x040fe2000780c0ff */
[----:B------:R-:W-:Y:S01]  /*1850*/  IMAD.SHL.U32 R4, R4, 0x40, RZ ;  /* 0x0000004004047824 */ /* 0x000fe200078e00ff */
[----:B------:R-:W-:Y:S01]  /*1860*/  SHF.R.S32.HI R115, RZ, 0x1f, R10 ;  /* 0x0000001fff737819 */ /* 0x000fe2000001140a */
[----:B------:R-:W-:Y:S01]  /*1870*/  IMAD R128, R122, c[0x0][0x294], R128 ;  /* 0x0000a5007a807a24 */ /* 0x000fe200078e0280 */
[CC--:B------:R-:W-:Y:S02]  /*1880*/  LEA.HI R117, R6.reuse, R3.reuse, RZ, 0x3 ;  /* 0x0000000306757211 */ /* 0x0c0fe400078f18ff */
[----:B------:R-:W-:Y:S01]  /*1890*/  LEA.HI R6, R6, R3, RZ, 0x5 ;  /* 0x0000000306067211 */ /* 0x000fe200078f28ff */
[----:B------:R-:W-:Y:S01]  /*18a0*/  IMAD.IADD R133, R133, 0x1, R128 ;  /* 0x0000000185857824 */ /* 0x000fe200078e0280 */
[----:B------:R-:W-:Y:S01]  /*18b0*/  LOP3.LUT R4, R4, 0xc0, RZ, 0xc0, !PT ;  /* 0x000000c004047812 */ /* 0x000fe200078ec0ff */
[----:B------:R-:W-:Y:S01]  /*18c0*/  IMAD.IADD R129, R128, 0x1, R27 ;  /* 0x0000000180817824 */ /* 0x000fe200078e021b */
[----:B------:R-:W-:Y:S01]  /*18d0*/  LEA.HI R112, R112, R7, RZ, 0x4 ;  /* 0x0000000770707211 */ /* 0x000fe200078f20ff */
[----:B------:R-:W-:Y:S01]  /*18e0*/  IMAD.MOV.U32 R128, RZ, RZ, R26 ;  /* 0x000000ffff807224 */ /* 0x000fe200078e001a */
[----:B------:R-:W-:Y:S01]  /*18f0*/  LEA.HI R115, R115, R10, RZ, 0x4 ;  /* 0x0000000a73737211 */ /* 0x000fe200078f20ff */
[----:B------:R-:W-:Y:S01]  /*1900*/  IMAD R10, R221, c[0x0][0x260], RZ ;  /* 0x00009800dd0a7a24 */ /* 0x000fe200078e02ff */
[----:B------:R-:W-:Y:S01]  /*1910*/  SHF.R.S32.HI R7, RZ, 0x1f, R9 ;  /* 0x0000001fff077819 */ /* 0x000fe20000011409 */
[----:B------:R-:W-:Y:S01]  /*1920*/  IMAD.WIDE.U32 R132, R73, c[0x0][0x290], R132 ;  /* 0x0000a40049847a25 */ /* 0x000fe200078e0084 */
[----:B------:R-:W-:-:S02]  /*1930*/  SHF.R.U32.HI R3, RZ, 0x3, R4 ;  /* 0x00000003ff037819 */ /* 0x000fc40000011604 */
[----:B------:R-:W-:Y:S01]  /*1940*/  SHF.R.S32.HI R6, RZ, 0x5, R6 ;  /* 0x00000005ff067819 */ /* 0x000fe20000011406 */
[----:B------:R-:W-:Y:S01]  /*1950*/  IMAD R10, R222, c[0x0][0x264], R10 ;  /* 0x00009900de0a7a24 */ /* 0x000fe200078e020a */
[----:B------:R-:W-:Y:S01]  /*1960*/  LOP3.LUT R105, R4, 0x18, R117, 0xf8, !PT ;  /* 0x0000001804697812 */ /* 0x000fe200078ef875 */
[----:B------:R-:W-:Y:S01]  /*1970*/  IMAD.WIDE.U32 R128, R73, c[0x0][0x290], R128 ;  /* 0x0000a40049807a25 */ /* 0x000fe200078e0080 */
[----:B------:R-:W-:Y:S02]  /*1980*/  SHF.R.S32.HI R115, RZ, 0x4, R115 ;  /* 0x00000004ff737819 */ /* 0x000fe40000011473 */
[----:B------:R-:W-:Y:S01]  /*1990*/  LEA.HI R116, R7, R9, RZ, 0x3 ;  /* 0x0000000907747211 */ /* 0x000fe200078f18ff */
[----:B------:R-:W-:Y:S01]  /*19a0*/  IMAD R6, R6, 0x600, R5 ;  /* 0x0000060006067824 */ /* 0x000fe200078e0205 */
[----:B------:R-:W-:Y:S01]  /*19b0*/  SHF.R.S32.HI R112, RZ, 0x4, R112 ;  /* 0x00000004ff707819 */ /* 0x000fe20000011470 */
[----:B------:R-:W-:Y:S01]  /*19c0*/  IMAD.IADD R11, R23, 0x1, R10 ;  /* 0x00000001170b7824 */ /* 0x000fe200078e020a */
[----:B------:R-:W-:Y:S01]  /*19d0*/  SHF.R.S32.HI R111, RZ, 0x4, R111 ;  /* 0x00000004ff6f7819 */ /* 0x000fe2000001146f */
[----:B------:R-:W-:Y:S01]  /*19e0*/  IMAD.MOV.U32 R10, RZ, RZ, R22 ;  /* 0x000000ffff0a7224 */ /* 0x000fe200078e0016 */
[----:B------:R-:W-:-:S02]  /*19f0*/  LOP3.LUT R105, R105, R3, RZ, 0x3c, !PT ;  /* 0x0000000369697212 */ /* 0x000fc400078e3cff */
[----:B------:R-:W-:Y:S01]  /*1a00*/  LEA.HI.SX32 R115, R119, R115, 0x1d ;  /* 0x0000007377737211 */ /* 0x000fe200078feaff */
[----:B------:R-:W-:Y:S01]  /*1a10*/  IMAD.WIDE.U32 R138, R138, c[0x0][0x268], R10 ;  /* 0x00009a008a8a7a25 */ /* 0x000fe200078e000a */
[----:B------:R-:W-:Y:S02]  /*1a20*/  LEA.HI.SX32 R112, R117, R112, 0x1d ;  /* 0x0000007075707211 */ /* 0x000fe400078feaff */
[----:B------:R-:W-:Y:S01]  /*1a30*/  LEA.HI.SX32 R111, R116, R111, 0x1d ;  /* 0x0000006f746f7211 */ /* 0x000fe200078feaff */
[----:B------:R-:W-:Y:S01]  /*1a40*/  IMAD.IADD R105, R6, 0x1, R105 ;  /* 0x0000000106697824 */ /* 0x000fe200078e0269 */
[----:B------:R-:W-:Y:S01]  /*1a50*/  SHF.R.S32.HI R6, RZ, 0x1f, R115 ;  /* 0x0000001fff067819 */ /* 0x000fe20000011473 */
[----:B------:R-:W-:Y:S01]  /*1a60*/  IMAD.IADD R87, R139, 0x1, R87 ;  /* 0x000000018b577824 */ /* 0x000fe200078e0257 */
[----:B------:R-:W-:Y:S01]  /*1a70*/  SHF.R.S32.HI R104, RZ, 0x1f, R112 ;  /* 0x0000001fff687819 */ /* 0x000fe20000011470 */
[----:B------:R-:W-:Y:S01]  /*1a80*/  IMAD.SHL.U32 R105, R105, 0x2, RZ ;  /* 0x0000000269697824 */ /* 0x000fe200078e00ff */
[----:B------:R-:W-:-:S02]  /*1a90*/  SHF.R.S32.HI R102, RZ, 0x1f, R111 ;  /* 0x0000001fff667819 */ /* 0x000fc4000001146f */
[----:B------:R-:W-:Y:S02]  /*1aa0*/  LEA.HI R7, R7, R9, RZ, 0x5 ;  /* 0x0000000907077211 */ /* 0x000fe400078f28ff */
[----:B------:R-:W-:Y:S02]  /*1ab0*/  LOP3.LUT R114, R4, 0x8, R20, 0xf8, !PT ;  /* 0x0000000804727812 */ /* 0x000fe400078ef814 */
[----:B------:R-:W-:Y:S01]  /*1ac0*/  LEA.HI R6, R6, R115, RZ, 0x2 ;  /* 0x0000007306067211 */ /* 0x000fe200078f10ff */
[----:B------:R-:W-:Y:S01]  /*1ad0*/  IMAD.SHL.U32 R115, R115, 0x8, RZ ;  /* 0x0000000873737824 */ /* 0x000fe200078e00ff */
[----:B------:R-:W-:Y:S01]  /*1ae0*/  LEA.HI R104, R104, R112, RZ, 0x2 ;  /* 0x0000007068687211 */ /* 0x000fe200078f10ff */
[----:B------:R-:W-:Y:S01]  /*1af0*/  IMAD.SHL.U32 R112, R112, 0x8, RZ ;  /* 0x0000000870707824 */ /* 0x000fe200078e00ff */
[----:B------:R-:W-:Y:S01]  /*1b00*/  LEA.HI R102, R102, R111, RZ, 0x2 ;  /* 0x0000006f66667211 */ /* 0x000fe200078f10ff */
[----:B------:R-:W-:Y:S01]  /*1b10*/  IMAD.SHL.U32 R111, R111, 0x8, RZ ;  /* 0x000000086f6f7824 */ /* 0x000fe200078e00ff */
[----:B------:R-:W-:-:S02]  /*1b20*/  SHF.R.S32.HI R8, RZ, 0x5, R8 ;  /* 0x00000005ff087819 */ /* 0x000fc40000011408 */
[----:B------:R-:W-:Y:S02]  /*1b30*/  LOP3.LUT R114, R114, R3, RZ, 0x3c, !PT ;  /* 0x0000000372727212 */ /* 0x000fe400078e3cff */
[----:B------:R-:W-:Y:S01]  /*1b40*/  SHF.R.S32.HI R7, RZ, 0x5, R7 ;  /* 0x00000005ff077819 */ /* 0x000fe20000011407 */
[--C-:B------:R-:W-:Y:S01]  /*1b50*/  IMAD R8, R8, 0x600, R5.reuse ;  /* 0x0000060008087824 */ /* 0x100fe200078e0205 */
[----:B------:R-:W-:Y:S01]  /*1b60*/  SHF.R.S32.HI R6, RZ, 0x2, R6 ;  /* 0x00000002ff067819 */ /* 0x000fe20000011406 */
[----:B------:R-:W-:Y:S01]  /*1b70*/  IMAD.IADD R114, R5, 0x1, R114 ;  /* 0x0000000105727824 */ /* 0x000fe200078e0272 */
[----:B------:R-:W-:Y:S01]  /*1b80*/  SHF.R.S32.HI R104, RZ, 0x2, R104 ;  /* 0x00000002ff687819 */ /* 0x000fe20000011468 */
[--C-:B------:R-:W-:Y:S01]  /*1b90*/  IMAD R7, R7, 0x600, R5.reuse ;  /* 0x0000060007077824 */ /* 0x100fe200078e0205 */
[----:B------:R-:W-:Y:S01]  /*1ba0*/  SHF.R.S32.HI R102, RZ, 0x2, R102 ;  /* 0x00000002ff667819 */ /* 0x000fe20000011466 */
[----:B------:R-:W-:Y:S01]  /*1bb0*/  IMAD R6, R6, 0x600, R5 ;  /* 0x0000060006067824 */ /* 0x000fe200078e0205 */
[----:B------:R-:W-:Y:S01]  /*1bc0*/  LOP3.LUT R107, R4, 0x18, R119, 0xf8, !PT ;  /* 0x00000018046b7812 */ /* 0x000fe200078ef877 */
[--C-:B------:R-:W-:Y:S01]  /*1bd0*/  IMAD R104, R104, 0x600, R5.reuse ;  /* 0x0000060068687824 */ /* 0x100fe200078e0205 */
[----:B------:R-:W-:Y:S01]  /*1be0*/  LOP3.LUT R103, R4, 0x18, R116, 0xf8, !PT ;  /* 0x0000001804677812 */ /* 0x000fe200078ef874 */
[----:B------:R-:W-:Y:S01]  /*1bf0*/  IMAD R102, R102, 0x600, R5 ;  /* 0x0000060066667824 */ /* 0x000fe200078e0205 */
[----:B------:R-:W-:-:S02]  /*1c00*/  LOP3.LUT R106, R4, 0x18, R115, 0xf8, !PT ;  /* 0x00000018046a7812 */ /* 0x000fc400078ef873 */
[C---:B------:R-:W-:Y:S02]  /*1c10*/  LOP3.LUT R5, R4.reuse, 0x18, R112, 0xf8, !PT ;  /* 0x0000001804057812 */ /* 0x040fe400078ef870 */
[----:B------:R-:W-:Y:S02]  /*1c20*/  LOP3.LUT R4, R4, 0x18, R111, 0xf8, !PT ;  /* 0x0000001804047812 */ /* 0x000fe400078ef86f */
[-C--:B------:R-:W-:Y:S02]  /*1c30*/  LOP3.LUT R107, R107, R3.reuse, RZ, 0x3c, !PT ;  /* 0x000000036b6b7212 */ /* 0x080fe400078e3cff */
[-C--:B------:R-:W-:Y:S02]  /*1c40*/  LOP3.LUT R103, R103, R3.reuse, RZ, 0x3c, !PT ;  /* 0x0000000367677212 */ /* 0x080fe400078e3cff */
[-C--:B------:R-:W-:Y:S01]  /*1c50*/  LOP3.LUT R106, R106, R3.reuse, RZ, 0x3c, !PT ;  /* 0x000000036a6a7212 */ /* 0x080fe200078e3cff */
[----:B------:R-:W-:Y:S01]  /*1c60*/  IMAD.IADD R107, R8, 0x1, R107 ;  /* 0x00000001086b7824 */ /* 0x000fe200078e026b */
[-C--:B------:R-:W-:Y:S01]  /*1c70*/  LOP3.LUT R5, R5, R3.reuse, RZ, 0x3c, !PT ;  /* 0x0000000305057212 */ /* 0x080fe200078e3cff */
[----:B------:R-:W-:Y:S01]  /*1c80*/  IMAD.IADD R103, R7, 0x1, R103 ;  /* 0x0000000107677824 */ /* 0x000fe200078e0267 */
[----:B------:R-:W-:Y:S01]  /*1c90*/  LOP3.LUT R4, R4, R3, RZ, 0x3c, !PT ;  /* 0x0000000304047212 */ /* 0x000fe200078e3cff */
[----:B------:R-:W-:Y:S01]  /*1ca0*/  IMAD R3, R2, c[0x0][0x218], RZ ;  /* 0x0000860002037a24 */ /* 0x000fe200078e02ff */
[----:B------:R-:W-:Y:S01]  /*1cb0*/  SHF.R.S32.HI R2, RZ, 0x1f, R73 ;  /* 0x0000001fff027819 */ /* 0x000fe20000011449 */
[----:B------:R-:W-:Y:S01]  /*1cc0*/  IMAD.IADD R106, R6, 0x1, R106 ;  /* 0x00000001066a7824 */ /* 0x000fe200078e026a */
[----:B------:R-:W-:Y:S01]  /*1cd0*/  LEA R114, R114, 0x1880, 0x1 ;  /* 0x0000188072727811 */ /* 0x000fe200078e08ff */
[----:B------:R-:W-:Y:S01]  /*1ce0*/  IMAD.IADD R104, R104, 0x1, R5 ;  /* 0x0000000168687824 */ /* 0x000fe200078e0205 */
[----:B------:R-:W-:Y:S01]  /*1cf0*/  LOP3.LUT R119, R119, 0xfffffff8, RZ, 0xc0, !PT ;  /* 0xfffffff877777812 */ /* 0x000fe200078ec0ff */
[----:B------:R-:W-:Y:S01]  /*1d00*/  IMAD R81, R2, c[0x0][0x280], RZ ;  /* 0x0000a00002517a24 */ /* 0x000fe200078e02ff */
[----:B------:R-:W-:Y:S01]  /*1d10*/  IADD3 R113, R114, 0x20, RZ ;  /* 0x0000002072717810 */ /* 0x000fe20007ffe0ff */
[----:B------:R-:W-:Y:S01]  /*1d20*/  IMAD R80, R2, c[0x0][0x290], RZ ;  /* 0x0000a40002507a24 */ /* 0x000fe200078e02ff */
[----:B------:R-:W-:Y:S01]  /*1d30*/  @P0 IADD3 R113, R114, -0x20, RZ ;  /* 0xffffffe072710810 */ /* 0x000fe20007ffe0ff */
[C---:B------:R-:W-:Y:S01]  /*1d40*/  IMAD R81, R73.reuse, c[0x0][0x284], R81 ;  /* 0x0000a10049517a24 */ /* 0x040fe200078e0251 */
[----:B------:R-:W-:Y:S01]  /*1d50*/  ISETP.NE.AND P0, PT, RZ, UR4, PT ;  /* 0x00000004ff007c0c */ /* 0x000fe2000bf05270 */
[----:B------:R-:W-:Y:S01]  /*1d60*/  IMAD R80, R73, c[0x0][0x294], R80 ;  /* 0x0000a50049507a24 */ /* 0x000fe200078e0250 */
[----:B------:R-:W-:Y:S01]  /*1d70*/  LOP3.LUT R117, R117, 0xfffffff8, RZ, 0xc0, !PT ;  /* 0xfffffff875757812 */ /* 0x000fe200078ec0ff */
[----:B------:R-:W-:Y:S01]  /*1d80*/  IMAD.IADD R102, R102, 0x1, R4 ;  /* 0x0000000166667824 */ /* 0x000fe200078e0204 */
[----:B------:R-:W-:Y:S01]  /*1d90*/  LOP3.LUT R116, R116, 0xfffffff8, RZ, 0xc0, !PT ;  /* 0xfffffff874747812 */ /* 0x000fe200078ec0ff */
[----:B------:R-:W-:Y:S01]  /*1da0*/  IMAD R84, R84, c[0x0][0x21c], R3 ;  /* 0x0000870054547a24 */ /* 0x000fe200078e0203 */
[----:B------:R-:W-:Y:S01]  /*1db0*/  ISETP.GE.AND P1, PT, R94, 0x1, PT ;  /* 0x000000015e00780c */ /* 0x000fe20003f26270 */
[----:B------:R-:W-:Y:S01]  /*1dc0*/  IMAD.IADD R83, R135, 0x1, R81 ;  /* 0x0000000187537824 */ /* 0x000fe200078e0251 */
[----:B------:R-:W-:Y:S01]  /*1dd0*/  P2R R125, PR, RZ, 0x1 ;  /* 0x00000001ff7d7803 */ /* 0x000fe20000000000 */
[----:B------:R-:W-:Y:S01]  /*1de0*/  IMAD.IADD R82, R133, 0x1, R80 ;  /* 0x0000000185527824 */ /* 0x000fe200078e0250 */
[C---:B------:R-:W-:Y:S01]  /*1df0*/  IADD3 R11, R18.reuse, 0x18, RZ ;  /* 0x00000018120b7810 */ /* 0x040fe20007ffe0ff */
[----:B------:R-:W-:Y:S01]  /*1e00*/  IMAD.IADD R81, R81, 0x1, R131 ;  /* 0x0000000151517824 */ /* 0x000fe200078e0283 */
[----:B------:R-:W-:Y:S01]  /*1e10*/  IADD3 R10, R18, 0x28, RZ ;  /* 0x00000028120a7810 */ /* 0x000fe20007ffe0ff */
[----:B------:R-:W-:Y:S01]  /*1e20*/  IMAD.IADD R80, R80, 0x1, R129 ;  /* 0x0000000150507824 */ /* 0x000fe200078e0281 */
[----:B------:R-:W-:Y:S01]  /*1e30*/  SHF.R.S32.HI R101, RZ, 0x1f, R119 ;  /* 0x0000001fff657819 */ /* 0x000fe20000011477 */
[----:B------:R-:W-:Y:S01]  /*1e40*/  IMAD.IADD R84, R137, 0x1, R84 ;  /* 0x0000000189547824 */ /* 0x000fe200078e0254 */
[----:B------:R-:W-:Y:S01]  /*1e50*/  SHF.R.S32.HI R98, RZ, 0x1f, R115 ;  /* 0x0000001fff627819 */ /* 0x000fe20000011473 */
[----:B------:R-:W-:Y:S01]  /*1e60*/  IMAD.SHL.U32 R107, R107, 0x2, RZ ;  /* 0x000000026b6b7824 */ /* 0x000fe200078e00ff */
[----:B------:R-:W-:Y:S01]  /*1e70*/  SHF.R.S32.HI R100, RZ, 0x1f, R117 ;  /* 0x0000001fff647819 */ /* 0x000fe20000011475 */
[----:B------:R-:W-:Y:S01]  /*1e80*/  IMAD.SHL.U32 R103, R103, 0x2, RZ ;  /* 0x0000000267677824 */ /* 0x000fe200078e00ff */
[----:B------:R-:W-:Y:S01]  /*1e90*/  SHF.R.S32.HI R99, RZ, 0x1f, R116 ;  /* 0x0000001fff637819 */ /* 0x000fe20000011474 */
[----:B------:R-:W-:Y:S01]  /*1ea0*/  IMAD.SHL.U32 R106, R106, 0x2, RZ ;  /* 0x000000026a6a7824 */ /* 0x000fe200078e00ff */
[----:B------:R-:W-:Y:S01]  /*1eb0*/  SHF.R.S32.HI R97, RZ, 0x1f, R112 ;  /* 0x0000001fff617819 */ /* 0x000fe20000011470 */
[----:B------:R-:W-:Y:S01]  /*1ec0*/  IMAD.SHL.U32 R104, R104, 0x2, RZ ;  /* 0x0000000268687824 */ /* 0x000fe200078e00ff */
[----:B------:R-:W-:Y:S01]  /*1ed0*/  SHF.R.S32.HI R96, RZ, 0x1f, R111 ;  /* 0x0000001fff607819 */ /* 0x000fe2000001146f */
[----:B------:R-:W-:-:S02]  /*1ee0*/  IMAD.SHL.U32 R102, R102, 0x2, RZ ;  /* 0x0000000266667824 */ /* 0x000fc400078e00ff */
.L_x_1146:
[C---:B------:R-:W-:Y:S01]  /*1ef0*/  IMAD R127, R42.reuse, UR14, RZ ;  /* 0x0000000e2a7f7c24 */ /* 0x040fe2000f8e02ff */
[----:B------:R-:W-:Y:S01]  /*1f00*/  SHF.R.S32.HI R75, RZ, 0x1f, R42 ;  /* 0x0000001fff4b7819 */ /* 0x000fe2000001142a */
[----:B------:R-:W-:Y:S01]  /*1f10*/  IMAD.WIDE.U32 R148, R42, UR16, RZ ;  /* 0x000000102a947c25 */ /* 0x000fe2000f8e00ff */
[----:B------:R-:W-:Y:S04]  /*1f20*/  DEPBAR.LE SB0, 0x0 ;  /* 0x000080000000791a */ /* 0x000fe80000000000 */
[----:B------:R-:W-:Y:S01]  /*1f30*/  BAR.SYNC.DEFER_BLOCKING 0x0 ;  /* 0x0000000000007b1d */ /* 0x000fe20000010000 */
[----:B------:R-:W-:Y:S01]  /*1f40*/  ISETP.GE.AND P1, PT, R94, 0x1, PT ;  /* 0x000000015e00780c */ /* 0x000fe20003f26270 */
[----:B------:R-:W-:Y:S01]  /*1f50*/  IMAD R127, R75, UR16, R127 ;  /* 0x000000104b7f7c24 */ /* 0x000fe2000f8e027f */
[----:B------:R-:W-:Y:S03]  /*1f60*/  IADD3 R3, P0, R79, R148, RZ ;  /* 0x000000944f037210 */ /* 0x000fe60007f1e0ff */
[----:B------:R-:W-:Y:S04]  /*1f70*/  IMAD.IADD R127, R149, 0x1, R127 ;  /* 0x00000001957f7824 */ /* 0x000fe800078e027f */
[----:B------:R-:W-:Y:S01]  /*1f80*/  IMAD.X R2, R127, 0x1, R78, P0 ;  /* 0x000000017f027824 */ /* 0x000fe200000e064e */
[C---:B------:R-:W-:Y:S04]  /*1f90*/  LEA R62, P0, R3.reuse, c[0x0][0x1c8], 0x1 ;  /* 0x00007200033e7a11 */ /* 0x040fe800078008ff */
[----:B------:R-:W-:Y:S01]  /*1fa0*/  LEA.HI.X R63, R3, c[0x0][0x1cc], R2, 0x1, P0 ;  /* 0x00007300033f7a11 */ /* 0x000fe200000f0c02 */
[----:B------:R-:W-:Y:S01]  /*1fb0*/  BSSY B1, `(.L_x_1121) ;  /* 0x000038c000017945 */ /* 0x000fe20003800000 */
[----:B-1----:R-:W-:-:S05]  /*1fc0*/  @!P1 BRA `(.L_x_1122) ;  /* 0x000036d000009947 */ /* 0x002fca0003800000 */
[C---:B------:R-:W-:Y:S01]  /*1fd0*/  IMAD R3, R42.reuse, UR15, RZ ;  /* 0x0000000f2a037c24 */ /* 0x040fe2000f8e02ff */
[----:B------:R-:W-:Y:S01]  /*1fe0*/  ISETP.NE.AND P1, PT, R125, RZ, PT ;  /* 0x000000ff7d00720c */ /* 0x000fe20003f25270 */
[C---:B------:R-:W-:Y:S02]  /*1ff0*/  IMAD R4, R42.reuse, UR5, RZ ;  /* 0x000000052a047c24 */ /* 0x040fe4000f8e02ff */
[C---:B------:R-:W-:Y:S02]  /*2000*/  IMAD R2, R42.reuse, -0x30, R0 ;  /* 0xffffffd02a027824 */ /* 0x040fe400078e0200 */
[----:B------:R-:W-:Y:S03]  /*2010*/  IMAD.WIDE.U32 R38, R42, UR18, RZ ;  /* 0x000000122a267c25 */ /* 0x000fe6000f8e00ff */
        /* <DEDUP_REMOVED lines=38> */
[----:B------:R-:W-:Y:S01]  /*2280*/  LEA.HI.X R5, R38, c[0x0][0x274], R3, 0x1, P0 ;  /* 0x00009d0026057a11 */ /* 0x000fe200000f0c03 */
[----:B------:R-:W-:Y:S01]  /*2290*/  CS2R R22, SRZ ;  /* 0x0000000000167805 */ /* 0x000fe2000001ff00 */
[C---:B------:R-:W-:Y:S04]  /*22a0*/  LEA R6, P0, R8.reuse, c[0x0][0x288], 0x1 ;  /* 0x0000a20008067a11 */ /* 0x040fe800078008ff */
[----:B------:R-:W-:Y:S02]  /*22b0*/  LEA.HI.X R7, R8, c[0x0][0x28c], R2, 0x1, P0 ;  /* 0x0000a30008077a11 */ /* 0x000fe400000f0c02 */
[----:B------:R-:W-:Y:S11]  /*22c0*/  ISETP.GE.AND P0, PT, R18, c[0x0][0x27c], PT ;  /* 0x00009f0012007a0c */ /* 0x000ff60003f06270 */
[----:B------:R-:W-:Y:S02]  /*22d0*/  @!UPT UIADD3 URZ, URZ, URZ, URZ ;  /* 0x0000003f3f3ff290 */ /* 0x000fe4000fffe03f */
        /* <DEDUP_REMOVED lines=22> */
.L_x_1125:
[----:B------:R-:W-:Y:S05]  /*2440*/  BSYNC B0 ;  /* 0x0000000000007941 */ /* 0x000fea0003800000 */
.L_x_1124:
        /* <DEDUP_REMOVED lines=48> */
[----:B------:R-:W-:Y:S02]  /*2750*/  @!P0 HADD2.F32 R41, -RZ, R41.H0_H0 ;  /* 0x20000029ff298230 */ /* 0x000fe40000004100 */
[----:B------:R-:W-:Y:S02]  /*2760*/  @!P0 HADD2.F32 R44, -RZ, R44.H0_H0 ;  /* 0x2000002cff2c8230 */ /* 0x000fe40000004100 */
[----:B------:R-:W-:Y:S01]  /*2770*/  @!P0 HADD2.F32 R5, -RZ, R5.H0_H0 ;  /* 0x20000005ff058230 */ /* 0x000fe20000004100 */
[----:B-1----:R-:W-:Y:S01]  /*2780*/  @!P0 IMAD.MOV.U32 R35, RZ, RZ, R25 ;  /* 0x000000ffff238224 */ /* 0x002fe200078e0019 */
[----:B------:R-:W-:Y:S04]  /*2790*/  @!P0 MOV R34, R24 ;  /* 0x0000001800228202 */ /* 0x000fe80000000f00 */
[--C-:B------:R-:W-:Y:S02]  /*27a0*/  @!P0 HADD2.F32 R40, -RZ, R35.reuse.H1_H1 ;  /* 0x30000023ff288230 */ /* 0x100fe40000004100 */
[--C-:B------:R-:W-:Y:S02]  /*27b0*/  @!P0 HADD2.F32 R38, -RZ, R34.reuse.H1_H1 ;  /* 0x30000022ff268230 */ /* 0x100fe40000004100 */
[----:B------:R-:W-:Y:S01]  /*27c0*/  @!P0 HADD2.F32 R34, -RZ, R34.H0_H0 ;  /* 0x20000022ff228230 */ /* 0x000fe20000004100 */
[----:B------:R-:W-:Y:S02]  /*27d0*/  @!P0 FMUL.FTZ R61, R40, R3 ;  /* 0x00000003283d8220 */ /* 0x000fe40000410000 */
[-C--:B------:R-:W-:Y:S02]  /*27e0*/  @!P0 FMUL.FTZ R60, R38, R2.reuse ;  /* 0x00000002263c8220 */ /* 0x080fe40000410000 */
[C---:B------:R-:W-:Y:S02]  /*27f0*/  @!P0 FMUL.FTZ R2, R34.reuse, R2 ;  /* 0x0000000222028220 */ /* 0x040fe40000410000 */
[-C--:B------:R-:W-:Y:S01]  /*2800*/  @!P0 FFMA.FTZ R60, R34, R39.reuse, -R60 ;  /* 0x00000027223c8223 */ /* 0x080fe2000001083c */
[----:B------:R-:W-:Y:S01]  /*2810*/  @!P0 HADD2.F32 R34, -RZ, R35.H0_H0 ;  /* 0x20000023ff228230 */ /* 0x000fe20000004100 */
[----:B------:R-:W-:Y:S01]  /*2820*/  @!P0 FFMA.FTZ R2, R38, R39, R2 ;  /* 0x0000002726028223 */ /* 0x000fe20000010002 */
[----:B------:R-:W-:Y:S01]  /*2830*/  @!P0 MOV R35, R26 ;  /* 0x0000001a00238202 */ /* 0x000fe20000000f00 */
[----:B------:R-:W-:Y:S02]  /*2840*/  @!P0 HADD2.F32 R39, -RZ, R43.H0_H0 ;  /* 0x2000002bff278230 */ /* 0x000fe40000004100 */
[----:B------:R-:W-:Y:S01]  /*2850*/  @!P0 FMUL.FTZ R3, R34, R3 ;  /* 0x0000000322038220 */ /* 0x000fe20000410000 */
[----:B------:R-:W-:Y:S01]  /*2860*/  @!P0 F2FP.PACK_AB R2, R2, R60 ;  /* 0x0000003c0202823e */ /* 0x000fe200000000ff */
[----:B------:R-:W-:Y:S01]  /*2870*/  @!P0 FFMA.FTZ R61, R34, R41, -R61 ;  /* 0x00000029223d8223 */ /* 0x000fe2000001083d */
[----:B------:R-:W-:Y:S01]  /*2880*/  @!P0 MOV R34, R27 ;  /* 0x0000001b00228202 */ /* 0x000fe20000000f00 */
[----:B------:R-:W-:Y:S01]  /*2890*/  @!P0 FFMA.FTZ R3, R40, R41, R3 ;  /* 0x0000002928038223 */ /* 0x000fe20000010003 */
[--C-:B------:R-:W-:Y:S01]  /*28a0*/  @!P0 HADD2.F32 R38, -RZ, R35.reuse.H1_H1 ;  /* 0x30000023ff268230 */ /* 0x100fe20000004100 */
[----:B------:R-:W-:Y:S01]  /*28b0*/  @!P0 IMAD.MOV.U32 R24, RZ, RZ, R2 ;  /* 0x000000ffff188224 */ /* 0x000fe200078e0002 */
[----:B------:R-:W-:Y:S02]  /*28c0*/  @!P0 HADD2.F32 R35, -RZ, R35.H0_H0 ;  /* 0x20000023ff238230 */ /* 0x000fe40000004100 */
[--C-:B------:R-:W-:Y:S01]  /*28d0*/  @!P0 HADD2.F32 R43, -RZ, R34.reuse.H1_H1 ;  /* 0x30000022ff2b8230 */ /* 0x100fe20000004100 */
[-C--:B------:R-:W-:Y:S01]  /*28e0*/  @!P0 FMUL.FTZ R65, R38, R4.reuse ;  /* 0x0000000426418220 */ /* 0x080fe20000410000 */
[----:B------:R-:W-:Y:S01]  /*28f0*/  @!P0 HADD2.F32 R34, -RZ, R34.H0_H0 ;  /* 0x20000022ff228230 */ /* 0x000fe20000004100 */
[----:B------:R-:W-:Y:S01]  /*2900*/  @!P0 FMUL.FTZ R4, R35, R4 ;  /* 0x0000000423048220 */ /* 0x000fe20000410000 */
[----:B------:R-:W-:Y:S01]  /*2910*/  @!P0 F2FP.PACK_AB R3, R3, R61 ;  /* 0x0000003d0303823e */ /* 0x000fe200000000ff */
[-C--:B------:R-:W-:Y:S02]  /*2920*/  @!P0 FMUL.FTZ R64, R43, R5.reuse ;  /* 0x000000052b408220 */ /* 0x080fe40000410000 */
[----:B------:R-:W-:Y:S01]  /*2930*/  @!P0 FMUL.FTZ R5, R34, R5 ;  /* 0x0000000522058220 */ /* 0x000fe20000410000 */
[----:B------:R-:W-:Y:S01]  /*2940*/  @!P0 MOV R25, R3 ;  /* 0x0000000300198202 */ /* 0x000fe20000000f00 */
[-C--:B------:R-:W-:Y:S02]  /*2950*/  @!P0 FFMA.FTZ R4, R38, R39.reuse, R4 ;  /* 0x0000002726048223 */ /* 0x080fe40000010004 */
[----:B------:R-:W-:Y:S02]  /*2960*/  @!P0 FFMA.FTZ R35, R35, R39, -R65 ;  /* 0x0000002723238223 */ /* 0x000fe40000010841 */
[-C--:B------:R-:W-:Y:S02]  /*2970*/  @!P0 FFMA.FTZ R64, R34, R44.reuse, -R64 ;  /* 0x0000002c22408223 */ /* 0x080fe40000010840 */
[----:B------:R-:W-:Y:S01]  /*2980*/  @!P0 FFMA.FTZ R5, R43, R44, R5 ;  /* 0x0000002c2b058223 */ /* 0x000fe20000010005 */
[----:B------:R-:W-:Y:S04]  /*2990*/  @!P0 F2FP.PACK_AB R4, R4, R35 ;  /* 0x000000230404823e */ /* 0x000fe800000000ff */
[----:B------:R-:W-:Y:S02]  /*29a0*/  @!P0 F2FP.PACK_AB R5, R5, R64 ;  /* 0x000000400505823e */ /* 0x000fe400000000ff */
[----:B------:R-:W-:Y:S02]  /*29b0*/  @!P0 MOV R26, R4 ;  /* 0x00000004001a8202 */ /* 0x000fe40000000f00 */
[----:B------:R-:W-:Y:S05]  /*29c0*/  @!P0 MOV R27, R5 ;  /* 0x00000005001b8202 */ /* 0x000fea0000000f00 */
[----:B------:R1:W-:Y:S02]  /*29d0*/  STG.E.128 [R62.64], R24 ;  /* 0x000000183e007986 */ /* 0x0003e4000c101d0c */
.L_x_1128:
[----:B------:R-:W-:Y:S05]  /*29e0*/  BSYNC B0 ;  /* 0x0000000000007941 */ /* 0x000fea0003800000 */
.L_x_1127:
[----:B------:R-:W-:Y:S01]  /*29f0*/  ISETP.GE.AND P0, PT, R13, c[0x0][0x1d4], PT ;  /* 0x000075000d007a0c */ /* 0x000fe20003f06270 */
[----:B------:R-:W-:Y:S01]  /*2a00*/  @!UPT UIADD3 URZ, URZ, URZ, URZ ;  /* 0x0000003f3f3ff290 */ /* 0x000fe2000fffe03f */
[----:B------:R-:W-:Y:S11]  /*2a10*/  BSSY B0, `(.L_x_1129) ;  /* 0x0000036000007945 */ /* 0x000ff60003800000 */
[----:B------:R-:W-:-:S05]  /*2a20*/  @P0 BRA `(.L_x_1130) ;  /* 0x0000034000000947 */ /* 0x000fca0003800000 */
[----:B------:R-:W-:Y:S01]  /*2a30*/  ISETP.GE.AND P0, PT, R12, c[0x0][0x27c], PT ;  /* 0x00009f000c007a0c */ /* 0x000fe20003f06270 */
[----:B-1----:R-:W1:Y:S11]  /*2a40*/  LDS.128 R24, [R113+0x2400] ;  /* 0x0024000071187984 */ /* 0x002e760000000c00 */
[----:B------:R-:W-:Y:S01]  /*2a50*/  @!UPT UIADD3 URZ, URZ, URZ, URZ ;  /* 0x0000003f3f3ff290 */ /* 0x000fe2000fffe03f */
[--C-:B------:R-:W-:Y:S01]  /*2a60*/  @!P0 HADD2.F32 R5, -RZ, R17.reuse.H1_H1 ;  /* 0x30000011ff058230 */ /* 0x100fe20000004100 */
[----:B------:R-:W-:Y:S01]  /*2a70*/  @!P0 SHF.R.U64 R2, R36, 0x10, R37 ;  /* 0x0000001024028819 */ /* 0x000fe20000001225 */
[----:B------:R-:W-:Y:S01]  /*2a80*/  @!P0 HADD2.F32 R17, -RZ, R17.H0_H0 ;  /* 0x20000011ff118230 */ /* 0x000fe20000004100 */
[----:B------:R-:W-:Y:S01]  /*2a90*/  @!P0 SHF.R.U64 R39, R58, 0x10, R59 ;  /* 0x000000103a278819 */ /* 0x000fe2000000123b */
[--C-:B------:R-:W-:Y:S01]  /*2aa0*/  @!P0 HADD2.F32 R40, -RZ, R55.reuse.H0_H0 ;  /* 0x20000037ff288230 */ /* 0x100fe20000004100 */
[----:B------:R-:W-:Y:S01]  /*2ab0*/  @!P0 SHF.R.U32.HI R36, RZ, 0x10, R37 ;  /* 0x00000010ff248819 */ /* 0x000fe20000011625 */
[----:B------:R-:W-:Y:S01]  /*2ac0*/  @!P0 HADD2.F32 R34, -RZ, R2.H0_H0 ;  /* 0x20000002ff228230 */ /* 0x000fe20000004100 */
[----:B------:R-:W-:Y:S01]  /*2ad0*/  @!P0 SHF.R.U32.HI R43, RZ, 0x10, R59 ;  /* 0x00000010ff2b8819 */ /* 0x000fe2000001163b */
[----:B------:R-:W-:Y:S02]  /*2ae0*/  @!P0 HADD2.F32 R37, -RZ, R55.H1_H1 ;  /* 0x30000037ff258230 */ /* 0x000fe40000004100 */
        /* <DEDUP_REMOVED lines=8> */
[-C--:B------:R-:W-:Y:S02]  /*2b70*/  @!P0 FMUL.FTZ R44, R35, R5.reuse ;  /* 0x00000005232c8220 */ /* 0x080fe40000410000 */
[C---:B------:R-:W-:Y:S01]  /*2b80*/  @!P0 FMUL.FTZ R2, R3.reuse, R5 ;  /* 0x0000000503028220 */ /* 0x040fe20000410000 */
[----:B------:R-:W-:Y:S01]  /*2b90*/  @!P0 HADD2.F32 R5, -RZ, R4.H0_H0 ;  /* 0x20000004ff058230 */ /* 0x000fe20000004100 */
[C---:B------:R-:W-:Y:S01]  /*2ba0*/  @!P0 FMUL.FTZ R58, R38.reuse, R34 ;  /* 0x00000022263a8220 */ /* 0x040fe20000410000 */
[----:B------:R-:W-:Y:S01]  /*2bb0*/  @!P0 MOV R4, R26 ;  /* 0x0000001a00048202 */ /* 0x000fe20000000f00 */
[----:B------:R-:W-:Y:S02]  /*2bc0*/  @!P0 FFMA.FTZ R44, R3, R37, -R44 ;  /* 0x00000025032c8223 */ /* 0x000fe4000001082c */
[C---:B------:R-:W-:Y:S02]  /*2bd0*/  @!P0 FMUL.FTZ R3, R5.reuse, R34 ;  /* 0x0000002205038220 */ /* 0x040fe40000410000 */
[----:B------:R-:W-:Y:S01]  /*2be0*/  @!P0 FFMA.FTZ R58, R5, R39, -R58 ;  /* 0x00000027053a8223 */ /* 0x000fe2000001083a */
[----:B------:R-:W-:Y:S01]  /*2bf0*/  @!P0 MOV R5, R27 ;  /* 0x0000001b00058202 */ /* 0x000fe20000000f00 */
[----:B------:R-:W-:Y:S01]  /*2c00*/  @!P0 FFMA.FTZ R2, R35, R37, R2 ;  /* 0x0000002523028223 */ /* 0x000fe20000010002 */
[--C-:B------:R-:W-:Y:S01]  /*2c10*/  @!P0 HADD2.F32 R37, -RZ, R4.reuse.H1_H1 ;  /* 0x30000004ff258230 */ /* 0x100fe20000004100 */
[----:B------:R-:W-:Y:S01]  /*2c20*/  @!P0 FFMA.FTZ R3, R38, R39, R3 ;  /* 0x0000002726038223 */ /* 0x000fe20000010003 */
[----:B------:R-:W-:Y:S02]  /*2c30*/  @!P0 HADD2.F32 R35, -RZ, R4.H0_H0 ;  /* 0x20000004ff238230 */ /* 0x000fe40000004100 */
[----:B------:R-:W-:Y:S01]  /*2c40*/  @!P0 F2FP.PACK_AB R2, R2, R44 ;  /* 0x0000002c0202823e */ /* 0x000fe200000000ff */
[--C-:B------:R-:W-:Y:S01]  /*2c50*/  @!P0 HADD2.F32 R41, -RZ, R5.reuse.H1_H1 ;  /* 0x30000005ff298230 */ /* 0x100fe20000004100 */
[----:B------:R-:W-:Y:S01]  /*2c60*/  @!P0 F2FP.PACK_AB R3, R3, R58 ;  /* 0x0000003a0303823e */ /* 0x000fe200000000ff */
[-C--:B------:R-:W-:Y:S01]  /*2c70*/  @!P0 FMUL.FTZ R4, R35, R17.reuse ;  /* 0x0000001123048220 */ /* 0x080fe20000410000 */
[----:B------:R-:W-:Y:S01]  /*2c80*/  @!P0 HADD2.F32 R34, -RZ, R5.H0_H0 ;  /* 0x20000005ff228230 */ /* 0x000fe20000004100 */
[----:B------:R-:W-:Y:S01]  /*2c90*/  @!P0 FMUL.FTZ R5, R37, R17 ;  /* 0x0000001125058220 */ /* 0x000fe20000410000 */
[----:B------:R-:W-:Y:S01]  /*2ca0*/  @!P0 MOV R24, R2 ;  /* 0x0000000200188202 */ /* 0x000fe20000000f00 */
[----:B------:R-:W-:Y:S01]  /*2cb0*/  @!P0 FMUL.FTZ R55, R41, R36 ;  /* 0x0000002429378220 */ /* 0x000fe20000410000 */
[----:B------:R-:W-:Y:S01]  /*2cc0*/  @!P0 MOV R25, R3 ;  /* 0x0000000300198202 */ /* 0x000fe20000000f00 */
        /* <DEDUP_REMOVED lines=10> */
.L_x_1130:
[----:B------:R-:W-:Y:S05]  /*2d70*/  BSYNC B0 ;  /* 0x0000000000007941 */ /* 0x000fea0003800000 */
.L_x_1129:
        /* <DEDUP_REMOVED lines=8> */
[--C-:B------:R-:W-:Y:S01]  /*2e00*/  @!P0 SHF.R.U64 R2, R32, 0x10, R33.reuse ;  /* 0x0000001020028819 */ /* 0x100fe20000001221 */
[----:B------:R-:W-:Y:S01]  /*2e10*/  @!P0 HADD2.F32 R34, -RZ, R54.H1_H1 ;  /* 0x30000036ff228230 */ /* 0x000fe20000004100 */
        /* <DEDUP_REMOVED lines=15> */
[----:B------:R-:W-:Y:S01]  /*2f10*/  @!P0 FMUL.FTZ R2, R3, R5 ;  /* 0x0000000503028220 */ /* 0x000fe20000410000 */
[----:B------:R-:W-:Y:S01]  /*2f20*/  @!P0 HADD2.F32 R5, -RZ, R4.H0_H0 ;  /* 0x20000004ff058230 */ /* 0x000fe20000004100 */
[-C--:B------:R-:W-:Y:S01]  /*2f30*/  @!P0 FMUL.FTZ R41, R35, R17.reuse ;  /* 0x0000001123298220 */ /* 0x080fe20000410000 */
        /* <DEDUP_REMOVED lines=12> */
[CC--:B------:R-:W-:Y:S01]  /*3000*/  @!P0 FMUL.FTZ R4, R33.reuse, R9.reuse ;  /* 0x0000000921048220 */ /* 0x0c0fe20000410000 */
[----:B------:R-:W-:Y:S01]  /*3010*/  @!P0 HADD2.F32 R17, -RZ, R5.H0_H0 ;  /* 0x20000005ff118230 */ /* 0x000fe20000004100 */
[----:B------:R-:W-:Y:S01]  /*3020*/  @!P0 FMUL.FTZ R5, R34, R9 ;  /* 0x0000000922058220 */ /* 0x000fe20000410000 */
[----:B------:R-:W-:Y:S01]  /*3030*/  @!P0 MOV R24, R2 ;  /* 0x0000000200188202 */ /* 0x000fe20000000f00 */
[-C--:B------:R-:W-:Y:S01]  /*3040*/  @!P0 FMUL.FTZ R43, R38, R32.reuse ;  /* 0x00000020262b8220 */ /* 0x080fe20000410000 */
[----:B------:R-:W-:Y:S01]  /*3050*/  @!P0 MOV R25, R3 ;  /* 0x0000000300198202 */ /* 0x000fe20000000f00 */
[-C--:B------:R-:W-:Y:S02]  /*3060*/  @!P0 FFMA.FTZ R33, R33, R37.reuse, -R5 ;  /* 0x0000002521218223 */ /* 0x080fe40000010805 */
        /* <DEDUP_REMOVED lines=9> */
.L_x_1132:
[----:B------:R-:W-:Y:S05]  /*3100*/  BSYNC B0 ;  /* 0x0000000000007941 */ /* 0x000fea0003800000 */
.L_x_1131:
        /* <DEDUP_REMOVED lines=47> */
[----:B------:R-:W-:Y:S02]  /*3400*/  @!P0 FMUL.FTZ R5, R9, R30 ;  /* 0x0000001e09058220 */ /* 0x000fe40000410000 */
        /* <DEDUP_REMOVED lines=8> */
.L_x_1134:
[----:B------:R-:W-:Y:S05]  /*3490*/  BSYNC B0 ;  /* 0x0000000000007941 */ /* 0x000fea0003800000 */
.L_x_1133:
        /* <DEDUP_REMOVED lines=9> */
[----:B------:R-:W-:Y:S01]  /*3530*/  @!P0 HADD2.F32 R17, -RZ, R46.H1_H1 ;  /* 0x3000002eff118230 */ /* 0x000fe20000004100 */
[----:B------:R-:W-:Y:S01]  /*3540*/  @!P0 SHF.R.U64 R30, R50, 0x10, R51 ;  /* 0x00000010321e8819 */ /* 0x000fe20000001233 */
[----:B------:R-:W-:Y:S01]  /*3550*/  @!P0 HADD2.F32 R7, -RZ, R7.H0_H0 ;  /* 0x20000007ff078230 */ /* 0x000fe20000004100 */
[----:B------:R-:W-:Y:S01]  /*3560*/  @!P0 SHF.R.U32.HI R28, RZ, 0x10, R29 ;  /* 0x00000010ff1c8819 */ /* 0x000fe2000001161d */
        /* <DEDUP_REMOVED lines=14> */
[----:B------:R-:W-:Y:S01]  /*3650*/  @!P0 FMUL.FTZ R35, R29, R8 ;  /* 0x000000081d238220 */ /* 0x000fe20000410000 */
[----:B------:R-:W-:Y:S01]  /*3660*/  @!P0 MOV R4, R26 ;  /* 0x0000001a00048202 */ /* 0x000fe20000000f00 */
[----:B------:R-:W-:Y:S02]  /*3670*/  @!P0 FFMA.FTZ R34, R3, R17, -R34 ;  /* 0x0000001103228223 */ /* 0x000fe40000010822 */
[C---:B------:R-:W-:Y:S02]  /*3680*/  @!P0 FMUL.FTZ R3, R5.reuse, R8 ;  /* 0x0000000805038220 */ /* 0x040fe40000410000 */
[-C--:B------:R-:W-:Y:S01]  /*3690*/  @!P0 FFMA.FTZ R35, R5, R30.reuse, -R35 ;  /* 0x0000001e05238223 */ /* 0x080fe20000010823 */
        /* <DEDUP_REMOVED lines=24> */
.L_x_1136:
[----:B------:R-:W-:Y:S05]  /*3820*/  BSYNC B0 ;  /* 0x0000000000007941 */ /* 0x000fea0003800000 */
.L_x_1135:
[----:B------:R-:W-:Y:S11]  /*3830*/  ISETP.GE.AND P0, PT, R108, c[0x0][0x1d4], PT ;  /* 0x000075006c007a0c */ /* 0x000ff60003f06270 */
[----:B------:R-:W-:Y:S02]  /*3840*/  @!UPT UIADD3 URZ, URZ, URZ, URZ ;  /* 0x0000003f3f3ff290 */ /* 0x000fe4000fffe03f */
[----:B------:R-:W-:-:S05]  /*3850*/  @P0 BRA `(.L_x_1126) ;  /* 0x0000201000000947 */ /* 0x000fca0003800000 */
[----:B------:R-:W-:Y:S01]  /*3860*/  ISETP.GE.AND P0, PT, R10, c[0x0][0x27c], PT ;  /* 0x00009f000a007a0c */ /* 0x000fe20003f06270 */
[----:B-1----:R-:W1:Y:S11]  /*3870*/  LDS.128 R24, [R113+0x3c00] ;  /* 0x003c000071187984 */ /* 0x002e760000000c00 */
[----:B------:R-:W-:Y:S01]  /*3880*/  @!UPT UIADD3 URZ, URZ, URZ, URZ ;  /* 0x0000003f3f3ff290 */ /* 0x000fe2000fffe03f */
[--C-:B------:R-:W-:Y:S01]  /*3890*/  @!P0 HADD2.F32 R5, -RZ, R6.reuse.H1_H1 ;  /* 0x30000006ff058230 */ /* 0x100fe20000004100 */
[--C-:B------:R-:W-:Y:S01]  /*38a0*/  @!P0 SHF.R.U64 R2, R22, 0x10, R23.reuse ;  /* 0x0000001016028819 */ /* 0x100fe20000001217 */
[--C-:B------:R-:W-:Y:S01]  /*38b0*/  @!P0 HADD2.F32 R9, -RZ, R45.reuse.H1_H1 ;  /* 0x3000002dff098230 */ /* 0x100fe20000004100 */
        /* <DEDUP_REMOVED lines=14> */
[CC--:B------:R-:W-:Y:S02]  /*39a0*/  @!P0 FMUL.FTZ R31, R8.reuse, R5.reuse ;  /* 0x00000005081f8220 */ /* 0x0c0fe40000410000 */
[----:B------:R-:W-:Y:S01]  /*39b0*/  @!P0 FMUL.FTZ R2, R3, R5 ;  /* 0x0000000503028220 */ /* 0x000fe20000410000 */
[----:B------:R-:W-:Y:S01]  /*39c0*/  @!P0 HADD2.F32 R5, -RZ, R4.H0_H0 ;  /* 0x20000004ff058230 */ /* 0x000fe20000004100 */
[----:B------:R-:W-:Y:S01]  /*39d0*/  @!P0 FMUL.FTZ R32, R17, R7 ;  /* 0x0000000711208220 */ /* 0x000fe20000410000 */
        /* <DEDUP_REMOVED lines=29> */
.L_x_1123:
        /* <DEDUP_REMOVED lines=47> */
.L_x_1138:
[----:B------:R-:W-:Y:S05]  /*3ea0*/  BSYNC B0 ;  /* 0x0000000000007941 */ /* 0x000fea0003800000 */
.L_x_1137:
[----:B------:R-:W-:Y:S04]  /*3eb0*/  IADD3 R148, P0, R144, R148, RZ ;  /* 0x0000009490947210 */ /* 0x000fe80007f1e0ff */
[----:B------:R-:W-:Y:S01]  /*3ec0*/  IADD3.X R127, R95, R127, RZ, P0, !PT ;  /* 0x0000007f5f7f7210 */ /* 0x000fe200007fe4ff */
[----:B------:R-:W-:-:S05]  /*3ed0*/  @P1 BRA `(.L_x_1126) ;  /* 0x0000199000001947 */ /* 0x000fca0003800000 */
[----:B-----5:R-:W-:Y:S01]  /*3ee0*/  MOV R2, R57 ;  /* 0x0000003900027202 */ /* 0x020fe20000000f00 */
        /* <DEDUP_REMOVED lines=19> */
[----:B-1----:R-:W-:Y:S01]  /*4020*/  PRMT R22, R2, 0x5410, R3 ;  /* 0x0000541002167816 */ /* 0x002fe20000000003 */
        /* <DEDUP_REMOVED lines=11> */
[----:B------:R-:W-:Y:S02]  /*40e0*/  MOV R38, R4 ;  /* 0x0000000400267202 */ /* 0x000fe40000000f00 */
[-C--:B------:R-:W-:Y:S02]  /*40f0*/  IADD3.X R8, R90, R127.reuse, R101, P1, P0 ;  /* 0x0000007f5a087210 */ /* 0x080fe40000fe0465 */
[----:B------:R-:W-:Y:S01]  /*4100*/  MOV R72, R44 ;  /* 0x0000002c00487202 */ /* 0x000fe20000000f00 */
[----:B------:R-:W1:Y:S01]  /*4110*/  LDS.128 R28, [R107+0x3c80] ;  /* 0x003c80006b1c7984 */ /* 0x000e620000000c00 */
[----:B------:R-:W-:Y:S03]  /*4120*/  MOV R48, R46 ;  /* 0x0000002e00307202 */ /* 0x000fe60000000f00 */
[----:B------:R-:W-:Y:S04]  /*4130*/  @!P2 IADD3 R3, P1, P0, R142, R148, R115 ;  /* 0x000000948e03a210 */ /* 0x000fe8000783e073 */
[----:B------:R-:W-:Y:S02]  /*4140*/  @!P2 IADD3.X R2, R90, R127, R98, P1, P0 ;  /* 0x0000007f5a02a210 */ /* 0x000fe40000fe0462 */
[C---:B------:R-:W-:Y:S04]  /*4150*/  LEA R152, P0, R9.reuse, c[0x0][0x1c8], 0x1 ;  /* 0x0000720009987a11 */ /* 0x040fe800078008ff */
[----:B------:R-:W-:Y:S01]  /*4160*/  LEA.HI.X R153, R9, c[0x0][0x1cc], R8, 0x1, P0 ;  /* 0x0000730009997a11 */ /* 0x000fe200000f0c08 */
[----:B------:R-:W-:Y:S01]  /*4170*/  IMAD.MOV.U32 R8, RZ, RZ, R7 ;  /* 0x000000ffff087224 */ /* 0x000fe200078e0007 */
[C---:B------:R-:W-:Y:S02]  /*4180*/  @!P2 LEA R150, P0, R3.reuse, c[0x0][0x1c8], 0x1 ;  /* 0x000072000396aa11 */ /* 0x040fe400078008ff */
[----:B------:R-:W-:Y:S02]  /*4190*/  MOV R9, R6 ;  /* 0x0000000600097202 */ /* 0x000fe40000000f00 */
[----:B------:R-:W-:Y:S01]  /*41a0*/  @!P2 LEA.HI.X R151, R3, c[0x0][0x1cc], R2, 0x1, P0 ;  /* 0x000073000397aa11 */ /* 0x000fe200000f0c02 */
[----:B------:R-:W-:Y:S01]  /*41b0*/  IMAD.MOV.U32 R2, RZ, RZ, R5 ;  /* 0x000000ffff027224 */ /* 0x000fe200078e0005 */
[----:B------:R-:W-:Y:S11]  /*41c0*/  ISETP.GE.AND P0, PT, R20, c[0x0][0x27c], PT ;  /* 0x00009f0014007a0c */ /* 0x000ff60003f06270 */
[----:B------:R-:W-:Y:S02]  /*41d0*/  @!UPT UIADD3 URZ, URZ, URZ, URZ ;  /* 0x0000003f3f3ff290 */ /* 0x000fe4000fffe03f */
[--C-:B------:R-:W-:Y:S01]  /*41e0*/  @!P0 SHF.R.U64 R6, R6, 0x10, R7.reuse ;  /* 0x0000001006068819 */ /* 0x100fe20000001207 */
[----:B------:R-:W-:Y:S01]  /*41f0*/  @!P0 HADD2.F32 R40, -RZ, R38.H0_H0 ;  /* 0x20000026ff288230 */ /* 0x000fe20000004100 */
[----:B------:R-:W-:Y:S01]  /*4200*/  @!P0 SHF.R.U32.HI R37, RZ, 0x10, R7 ;  /* 0x00000010ff258819 */ /* 0x000fe20000011607 */
[----:B------:R-:W-:Y:S01]  /*4210*/  @!P0 HADD2.F32 R48, -RZ, R48.H0_H0 ;  /* 0x20000030ff308230 */ /* 0x000fe20000004100 */
[--C-:B------:R-:W-:Y:S01]  /*4220*/  @!P0 SHF.R.U64 R50, R46, 0x10, R47.reuse ;  /* 0x000000102e328819 */ /* 0x100fe2000000122f */
[----:B-1----:R-:W-:Y:S01]  /*4230*/  @!P0 IMAD.MOV.U32 R7, RZ, RZ, R28 ;  /* 0x000000ffff078224 */ /* 0x002fe200078e001c */
[----:B------:R-:W-:Y:S01]  /*4240*/  @!P0 MOV R71, R65 ;  /* 0x0000004100478202 */ /* 0x000fe20000000f00 */
[----:B------:R-:W-:Y:S01]  /*4250*/  @!P0 HADD2.F32 R46, -RZ, R53.H0_H0 ;  /* 0x20000035ff2e8230 */ /* 0x000fe20000004100 */
[----:B------:R-:W-:Y:S01]  /*4260*/  @!P0 MOV R39, R29 ;  /* 0x0000001d00278202 */ /* 0x000fe20000000f00 */
[----:B------:R-:W-:Y:S01]  /*4270*/  @!P0 HADD2.F32 R50, -RZ, R50.H0_H0 ;  /* 0x20000032ff328230 */ /* 0x000fe20000004100 */
[----:B------:R-:W-:Y:S01]  /*4280*/  @!P0 SHF.R.U32.HI R70, RZ, 0x10, R47 ;  /* 0x00000010ff468819 */ /* 0x000fe2000001162f */
[----:B------:R-:W-:Y:S01]  /*4290*/  @!P0 HADD2.F32 R41, -RZ, R7.H0_H0 ;  /* 0x20000007ff298230 */ /* 0x000fe20000004100 */
[----:B------:R-:W-:Y:S01]  /*42a0*/  @!P0 MOV R47, R64 ;  /* 0x00000040002f8202 */ /* 0x000fe20000000f00 */
[----:B------:R-:W-:Y:S01]  /*42b0*/  @!P0 HADD2.F32 R38, -RZ, R39.H0_H0 ;  /* 0x20000027ff268230 */ /* 0x000fe20000004100 */
[--C-:B------:R-:W-:Y:S01]  /*42c0*/  @!P0 SHF.R.U32.HI R3, RZ, 0x10, R5.reuse ;  /* 0x00000010ff038819 */ /* 0x100fe20000011605 */
[----:B------:R-:W-:Y:S01]  /*42d0*/  @!P0 HADD2.F32 R7, -RZ, R7.H1_H1 ;  /* 0x30000007ff078230 */ /* 0x000fe20000004100 */
[----:B------:R-:W-:Y:S01]  /*42e0*/  @!P0 SHF.R.U64 R5, R4, 0x10, R5 ;  /* 0x0000001004058819 */ /* 0x000fe20000001205 */
[----:B------:R-:W-:Y:S01]  /*42f0*/  @!P0 HADD2.F32 R4, -RZ, R2.H0_H0 ;  /* 0x20000002ff048230 */ /* 0x000fe20000004100 */
[-C--:B------:R-:W-:Y:S01]  /*4300*/  @!P0 FMUL.FTZ R2, R41, R40.reuse ;  /* 0x0000002829028220 */ /* 0x080fe20000410000 */
[--C-:B------:R-:W-:Y:S01]  /*4310*/  @!P0 SHF.R.U32.HI R51, RZ, 0x10, R45.reuse ;  /* 0x00000010ff338819 */ /* 0x100fe2000001162d */
[----:B------:R-:W-:Y:S01]  /*4320*/  @!P0 HADD2.F32 R43, -RZ, R47.H0_H0 ;  /* 0x2000002fff2b8230 */ /* 0x000fe20000004100 */
[----:B------:R-:W-:Y:S01]  /*4330*/  @!P0 SHF.R.U64 R49, R44, 0x10, R45 ;  /* 0x000000102c318819 */ /* 0x000fe2000000122d */
[----:B------:R-:W-:Y:S01]  /*4340*/  @!P0 HADD2.F32 R45, -RZ, R71.H0_H0 ;  /* 0x20000047ff2d8230 */ /* 0x000fe20000004100 */
[----:B------:R-:W-:Y:S01]  /*4350*/  @!P0 MOV R53, R67 ;  /* 0x0000004300358202 */ /* 0x000fe20000000f00 */
[----:B------:R-:W-:Y:S01]  /*4360*/  @!P0 HADD2.F32 R44, -RZ, R72.H0_H0 ;  /* 0x20000048ff2c8230 */ /* 0x000fe20000004100 */
[----:B------:R-:W-:Y:S01]  /*4370*/  @!P0 FMUL.FTZ R72, R43, R40 ;  /* 0x000000282b488220 */ /* 0x000fe20000410000 */
[----:B------:R-:W-:Y:S01]  /*4380*/  @!P0 HADD2.F32 R40, -RZ, R47.H1_H1 ;  /* 0x3000002fff288230 */ /* 0x000fe20000004100 */
[-C--:B------:R-:W-:Y:S01]  /*4390*/  @!P0 FMUL.FTZ R149, R45, R4.reuse ;  /* 0x000000042d958220 */ /* 0x080fe20000410000 */
[----:B------:R-:W-:Y:S01]  /*43a0*/  @!P0 HADD2.F32 R3, -RZ, R3.H0_H0 ;  /* 0x20000003ff038230 */ /* 0x000fe20000004100 */
[C---:B------:R-:W-:Y:S01]  /*43b0*/  @!P0 FMUL.FTZ R4, R38.reuse, R4 ;  /* 0x0000000426048220 */ /* 0x040fe20000410000 */
[----:B------:R-:W-:Y:S01]  /*43c0*/  @!P0 HADD2.F32 R39, -RZ, R39.H1_H1 ;  /* 0x30000027ff278230 */ /* 0x000fe20000004100 */
[----:B------:R-:W-:Y:S01]  /*43d0*/  @!P0 FFMA.FTZ R149, R38, R46, -R149 ;  /* 0x0000002e26958223 */ /* 0x000fe20000010895 */
[----:B------:R-:W-:Y:S01]  /*43e0*/  @!P0 HADD2.F32 R38, -RZ, R5.H0_H0 ;  /* 0x20000005ff268230 */ /* 0x000fe20000004100 */
[-C--:B------:R-:W-:Y:S01]  /*43f0*/  @!P0 FFMA.FTZ R2, R43, R44.reuse, R2 ;  /* 0x0000002c2b028223 */ /* 0x080fe20000010002 */
[----:B------:R-:W-:Y:S01]  /*4400*/  @!P0 HADD2.F32 R43, -RZ, R71.H1_H1 ;  /* 0x30000047ff2b8230 */ /* 0x000fe20000004100 */
[----:B------:R-:W-:Y:S01]  /*4410*/  @!P0 FFMA.FTZ R72, R41, R44, -R72 ;  /* 0x0000002c29488223 */ /* 0x000fe20000010848 */
[----:B------:R-:W-:Y:S01]  /*4420*/  @!P0 HADD2.F32 R41, -RZ, R49.H0_H0 ;  /* 0x20000031ff298230 */ /* 0x000fe20000004100 */
[CC--:B------:R-:W-:Y:S01]  /*4430*/  @!P0 FMUL.FTZ R154, R40.reuse, R38.reuse ;  /* 0x00000026289a8220 */ /* 0x0c0fe20000410000 */
[----:B------:R-:W-:Y:S01]  /*4440*/  @!P0 HADD2.F32 R44, -RZ, R51.H0_H0 ;  /* 0x20000033ff2c8230 */ /* 0x000fe20000004100 */
[----:B------:R-:W-:Y:S01]  /*4450*/  @!P0 IMAD.MOV.U32 R47, RZ, RZ, R66 ;  /* 0x000000ffff2f8224 */ /* 0x000fe200078e0042 */
[--C-:B------:R-:W-:Y:S01]  /*4460*/  @!P0 HADD2.F32 R51, -RZ, R53.reuse.H0_H0 ;  /* 0x20000035ff338230 */ /* 0x100fe20000004100 */
[-C--:B------:R-:W-:Y:S01]  /*4470*/  @!P0 FMUL.FTZ R71, R43, R3.reuse ;  /* 0x000000032b478220 */ /* 0x080fe20000410000 */
[----:B------:R-:W-:Y:S01]  /*4480*/  @!P0 HADD2.F32 R53, -RZ, R53.H1_H1 ;  /* 0x30000035ff358230 */ /* 0x000fe20000004100 */
[----:B------:R-:W-:Y:S01]  /*4490*/  @!P0 FMUL.FTZ R5, R39, R3 ;  /* 0x0000000327058220 */ /* 0x000fe20000410000 */
[--C-:B------:R-:W-:Y:S01]  /*44a0*/  @!P0 HADD2.F32 R49, -RZ, R47.reuse.H1_H1 ;  /* 0x3000002fff318230 */ /* 0x100fe20000004100 */
[C---:B------:R-:W-:Y:S01]  /*44b0*/  @!P0 FMUL.FTZ R3, R7.reuse, R38 ;  /* 0x0000002607038220 */ /* 0x040fe20000410000 */
[----:B------:R-:W-:Y:S01]  /*44c0*/  @!P0 HADD2.F32 R47, -RZ, R47.H0_H0 ;  /* 0x2000002fff2f8230 */ /* 0x000fe20000004100 */
[-C--:B------:R-:W-:Y:S01]  /*44d0*/  @!P0 FFMA.FTZ R154, R7, R41.reuse, -R154 ;  /* 0x00000029079a8223 */ /* 0x080fe2000001089a */
[----:B------:R-:W-:Y:S01]  /*44e0*/  @!P0 MOV R7, R30 ;  /* 0x0000001e00078202 */ /* 0x000fe20000000f00 */
[----:B------:R-:W-:Y:S01]  /*44f0*/  @!P0 FFMA.FTZ R71, R39, R44, -R71 ;  /* 0x0000002c27478223 */ /* 0x000fe20000010847 */
[----:B------:R-:W-:Y:S01]  /*4500*/  @!P0 HADD2.F32 R39, -RZ, R6.H0_H0 ;  /* 0x20000006ff278230 */ /* 0x000fe20000004100 */
[----:B------:R-:W-:Y:S01]  /*4510*/  @!P0 FFMA.FTZ R3, R40, R41, R3 ;  /* 0x0000002928038223 */ /* 0x000fe20000010003 */
[----:B------:R-:W-:Y:S01]  /*4520*/  @!P0 HADD2.F32 R9, -RZ, R9.H0_H0 ;  /* 0x20000009ff098230 */ /* 0x000fe20000004100 */
[----:B------:R-:W-:Y:S01]  /*4530*/  @!P0 FFMA.FTZ R4, R45, R46, R4 ;  /* 0x0000002e2d048223 */ /* 0x000fe20000010004 */
[--C-:B------:R-:W-:Y:S01]  /*4540*/  @!P0 HADD2.F32 R6, -RZ, R7.reuse.H1_H1 ;  /* 0x30000007ff068230 */ /* 0x100fe20000004100 */
[----:B------:R-:W-:Y:S01]  /*4550*/  @!P0 FMUL.FTZ R155, R49, R39 ;  /* 0x00000027319b8220 */ /* 0x000fe20000410000 */
[----:B------:R-:W-:Y:S01]  /*4560*/  @!P0 HADD2.F32 R38, -RZ, R7.H0_H0 ;  /* 0x20000007ff268230 */ /* 0x000fe20000004100 */
[----:B------:R-:W-:Y:S01]  /*4570*/  @!P0 FMUL.FTZ R156, R47, R9 ;  /* 0x000000092f9c8220 */ /* 0x000fe20000410000 */
[----:B------:R-:W-:Y:S01]  /*4580*/  @!P0 F2FP.PACK_AB R71, R71, R149 ;  /* 0x000000954747823e */ /* 0x000fe200000000ff */
[----:B------:R-:W-:Y:S01]  /*4590*/  @!P0 FMUL.FTZ R7, R6, R39 ;  /* 0x0000002706078220 */ /* 0x000fe20000410000 */
[----:B------:R-:W-:Y:S01]  /*45a0*/  @!P0 F2FP.PACK_AB R72, R154, R72 ;  /* 0x000000489a48823e */ /* 0x000fe200000000ff */
[----:B------:R-:W-:Y:S01]  /*45b0*/  @!P0 IMAD.MOV.U32 R39, RZ, RZ, R31 ;  /* 0x000000ffff278224 */ /* 0x000fe200078e001f */
[----:B------:R-:W-:Y:S01]  /*45c0*/  @!P0 MOV R29, R71 ;  /* 0x00000047001d8202 */ /* 0x000fe20000000f00 */
[----:B------:R-:W-:Y:S01]  /*45d0*/  @!P0 FFMA.FTZ R155, R6, R50, -R155 ;  /* 0x00000032069b8223 */ /* 0x000fe2000001089b */
[----:B------:R-:W-:Y:S01]  /*45e0*/  @!P0 MOV R28, R72 ;  /* 0x00000048001c8202 */ /* 0x000fe20000000f00 */
[C---:B------:R-:W-:Y:S01]  /*45f0*/  @!P0 FMUL.FTZ R6, R38.reuse, R9 ;  /* 0x0000000926068220 */ /* 0x040fe20000410000 */
[----:B------:R-:W-:Y:S01]  /*4600*/  @!P0 HADD2.F32 R8, -RZ, R8.H0_H0 ;  /* 0x20000008ff088230 */ /* 0x000fe20000004100 */
[----:B------:R-:W-:Y:S01]  /*4610*/  @!P0 FFMA.FTZ R156, R38, R48, -R156 ;  /* 0x00000030269c8223 */ /* 0x000fe2000001089c */
[----:B------:R-:W-:Y:S01]  /*4620*/  @!P0 HADD2.F32 R9, -RZ, R37.H0_H0 ;  /* 0x20000025ff098230 */ /* 0x000fe20000004100 */
[----:B------:R-:W-:Y:S01]  /*4630*/  @!P0 FFMA.FTZ R5, R43, R44, R5 ;  /* 0x0000002c2b058223 */ /* 0x000fe20000010005 */
[----:B------:R-:W-:Y:S01]  /*4640*/  @!P0 HADD2.F32 R52, -RZ, R52.H0_H0 ;  /* 0x20000034ff348230 */ /* 0x000fe20000004100 */
[----:B------:R-:W-:Y:S01]  /*4650*/  @!P0 FMUL.FTZ R157, R51, R8 ;  /* 0x00000008339d8220 */ /* 0x000fe20000410000 */
[--C-:B------:R-:W-:Y:S01]  /*4660*/  @!P0 HADD2.F32 R38, -RZ, R39.reuse.H0_H0 ;  /* 0x20000027ff268230 */ /* 0x100fe20000004100 */
[----:B------:R-:W-:Y:S01]  /*4670*/  @!P0 FFMA.FTZ R6, R47, R48, R6 ;  /* 0x000000302f068223 */ /* 0x000fe20000010006 */
[----:B------:R-:W-:Y:S01]  /*4680*/  @!P0 F2FP.PACK_AB R155, R155, R156 ;  /* 0x0000009c9b9b823e */ /* 0x000fe200000000ff */
[----:B------:R-:W-:Y:S01]  /*4690*/  @!P0 FFMA.FTZ R7, R49, R50, R7 ;  /* 0x0000003231078223 */ /* 0x000fe20000010007 */
[----:B------:R-:W-:Y:S01]  /*46a0*/  @!P0 F2FP.PACK_AB R4, R5, R4 ;  /* 0x000000040504823e */ /* 0x000fe200000000ff */
[C---:B------:R-:W-:Y:S01]  /*46b0*/  @!P0 FMUL.FTZ R8, R38.reuse, R8 ;  /* 0x0000000826088220 */ /* 0x040fe20000410000 */
[----:B------:R-:W-:Y:S01]  /*46c0*/  @!P0 HADD2.F32 R37, -RZ, R39.H1_H1 ;  /* 0x30000027ff258230 */ /* 0x000fe20000004100 */
[----:B------:R-:W-:Y:S01]  /*46d0*/  @!P0 FFMA.FTZ R38, R38, R52, -R157 ;  /* 0x0000003426268223 */ /* 0x000fe2000001089d */
[----:B------:R-:W-:Y:S01]  /*46e0*/  @!P0 HADD2.F32 R39, -RZ, R70.H0_H0 ;  /* 0x20000046ff278230 */ /* 0x000fe20000004100 */
[-C--:B------:R-:W-:Y:S01]  /*46f0*/  @!P0 FMUL.FTZ R70, R53, R9.reuse ;  /* 0x0000000935468220 */ /* 0x080fe20000410000 */
[----:B------:R-:W-:Y:S01]  /*4700*/  @!P0 F2FP.PACK_AB R2, R3, R2 ;  /* 0x000000020302823e */ /* 0x000fe200000000ff */
[----:B------:R-:W-:Y:S01]  /*4710*/  @!P0 FMUL.FTZ R9, R37, R9 ;  /* 0x0000000925098220 */ /* 0x000fe20000410000 */
[----:B------:R-:W-:Y:S01]  /*4720*/  @!P0 F2FP.PACK_AB R6, R7, R6 ;  /* 0x000000060706823e */ /* 0x000fe200000000ff */
[-C--:B------:R-:W-:Y:S01]  /*4730*/  @!P0 FFMA.FTZ R37, R37, R39.reuse, -R70 ;  /* 0x0000002725258223 */ /* 0x080fe20000010846 */
[----:B------:R-:W-:Y:S01]  /*4740*/  @!P0 MOV R64, R2 ;  /* 0x0000000200408202 */ /* 0x000fe20000000f00 */
[----:B------:R-:W-:Y:S01]  /*4750*/  @!P0 FFMA.FTZ R8, R51, R52, R8 ;  /* 0x0000003433088223 */ /* 0x000fe20000010008 */
[----:B------:R-:W-:Y:S01]  /*4760*/  @!P0 MOV R66, R6 ;  /* 0x0000000600428202 */ /* 0x000fe20000000f00 */
[----:B------:R-:W-:Y:S01]  /*4770*/  @!P0 FFMA.FTZ R9, R53, R39, R9 ;  /* 0x0000002735098223 */ /* 0x000fe20000010009 */
[----:B------:R-:W-:Y:S01]  /*4780*/  @!P0 F2FP.PACK_AB R37, R37, R38 ;  /* 0x000000262525823e */ /* 0x000fe200000000ff */
[----:B------:R-:W-:Y:S02]  /*4790*/  @!P0 IMAD.MOV.U32 R30, RZ, RZ, R155 ;  /* 0x000000ffff1e8224 */ /* 0x000fe400078e009b */
[----:B------:R-:W-:Y:S01]  /*47a0*/  @!P0 IMAD.MOV.U32 R65, RZ, RZ, R4 ;  /* 0x000000ffff418224 */ /* 0x000fe200078e0004 */
[----:B------:R-:W-:Y:S02]  /*47b0*/  @!P0 MOV R31, R37 ;  /* 0x00000025001f8202 */ /* 0x000fe40000000f00 */
[----:B------:R-:W-:Y:S03]  /*47c0*/  @!P0 F2FP.PACK_AB R8, R9, R8 ;  /* 0x000000080908823e */ /* 0x000fe600000000ff */
[----:B------:R1:W-:Y:S01]  /*47d0*/  STG.E.128 [R152.64], R28 ;  /* 0x0000001c98007986 */ /* 0x0003e2000c101d0c */
[----:B------:R-:W-:Y:S07]  /*47e0*/  @!P0 MOV R67, R8 ;  /* 0x0000000800438202 */ /* 0x000fee0000000f00 */
[----:B------:R1:W-:Y:S02]  /*47f0*/  @!P2 STG.E.128 [R150.64], R64 ;  /* 0x000000409600a986 */ /* 0x0003e4000c101d0c */
.L_x_1140:
[----:B------:R-:W-:Y:S05]  /*4800*/  BSYNC B0 ;  /* 0x0000000000007941 */ /* 0x000fea0003800000 */
.L_x_1139:
[----:B------:R-:W-:Y:S01]  /*4810*/  ISETP.GE.AND P0, PT, R13, c[0x0][0x1d4], PT ;  /* 0x000075000d007a0c */ /* 0x000fe20003f06270 */
[----:B------:R-:W-:Y:S01]  /*4820*/  @!UPT UIADD3 URZ, URZ, URZ, URZ ;  /* 0x0000003f3f3ff290 */ /* 0x000fe2000fffe03f */
[----:B------:R-:W-:Y:S11]  /*4830*/  BSSY B0, `(.L_x_1141) ;  /* 0x0000071000007945 */ /* 0x000ff60003800000 */
[----:B------:R-:W-:-:S05]  /*4840*/  @P0 BRA `(.L_x_1142) ;  /* 0x000006f000000947 */ /* 0x000fca0003800000 */
[----:B-1----:R-:W1:Y:S01]  /*4850*/  LDS.128 R64, [R104+0x3c80] ;  /* 0x003c800068407984 */ /* 0x002e620000000c00 */
[----:B------:R-:W-:Y:S02]  /*4860*/  ISETP.GE.AND P2, PT, R112, c[0x0][0x1d4], PT ;  /* 0x0000750070007a0c */ /* 0x000fe40003f46270 */
[-C--:B------:R-:W-:Y:S04]  /*4870*/  IADD3 R5, P1, P0, R142, R148.reuse, R117 ;  /* 0x000000948e057210 */ /* 0x080fe8000783e075 */
[-C--:B------:R-:W-:Y:S01]  /*4880*/  IADD3.X R4, R90, R127.reuse, R100, P1, P0 ;  /* 0x0000007f5a047210 */ /* 0x080fe20000fe0464 */
[----:B------:R-:W2:Y:S06]  /*4890*/  LDS.128 R28, [R105+0x3c80] ;  /* 0x003c8000691c7984 */ /* 0x000eac0000000c00 */
        /* <DEDUP_REMOVED lines=8> */
[----:B-1----:R-:W-:Y:S01]  /*4920*/  @!P0 IMAD.MOV.U32 R40, RZ, RZ, R67 ;  /* 0x000000ffff288224 */ /* 0x002fe200078e0043 */
[----:B------:R-:W-:Y:S01]  /*4930*/  @!P0 MOV R38, R64 ;  /* 0x0000004000268202 */ /* 0x000fe20000000f00 */
[----:B------:R-:W-:Y:S01]  /*4940*/  @!P0 HADD2.F32 R9, -RZ, R36.H1_H1 ;  /* 0x30000024ff098230 */ /* 0x000fe20000004100 */
[----:B--2---:R-:W-:Y:S01]  /*4950*/  @!P0 MOV R3, R28 ;  /* 0x0000001c00038202 */ /* 0x004fe20000000f00 */
[----:B------:R-:W-:Y:S01]  /*4960*/  @!P0 HADD2.F32 R46, -RZ, R68.H1_H1 ;  /* 0x30000044ff2e8230 */ /* 0x000fe20000004100 */
[--C-:B------:R-:W-:Y:S01]  /*4970*/  @!P0 SHF.R.U64 R2, R32, 0x10, R33.reuse ;  /* 0x0000001020028819 */ /* 0x100fe20000001221 */
[----:B------:R-:W-:Y:S01]  /*4980*/  @!P0 HADD2.F32 R32, -RZ, R38.H0_H0 ;  /* 0x20000026ff208230 */ /* 0x000fe20000004100 */
[----:B------:R-:W-:Y:S01]  /*4990*/  @!P0 SHF.R.U32.HI R4, RZ, 0x10, R33 ;  /* 0x00000010ff048819 */ /* 0x000fe20000011621 */
[----:B------:R-:W-:Y:S01]  /*49a0*/  @!P0 HADD2.F32 R5, -RZ, R3.H0_H0 ;  /* 0x20000003ff058230 */ /* 0x000fe20000004100 */
[----:B------:R-:W-:Y:S01]  /*49b0*/  @!P0 SHF.R.U64 R37, R60, 0x10, R61 ;  /* 0x000000103c258819 */ /* 0x000fe2000000123d */
[----:B------:R-:W-:Y:S01]  /*49c0*/  @!P0 HADD2.F32 R33, -RZ, R69.H1_H1 ;  /* 0x30000045ff218230 */ /* 0x000fe20000004100 */
[-C--:B------:R-:W-:Y:S01]  /*49d0*/  @!P0 FMUL.FTZ R49, R32, R9.reuse ;  /* 0x0000000920318220 */ /* 0x080fe20000410000 */
[----:B------:R-:W-:Y:S01]  /*49e0*/  @!P0 HADD2.F32 R8, -RZ, R2.H0_H0 ;  /* 0x20000002ff088230 */ /* 0x000fe20000004100 */
[C---:B------:R-:W-:Y:S01]  /*49f0*/  @!P0 FMUL.FTZ R2, R5.reuse, R9 ;  /* 0x0000000905028220 */ /* 0x040fe20000410000 */
[----:B------:R-:W-:Y:S01]  /*4a00*/  @!P0 SHF.R.U64 R6, R34, 0x10, R35 ;  /* 0x0000001022068819 */ /* 0x000fe20000001223 */
[-C--:B------:R-:W-:Y:S01]  /*4a10*/  @!P0 FFMA.FTZ R49, R5, R33.reuse, -R49 ;  /* 0x0000002105318223 */ /* 0x080fe20000010831 */
[----:B------:R-:W-:Y:S01]  /*4a20*/  @!P0 HADD2.F32 R34, -RZ, R38.H1_H1 ;  /* 0x30000026ff228230 */ /* 0x000fe20000004100 */
[----:B------:R-:W-:Y:S01]  /*4a30*/  @!P0 FFMA.FTZ R2, R32, R33, R2 ;  /* 0x0000002120028223 */ /* 0x000fe20000010002 */
[----:B------:R-:W-:Y:S01]  /*4a40*/  @!P0 HADD2.F32 R5, -RZ, R3.H1_H1 ;  /* 0x30000003ff058230 */ /* 0x000fe20000004100 */
[----:B------:R-:W-:Y:S01]  /*4a50*/  @!P0 IMAD.MOV.U32 R33, RZ, RZ, R65 ;  /* 0x000000ffff218224 */ /* 0x000fe200078e0041 */
[----:B------:R-:W-:Y:S01]  /*4a60*/  @!P0 SHF.R.U32.HI R7, RZ, 0x10, R35 ;  /* 0x00000010ff078819 */ /* 0x000fe20000011623 */
[CC--:B------:R-:W-:Y:S01]  /*4a70*/  @!P0 FMUL.FTZ R60, R34.reuse, R8.reuse ;  /* 0x00000008223c8220 */ /* 0x0c0fe20000410000 */
[----:B------:R-:W-:Y:S01]  /*4a80*/  @!P0 HADD2.F32 R35, -RZ, R37.H0_H0 ;  /* 0x20000025ff238230 */ /* 0x000fe20000004100 */
[C---:B------:R-:W-:Y:S01]  /*4a90*/  @!P0 FMUL.FTZ R3, R5.reuse, R8 ;  /* 0x0000000805038220 */ /* 0x040fe20000410000 */
[----:B------:R-:W-:Y:S01]  /*4aa0*/  @!P0 MOV R8, R29 ;  /* 0x0000001d00088202 */ /* 0x000fe20000000f00 */
[--C-:B------:R-:W-:Y:S01]  /*4ab0*/  @!P0 HADD2.F32 R38, -RZ, R33.reuse.H1_H1 ;  /* 0x30000021ff268230 */ /* 0x100fe20000004100 */
[----:B------:R-:W-:Y:S01]  /*4ac0*/  @!P0 SHF.R.U32.HI R39, RZ, 0x10, R61 ;  /* 0x00000010ff278819 */ /* 0x000fe2000001163d */
[-C--:B------:R-:W-:Y:S01]  /*4ad0*/  @!P0 FFMA.FTZ R60, R5, R35.reuse, -R60 ;  /* 0x00000023053c8223 */ /* 0x080fe2000001083c */
[----:B------:R-:W-:Y:S01]  /*4ae0*/  @!P0 HADD2.F32 R5, -RZ, R4.H0_H0 ;  /* 0x20000004ff058230 */ /* 0x000fe20000004100 */
[----:B------:R-:W-:Y:S01]  /*4af0*/  @!P0 FFMA.FTZ R3, R34, R35, R3 ;  /* 0x0000002322038223 */ /* 0x000fe20000010003 */
[----:B------:R-:W-:Y:S01]  /*4b00*/  @!P0 HADD2.F32 R9, -RZ, R36.H0_H0 ;  /* 0x20000024ff098230 */ /* 0x000fe20000004100 */
[----:B------:R-:W-:Y:S01]  /*4b10*/  @!P0 SHF.R.U64 R44, R62, 0x10, R63 ;  /* 0x000000103e2c8819 */ /* 0x000fe2000000123f */
[----:B------:R-:W-:Y:S01]  /*4b20*/  @!P0 HADD2.F32 R36, -RZ, R33.H0_H0 ;  /* 0x20000021ff248230 */ /* 0x000fe20000004100 */
[----:B------:R-:W-:Y:S01]  /*4b30*/  @!P0 FMUL.FTZ R62, R38, R5 ;  /* 0x00000005263e8220 */ /* 0x000fe20000410000 */
[--C-:B------:R-:W-:Y:S01]  /*4b40*/  @!P0 HADD2.F32 R32, -RZ, R8.reuse.H0_H0 ;  /* 0x20000008ff208230 */ /* 0x100fe20000004100 */
[----:B------:R-:W-:Y:S01]  /*4b50*/  @!P0 MOV R33, R31 ;  /* 0x0000001f00218202 */ /* 0x000fe20000000f00 */
[----:B------:R-:W-:Y:S01]  /*4b60*/  @!P0 HADD2.F32 R39, -RZ, R39.H0_H0 ;  /* 0x20000027ff278230 */ /* 0x000fe20000004100 */
[-C--:B------:R-:W-:Y:S01]  /*4b70*/  @!P0 FMUL.FTZ R61, R36, R9.reuse ;  /* 0x00000009243d8220 */ /* 0x080fe20000410000 */
[----:B------:R-:W-:Y:S01]  /*4b80*/  @!P0 HADD2.F32 R8, -RZ, R8.H1_H1 ;  /* 0x30000008ff088230 */ /* 0x000fe20000004100 */
[----:B------:R-:W-:Y:S01]  /*4b90*/  @!P0 FMUL.FTZ R4, R32, R9 ;  /* 0x0000000920048220 */ /* 0x000fe20000410000 */
[----:B------:R-:W-:Y:S01]  /*4ba0*/  @!P0 HADD2.F32 R37, -RZ, R69.H0_H0 ;  /* 0x20000045ff258230 */ /* 0x000fe20000004100 */
[----:B------:R-:W-:Y:S01]  /*4bb0*/  @!P0 F2FP.PACK_AB R49, R60, R49 ;  /* 0x000000313c31823e */ /* 0x000fe200000000ff */
[--C-:B------:R-:W-:Y:S01]  /*4bc0*/  @!P0 HADD2.F32 R45, -RZ, R40.reuse.H0_H0 ;  /* 0x20000028ff2d8230 */ /* 0x100fe20000004100 */
[C---:B------:R-:W-:Y:S01]  /*4bd0*/  @!P0 FMUL.FTZ R5, R8.reuse, R5 ;  /* 0x0000000508058220 */ /* 0x040fe20000410000 */
[----:B------:R-:W-:Y:S01]  /*4be0*/  @!P0 F2FP.PACK_AB R2, R3, R2 ;  /* 0x000000020302823e */ /* 0x000fe200000000ff */
[----:B------:R-:W-:Y:S01]  /*4bf0*/  @!P0 FFMA.FTZ R62, R8, R39, -R62 ;  /* 0x00000027083e8223 */ /* 0x000fe2000001083e */
[----:B------:R-:W-:Y:S01]  /*4c00*/  @!P0 HADD2.F32 R8, -RZ, R23.H1_H1 ;  /* 0x30000017ff088230 */ /* 0x000fe20000004100 */
[-C--:B------:R-:W-:Y:S01]  /*4c10*/  @!P0 FFMA.FTZ R61, R32, R37.reuse, -R61 ;  /* 0x00000025203d8223 */ /* 0x080fe2000001083d */
[----:B------:R-:W-:Y:S01]  /*4c20*/  @!P0 SHF.R.U32.HI R48, RZ, 0x10, R63 ;  /* 0x00000010ff308819 */ /* 0x000fe2000001163f */
[----:B------:R-:W-:Y:S01]  /*4c30*/  @!P0 FFMA.FTZ R4, R36, R37, R4 ;  /* 0x0000002524048223 */ /* 0x000fe20000010004 */
[----:B------:R-:W-:Y:S01]  /*4c40*/  @!P0 HADD2.F32 R9, -RZ, R7.H0_H0 ;  /* 0x20000007ff098230 */ /* 0x000fe20000004100 */
[----:B------:R-:W-:Y:S01]  /*4c50*/  @!P0 FMUL.FTZ R63, R45, R8 ;  /* 0x000000082d3f8220 */ /* 0x000fe20000410000 */
[----:B------:R-:W-:Y:S01]  /*4c60*/  @!P0 HADD2.F32 R47, -RZ, R40.H1_H1 ;  /* 0x30000028ff2f8230 */ /* 0x000fe20000004100 */
[----:B------:R-:W-:Y:S01]  /*4c70*/  @!P0 FFMA.FTZ R5, R38, R39, R5 ;  /* 0x0000002726058223 */ /* 0x000fe20000010005 */
[--C-:B------:R-:W-:Y:S01]  /*4c80*/  @!P0 HADD2.F32 R32, -RZ, R33.reuse.H0_H0 ;  /* 0x20000021ff208230 */ /* 0x100fe20000004100 */
[----:B------:R-:W-:Y:S01]  /*4c90*/  @!P0 MOV R28, R49 ;  /* 0x00000031001c8202 */ /* 0x000fe20000000f00 */
[----:B------:R-:W-:Y:S01]  /*4ca0*/  @!P0 HADD2.F32 R7, -RZ, R33.H1_H1 ;  /* 0x30000021ff078230 */ /* 0x000fe20000004100 */
[-C--:B------:R-:W-:Y:S01]  /*4cb0*/  @!P0 FMUL.FTZ R69, R47, R9.reuse ;  /* 0x000000092f458220 */ /* 0x080fe20000410000 */
[----:B------:R-:W-:Y:S01]  /*4cc0*/  @!P0 MOV R33, R66 ;  /* 0x0000004200218202 */ /* 0x000fe20000000f00 */
[C---:B------:R-:W-:Y:S01]  /*4cd0*/  @!P0 FMUL.FTZ R8, R32.reuse, R8 ;  /* 0x0000000820088220 */ /* 0x040fe20000410000 */
[----:B------:R-:W-:Y:S01]  /*4ce0*/  @!P0 HADD2.F32 R48, -RZ, R48.H0_H0 ;  /* 0x20000030ff308230 */ /* 0x000fe20000004100 */
[----:B------:R-:W-:Y:S01]  /*4cf0*/  @!P0 FFMA.FTZ R63, R32, R46, -R63 ;  /* 0x0000002e203f8223 */ /* 0x000fe2000001083f */
[----:B------:R-:W-:Y:S01]  /*4d00*/  @!P0 HADD2.F32 R32, -RZ, R23.H0_H0 ;  /* 0x20000017ff208230 */ /* 0x000fe20000004100 */
[----:B------:R-:W-:Y:S01]  /*4d10*/  @!P0 IMAD.MOV.U32 R23, RZ, RZ, R30 ;  /* 0x000000ffff178224 */ /* 0x000fe200078e001e */
[----:B------:R-:W-:Y:S01]  /*4d20*/  @!P0 MOV R64, R2 ;  /* 0x0000000200408202 */ /* 0x000fe20000000f00 */
[C---:B------:R-:W-:Y:S01]  /*4d30*/  @!P0 FMUL.FTZ R9, R7.reuse, R9 ;  /* 0x0000000907098220 */ /* 0x040fe20000410000 */
[----:B------:R-:W-:Y:S01]  /*4d40*/  @!P0 F2FP.PACK_AB R61, R62, R61 ;  /* 0x0000003d3e3d823e */ /* 0x000fe200000000ff */
[----:B------:R-:W-:Y:S01]  /*4d50*/  @!P0 FFMA.FTZ R69, R7, R48, -R69 ;  /* 0x0000003007458223 */ /* 0x000fe20000010845 */
[--C-:B------:R-:W-:Y:S01]  /*4d60*/  @!P0 HADD2.F32 R40, -RZ, R33.reuse.H0_H0 ;  /* 0x20000021ff288230 */ /* 0x100fe20000004100 */
[----:B------:R-:W-:Y:S01]  /*4d70*/  @!P0 F2FP.PACK_AB R4, R5, R4 ;  /* 0x000000040504823e */ /* 0x000fe200000000ff */
[----:B------:R-:W-:Y:S01]  /*4d80*/  @!P0 HADD2.F32 R43, -RZ, R33.H1_H1 ;  /* 0x30000021ff2b8230 */ /* 0x000fe20000004100 */
[----:B------:R-:W-:Y:S01]  /*4d90*/  @!P0 MOV R29, R61 ;  /* 0x0000003d001d8202 */ /* 0x000fe20000000f00 */
[----:B------:R-:W-:Y:S01]  /*4da0*/  @!P0 HADD2.F32 R7, -RZ, R6.H0_H0 ;  /* 0x20000006ff078230 */ /* 0x000fe20000004100 */
[CC--:B------:R-:W-:Y:S01]  /*4db0*/  @!P0 FMUL.FTZ R70, R40.reuse, R32.reuse ;  /* 0x0000002028468220 */ /* 0x0c0fe20000410000 */
[--C-:B------:R-:W-:Y:S01]  /*4dc0*/  @!P0 HADD2.F32 R33, -RZ, R23.reuse.H0_H0 ;  /* 0x20000017ff218230 */ /* 0x100fe20000004100 */
[----:B------:R-:W-:Y:S01]  /*4dd0*/  @!P0 IMAD.MOV.U32 R65, RZ, RZ, R4 ;  /* 0x000000ffff418224 */ /* 0x000fe200078e0004 */
[----:B------:R-:W-:Y:S01]  /*4de0*/  @!P0 HADD2.F32 R41, -RZ, R68.H0_H0 ;  /* 0x20000044ff298230 */ /* 0x000fe20000004100 */
[----:B------:R-:W-:Y:S01]  /*4df0*/  @!P0 FMUL.FTZ R68, R43, R7 ;  /* 0x000000072b448220 */ /* 0x000fe20000410000 */
[----:B------:R-:W-:Y:S01]  /*4e00*/  @!P0 HADD2.F32 R23, -RZ, R23.H1_H1 ;  /* 0x30000017ff178230 */ /* 0x000fe20000004100 */
[C---:B------:R-:W-:Y:S01]  /*4e10*/  @!P0 FMUL.FTZ R6, R33.reuse, R32 ;  /* 0x0000002021068220 */ /* 0x040fe20000410000 */
[----:B------:R-:W-:Y:S01]  /*4e20*/  @!P0 HADD2.F32 R44, -RZ, R44.H0_H0 ;  /* 0x2000002cff2c8230 */ /* 0x000fe20000004100 */
[----:B------:R-:W-:Y:S01]  /*4e30*/  @!P0 FFMA.FTZ R33, R33, R41, -R70 ;  /* 0x0000002921218223 */ /* 0x000fe20000010846 */
[----:B------:R-:W-:Y:S01]  /*4e40*/  @!P0 F2FP.PACK_AB R63, R69, R63 ;  /* 0x0000003f453f823e */ /* 0x000fe200000000ff */
[C---:B------:R-:W-:Y:S02]  /*4e50*/  @!P0 FMUL.FTZ R7, R23.reuse, R7 ;  /* 0x0000000717078220 */ /* 0x040fe40000410000 */
[-C--:B------:R-:W-:Y:S01]  /*4e60*/  @!P0 FFMA.FTZ R23, R23, R44.reuse, -R68 ;  /* 0x0000002c17178223 */ /* 0x080fe20000010844 */
[----:B------:R-:W-:Y:S01]  /*4e70*/  @!P0 MOV R31, R63 ;  /* 0x0000003f001f8202 */ /* 0x000fe20000000f00 */
[----:B------:R-:W-:Y:S02]  /*4e80*/  @!P0 FFMA.FTZ R6, R40, R41, R6 ;  /* 0x0000002928068223 */ /* 0x000fe40000010006 */
[----:B------:R-:W-:Y:S01]  /*4e90*/  @!P0 FFMA.FTZ R7, R43, R44, R7 ;  /* 0x0000002c2b078223 */ /* 0x000fe20000010007 */
[----:B------:R-:W-:Y:S01]  /*4ea0*/  @!P0 F2FP.PACK_AB R23, R23, R33 ;  /* 0x000000211717823e */ /* 0x000fe200000000ff */
[----:B------:R-:W-:Y:S02]  /*4eb0*/  @!P0 FFMA.FTZ R8, R45, R46, R8 ;  /* 0x0000002e2d088223 */ /* 0x000fe40000010008 */
        /* <DEDUP_REMOVED lines=8> */
.L_x_1142:
[----:B------:R-:W-:Y:S05]  /*4f40*/  BSYNC B0 ;  /* 0x0000000000007941 */ /* 0x000fea0003800000 */
.L_x_1141:
[----:B------:R-:W-:Y:S11]  /*4f50*/  ISETP.GE.AND P0, PT, R14, c[0x0][0x1d4], PT ;  /* 0x000075000e007a0c */ /* 0x000ff60003f06270 */
[----:B------:R-:W-:Y:S02]  /*4f60*/  @!UPT UIADD3 URZ, URZ, URZ, URZ ;  /* 0x0000003f3f3ff290 */ /* 0x000fe4000fffe03f */
[----:B------:R-:W-:-:S05]  /*4f70*/  @P0 BRA `(.L_x_1126) ;  /* 0x000008f000000947 */ /* 0x000fca0003800000 */
[----:B------:R-:W-:Y:S01]  /*4f80*/  LDS.128 R44, [R102+0x3c80] ;  /* 0x003c8000662c7984 */ /* 0x000fe20000000c00 */
[----:B------:R-:W-:Y:S04]  /*4f90*/  IADD3 R3, P1, P0, R142, R148, R116 ;  /* 0x000000948e037210 */ /* 0x000fe8000783e074 */
[----:B------:R-:W-:Y:S02]  /*4fa0*/  IADD3.X R2, R90, R127, R99, P1, P0 ;  /* 0x0000007f5a027210 */ /* 0x000fe40000fe0463 */
[C---:B------:R-:W-:Y:S01]  /*4fb0*/  LEA R48, P0, R3.reuse, c[0x0][0x1c8], 0x1 ;  /* 0x0000720003307a11 */ /* 0x040fe200078008ff */
[----:B-1----:R-:W1:Y:S03]  /*4fc0*/  LDS.128 R28, [R103+0x3c80] ;  /* 0x003c8000671c7984 */ /* 0x002e660000000c00 */
[----:B------:R-:W-:Y:S02]  /*4fd0*/  LEA.HI.X R49, R3, c[0x0][0x1cc], R2, 0x1, P0 ;  /* 0x0000730003317a11 */ /* 0x000fe400000f0c02 */
[----:B------:R-:W-:Y:S11]  /*4fe0*/  ISETP.GE.AND P0, PT, R14, c[0x0][0x27c], PT ;  /* 0x00009f000e007a0c */ /* 0x000ff60003f06270 */
[----:B------:R-:W-:Y:S02]  /*4ff0*/  @!UPT UIADD3 URZ, URZ, URZ, URZ ;  /* 0x0000003f3f3ff290 */ /* 0x000fe4000fffe03f */
[--C-:B------:R-:W-:Y:S01]  /*5000*/  @!P0 HADD2.F32 R2, -RZ, R22.reuse.H1_H1 ;  /* 0x30000016ff028230 */ /* 0x100fe20000004100 */
[----:B------:R-:W-:Y:S01]  /*5010*/  @!P0 SHF.R.U64 R5, R24, 0x10, R25 ;  /* 0x0000001018058819 */ /* 0x000fe20000001219 */
[----:B------:R-:W-:Y:S01]  /*5020*/  @!P0 HADD2.F32 R4, -RZ, R22.H0_H0 ;  /* 0x20000016ff048230 */ /* 0x000fe20000004100 */
[----:B------:R-:W-:Y:S01]  /*5030*/  @!P0 SHF.R.U64 R6, R26, 0x10, R27 ;  /* 0x000000101a068819 */ /* 0x000fe2000000121b */
[--C-:B------:R-:W-:Y:S01]  /*5040*/  @!P0 HADD2.F32 R39, -RZ, R54.reuse.H1_H1 ;  /* 0x30000036ff278230 */ /* 0x100fe20000004100 */
[----:B------:R-:W-:Y:S01]  /*5050*/  @!P0 SHF.R.U32.HI R3, RZ, 0x10, R25 ;  /* 0x00000010ff038819 */ /* 0x000fe20000011619 */
[--C-:B------:R-:W-:Y:S01]  /*5060*/  @!P0 HADD2.F32 R25, -RZ, R55.reuse.H1_H1 ;  /* 0x30000037ff198230 */ /* 0x100fe20000004100 */
[----:B------:R-:W-:Y:S01]  /*5070*/  @!P0 SHF.R.U32.HI R7, RZ, 0x10, R27 ;  /* 0x00000010ff078819 */ /* 0x000fe2000001161b */
[----:B------:R-:W-:Y:S01]  /*5080*/  @!P0 HADD2.F32 R27, -RZ, R55.H0_H0 ;  /* 0x20000037ff1b8230 */ /* 0x000fe20000004100 */
[--C-:B------:R-:W-:Y:S01]  /*5090*/  @!P0 SHF.R.U64 R56, R56, 0x10, R57.reuse ;  /* 0x0000001038388819 */ /* 0x100fe20000001239 */
[----:B------:R-:W-:Y:S01]  /*50a0*/  @!P0 HADD2.F32 R35, -RZ, R54.H0_H0 ;  /* 0x20000036ff238230 */ /* 0x000fe20000004100 */
[----:B------:R-:W-:Y:S01]  /*50b0*/  @!P0 SHF.R.U32.HI R33, RZ, 0x10, R57 ;  /* 0x00000010ff218819 */ /* 0x000fe20000011639 */
[----:B------:R-:W-:Y:S01]  /*50c0*/  @!P0 HADD2.F32 R3, -RZ, R3.H0_H0 ;  /* 0x20000003ff038230 */ /* 0x000fe20000004100 */
[--C-:B------:R-:W-:Y:S02]  /*50d0*/  @!P0 SHF.R.U32.HI R41, RZ, 0x10, R59.reuse ;  /* 0x00000010ff298819 */ /* 0x100fe4000001163b */
[----:B------:R-:W-:Y:S01]  /*50e0*/  @!P0 SHF.R.U64 R37, R58, 0x10, R59 ;  /* 0x000000103a258819 */ /* 0x000fe2000000123b */
[----:B------:R-:W-:Y:S02]  /*50f0*/  @!P0 HADD2.F32 R33, -RZ, R33.H0_H0 ;  /* 0x20000021ff218230 */ /* 0x000fe40000004100 */
[----:B------:R-:W-:Y:S02]  /*5100*/  @!P0 HADD2.F32 R41, -RZ, R41.H0_H0 ;  /* 0x20000029ff298230 */ /* 0x000fe40000004100 */
[----:B------:R-:W-:Y:S01]  /*5110*/  @!P0 HADD2.F32 R37, -RZ, R37.H0_H0 ;  /* 0x20000025ff258230 */ /* 0x000fe20000004100 */
[----:B-1----:R-:W-:Y:S02]  /*5120*/  @!P0 MOV R8, R28 ;  /* 0x0000001c00088202 */ /* 0x002fe40000000f00 */
[----:B------:R-:W-:Y:S02]  /*5130*/  @!P0 MOV R34, R44 ;  /* 0x0000002c00228202 */ /* 0x000fe40000000f00 */
[----:B------:R-:W-:Y:S01]  /*5140*/  @!P0 MOV R32, R45 ;  /* 0x0000002d00208202 */ /* 0x000fe20000000f00 */
[----:B------:R-:W-:Y:S01]  /*5150*/  @!P0 HADD2.F32 R23, -RZ, R8.H0_H0 ;  /* 0x20000008ff178230 */ /* 0x000fe20000004100 */
[----:B------:R-:W-:Y:S01]  /*5160*/  @!P0 MOV R22, R29 ;  /* 0x0000001d00168202 */ /* 0x000fe20000000f00 */
[----:B------:R-:W-:Y:S02]  /*5170*/  @!P0 HADD2.F32 R24, -RZ, R34.H0_H0 ;  /* 0x20000022ff188230 */ /* 0x000fe40000004100 */
[----:B------:R-:W-:Y:S02]  /*5180*/  @!P0 HADD2.F32 R26, -RZ, R32.H0_H0 ;  /* 0x20000020ff1a8230 */ /* 0x000fe40000004100 */
[--C-:B------:R-:W-:Y:S01]  /*5190*/  @!P0 HADD2.F32 R9, -RZ, R22.reuse.H0_H0 ;  /* 0x20000016ff098230 */ /* 0x100fe20000004100 */
[-C--:B------:R-:W-:Y:S01]  /*51a0*/  @!P0 FMUL.FTZ R43, R24, R2.reuse ;  /* 0x00000002182b8220 */ /* 0x080fe20000410000 */
[----:B------:R-:W-:Y:S01]  /*51b0*/  @!P0 HADD2.F32 R22, -RZ, R22.H1_H1 ;  /* 0x30000016ff168230 */ /* 0x000fe20000004100 */
[----:B------:R-:W-:Y:S01]  /*51c0*/  @!P0 FMUL.FTZ R2, R23, R2 ;  /* 0x0000000217028220 */ /* 0x000fe20000410000 */
[----:B------:R-:W-:Y:S01]  /*51d0*/  @!P0 HADD2.F32 R8, -RZ, R8.H1_H1 ;  /* 0x30000008ff088230 */ /* 0x000fe20000004100 */
[-C--:B------:R-:W-:Y:S01]  /*51e0*/  @!P0 FMUL.FTZ R50, R26, R4.reuse ;  /* 0x000000041a328220 */ /* 0x080fe20000410000 */
[----:B------:R-:W-:Y:S01]  /*51f0*/  @!P0 HADD2.F32 R32, -RZ, R32.H1_H1 ;  /* 0x30000020ff208230 */ /* 0x000fe20000004100 */
[----:B------:R-:W-:Y:S01]  /*5200*/  @!P0 FFMA.FTZ R2, R24, R25, R2 ;  /* 0x0000001918028223 */ /* 0x000fe20000010002 */
[----:B------:R-:W-:Y:S01]  /*5210*/  @!P0 HADD2.F32 R24, -RZ, R34.H1_H1 ;  /* 0x30000022ff188230 */ /* 0x000fe20000004100 */
[C---:B------:R-:W-:Y:S02]  /*5220*/  @!P0 FMUL.FTZ R4, R9.reuse, R4 ;  /* 0x0000000409048220 */ /* 0x040fe40000410000 */
[----:B------:R-:W-:Y:S01]  /*5230*/  @!P0 FFMA.FTZ R50, R9, R27, -R50 ;  /* 0x0000001b09328223 */ /* 0x000fe20000010832 */
[----:B------:R-:W-:Y:S01]  /*5240*/  @!P0 HADD2.F32 R9, -RZ, R5.H0_H0 ;  /* 0x20000005ff098230 */ /* 0x000fe20000004100 */
[----:B------:R-:W-:Y:S01]  /*5250*/  @!P0 FFMA.FTZ R43, R23, R25, -R43 ;  /* 0x00000019172b8223 */ /* 0x000fe2000001082b */
[----:B------:R-:W-:Y:S01]  /*5260*/  @!P0 MOV R23, R31 ;  /* 0x0000001f00178202 */ /* 0x000fe20000000f00 */
[----:B------:R-:W-:Y:S01]  /*5270*/  @!P0 IMAD.MOV.U32 R34, RZ, RZ, R47 ;  /* 0x000000ffff228224 */ /* 0x000fe200078e002f */
[----:B------:R-:W-:Y:S01]  /*5280*/  @!P0 HADD2.F32 R25, -RZ, R56.H0_H0 ;  /* 0x20000038ff198230 */ /* 0x000fe20000004100 */
[----:B------:R-:W-:Y:S02]  /*5290*/  @!P0 FMUL.FTZ R52, R24, R9 ;  /* 0x0000000918348220 */ /* 0x000fe40000410000 */
[-C--:B------:R-:W-:Y:S01]  /*52a0*/  @!P0 FMUL.FTZ R51, R32, R3.reuse ;  /* 0x0000000320338220 */ /* 0x080fe20000410000 */
[--C-:B------:R-:W-:Y:S01]  /*52b0*/  @!P0 HADD2.F32 R38, -RZ, R34.reuse.H0_H0 ;  /* 0x20000022ff268230 */ /* 0x100fe20000004100 */
[----:B------:R-:W-:Y:S01]  /*52c0*/  @!P0 FMUL.FTZ R5, R22, R3 ;  /* 0x0000000316058220 */ /* 0x000fe20000410000 */
[----:B------:R-:W-:Y:S01]  /*52d0*/  @!P0 HADD2.F32 R40, -RZ, R34.H1_H1 ;  /* 0x30000022ff288230 */ /* 0x000fe20000004100 */
[C---:B------:R-:W-:Y:S01]  /*52e0*/  @!P0 FMUL.FTZ R3, R8.reuse, R9 ;  /* 0x0000000908038220 */ /* 0x040fe20000410000 */
[----:B------:R-:W-:Y:S01]  /*52f0*/  @!P0 HADD2.F32 R9, -RZ, R7.H0_H0 ;  /* 0x20000007ff098230 */ /* 0x000fe20000004100 */
[----:B------:R-:W-:Y:S01]  /*5300*/  @!P0 FFMA.FTZ R52, R8, R25, -R52 ;  /* 0x0000001908348223 */ /* 0x000fe20000010834 */
[----:B------:R-:W-:Y:S01]  /*5310*/  @!P0 HADD2.F32 R8, -RZ, R17.H1_H1 ;  /* 0x30000011ff088230 */ /* 0x000fe20000004100 */
[----:B------:R-:W-:Y:S01]  /*5320*/  @!P0 FFMA.FTZ R51, R22, R33, -R51 ;  /* 0x0000002116338223 */ /* 0x000fe20000010833 */
[--C-:B------:R-:W-:Y:S01]  /*5330*/  @!P0 HADD2.F32 R22, -RZ, R23.reuse.H0_H0 ;  /* 0x20000017ff168230 */ /* 0x100fe20000004100 */
[----:B------:R-:W-:Y:S01]  /*5340*/  @!P0 FMUL.FTZ R55, R40, R9 ;  /* 0x0000000928378220 */ /* 0x000fe20000410000 */
[----:B------:R-:W-:Y:S01]  /*5350*/  @!P0 F2FP.PACK_AB R43, R52, R43 ;  /* 0x0000002b342b823e */ /* 0x000fe200000000ff */
[-C--:B------:R-:W-:Y:S01]  /*5360*/  @!P0 FMUL.FTZ R53, R38, R8.reuse ;  /* 0x0000000826358220 */ /* 0x080fe20000410000 */
[----:B------:R-:W-:Y:S01]  /*5370*/  @!P0 HADD2.F32 R7, -RZ, R23.H1_H1 ;  /* 0x30000017ff078230 */ /* 0x000fe20000004100 */
[C---:B------:R-:W-:Y:S01]  /*5380*/  @!P0 FMUL.FTZ R8, R22.reuse, R8 ;  /* 0x0000000816088220 */ /* 0x040fe20000410000 */
[----:B------:R-:W-:Y:S01]  /*5390*/  @!P0 MOV R23, R46 ;  /* 0x0000002e00178202 */ /* 0x000fe20000000f00 */
[----:B------:R-:W-:Y:S01]  /*53a0*/  @!P0 FFMA.FTZ R53, R22, R39, -R53 ;  /* 0x0000002716358223 */ /* 0x000fe20000010835 */
[----:B------:R-:W-:Y:S01]  /*53b0*/  @!P0 HADD2.F32 R22, -RZ, R17.H0_H0 ;  /* 0x20000011ff168230 */ /* 0x000fe20000004100 */
[C---:B------:R-:W-:Y:S01]  /*53c0*/  @!P0 FMUL.FTZ R9, R7.reuse, R9 ;  /* 0x0000000907098220 */ /* 0x040fe20000410000 */
[----:B------:R-:W-:Y:S01]  /*53d0*/  @!P0 MOV R17, R30 ;  /* 0x0000001e00118202 */ /* 0x000fe20000000f00 */
[----:B------:R-:W-:Y:S01]  /*53e0*/  @!P0 FFMA.FTZ R55, R7, R41, -R55 ;  /* 0x0000002907378223 */ /* 0x000fe20000010837 */
[--C-:B------:R-:W-:Y:S01]  /*53f0*/  @!P0 HADD2.F32 R34, -RZ, R23.reuse.H0_H0 ;  /* 0x20000017ff228230 */ /* 0x100fe20000004100 */
[----:B------:R-:W-:Y:S01]  /*5400*/  @!P0 FFMA.FTZ R3, R24, R25, R3 ;  /* 0x0000001918038223 */ /* 0x000fe20000010003 */
[----:B------:R-:W-:Y:S01]  /*5410*/  @!P0 F2FP.PACK_AB R50, R51, R50 ;  /* 0x000000323332823e */ /* 0x000fe200000000ff */
[----:B------:R-:W-:Y:S01]  /*5420*/  @!P0 FFMA.FTZ R4, R26, R27, R4 ;  /* 0x0000001b1a048223 */ /* 0x000fe20000010004 */
[----:B------:R-:W-:Y:S01]  /*5430*/  @!P0 F2FP.PACK_AB R53, R55, R53 ;  /* 0x000000353735823e */ /* 0x000fe200000000ff */
[----:B------:R-:W-:Y:S01]  /*5440*/  @!P0 FMUL.FTZ R56, R34, R22 ;  /* 0x0000001622388220 */ /* 0x000fe20000410000 */
[----:B------:R-:W-:Y:S01]  /*5450*/  @!P0 MOV R29, R50 ;  /* 0x00000032001d8202 */ /* 0x000fe20000000f00 */
[----:B------:R-:W-:Y:S01]  /*5460*/  @!P0 FFMA.FTZ R5, R32, R33, R5 ;  /* 0x0000002120058223 */ /* 0x000fe20000010005 */
[----:B------:R-:W-:Y:S01]  /*5470*/  @!P0 MOV R31, R53 ;  /* 0x00000035001f8202 */ /* 0x000fe20000000f00 */
[----:B------:R-:W-:Y:S01]  /*5480*/  @!P0 IMAD.MOV.U32 R28, RZ, RZ, R43 ;  /* 0x000000ffff1c8224 */ /* 0x000fe200078e002b */
[----:B------:R-:W-:Y:S01]  /*5490*/  @!P0 F2FP.PACK_AB R2, R3, R2 ;  /* 0x000000020302823e */ /* 0x000fe200000000ff */
[----:B------:R-:W-:Y:S01]  /*54a0*/  @!P0 HADD2.F32 R7, -RZ, R6.H0_H0 ;  /* 0x20000006ff078230 */ /* 0x000fe20000004100 */
[----:B------:R-:W-:Y:S01]  /*54b0*/  @!P0 F2FP.PACK_AB R4, R5, R4 ;  /* 0x000000040504823e */ /* 0x000fe200000000ff */
[----:B------:R-:W-:Y:S02]  /*54c0*/  @!P0 HADD2.F32 R36, -RZ, R23.H1_H1 ;  /* 0x30000017ff248230 */ /* 0x000fe40000004100 */
[----:B------:R-:W-:Y:S01]  /*54d0*/  @!P0 IMAD.MOV.U32 R44, RZ, RZ, R2 ;  /* 0x000000ffff2c8224 */ /* 0x000fe200078e0002 */
[--C-:B------:R-:W-:Y:S01]  /*54e0*/  @!P0 HADD2.F32 R23, -RZ, R17.reuse.H0_H0 ;  /* 0x20000011ff178230 */ /* 0x100fe20000004100 */
[----:B------:R-:W-:Y:S01]  /*54f0*/  @!P0 MOV R45, R4 ;  /* 0x00000004002d8202 */ /* 0x000fe20000000f00 */
[----:B------:R-:W-:Y:S01]  /*5500*/  @!P0 FMUL.FTZ R54, R36, R7 ;  /* 0x0000000724368220 */ /* 0x000fe20000410000 */
[----:B------:R-:W-:Y:S02]  /*5510*/  @!P0 HADD2.F32 R17, -RZ, R17.H1_H1 ;  /* 0x30000011ff118230 */ /* 0x000fe40000004100 */
[C---:B------:R-:W-:Y:S02]  /*5520*/  @!P0 FMUL.FTZ R6, R23.reuse, R22 ;  /* 0x0000001617068220 */ /* 0x040fe40000410000 */
[----:B------:R-:W-:Y:S02]  /*5530*/  @!P0 FFMA.FTZ R23, R23, R35, -R56 ;  /* 0x0000002317178223 */ /* 0x000fe40000010838 */
[C---:B------:R-:W-:Y:S02]  /*5540*/  @!P0 FMUL.FTZ R7, R17.reuse, R7 ;  /* 0x0000000711078220 */ /* 0x040fe40000410000 */
[----:B------:R-:W-:Y:S02]  /*5550*/  @!P0 FFMA.FTZ R17, R17, R37, -R54 ;  /* 0x0000002511118223 */ /* 0x000fe40000010836 */
[----:B------:R-:W-:Y:S02]  /*5560*/  @!P0 FFMA.FTZ R6, R34, R35, R6 ;  /* 0x0000002322068223 */ /* 0x000fe40000010006 */
[----:B------:R-:W-:Y:S01]  /*5570*/  @!P0 FFMA.FTZ R7, R36, R37, R7 ;  /* 0x0000002524078223 */ /* 0x000fe20000010007 */
[----:B------:R-:W-:Y:S01]  /*5580*/  @!P0 F2FP.PACK_AB R17, R17, R23 ;  /* 0x000000171111823e */ /* 0x000fe200000000ff */
[----:B------:R-:W-:Y:S02]  /*5590*/  @!P0 FFMA.FTZ R8, R38, R39, R8 ;  /* 0x0000002726088223 */ /* 0x000fe40000010008 */
[----:B------:R-:W-:Y:S01]  /*55a0*/  @!P0 FFMA.FTZ R9, R40, R41, R9 ;  /* 0x0000002928098223 */ /* 0x000fe20000010009 */
[----:B------:R-:W-:Y:S02]  /*55b0*/  @!P0 MOV R30, R17 ;  /* 0x00000011001e8202 */ /* 0x000fe40000000f00 */
[----:B------:R-:W-:Y:S02]  /*55c0*/  @!P0 F2FP.PACK_AB R6, R7, R6 ;  /* 0x000000060706823e */ /* 0x000fe400000000ff */
[----:B------:R-:W-:Y:S01]  /*55d0*/  @!P0 F2FP.PACK_AB R8, R9, R8 ;  /* 0x000000080908823e */ /* 0x000fe200000000ff */
[----:B------:R1:W-:Y:S01]  /*55e0*/  STG.E.128 [R48.64], R28 ;  /* 0x0000001c30007986 */ /* 0x0003e2000c101d0c */
[----:B------:R-:W-:Y:S02]  /*55f0*/  @!P0 MOV R46, R6 ;  /* 0x00000006002e8202 */ /* 0x000fe40000000f00 */
        /* <DEDUP_REMOVED lines=10> */
.L_x_1122:
        /* <DEDUP_REMOVED lines=29> */
.L_x_1126:
[----:B------:R-:W-:Y:S05]  /*5870*/  BSYNC B1 ;  /* 0x0000000000017941 */ /* 0x000fea0003800000 */
.L_x_1121:
[----:B------:R-:W-:Y:S01]  /*5880*/  IMAD.WIDE.U32 R8, R42, 0x30, RZ ;  /* 0x000000302a087825 */ /* 0x000fe200078e00ff */
[----:B-1---5:R-:W-:Y:S01]  /*5890*/  IADD3 R5, -R121, R126, RZ ;  /* 0x0000007e79057210 */ /* 0x022fe20007ffe1ff */
[----:B------:R-:W-:Y:S02]  /*58a0*/  BSSY B0, `(.L_x_1143) ;  /* 0x000004a000007945 */ /* 0x000fe40003800000 */
[----:B------:R-:W-:Y:S01]  /*58b0*/  IMAD R4, R75, 0x30, RZ ;  /* 0x000000304b047824 */ /* 0x000fe200078e02ff */
[----:B--2---:R-:W-:Y:S03]  /*58c0*/  IADD3 R3, P0, R89, R8, RZ ;  /* 0x0000000859037210 */ /* 0x004fe60007f1e0ff */
[----:B------:R-:W-:Y:S04]  /*58d0*/  IMAD.IADD R4, R9, 0x1, R4 ;  /* 0x0000000109047824 */ /* 0x000fe800078e0204 */
[----:B------:R-:W-:Y:S01]  /*58e0*/  IMAD.X R2, R4, 0x1, R88, P0 ;  /* 0x0000000104027824 */ /* 0x000fe200000e0658 */
[----:B------:R-:W-:Y:S11]  /*58f0*/  ISETP.GE.AND P0, PT, R5, 0x21, PT ;  /* 0x000000210500780c */ /* 0x000ff60003f06270 */
[----:B------:R-:W-:Y:S02]  /*5900*/  @!UPT UIADD3 URZ, URZ, URZ, URZ ;  /* 0x0000003f3f3ff290 */ /* 0x000fe4000fffe03f */
[----:B------:R-:W-:Y:S05]  /*5910*/  @P0 IADD3 R7, P1, R3, 0x20, RZ ;  /* 0x0000002003070810 */ /* 0x000fea0007f3e0ff */
[----:B------:R-:W-:Y:S01]  /*5920*/  @P0 IMAD.X R6, RZ, RZ, R2, P1 ;  /* 0x000000ffff060224 */ /* 0x000fe200008e0602 */
[----:B------:R-:W-:Y:S03]  /*5930*/  ISETP.GE.AND P1, PT, R5, 0x1, PT ;  /* 0x000000010500780c */ /* 0x000fe60003f26270 */
[----:B------:R-:W-:Y:S04]  /*5940*/  @P0 IMAD R6, R6, c[0x0][0x258], RZ ;  /* 0x0000960006060a24 */ /* 0x000fe800078e02ff */
[----:B------:R-:W-:Y:S06]  /*5950*/  @P0 IMAD R6, R7, c[0x0][0x25c], R6 ;  /* 0x0000970007060a24 */ /* 0x000fec00078e0206 */
[----:B------:R-:W-:Y:S01]  /*5960*/  @P1 MOV R22, R138 ;  /* 0x0000008a00161202 */ /* 0x000fe20000000f00 */
[----:B------:R-:W-:Y:S02]  /*5970*/  @P1 IMAD.MOV.U32 R23, RZ, RZ, R87 ;  /* 0x000000ffff171224 */ /* 0x000fe400078e0057 */
[----:B------:R-:W-:Y:S02]  /*5980*/  @P1 IMAD R2, R2, c[0x0][0x258], RZ ;  /* 0x0000960002021a24 */ /* 0x000fe400078e02ff */
[C---:B------:R-:W-:Y:S04]  /*5990*/  @P1 IMAD.WIDE.U32 R22, R3.reuse, c[0x0][0x258], R22 ;  /* 0x0000960003161a25 */ /* 0x040fe800078e0016 */
[----:B------:R-:W-:Y:S01]  /*59a0*/  @P1 IMAD R2, R3, c[0x0][0x25c], R2 ;  /* 0x0000970003021a24 */ /* 0x000fe200078e0202 */
[C---:B------:R-:W-:Y:S02]  /*59b0*/  @P1 LEA R24, P2, R22.reuse, c[0x0][0x250], 0x1 ;  /* 0x0000940016181a11 */ /* 0x040fe400078408ff */
[----:B------:R-:W-:Y:S02]  /*59c0*/  @P0 MOV R3, R87 ;  /* 0x0000005700030202 */ /* 0x000fe40000000f00 */
[----:B------:R-:W-:Y:S04]  /*59d0*/  @P1 IADD3 R2, R23, R2, RZ ;  /* 0x0000000217021210 */ /* 0x000fe80007ffe0ff */
[----:B------:R-:W-:Y:S01]  /*59e0*/  @P1 LEA.HI.X R25, R22, c[0x0][0x254], R2, 0x1, P2 ;  /* 0x0000950016191a11 */ /* 0x000fe200010f0c02 */
[----:B------:R-:W-:Y:S04]  /*59f0*/  @P0 IMAD.MOV.U32 R2, RZ, RZ, R138 ;  /* 0x000000ffff020224 */ /* 0x000fe800078e008a */
[----:B------:R-:W-:Y:S01]  /*5a00*/  @!PT LDS RZ, [RZ] ;  /* 0x00000000fffff984 */ /* 0x000fe20000000800 */
[----:B------:R-:W-:Y:S01]  /*5a10*/  @!PT LDS RZ, [RZ] ;  /* 0x00000000fffff984 */ /* 0x000fe20000000800 */
[----:B------:R-:W-:Y:S01]  /*5a20*/  @!PT LDS RZ, [RZ] ;  /* 0x00000000fffff984 */ /* 0x000fe20000000800 */
[----:B------:R1:W-:Y:S01]  /*5a30*/  @P1 LDGSTS.E.BYPASS.LTC128B.128 [R120+0x1880], [R24.64], !P6 ;  /* 0x0188000018781fae */ /* 0x0003e2000f101d4c */
[----:B------:R-:W-:Y:S03]  /*5a40*/  @P0 IMAD.WIDE.U32 R2, R7, c[0x0][0x258], R2 ;  /* 0x0000960007020a25 */ /* 0x000fe600078e0002 */
[----:B------:R1:W-:Y:S02]  /*5a50*/  @P1 LDGSTS.E.BYPASS.LTC128B.128 [R120+0x2480], [R24.64+0x40], !P5 ;  /* 0x0248004018781fae */ /* 0x0003e4000e901d4c */
[C---:B------:R-:W-:Y:S02]  /*5a60*/  @P0 LEA R22, P2, R2.reuse, c[0x0][0x250], 0x1 ;  /* 0x0000940002160a11 */ /* 0x040fe400078408ff */
[----:B------:R1:W-:Y:S01]  /*5a70*/  @P1 LDGSTS.E.BYPASS.LTC128B.128 [R120+0x3080], [R24.64+0x80], !P4 ;  /* 0x0308008018781fae */ /* 0x0003e2000e101d4c */
[----:B------:R-:W-:Y:S04]  /*5a80*/  @P0 IADD3 R6, R3, R6, RZ ;  /* 0x0000000603060210 */ /* 0x000fe80007ffe0ff */
        /* <DEDUP_REMOVED lines=10> */
[----:B------:R-:W-:Y:S04]  /*5b30*/  IMAD.MOV.U32 R5, RZ, RZ, R84 ;  /* 0x000000ffff057224 */ /* 0x000fe800078e0054 */
[----:B------:R-:W-:Y:S02]  /*5b40*/  IMAD.X R2, R4, 0x1, R85, P0 ;  /* 0x0000000104027824 */ /* 0x000fe400000e0655 */
[----:B------:R-:W-:Y:S02]  /*5b50*/  IMAD.MOV.U32 R4, RZ, RZ, R136 ;  /* 0x000000ffff047224 */ /* 0x000fe400078e0088 */
[----:B------:R-:W-:Y:S02]  /*5b60*/  IMAD R2, R2, c[0x0][0x208], RZ ;  /* 0x0000820002027a24 */ /* 0x000fe400078e02ff */
[C---:B------:R-:W-:Y:S04]  /*5b70*/  IMAD.WIDE.U32 R4, R8.reuse, c[0x0][0x208], R4 ;  /* 0x0000820008047a25 */ /* 0x040fe800078e0004 */
[----:B------:R-:W-:Y:S01]  /*5b80*/  IMAD R2, R8, c[0x0][0x20c], R2 ;  /* 0x0000830008027a24 */ /* 0x000fe200078e0202 */
[C---:B------:R-:W-:Y:S03]  /*5b90*/  LEA R8, P0, R4.reuse, c[0x0][0x1f8], 0x1 ;  /* 0x00007e0004087a11 */ /* 0x040fe600078008ff */
[----:B------:R-:W-:Y:S05]  /*5ba0*/  IMAD.IADD R2, R5, 0x1, R2 ;  /* 0x0000000105027824 */ /* 0x000fea00078e0202 */
        /* <DEDUP_REMOVED lines=25> */
.L_x_1144:
[----:B-1----:R-:W-:Y:S05]  /*5d40*/  BSYNC B0 ;  /* 0x0000000000007941 */ /* 0x002fea0003800000 */
.L_x_1143:
        /* <DEDUP_REMOVED lines=28> */
.L_x_1145:
[----:B------:R-:W0:Y:S01]  /*5f10*/  LDGDEPBAR ;  /* 0x00000000000079af */ /* 0x000e220000000000 */
[----:B------:R-:W-:Y:S01]  /*5f20*/  IADD3 R42, R42, -0x1, RZ ;  /* 0xffffffff2a2a7810 */ /* 0x000fe20007ffe0ff */
[----:B------:R-:W-:-:S05]  /*5f30*/  @P3 BRA `(.L_x_1146) ;  /* 0xffffbfb000003947 */ /* 0x000fca000383ffff */
[----:B------:R-:W-:Y:S06]  /*5f40*/  BAR.SYNC.DEFER_BLOCKING 0x0 ;  /* 0x0000000000007b1d */ /* 0x000fec0000010000 */
.L_x_1120:
[----:B------:R-:W-:Y:S02]  /*5f50*/  ISETP.NE.AND P6, PT, R220, 0x1, PT ;  /* 0x00000001dc00780c */ /* 0x000fe40003fc5270 */
[----:B------:R-:W-:-:S02]  /*5f60*/  IADD3 R2, R77, 0x7f, RZ ;  /* 0x0000007f4d027810 */ /* 0x000fc40007ffe0ff */
[----:B------:R-:W-:-:S09]  /*5f70*/  ISETP.GE.AND P5, PT, R219, 0x1, PT ;  /* 0x00000001db00780c */ /* 0x000fd20003fa6270 */
[----:B------:R-:W-:-:S05]  /*5f80*/  @P6 IMAD.HI.U32 R0, R2, c[0x0][0x2c8], RZ ;  /* 0x0000b20002006a27 */ /* 0x000fca00078e00ff */
[----:B------:R-:W-:Y:S01]  /*5f90*/  @P6 SHF.R.U32.HI R2, RZ, c[0x0][0x2cc], R0 ;  /* 0x0000b300ff026a19 */ /* 0x000fe20000011600 */
[----:B------:R-:W-:-:S04]  /*5fa0*/  IMAD.IADD R0, R123, 0x1, R124 ;  /* 0x000000017b007824 */ /* 0x000fc800078e027c */
[----:B------:R-:W-:-:S05]  /*5fb0*/  IMAD.IADD R93, R93, 0x1, R2 ;  /* 0x000000015d5d7824 */ /* 0x000fca00078e0202 */
[----:B------:R-:W-:Y:S01]  /*5fc0*/  IADD3 R3, R93, c[0x0][0x328], RZ ;  /* 0x0000ca005d037a10 */ /* 0x000fe20007ffe0ff */
[----:B------:R-:W-:Y:S05]  /*5fd0*/  @!P5 BRA `(.L_x_1147) ;  /* 0x000000f00000d947 */ /* 0x000fea0003800000 */
[C---:B------:R-:W-:Y:S01]  /*5fe0*/  ISETP.GT.AND P0, PT, R93.reuse, RZ, PT ;  /* 0x000000ff5d00720c */ /* 0x040fe20003f04270 */
[----:B------:R-:W-:Y:S01]  /*5ff0*/  IMAD.MOV.U32 R2, RZ, RZ, c[0x0][0x32c] ;  /* 0x0000cb00ff027624 */ /* 0x000fe200078e00ff */
[----:B-1----:R-:W-:-:S11]  /*6000*/  IADD3 R4, R93, -0x1, RZ ;  /* 0xffffffff5d047810 */ /* 0x002fd60007ffe0ff */
[----:B------:R-:W-:Y:S05]  /*6010*/  @P0 BRA `(.L_x_1148) ;  /* 0x0000006000000947 */ /* 0x000fea0003800000 */
[----:B------:R-:W-:Y:S01]  /*6020*/  ISETP.NE.AND P0, PT, R2, 0x1, PT ;  /* 0x000000010200780c */ /* 0x000fe20003f05270 */
[----:B------:R-:W-:-:S12]  /*6030*/  IMAD.MOV R93, RZ, RZ, -R93 ;  /* 0x000000ffff5d7224 */ /* 0x000fd800078e0a5d */
[----:B------:R-:W-:-:S05]  /*6040*/  @P0 IMAD.HI.U32 R4, R93, c[0x0][0x330], RZ ;  /* 0x0000cc005d040a27 */ /* 0x000fca00078e00ff */
[----:B------:R-:W-:-:S04]  /*6050*/  @P0 SHF.R.U32.HI R93, RZ, c[0x0][0x334], R4 ;  /* 0x0000cd00ff5d0a19 */ /* 0x000fc80000011604 */
[----:B------:R-:W-:Y:S01]  /*6060*/  LOP3.LUT R4, RZ, R93, RZ, 0x33, !PT ;  /* 0x0000005dff047212 */ /* 0x000fe200078e33ff */
[----:B------:R-:W-:Y:S05]  /*6070*/  BRA `(.L_x_1149) ;  /* 0x0000003000007947 */ /* 0x000fea0003800000 */
.L_x_1148:
[----:B------:R-:W-:-:S13]  /*6080*/  ISETP.NE.AND P0, PT, R2, 0x1, PT ;  /* 0x000000010200780c */ /* 0x000fda0003f05270 */
[----:B------:R-:W-:-:S05]  /*6090*/  @P0 IMAD.HI.U32 R5, R4, c[0x0][0x330], RZ ;  /* 0x0000cc0004050a27 */ /* 0x000fca00078e00ff */
[----:B------:R-:W-:-:S05]  /*60a0*/  @P0 SHF.R.U32.HI R4, RZ, c[0x0][0x334], R5 ;  /* 0x0000cd00ff040a19 */ /* 0x000fca0000011605 */
.L_x_1149:
[----:B------:R-:W-:-:S05]  /*60b0*/  IMAD R2, R4, R2, c[0x0][0x32c] ;  /* 0x0000cb0004027624 */ /* 0x000fca00078e0202 */
[----:B------:R-:W-:-:S04]  /*60c0*/  IMNMX R3, R3, R2, PT ;  /* 0x0000000203037217 */ /* 0x000fc80003800200 */
.L_x_1147:
[----:B------:R-:W-:Y:S01]  /*60d0*/  IADD3 R3, R3, 0x2f, RZ ;  /* 0x0000002f03037810 */ /* 0x000fe20007ffe0ff */
[----:B------:R-:W-:-:S04]  /*60e0*/  @P6 IMAD.HI.U32 R2, R77, c[0x0][0x2c8], RZ ;  /* 0x0000b2004d026a27 */ /* 0x000fc800078e00ff */
[----:B------:R-:W-:-:S04]  /*60f0*/  IMAD.HI R3, R3, 0x2aaaaaab, RZ ;  /* 0x2aaaaaab03037827 */ /* 0x000fc800078e02ff */
[----:B-1----:R-:W-:Y:S01]  /*6100*/  IMAD.MOV.U32 R4, RZ, RZ, R77 ;  /* 0x000000ffff047224 */ /* 0x002fe200078e004d */
        /* <DEDUP_REMOVED lines=16> */
.L_x_1151:
[----:B------:R-:W-:-:S04]  /*6210*/  MOV R3, c[0x0][0x32c] ;  /* 0x0000cb0000037a02 */ /* 0x000fc80000000f00 */
[----:B------:R-:W-:-:S13]  /*6220*/  ISETP.NE.AND P0, PT, R3, 0x1, PT ;  /* 0x000000010300780c */ /* 0x000fda0003f05270 */
[----:B------:R-:W-:-:S05]  /*6230*/  @P0 IMAD.HI.U32 R3, R4, c[0x0][0x330], RZ ;  /* 0x0000cc0004030a27 */ /* 0x000fca00078e00ff */
[----:B------:R-:W-:-:S05]  /*6240*/  @P0 SHF.R.U32.HI R4, RZ, c[0x0][0x334], R3 ;  /* 0x0000cd00ff040a19 */ /* 0x000fca0000011603 */
.L_x_1152:
[----:B------:R-:W-:-:S05]  /*6250*/  IMAD R4, R4, c[0x0][0x32c], RZ ;  /* 0x0000cb0004047a24 */ /* 0x000fca00078e02ff */
[----:B------:R-:W-:-:S05]  /*6260*/  IMNMX R2, R2, R4, !PT ;  /* 0x0000000402027217 */ /* 0x000fca0007800200 */
.L_x_1150:
[----:B------:R-:W-:Y:S01]  /*6270*/  IMAD.HI R2, R2, 0x2aaaaaab, RZ ;  /* 0x2aaaaaab02027827 */ /* 0x000fe200078e02ff */
[----:B------:R-:W-:Y:S01]  /*6280*/  PLOP3.LUT P4, PT, PT, PT, PT, 0x80, 0x0 ;  /* 0x000000000000781c */ /* 0x000fe20003f8f070 */
[----:B------:R-:W-:Y:S01]  /*6290*/  CS2R R10, SRZ ;  /* 0x00000000000a7805 */ /* 0x000fe2000001ff00 */
[----:B------:R-:W-:Y:S01]  /*62a0*/  CS2R R6, SRZ ;  /* 0x0000000000067805 */ /* 0x000fe2000001ff00 */
[----:B------:R-:W-:Y:S01]  /*62b0*/  IMAD.MOV.U32 R94, RZ, RZ, RZ ;  /* 0x000000ffff5e7224 */ /* 0x000fe200078e00ff */
[----:B------:R-:W-:Y:S01]  /*62c0*/  SHF.R.U32.HI R227, RZ, 0x1f, R2 ;  /* 0x0000001fffe37819 */ /* 0x000fe20000011602 */
[----:B------:R-:W-:Y:S01]  /*62d0*/  IMAD.MOV.U32 R92, RZ, RZ, RZ ;  /* 0x000000ffff5c7224 */ /* 0x000fe200078e00ff */
[----:B------:R-:W-:Y:S01]  /*62e0*/  MOV R98, RZ ;  /* 0x000000ff00627202 */ /* 0x000fe20000000f00 */
[----:B------:R-:W-:Y:S01]  /*62f0*/  IMAD.MOV.U32 R96, RZ, RZ, RZ ;  /* 0x000000ffff607224 */ /* 0x000fe200078e00ff */
        /* <DEDUP_REMOVED lines=12> */
[----:B------:R-:W-:Y:S01]  /*63c0*/  IMAD.MOV.U32 R75, RZ, RZ, RZ ;  /* 0x000000ffff4b7224 */ /* 0x000fe200078e00ff */
[----:B------:R-:W-:Y:S01]  /*63d0*/  MOV R8, RZ ;  /* 0x000000ff00087202 */ /* 0x000fe20000000f00 */
[----:B------:R-:W-:Y:S01]  /*63e0*/  IMAD.MOV.U32 R72, RZ, RZ, RZ ;  /* 0x000000ffff487224 */ /* 0x000fe200078e00ff */
        /* <DEDUP_REMOVED lines=36> */
[----:B------:R-:W-:Y:S05]  /*6630*/  @!P0 BRA `(.L_x_1153) ;  /* 0x0001694000008947 */ /* 0x000fea0003800000 */
[----:B------:R-:W-:-:S04]  /*6640*/  ISETP.NE.U32.AND P0, PT, RZ, c[0x0][0x340], PT ;  /* 0x0000d000ff007a0c */ /* 0x000fc80003f05070 */
[----:B------:R-:W-:-:S13]  /*6650*/  ISETP.NE.AND.EX P1, PT, RZ, c[0x0][0x344], PT, P0 ;  /* 0x0000d100ff007a0c */ /* 0x000fda0003f25300 */
[----:B------:R-:W-:-:S04]  /*6660*/  @P1 IMAD.MOV.U32 R2, RZ, RZ, 0x4 ;  /* 0x00000004ff021424 */ /* 0x000fc800078e00ff */
[----:B------:R-:W-:-:S06]  /*6670*/  @P1 IMAD.WIDE R2, R225, R2, c[0x0][0x340] ;  /* 0x0000d000e1021625 */ /* 0x000fcc00078e0202 */
[----:B------:R1:W2:Y:S01]  /*6680*/  @P1 LDG.E R2, [R2.64] ;  /* 0x0000000c02021981 */ /* 0x0002a2000c1e1900 */
[----:B------:R-:W-:Y:S01]  /*6690*/  SHF.R.S32.HI R96, RZ, 0x1f, R223 ;  /* 0x0000001fff607819 */ /* 0x000fe200000114df */
[----:B------:R-:W-:Y:S01]  /*66a0*/  IMAD.WIDE.U32 R20, R74, c[0x0][0x178], RZ ;  /* 0x00005e004a147a25 */ /* 0x000fe200078e00ff */
[----:B------:R-:W-:Y:S01]  /*66b0*/  SHF.R.S32.HI R5, RZ, 0x1f, R0 ;  /* 0x0000001fff057819 */ /* 0x000fe20000011400 */
[----:B------:R-:W-:Y:S01]  /*66c0*/  BSSY B0, `(.L_x_1154) ;  /* 0x000008e000007945 */ /* 0x000fe20003800000 */
[CC--:B------:R-:W-:Y:S01]  /*66d0*/  LEA.HI R11, R96.reuse, R223.reuse, RZ, 0x2 ;  /* 0x000000df600b7211 */ /* 0x0c0fe200078f10ff */
[----:B------:R-:W-:Y:S01]  /*66e0*/  IMAD R6, R221, c[0x0][0x1b8], RZ ;  /* 0x00006e00dd067a24 */ /* 0x000fe200078e02ff */
[----:B------:R-:W-:Y:S02]  /*66f0*/  LEA.HI R47, R96, R223, RZ, 0x3 ;  /* 0x000000df602f7211 */ /* 0x000fe400078f18ff */
[----:B------:R-:W-:Y:S01]  /*6700*/  LOP3.LUT R78, R11, 0xfffffffc, RZ, 0xc0, !PT ;  /* 0xfffffffc0b4e7812 */ /* 0x000fe200078ec0ff */
[----:B------:R-:W-:Y:S01]  /*6710*/  IMAD R6, R222, c[0x0][0x1bc], R6 ;  /* 0x00006f00de067a24 */ /* 0x000fe200078e0206 */
[----:B------:R-:W-:-:S02]  /*6720*/  SHF.R.S32.HI R244, RZ, 0x2, R11 ;  /* 0x00000002fff47819 */ /* 0x000fc4000001140b */
[----:B------:R-:W-:Y:S01]  /*6730*/  SHF.R.S32.HI R46, RZ, 0x3, R47 ;  /* 0x00000003ff2e7819 */ /* 0x000fe2000001142f */
[----:B------:R-:W-:Y:S01]  /*6740*/  IMAD.IADD R78, R223, 0x1, -R78 ;  /* 0x00000001df4e7824 */ /* 0x000fe200078e0a4e */
[----:B------:R-:W-:Y:S02]  /*6750*/  IADD3 R14, P0, R244, R0, RZ ;  /* 0x00000000f40e7210 */ /* 0x000fe40007f1e0ff */
[----:B------:R-:W-:Y:S01]  /*6760*/  LEA.HI R51, R96, R223, RZ, 0x4 ;  /* 0x000000df60337211 */ /* 0x000fe200078f20ff */
[----:B------:R-:W-:Y:S01]  /*6770*/  IMAD.SHL.U32 R44, R46, 0x40, RZ ;  /* 0x000000402e2c7824 */ /* 0x000fe200078e00ff */
[----:B------:R-:W-:Y:S01]  /*6780*/  LEA.HI.X.SX32 R5, R244, R5, 0x1, P0 ;  /* 0x00000005f4057211 */ /* 0x000fe200000f0eff */
[----:B------:R-:W-:Y:S01]  /*6790*/  IMAD.SHL.U32 R12, R78, 0x8, RZ ;  /* 0x000000084e0c7824 */ /* 0x000fe200078e00ff */
[----:B------:R-:W-:Y:S02]  /*67a0*/  ISETP.NE.U32.AND P0, PT, RZ, c[0x0][0x348], PT ;  /* 0x0000d200ff007a0c */ /* 0x000fe40003f05070 */
[----:B------:R-:W-:-:S02]  /*67b0*/  LOP3.LUT R44, R44, 0xc0, RZ, 0xc0, !PT ;  /* 0x000000c02c2c7812 */ /* 0x000fc400078ec0ff */
[----:B-1----:R-:W-:Y:S02]  /*67c0*/  SHF.R.S32.HI R3, RZ, 0x1f, R74 ;  /* 0x0000001fff037819 */ /* 0x002fe4000001144a */
[----:B------:R-:W-:Y:S02]  /*67d0*/  LOP3.LUT R4, R44, 0x18, R12, 0xf8, !PT ;  /* 0x000000182c047812 */ /* 0x000fe400078ef80c */
[----:B------:R-:W-:Y:S01]  /*67e0*/  ISETP.NE.AND.EX P0, PT, RZ, c[0x0][0x34c], PT, P0 ;  /* 0x0000d300ff007a0c */ /* 0x000fe20003f05300 */
[----:B------:R-:W-:Y:S01]  /*67f0*/  IMAD R3, R3, c[0x0][0x178], RZ ;  /* 0x00005e0003037a24 */ /* 0x000fe200078e02ff */
[----:B------:R-:W-:Y:S02]  /*6800*/  SHF.R.U32.HI R44, RZ, 0x3, R44 ;  /* 0x00000003ff2c7819 */ /* 0x000fe4000001162c */
[----:B------:R-:W-:Y:S01]  /*6810*/  LOP3.LUT R51, R51, 0xfffffff0, RZ, 0xc0, !PT ;  /* 0xfffffff033337812 */ /* 0x000fe200078ec0ff */
[----:B------:R-:W-:Y:S01]  /*6820*/  IMAD R3, R74, c[0x0][0x17c], R3 ;  /* 0x00005f004a037a24 */ /* 0x000fe200078e0203 */
[----:B------:R-:W-:-:S02]  /*6830*/  LOP3.LUT R44, R4, R44, RZ, 0x3c, !PT ;  /* 0x0000002c042c7212 */ /* 0x000fc400078e3cff */
[----:B------:R-:W-:Y:S01]  /*6840*/  IADD3 R4, R12, 0x40, RZ ;  /* 0x000000400c047810 */ /* 0x000fe20007ffe0ff */
[----:B------:R-:W-:Y:S01]  /*6850*/  IMAD.IADD R21, R21, 0x1, R3 ;  /* 0x0000000115157824 */ /* 0x000fe200078e0203 */
[----:B------:R-:W-:Y:S01]  /*6860*/  SEL R18, R225, RZ, !P0 ;  /* 0x000000ffe1127207 */ /* 0x000fe20004000000 */
[----:B------:R-:W-:Y:S01]  /*6870*/  IMAD R3, R78, 0x20, R244 ;  /* 0x000000204e037824 */ /* 0x000fe200078e02f4 */
[----:B------:R-:W-:Y:S01]  /*6880*/  ISETP.GE.AND P2, PT, R4, c[0x0][0x1d4], PT ;  /* 0x0000750004007a0c */ /* 0x000fe20003f46270 */
[----:B------:R-:W-:Y:S01]  /*6890*/  IMAD.WIDE.U32 R20, R222, c[0x0][0x1b8], R20 ;  /* 0x00006e00de147a25 */ /* 0x000fe200078e0014 */
[----:B------:R-:W-:Y:S02]  /*68a0*/  SHF.R.S32.HI R13, RZ, 0x1f, R12 ;  /* 0x0000001fff0d7819 */ /* 0x000fe4000001140c */
[----:B------:R-:W-:Y:S01]  /*68b0*/  IADD3 R3, R77, R3, RZ ;  /* 0x000000034d037210 */ /* 0x000fe20007ffe0ff */
[----:B------:R-:W-:Y:S01]  /*68c0*/  IMAD.IADD R51, R223, 0x1, -R51 ;  /* 0x00000001df337824 */ /* 0x000fe200078e0a33 */
[----:B------:R-:W-:Y:S01]  /*68d0*/  LOP3.LUT R226, R226, 0xfffffdff, RZ, 0xc0, !PT ;  /* 0xfffffdffe2e27812 */ /* 0x000fe200078ec0ff */
[----:B------:R-:W-:Y:S01]  /*68e0*/  IMAD.IADD R21, R21, 0x1, R6 ;  /* 0x0000000115157824 */ /* 0x000fe200078e0206 */
[----:B------:R-:W-:Y:S01]  /*68f0*/  LEA.HI R11, R11, R244, RZ, 0x1 ;  /* 0x000000f40b0b7211 */ /* 0x000fe200078f08ff */
[----:B------:R-:W-:Y:S01]  /*6900*/  @P6 IMAD.HI.U32 R0, R3, c[0x0][0x2c8], RZ ;  /* 0x0000b20003006a27 */ /* 0x000fe200078e00ff */
[----:B------:R-:W-:-:S02]  /*6910*/  LEA.HI R52, R51, R51, RZ, 0x1 ;  /* 0x0000003333347211 */ /* 0x000fc400078f08ff */
[----:B------:R-:W-:Y:S01]  /*6920*/  LEA.HI R96, R96, R223, RZ, 0x5 ;  /* 0x000000df60607211 */ /* 0x000fe200078f28ff */
[----:B------:R-:W-:Y:S01]  /*6930*/  IMAD.MOV.U32 R8, RZ, RZ, R3 ;  /* 0x000000ffff087224 */ /* 0x000fe200078e0003 */
[----:B------:R-:W-:Y:S01]  /*6940*/  @P6 SHF.R.U32.HI R8, RZ, c[0x0][0x2cc], R0 ;  /* 0x0000b300ff086a19 */ /* 0x000fe20000011600 */
[C---:B------:R-:W-:Y:S01]  /*6950*/  IMAD R6, R5.reuse, c[0x0][0x1e0], RZ ;  /* 0x0000780005067a24 */ /* 0x040fe200078e02ff */
[----:B------:R-:W-:Y:S01]  /*6960*/  SHF.R.S32.HI R0, RZ, 0x1f, R225 ;  /* 0x0000001fff007819 */ /* 0x000fe200000114e1 */
[----:B------:R-:W-:Y:S01]  /*6970*/  IMAD R5, R5, c[0x0][0x208], RZ ;  /* 0x0000820005057a24 */ /* 0x000fe200078e02ff */
[----:B------:R-:W-:Y:S01]  /*6980*/  IADD3 R4, -R8, RZ, RZ ;  /* 0x000000ff08047210 */ /* 0x000fe20007ffe1ff */
[----:B------:R-:W-:Y:S01]  /*6990*/  IMAD R6, R14, c[0x0][0x1e4], R6 ;  /* 0x000079000e067a24 */ /* 0x000fe200078e0206 */
[----:B------:R-:W-:Y:S01]  /*69a0*/  SEL R10, R0, RZ, !P0 ;  /* 0x000000ff000a7207 */ /* 0x000fe20004000000 */
[----:B------:R-:W-:Y:S01]  /*69b0*/  IMAD R5, R14, c[0x0][0x20c], R5 ;  /* 0x000083000e057a24 */ /* 0x000fe200078e0205 */
[----:B------:R-:W-:Y:S01]  /*69c0*/  SHF.R.S32.HI R7, RZ, 0x1f, R8 ;  /* 0x0000001fff077819 */ /* 0x000fe20000011408 */
[----:B------:R-:W-:Y:S01]  /*69d0*/  IMAD R4, R4, c[0x0][0x2c4], R3 ;  /* 0x0000b10004047a24 */ /* 0x000fe200078e0203 */
[--C-:B------:R-:W-:Y:S01]  /*69e0*/  SHF.R.S32.HI R50, RZ, 0x1, R52.reuse ;  /* 0x00000001ff327819 */ /* 0x100fe20000011434 */
[----:B------:R-:W-:Y:S01]  /*69f0*/  IMAD R10, R10, c[0x0][0x1c0], RZ ;  /* 0x000070000a0a7a24 */ /* 0x000fe200078e02ff */
[----:B------:R-:W-:Y:S01]  /*6a00*/  SHF.R.S32.HI R9, RZ, 0x1f, R52 ;  /* 0x0000001fff097819 */ /* 0x000fe20000011434 */
[----:B------:R-:W-:Y:S01]  /*6a10*/  IMAD R7, R7, c[0x0][0x1b0], RZ ;  /* 0x00006c0007077a24 */ /* 0x000fe200078e02ff */
[----:B------:R-:W-:Y:S01]  /*6a20*/  SHF.R.S32.HI R3, RZ, 0x1f, R4 ;  /* 0x0000001fff037819 */ /* 0x000fe20000011404 */
[C---:B------:R-:W-:Y:S01]  /*6a30*/  IMAD R10, R18.reuse, c[0x0][0x1c4], R10 ;  /* 0x00007100120a7a24 */ /* 0x040fe200078e020a */
[----:B------:R-:W-:Y:S01]  /*6a40*/  LEA.HI R9, R9, R50, RZ, 0x2 ;  /* 0x0000003209097211 */ /* 0x000fe200078f10ff */
[----:B------:R-:W-:Y:S01]  /*6a50*/  IMAD.WIDE.U32 R18, R18, c[0x0][0x1c0], R20 ;  /* 0x0000700012127a25 */ /* 0x000fe200078e0014 */
[----:B------:R-:W-:-:S02]  /*6a60*/  ISETP.NE.U32.AND P0, PT, RZ, c[0x0][0x350], PT ;  /* 0x0000d400ff007a0c */ /* 0x000fc40003f05070 */
[----:B------:R-:W-:Y:S01]  /*6a70*/  LOP3.LUT R9, R9, 0xfffffffc, RZ, 0xc0, !PT ;  /* 0xfffffffc09097812 */ /* 0x000fe200078ec0ff */
[----:B------:R-:W-:Y:S01]  /*6a80*/  IMAD.IADD R19, R19, 0x1, R10 ;  /* 0x0000000113137824 */ /* 0x000fe200078e020a */
[----:B------:R-:W-:Y:S01]  /*6a90*/  IADD3 R10, R12, 0x20, RZ ;  /* 0x000000200c0a7810 */ /* 0x000fe20007ffe0ff */
[----:B------:R-:W-:Y:S01]  /*6aa0*/  IMAD R7, R8, c[0x0][0x1b4], R7 ;  /* 0x00006d0008077a24 */ /* 0x000fe200078e0207 */
[----:B------:R-:W-:Y:S01]  /*6ab0*/  IADD3 R50, R50, -R9, RZ ;  /* 0x8000000932327210 */ /* 0x000fe20007ffe0ff */
[----:B------:R-:W-:Y:S01]  /*6ac0*/  IMAD.WIDE.U32 R18, R8, c[0x0][0x1b0], R18 ;  /* 0x00006c0008127a25 */ /* 0x000fe200078e0012 */
[----:B------:R-:W-:Y:S02]  /*6ad0*/  @P2 LOP3.LUT R226, R226, 0x200, RZ, 0xfc, !PT ;  /* 0x00000200e2e22812 */ /* 0x000fe400078efcff */
[----:B------:R-:W-:Y:S01]  /*6ae0*/  LOP3.LUT R11, R11, 0x7fffffe, RZ, 0xc0, !PT ;  /* 0x07fffffe0b0b7812 */ /* 0x000fe200078ec0ff */
[----:B------:R-:W-:Y:S01]  /*6af0*/  IMAD.WIDE.U32 R16, R14, c[0x0][0x1e0], R12 ;  /* 0x000078000e107a25 */ /* 0x000fe200078e000c */
[----:B------:R-:W-:-:S02]  /*6b00*/  LOP3.LUT R226, R226, 0xfffffeff, RZ, 0xc0, !PT ;  /* 0xfffffeffe2e27812 */ /* 0x000fc400078ec0ff */
[----:B------:R-:W-:Y:S01]  /*6b10*/  SHF.R.S32.HI R97, RZ, 0x5, R96 ;  /* 0x00000005ff617819 */ /* 0x000fe20000011460 */
[----:B------:R-:W-:Y:S01]  /*6b20*/  IMAD.IADD R19, R19, 0x1, R7 ;  /* 0x0000000113137824 */ /* 0x000fe200078e0207 */
[----:B------:R-:W-:Y:S01]  /*6b30*/  ISETP.GE.AND P2, PT, R10, c[0x0][0x198], PT ;  /* 0x000066000a007a0c */ /* 0x000fe20003f46270 */
[----:B------:R-:W-:Y:S02]  /*6b40*/  IMAD R3, R3, c[0x0][0x1a8], RZ ;  /* 0x00006a0003037a24 */ /* 0x000fe400078e02ff */
[----:B------:R-:W-:-:S04]  /*6b50*/  IMAD.WIDE.U32 R14, R14, c[0x0][0x208], R12 ;  /* 0x000082000e0e7a25 */ /* 0x000fc800078e000c */
[----:B------:R-:W-:Y:S02]  /*6b60*/  IMAD.IADD R17, R17, 0x1, R6 ;  /* 0x0000000111117824 */ /* 0x000fe400078e0206 */
[C---:B------:R-:W-:Y:S02]  /*6b70*/  IMAD R3, R4.reuse, c[0x0][0x1ac], R3 ;  /* 0x00006b0004037a24 */ /* 0x040fe400078e0203 */
[----:B------:R-:W-:-:S04]  /*6b80*/  IMAD.WIDE.U32 R8, R4, c[0x0][0x1a8], R18 ;  /* 0x00006a0004087a25 */ /* 0x000fc800078e0012 */
[----:B------:R-:W-:Y:S02]  /*6b90*/  IMAD.IADD R15, R15, 0x1, R5 ;  /* 0x000000010f0f7824 */ /* 0x000fe400078e0205 */
[----:B------:R-:W-:Y:S02]  /*6ba0*/  IMAD R4, R221, c[0x0][0x210], RZ ;  /* 0x00008400dd047a24 */ /* 0x000fe400078e02ff */
[----:B------:R-:W-:-:S04]  /*6bb0*/  IMAD.WIDE.U32 R14, R222, c[0x0][0x210], R14 ;  /* 0x00008400de0e7a25 */ /* 0x000fc800078e000e */
[----:B------:R-:W-:Y:S02]  /*6bc0*/  IMAD R4, R222, c[0x0][0x214], R4 ;  /* 0x00008500de047a24 */ /* 0x000fe400078e0204 */
[----:B------:R-:W-:Y:S02]  /*6bd0*/  IMAD.IADD R3, R9, 0x1, R3 ;  /* 0x0000000109037824 */ /* 0x000fe400078e0203 */
[----:B------:R-:W-:Y:S01]  /*6be0*/  IMAD R5, R221, c[0x0][0x1e8], RZ ;  /* 0x00007a00dd057a24 */ /* 0x000fe200078e02ff */
[----:B------:R-:W-:Y:S01]  /*6bf0*/  IADD3 R229, R4, R15, RZ ;  /* 0x0000000f04e57210 */ /* 0x000fe20007ffe0ff */
[----:B------:R-:W-:Y:S02]  /*6c00*/  IMAD R4, R224, c[0x0][0x2c4], RZ ;  /* 0x0000b100e0047a24 */ /* 0x000fe400078e02ff */
[C---:B------:R-:W-:Y:S02]  /*6c10*/  IMAD R5, R222.reuse, c[0x0][0x1ec], R5 ;  /* 0x00007b00de057a24 */ /* 0x040fe400078e0205 */
[----:B------:R-:W-:-:S04]  /*6c20*/  IMAD.WIDE.U32 R16, R222, c[0x0][0x1e8], R16 ;  /* 0x00007a00de107a25 */ /* 0x000fc800078e0010 */
[----:B------:R-:W-:Y:S02]  /*6c30*/  IMAD.IADD R233, R5, 0x1, R17 ;  /* 0x0000000105e97824 */ /* 0x000fe400078e0211 */
[----:B------:R-:W-:Y:S02]  /*6c40*/  IMAD.MOV.U32 R232, RZ, RZ, R16 ;  /* 0x000000ffffe87224 */ /* 0x000fe400078e0010 */
[----:B------:R-:W-:Y:S02]  /*6c50*/  IMAD.MOV.U32 R228, RZ, RZ, R14 ;  /* 0x000000ffffe47224 */ /* 0x000fe400078e000e */
[----:B------:R-:W-:-:S04]  /*6c60*/  IMAD.IADD R11, R244, 0x1, -R11 ;  /* 0x00000001f40b7824 */ /* 0x000fc800078e0a0b */
[----:B------:R-:W-:-:S04]  /*6c70*/  IMAD R11, R97, 0x8, R11 ;  /* 0x00000008610b7824 */ /* 0x000fc800078e020b */
[----:B------:R-:W-:Y:S01]  /*6c80*/  IMAD.U32 R44, R11, 0x20, R44 ;  /* 0x000000200b2c7824 */ /* 0x000fe200078e002c */
[--C-:B--2---:R-:W-:Y:S01]  /*6c90*/  @P1 SHF.R.S32.HI R7, RZ, 0x1f, R2.reuse ;  /* 0x0000001fff071819 */ /* 0x104fe20000011402 */
[----:B------:R-:W-:Y:S02]  /*6ca0*/  @P1 IMAD.MOV.U32 R6, RZ, RZ, R2 ;  /* 0x000000ffff061224 */ /* 0x000fe400078e0002 */
[----:B------:R-:W-:Y:S02]  /*6cb0*/  @!P1 IMAD.MOV.U32 R6, RZ, RZ, R225 ;  /* 0x000000ffff069224 */ /* 0x000fe400078e00e1 */
[----:B------:R-:W-:Y:S01]  /*6cc0*/  @!P1 IMAD.MOV.U32 R7, RZ, RZ, R0 ;  /* 0x000000ffff079224 */ /* 0x000fe200078e0000 */
[----:B------:R-:W-:Y:S02]  /*6cd0*/  ISETP.NE.AND.EX P1, PT, RZ, c[0x0][0x354], PT, P0 ;  /* 0x0000d500ff007a0c */ /* 0x000fe40003f25300 */
[----:B------:R-:W-:Y:S02]  /*6ce0*/  LEA R9, P0, R8, c[0x0][0x160], 0x1 ;  /* 0x0000580008097a11 */ /* 0x000fe400078008ff */
[----:B------:R-:W-:Y:S01]  /*6cf0*/  SEL R0, R7, RZ, !P1 ;  /* 0x000000ff07007207 */ /* 0x000fe20004800000 */
[----:B------:R-:W-:Y:S01]  /*6d00*/  IMAD.IADD R7, R77, 0x1, R244 ;  /* 0x000000014d077824 */ /* 0x000fe200078e02f4 */
[----:B------:R-:W-:Y:S01]  /*6d10*/  SEL R6, R6, RZ, !P1 ;  /* 0x000000ff06067207 */ /* 0x000fe20004800000 */
[----:B------:R1:W2:Y:S01]  /*6d20*/  SHFL.IDX PT, R14, R9, RZ, 0x1c1f ;  /* 0x001c1fff090e7589 */ /* 0x0002a200000e0000 */
[----:B------:R-:W-:Y:S01]  /*6d30*/  ISETP.GE.AND P1, PT, R12, c[0x0][0x1d4], PT ;  /* 0x000075000c007a0c */ /* 0x000fe20003f26270 */
[----:B------:R-:W-:Y:S01]  /*6d40*/  IMAD R238, R0, c[0x0][0x1f0], RZ ;  /* 0x00007c0000ee7a24 */ /* 0x000fe200078e02ff */
[----:B------:R-:W-:Y:S01]  /*6d50*/  LEA.HI.X R8, R8, c[0x0][0x164], R3, 0x1, P0 ;  /* 0x0000590008087a11 */ /* 0x000fe200000f0c03 */
[----:B------:R-:W-:Y:S01]  /*6d60*/  IMAD R236, R0, c[0x0][0x218], RZ ;  /* 0x0000860000ec7a24 */ /* 0x000fe200078e02ff */
[----:B------:R-:W-:Y:S01]  /*6d70*/  MOV R0, 0x10 ;  /* 0x0000001000007802 */ /* 0x000fe20000000f00 */
[----:B------:R-:W-:Y:S01]  /*6d80*/  IMAD R238, R6, c[0x0][0x1f4], R238 ;  /* 0x00007d0006ee7a24 */ /* 0x000fe200078e02ee */
[----:B------:R-:W-:Y:S01]  /*6d90*/  LOP3.LUT P0, RZ, R50, 0x2, RZ, 0xc0, !PT ;  /* 0x0000000232ff7812 */ /* 0x000fe2000780c0ff */
[C---:B------:R-:W-:Y:S01]  /*6da0*/  IMAD R236, R6.reuse, c[0x0][0x21c], R236 ;  /* 0x0000870006ec7a24 */ /* 0x040fe200078e02ec */
[----:B------:R-:W-:Y:S01]  /*6db0*/  ISETP.GE.AND P4, PT, R7, R4, PT ;  /* 0x000000040700720c */ /* 0x000fe20003f86270 */
[----:B------:R-:W-:Y:S01]  /*6dc0*/  IMAD.WIDE.U32 R232, R6, c[0x0][0x1f0], R232 ;  /* 0x00007c0006e87a25 */ /* 0x000fe200078e00e8 */
[----:B------:R-:W-:Y:S01]  /*6dd0*/  SEL R0, R0, 0xfffffff0, !P0 ;  /* 0xfffffff000007807 */ /* 0x000fe20004000000 */
[----:B------:R1:W3:Y:S01]  /*6de0*/  SHFL.IDX PT, R15, R8, RZ, 0x1c1f ;  /* 0x001c1fff080f7589 */ /* 0x0002e200000e0000 */
[----:B------:R-:W-:Y:S01]  /*6df0*/  ISETP.GE.AND P0, PT, R10, c[0x0][0x1d4], PT ;  /* 0x000075000a007a0c */ /* 0x000fe20003f06270 */
[----:B------:R-:W-:Y:S01]  /*6e00*/  IMAD.WIDE.U32 R228, R6, c[0x0][0x218], R228 ;  /* 0x0000860006e47a25 */ /* 0x000fe200078e00e4 */
[----:B------:R-:W-:-:S03]  /*6e10*/  @P1 LOP3.LUT R226, R226, 0x100, RZ, 0xfc, !PT ;  /* 0x00000100e2e21812 */ /* 0x000fc600078efcff */
[----:B------:R-:W-:Y:S01]  /*6e20*/  IMAD.SHL.U32 R6, R78, 0x8, RZ ;  /* 0x000000084e067824 */ /* 0x000fe200078e00ff */
[----:B------:R-:W-:Y:S01]  /*6e30*/  LOP3.LUT R226, R226, 0xffffff7f, RZ, 0xc0, !PT ;  /* 0xffffff7fe2e27812 */ /* 0x000fe200078ec0ff */
[----:B------:R-:W-:Y:S02]  /*6e40*/  IMAD.IADD R239, R233, 0x1, R238 ;  /* 0x00000001e9ef7824 */ /* 0x000fe400078e02ee */
[----:B------:R-:W-:Y:S01]  /*6e50*/  IMAD.IADD R237, R229, 0x1, R236 ;  /* 0x00000001e5ed7824 */ /* 0x000fe200078e02ec */
[C---:B------:R-:W-:Y:S02]  /*6e60*/  IADD3 R2, R6.reuse, 0x40, RZ ;  /* 0x0000004006027810 */ /* 0x040fe40007ffe0ff */
[----:B------:R-:W-:Y:S02]  /*6e70*/  ISETP.GE.AND P3, PT, R6, c[0x0][0x198], PT ;  /* 0x0000660006007a0c */ /* 0x000fe40003f66270 */
[----:B------:R-:W-:Y:S02]  /*6e80*/  @P0 LOP3.LUT R226, R226, 0x80, RZ, 0xfc, !PT ;  /* 0x00000080e2e20812 */ /* 0x000fe400078efcff */
[----:B------:R-:W-:Y:S01]  /*6e90*/  ISETP.GE.AND P1, PT, R2, c[0x0][0x198], PT ;  /* 0x0000660002007a0c */ /* 0x000fe20003f26270 */
[----:B------:R-:W-:Y:S07]  /*6ea0*/  @P4 BRA `(.L_x_1155) ;  /* 0x000000f000004947 */ /* 0x000fee0003800000 */
[----:B--2---:R-:W-:Y:S02]  /*6eb0*/  SHF.R.S32.HI R5, RZ, 0x1f, R10 ;  /* 0x0000001fff057819 */ /* 0x004fe4000001140a */
[----:B------:R-:W-:-:S02]  /*6ec0*/  SHF.R.S32.HI R3, RZ, 0x1f, R2 ;  /* 0x0000001fff037819 */ /* 0x000fc40000011402 */
[----:B------:R-:W-:Y:S02]  /*6ed0*/  LEA.HI R5, R5, R10, RZ, 0x3 ;  /* 0x0000000a05057211 */ /* 0x000fe400078f18ff */
[----:B------:R-:W-:Y:S01]  /*6ee0*/  LEA.HI R3, R3, R2, RZ, 0x3 ;  /* 0x0000000203037211 */ /* 0x000fe200078f18ff */
[----:B------:R-:W-:Y:S01]  /*6ef0*/  IMAD.SHL.U32 R2, R44, 0x2, RZ ;  /* 0x000000022c027824 */ /* 0x000fe200078e00ff */
[C---:B------:R-:W-:Y:S02]  /*6f00*/  LEA R16, P0, R6.reuse, R14, 0x1 ;  /* 0x0000000e06107211 */ /* 0x040fe400078008ff */
        /* <DEDUP_REMOVED lines=9> */
.L_x_1155:
[----:B--2---:R-:W-:Y:S05]  /*6fa0*/  BSYNC B0 ;  /* 0x0000000000007941 */ /* 0x004fea0003800000 */
.L_x_1154:
        /* <DEDUP_REMOVED lines=22> */
.L_x_1157:
[----:B------:R-:W-:Y:S05]  /*7110*/  BSYNC B0 ;  /* 0x0000000000007941 */ /* 0x000fea0003800000 */
.L_x_1156:
[----:B------:R-:W-:Y:S01]  /*7120*/  IADD3 R2, R7, 0x40, RZ ;  /* 0x0000004007027810 */ /* 0x000fe20007ffe0ff */
[----:B---3--:R3:W1:Y:S01]  /*7130*/  SHFL.IDX PT, R15, R8, 0x2, 0x1c1f ;  /* 0x005c1f00080f7f89 */ /* 0x00866200000e0000 */
        /* <DEDUP_REMOVED lines=20> */
.L_x_1159:
[----:B------:R-:W-:Y:S05]  /*7280*/  BSYNC B0 ;  /* 0x0000000000007941 */ /* 0x000fea0003800000 */
.L_x_1158:
[----:B-1--4-:R-:W1:Y:S01]  /*7290*/  SHFL.IDX PT, R14, R9, 0x3, 0x1c1f ;  /* 0x007c1f00090e7f89 */ /* 0x012e6200000e0000 */
[----:B------:R-:W-:Y:S01]  /*72a0*/  IADD3 R7, R7, 0x60, RZ ;  /* 0x0000006007077810 */ /* 0x000fe20007ffe0ff */
[----:B------:R-:W-:Y:S01]  /*72b0*/  IMAD.MOV.U32 R98, RZ, RZ, 0x30 ;  /* 0x00000030ff627424 */ /* 0x000fe200078e00ff */
[----:B------:R-:W-:Y:S01]  /*72c0*/  IADD3 R100, R152, -0x1, RZ ;  /* 0xffffffff98647810 */ /* 0x000fe20007ffe0ff */
[----:B------:R-:W4:Y:S01]  /*72d0*/  SHFL.IDX PT, R15, R8, 0x3, 0x1c1f ;  /* 0x007c1f00080f7f89 */ /* 0x000f2200000e0000 */
[----:B------:R-:W-:Y:S01]  /*72e0*/  ISETP.GE.AND P0, PT, R7, R4, PT ;  /* 0x000000040700720c */ /* 0x000fe20003f06270 */
[----:B------:R-:W-:Y:S01]  /*72f0*/  IMAD R79, R98, c[0x0][0x1e4], RZ ;  /* 0x00007900624f7a24 */ /* 0x000fe200078e02ff */
[----:B------:R-:W-:Y:S01]  /*7300*/  SHF.R.S32.HI R48, RZ, 0x1f, R100 ;  /* 0x0000001fff307819 */ /* 0x000fe20000011464 */
[----:B------:R-:W-:Y:S01]  /*7310*/  IMAD.MOV.U32 R238, RZ, RZ, R232 ;  /* 0x000000ffffee7224 */ /* 0x000fe200078e00e8 */
[----:B------:R-:W-:Y:S01]  /*7320*/  ULDC.64 UR4, c[0x0][0x1e0] ;  /* 0x0000780000047ab9 */ /* 0x000fe20000000a00 */
[----:B------:R-:W-:Y:S01]  /*7330*/  SHF.R.S32.HI R49, RZ, 0x1f, R223 ;  /* 0x0000001fff317819 */ /* 0x000fe200000114df */
[----:B------:R-:W-:-:S02]  /*7340*/  USHF.L.U32 UR6, UR4, 0x5, URZ ;  /* 0x0000000504067899 */ /* 0x000fc4000800063f */
[----:B------:R-:W-:Y:S01]  /*7350*/  UMOV UR7, 0x5 ;  /* 0x0000000500077882 */ /* 0x000fe20000000000 */
[----:B------:R-:W-:Y:S01]  /*7360*/  LEA.HI R49, R49, R223, RZ, 0x4 ;  /* 0x000000df31317211 */ /* 0x000fe200078f20ff */
[----:B------:R-:W-:-:S03]  /*7370*/  USHF.L.U64.HI UR7, UR4, UR7, UR5 ;  /* 0x0000000704077299 */ /* 0x000fc60008010205 */
[----:B------:R-:W-:Y:S01]  /*7380*/  @!P0 IMAD.SHL.U32 R5, R44, 0x2, RZ ;  /* 0x000000022c058824 */ /* 0x000fe200078e00ff */
[----:B------:R-:W-:Y:S02]  /*7390*/  SHF.R.S32.HI R49, RZ, 0x4, R49 ;  /* 0x00000004ff317819 */ /* 0x000fe40000011431 */
[----:B-1----:R-:W-:-:S04]  /*73a0*/  @!P0 LEA R2, P4, R6, R14, 0x1 ;  /* 0x0000000e06028211 */ /* 0x002fc800078808ff */
[----:B----4-:R-:W-:Y:S02]  /*73b0*/  @!P0 LEA.HI.X R3, R6, R15, R13, 0x1, P4 ;  /* 0x0000000f06038211 */ /* 0x010fe400020f0c0d */
[----:B------:R-:W-:-:S03]  /*73c0*/  LOP3.LUT P4, RZ, R226, 0x200, RZ, 0xc0, !PT ;  /* 0x00000200e2ff7812 */ /* 0x000fc6000788c0ff */
[----:B------:R-:W-:Y:S01]  /*73d0*/  @!PT LDS RZ, [RZ] ;  /* 0x00000000fffff984 */ /* 0x000fe20000000800 */
[----:B------:R1:W-:Y:S01]  /*73e0*/  @!P0 LDGSTS.E.BYPASS.LTC128B.128 [R5+0x7880], [R2.64], !P3 ;  /* 0x0788000002058fae */ /* 0x0003e2000d901d4c */
[----:B------:R-:W-:Y:S02]  /*73f0*/  LOP3.LUT P3, RZ, R226, 0x80, RZ, 0xc0, !PT ;  /* 0x00000080e2ff7812 */ /* 0x000fe4000786c0ff */
[----:B-1----:R-:W-:-:S04]  /*7400*/  @!P0 SHF.R.S32.HI R2, RZ, 0x1f, R10 ;  /* 0x0000001fff028819 */ /* 0x002fc8000001140a */
[----:B------:R-:W-:-:S04]  /*7410*/  @!P0 LEA.HI R2, R2, R10, RZ, 0x3 ;  /* 0x0000000a02028211 */ /* 0x000fc800078f18ff */
[----:B------:R-:W-:-:S05]  /*7420*/  @!P0 LOP3.LUT R2, R2, 0xfffffff8, RZ, 0xc0, !PT ;  /* 0xfffffff802028812 */ /* 0x000fca00078ec0ff */
[----:B------:R-:W-:-:S05]  /*7430*/  @!P0 IMAD.WIDE R2, R2, 0x2, R14 ;  /* 0x0000000202028825 */ /* 0x000fca00078e020e */
[----:B------:R1:W-:Y:S02]  /*7440*/  @!P0 LDGSTS.E.BYPASS.LTC128B.128 [R5+0x9880], [R2.64], !P2 ;  /* 0x0988000002058fae */ /* 0x0003e4000d101d4c */
[----:B-1----:R-:W-:Y:S01]  /*7450*/  @!P0 IADD3 R2, R6, 0x40, RZ ;  /* 0x0000004006028810 */ /* 0x002fe20007ffe0ff */
[----:B------:R-:W-:Y:S02]  /*7460*/  IMAD R3, R152, -0x30, R98 ;  /* 0xffffffd098037824 */ /* 0x000fe400078e0262 */
[----:B------:R-:W-:Y:S01]  /*7470*/  IMAD.WIDE.U32 R98, R98, c[0x0][0x1e0], RZ ;  /* 0x0000780062627a25 */ /* 0x000fe200078e00ff */
[----:B------:R-:W-:-:S03]  /*7480*/  @!P0 SHF.R.S32.HI R6, RZ, 0x1f, R2 ;  /* 0x0000001fff068819 */ /* 0x000fc60000011402 */
[----:B------:R-:W-:Y:S01]  /*7490*/  IMAD.IADD R79, R99, 0x1, R79 ;  /* 0x00000001634f7824 */ /* 0x000fe200078e024f */
[----:B------:R-:W-:Y:S01]  /*74a0*/  @!P0 LEA.HI R6, R6, R2, RZ, 0x3 ;  /* 0x0000000206068211 */ /* 0x000fe200078f18ff */
[----:B------:R-:W-:Y:S02]  /*74b0*/  IMAD.IADD R2, R218, 0x1, R3 ;  /* 0x00000001da027824 */ /* 0x000fe400078e0203 */
[----:B------:R-:W-:Y:S01]  /*74c0*/  IMAD.WIDE.U32 R10, R100, R98, R238 ;  /* 0x00000062640a7225 */ /* 0x000fe200078e00ee */
[----:B------:R-:W-:Y:S02]  /*74d0*/  @!P0 LOP3.LUT R6, R6, 0xfffffff8, RZ, 0xc0, !PT ;  /* 0xfffffff806068812 */ /* 0x000fe400078ec0ff */
[----:B------:R-:W-:-:S03]  /*74e0*/  IMNMX R7, R2, 0x30, PT ;  /* 0x0000003002077817 */ /* 0x000fc60003800200 */
[----:B------:R-:W-:-:S04]  /*74f0*/  @!P0 IMAD.WIDE R14, R6, 0x2, R14 ;  /* 0x00000002060e8825 */ /* 0x000fc800078e020e */
[----:B------:R-:W-:Y:S01]  /*7500*/  IMAD.IADD R6, R7, 0x1, -R244 ;  /* 0x0000000107067824 */ /* 0x000fe200078e0af4 */
[----:B------:R1:W-:Y:S04]  /*7510*/  @!P0 LDGSTS.E.BYPASS.LTC128B.128 [R5+0xb880], [R14.64], !P1 ;  /* 0x0b8800000e058fae */ /* 0x0003e8000c901d4c */
[----:B------:R-:W-:Y:S01]  /*7520*/  ISETP.GE.AND P1, PT, R6, 0x1, PT ;  /* 0x000000010600780c */ /* 0x000fe20003f26270 */
[----:B------:R-:W0:Y:S04]  /*7530*/  LDGDEPBAR ;  /* 0x00000000000079af */ /* 0x000e280000000000 */
[----:B------:R-:W-:Y:S08]  /*7540*/  BAR.SYNC.DEFER_BLOCKING 0x0 ;  /* 0x0000000000007b1d */ /* 0x000ff00000010000 */
[----:B--23--:R-:W-:Y:S01]  /*7550*/  @P1 LEA R8, P0, R10, c[0x0][0x1c8], 0x1 ;  /* 0x000072000a081a11 */ /* 0x00cfe200078008ff */
[----:B-1----:R-:W-:-:S04]  /*7560*/  IMAD R5, R79, R100, RZ ;  /* 0x000000644f057224 */ /* 0x002fc800078e02ff */
[----:B------:R-:W-:-:S04]  /*7570*/  IMAD R5, R48, R98, R5 ;  /* 0x0000006230057224 */ /* 0x000fc800078e0205 */
[----:B------:R-:W-:-:S05]  /*7580*/  IMAD.IADD R5, R11, 0x1, R5 ;  /* 0x000000010b057824 */ /* 0x000fca00078e0205 */
[----:B------:R-:W-:Y:S02]  /*7590*/  @P1 LEA.HI.X R9, R10, c[0x0][0x1cc], R5, 0x1, P0 ;  /* 0x000073000a091a11 */ /* 0x000fe400000f0c05 */
[----:B------:R-:W-:-:S13]  /*75a0*/  ISETP.GE.AND P0, PT, R6, 0x21, PT ;  /* 0x000000210600780c */ /* 0x000fda0003f06270 */
[----:B------:R-:W-:-:S04]  /*75b0*/  @P0 IADD3 R6, P2, R10, UR6, RZ ;  /* 0x000000060a060c10 */ /* 0x000fc8000ff5e0ff */
[----:B------:R-:W-:Y:S02]  /*75c0*/  @P0 IADD3.X R5, R5, UR7, RZ, P2, !PT ;  /* 0x0000000705050c10 */ /* 0x000fe400097fe4ff */
[----:B------:R-:W-:-:S04]  /*75d0*/  @P0 LEA R10, P2, R6, c[0x0][0x1c8], 0x1 ;  /* 0x00007200060a0a11 */ /* 0x000fc800078408ff */
[----:B------:R-:W-:Y:S01]  /*75e0*/  @P0 LEA.HI.X R11, R6, c[0x0][0x1cc], R5, 0x1, P2 ;  /* 0x00007300060b0a11 */ /* 0x000fe200010f0c05 */
[----:B------:R-:W-:Y:S01]  /*75f0*/  @P1 IMAD.SHL.U32 R6, R44, 0x2, RZ ;  /* 0x000000022c061824 */ /* 0x000fe200078e00ff */
[----:B------:R-:W-:Y:S01]  /*7600*/  LOP3.LUT P2, RZ, R226, 0x100, RZ, 0xc0, !PT ;  /* 0x00000100e2ff7812 */ /* 0x000fe2000784c0ff */
[----:B------:R-:W-:-:S03]  /*7610*/  @P0 IMAD.SHL.U32 R5, R44, 0x2, RZ ;  /* 0x000000022c050824 */ /* 0x000fc600078e00ff */
[----:B------:R-:W-:-:S09]  /*7620*/  SEL R45, RZ, 0x1, P2 ;  /* 0x00000001ff2d7807 */ /* 0x000fd20001000000 */
        /* <DEDUP_REMOVED lines=10> */
[----:B------:R-:W0:Y:S10]  /*76d0*/  LDGDEPBAR ;  /* 0x00000000000079af */ /* 0x000e340000000000 */
[----:B------:R-:W-:Y:S05]  /*76e0*/  @P0 BRA `(.L_x_1160) ;  /* 0x0000002000000947 */ /* 0x000fea0003800000 */
[----:B------:R-:W-:-:S04]  /*76f0*/  DEPBAR.LE SB0, 0x1 ;  /* 0x000080400000791a */ /* 0x000fc80000000000 */
[----:B------:R-:W-:Y:S05]  /*7700*/  BRA `(.L_x_1161) ;  /* 0x0000701000007947 */ /* 0x000fea0003800000 */
.L_x_1160:
[----:B------:R-:W-:Y:S01]  /*7710*/  ULDC.U8 UR4, c[0x0][0x298] ;  /* 0x0000a60000047ab9 */ /* 0x000fe20000000000 */
[----:B-1---5:R-:W-:Y:S01]  /*7720*/  SHF.R.S32.HI R10, RZ, 0x1f, R73 ;  /* 0x0000001fff0a7819 */ /* 0x022fe20000011449 */
[----:B------:R-:W-:Y:S01]  /*7730*/  IMAD.WIDE.U32 R8, R73, c[0x0][0x280], RZ ;  /* 0x0000a00049087a25 */ /* 0x000fe200078e00ff */
[----:B------:R-:W-:Y:S01]  /*7740*/  ISETP.NE.AND P0, PT, RZ, UR4, PT ;  /* 0x00000004ff007c0c */ /* 0x000fe2000bf05270 */
[----:B------:R-:W-:Y:S01]  /*7750*/  BSSY B2, `(.L_x_1161) ;  /* 0x00006fc000027945 */ /* 0x000fe20003800000 */
[----:B------:R-:W-:Y:S01]  /*7760*/  LEA.HI R88, R223, R223, RZ, 0x1 ;  /* 0x000000dfdf587211 */ /* 0x000fe200078f08ff */
        /* <DEDUP_REMOVED lines=24> */
[C---:B------:R-:W-:Y:S01]  /*78f0*/  IMAD.WIDE.U32 R10, R6.reuse, c[0x0][0x290], R10 ;  /* 0x0000a400060a7a25 */ /* 0x040fe200078e000a */
[----:B------:R-:W-:Y:S01]  /*7900*/  CS2R R82, SRZ ;  /* 0x0000000000527805 */ /* 0x000fe2000001ff00 */
[----:B------:R-:W-:Y:S01]  /*7910*/  CS2R R104, SRZ ;  /* 0x0000000000687805 */ /* 0x000fe2000001ff00 */
[----:B------:R-:W-:Y:S01]  /*7920*/  CS2R R110, SRZ ;  /* 0x00000000006e7805 */ /* 0x000fe2000001ff00 */
[C---:B------:R-:W-:Y:S01]  /*7930*/  IMAD R8, R9.reuse, c[0x0][0x280], RZ ;  /* 0x0000a00009087a24 */ /* 0x040fe200078e02ff */
[----:B------:R-:W-:Y:S01]  /*7940*/  CS2R R86, SRZ ;  /* 0x0000000000567805 */ /* 0x000fe2000001ff00 */
        /* <DEDUP_REMOVED lines=9> */
[C---:B------:R-:W-:Y:S01]  /*79e0*/  LEA R6, P0, R10.reuse, c[0x0][0x288], 0x1 ;  /* 0x0000a2000a067a11 */ /* 0x040fe200078008ff */
[----:B------:R-:W-:Y:S01]  /*79f0*/  CS2R R108, SRZ ;  /* 0x00000000006c7805 */ /* 0x000fe2000001ff00 */
[----:B------:R-:W-:Y:S01]  /*7a00*/  IADD3 R9, R11, R9, RZ ;  /* 0x000000090b097210 */ /* 0x000fe20007ffe0ff */
[----:B------:R-:W-:Y:S01]  /*7a10*/  IMAD.IADD R8, R17, 0x1, R8 ;  /* 0x0000000111087824 */ /* 0x000fe200078e0208 */
[----:B------:R1:W2:Y:S01]  /*7a20*/  SHFL.IDX PT, R20, R7, RZ, 0x1e1f ;  /* 0x001e1fff07147589 */ /* 0x0002a200000e0000 */
[----:B------:R-:W-:Y:S01]  /*7a30*/  CS2R R90, SRZ ;  /* 0x00000000005a7805 */ /* 0x000fe2000001ff00 */
[----:B------:R-:W-:-:S02]  /*7a40*/  LEA.HI.X R10, R10, c[0x0][0x28c], R9, 0x1, P0 ;  /* 0x0000a3000a0a7a11 */ /* 0x000fc400000f0c09 */
[----:B------:R-:W-:Y:S01]  /*7a50*/  ISETP.GE.AND P0, PT, R5, R4, PT ;  /* 0x000000040500720c */ /* 0x000fe20003f06270 */
[----:B------:R1:W3:Y:S01]  /*7a60*/  SHFL.IDX PT, R18, R6, RZ, 0x1e1f ;  /* 0x001e1fff06127589 */ /* 0x0002e200000e0000 */
[----:B------:R-:W-:-:S03]  /*7a70*/  LEA.HI.X R16, R16, c[0x0][0x274], R8, 0x1, P1 ;  /* 0x00009d0010107a11 */ /* 0x000fc600008f0c08 */
[----:B------:R1:W4:Y:S04]  /*7a80*/  SHFL.IDX PT, R19, R10, RZ, 0x1e1f ;  /* 0x001e1fff0a137589 */ /* 0x00032800000e0000 */
[----:B------:R1:W1:Y:S04]  /*7a90*/  SHFL.IDX PT, R21, R16, RZ, 0x1e1f ;  /* 0x001e1fff10157589 */ /* 0x00026800000e0000 */
[----:B------:R-:W-:Y:S05]  /*7aa0*/  @P0 BRA `(.L_x_1164) ;  /* 0x000003e000000947 */ /* 0x000fea0003800000 */
[C---:B------:R-:W-:Y:S01]  /*7ab0*/  IADD3 R8, R88.reuse, 0x8, RZ ;  /* 0x0000000858087810 */ /* 0x040fe20007ffe0ff */
[----:B------:R-:W-:Y:S01]  /*7ac0*/  CS2R R86, SRZ ;  /* 0x0000000000567805 */ /* 0x000fe2000001ff00 */
[----:B------:R-:W-:Y:S01]  /*7ad0*/  ISETP.GE.AND P0, PT, R88, c[0x0][0x27c], PT ;  /* 0x00009f0058007a0c */ /* 0x000fe20003f06270 */
[----:B------:R-:W-:Y:S01]  /*7ae0*/  CS2R R90, SRZ ;  /* 0x00000000005a7805 */ /* 0x000fe2000001ff00 */
[----:B------:R-:W-:-:S11]  /*7af0*/  ISETP.GE.AND P2, PT, R8, c[0x0][0x27c], PT ;  /* 0x00009f0008007a0c */ /* 0x000fd60003f46270 */
[C---:B-12---:R-:W-:Y:S02]  /*7b00*/  @!P0 IMAD.WIDE R22, R88.reuse, 0x2, R20 ;  /* 0x0000000258168825 */ /* 0x046fe400078e0214 */
[----:B------:R-:W-:Y:S02]  /*7b10*/  @!P2 SHF.R.S32.HI R9, RZ, 0x1f, R8 ;  /* 0x0000001fff09a819 */ /* 0x000fe40000011408 */
[C---:B---34-:R-:W-:Y:S01]  /*7b20*/  @!P0 IMAD.WIDE R12, R88.reuse, 0x2, R18 ;  /* 0x00000002580c8825 */ /* 0x058fe200078e0212 */
[----:B------:R1:W5:Y:S01]  /*7b30*/  @!P0 LD.E.64 R86, [R22.64] ;  /* 0x0000000c16568980 */ /* 0x000362000c101b00 */
[----:B------:R-:W-:Y:S02]  /*7b40*/  @!P2 LEA.HI R8, R9, R8, RZ, 0x2 ;  /* 0x000000080908a211 */ /* 0x000fe400078f10ff */
[----:B------:R-:W-:Y:S01]  /*7b50*/  IADD3 R9, R88, 0x10, RZ ;  /* 0x0000001058097810 */ /* 0x000fe20007ffe0ff */
[----:B------:R2:W5:Y:S01]  /*7b60*/  @!P0 LD.E.64 R90, [R12.64] ;  /* 0x0000000c0c5a8980 */ /* 0x000562000c101b00 */
[----:B------:R-:W-:-:S02]  /*7b70*/  @!P2 LOP3.LUT R8, R8, 0xfffffffc, RZ, 0xc0, !PT ;  /* 0xfffffffc0808a812 */ /* 0x000fc400078ec0ff */
[----:B------:R-:W-:-:S03]  /*7b80*/  ISETP.GE.AND P1, PT, R9, c[0x0][0x27c], PT ;  /* 0x00009f0009007a0c */ /* 0x000fc60003f26270 */
[----:B-1----:R-:W-:-:S04]  /*7b90*/  @!P2 IMAD.WIDE R22, R8, 0x2, R18 ;  /* 0x000000020816a825 */ /* 0x002fc800078e0212 */
[----:B--2---:R-:W-:Y:S01]  /*7ba0*/  @!P2 IMAD.WIDE R12, R8, 0x2, R20 ;  /* 0x00000002080ca825 */ /* 0x004fe200078e0214 */
[----:B------:R-:W-:-:S04]  /*7bb0*/  IADD3 R8, R88, 0x18, RZ ;  /* 0x0000001858087810 */ /* 0x000fc80007ffe0ff */
[----:B------:R-:W-:Y:S02]  /*7bc0*/  ISETP.GE.AND P0, PT, R8, c[0x0][0x27c], PT ;  /* 0x00009f0008007a0c */ /* 0x000fe40003f06270 */
[----:B------:R-:W-:Y:S01]  /*7bd0*/  @!P1 SHF.R.S32.HI R11, RZ, 0x1f, R9 ;  /* 0x0000001fff0b9819 */ /* 0x000fe20000011409 */
[----:B------:R-:W-:-:S03]  /*7be0*/  CS2R R110, SRZ ;  /* 0x00000000006e7805 */ /* 0x000fc6000001ff00 */
[----:B------:R-:W-:Y:S01]  /*7bf0*/  @!P1 LEA.HI R9, R11, R9, RZ, 0x2 ;  /* 0x000000090b099211 */ /* 0x000fe200078f10ff */
[----:B------:R-:W-:Y:S01]  /*7c00*/  CS2R R108, SRZ ;  /* 0x00000000006c7805 */ /* 0x000fe2000001ff00 */
[----:B------:R-:W-:Y:S01]  /*7c10*/  CS2R R104, SRZ ;  /* 0x0000000000687805 */ /* 0x000fe2000001ff00 */
[----:B------:R1:W5:Y:S01]  /*7c20*/  @!P2 LD.E.64 R110, [R12.64] ;  /* 0x0000000c0c6ea980 */ /* 0x000362000c101b00 */
[----:B------:R-:W-:-:S03]  /*7c30*/  @!P1 LOP3.LUT R9, R9, 0xfffffffc, RZ, 0xc0, !PT ;  /* 0xfffffffc09099812 */ /* 0x000fc600078ec0ff */
[----:B------:R-:W-:Y:S01]  /*7c40*/  @!P0 SHF.R.S32.HI R11, RZ, 0x1f, R8 ;  /* 0x0000001fff0b8819 */ /* 0x000fe20000011408 */
[----:B------:R-:W-:Y:S01]  /*7c50*/  CS2R R102, SRZ ;  /* 0x0000000000667805 */ /* 0x000fe2000001ff00 */
[----:B------:R2:W5:Y:S02]  /*7c60*/  @!P2 LD.E.64 R108, [R22.64] ;  /* 0x0000000c166ca980 */ /* 0x000564000c101b00 */
[----:B------:R-:W-:Y:S01]  /*7c70*/  @!P0 LEA.HI R8, R11, R8, RZ, 0x2 ;  /* 0x000000080b088211 */ /* 0x000fe200078f10ff */
[----:B------:R-:W-:-:S03]  /*7c80*/  @!P1 IMAD.WIDE R24, R9, 0x2, R18 ;  /* 0x0000000209189825 */ /* 0x000fc600078e0212 */
[----:B------:R-:W-:Y:S01]  /*7c90*/  @!P0 LOP3.LUT R8, R8, 0xfffffffc, RZ, 0xc0, !PT ;  /* 0xfffffffc08088812 */ /* 0x000fe200078ec0ff */
[----:B------:R-:W-:Y:S01]  /*7ca0*/  CS2R R82, SRZ ;  /* 0x0000000000527805 */ /* 0x000fe2000001ff00 */
[----:B------:R-:W-:Y:S01]  /*7cb0*/  CS2R R80, SRZ ;  /* 0x0000000000507805 */ /* 0x000fe2000001ff00 */
[----:B------:R3:W5:Y:S01]  /*7cc0*/  @!P1 LD.E.64 R102, [R24.64] ;  /* 0x0000000c18669980 */ /* 0x000762000c101b00 */
[----:B-1----:R-:W-:Y:S01]  /*7cd0*/  @!P1 IMAD.WIDE R12, R9, 0x2, R20 ;  /* 0x00000002090c9825 */ /* 0x002fe200078e0214 */
[----:B------:R-:W-:-:S04]  /*7ce0*/  IADD3 R9, R88, 0x20, RZ ;  /* 0x0000002058097810 */ /* 0x000fc80007ffe0ff */
[----:B------:R1:W5:Y:S01]  /*7cf0*/  @!P1 LD.E.64 R104, [R12.64] ;  /* 0x0000000c0c689980 */ /* 0x000362000c101b00 */
[----:B--2---:R-:W-:Y:S01]  /*7d00*/  @!P0 IMAD.WIDE R22, R8, 0x2, R18 ;  /* 0x0000000208168825 */ /* 0x004fe200078e0212 */
[----:B------:R-:W-:-:S04]  /*7d10*/  ISETP.GE.AND P1, PT, R9, c[0x0][0x27c], PT ;  /* 0x00009f0009007a0c */ /* 0x000fc80003f26270 */
[----:B------:R3:W5:Y:S01]  /*7d20*/  @!P0 LD.E.64 R80, [R22.64] ;  /* 0x0000000c16508980 */ /* 0x000762000c101b00 */
[----:B-1----:R-:W-:Y:S01]  /*7d30*/  @!P0 IMAD.WIDE R12, R8, 0x2, R20 ;  /* 0x00000002080c8825 */ /* 0x002fe200078e0214 */
[----:B------:R-:W-:-:S04]  /*7d40*/  IADD3 R8, R88, 0x28, RZ ;  /* 0x0000002858087810 */ /* 0x000fc80007ffe0ff */
[----:B------:R1:W5:Y:S01]  /*7d50*/  @!P0 LD.E.64 R82, [R12.64] ;  /* 0x0000000c0c528980 */ /* 0x000362000c101b00 */
[----:B------:R-:W-:Y:S01]  /*7d60*/  ISETP.GE.AND P0, PT, R8, c[0x0][0x27c], PT ;  /* 0x00009f0008007a0c */ /* 0x000fe20003f06270 */
[----:B------:R-:W-:-:S12]  /*7d70*/  CS2R R72, SRZ ;  /* 0x0000000000487805 */ /* 0x000fd8000001ff00 */
[----:B------:R-:W-:-:S04]  /*7d80*/  @!P0 SHF.R.S32.HI R11, RZ, 0x1f, R8 ;  /* 0x0000001fff0b8819 */ /* 0x000fc80000011408 */
[----:B------:R-:W-:Y:S02]  /*7d90*/  @!P0 LEA.HI R11, R11, R8, RZ, 0x2 ;  /* 0x000000080b0b8211 */ /* 0x000fe400078f10ff */
[----:B-1----:R-:W-:-:S04]  /*7da0*/  @!P1 SHF.R.S32.HI R12, RZ, 0x1f, R9 ;  /* 0x0000001fff0c9819 */ /* 0x002fc80000011409 */
[----:B------:R-:W-:Y:S02]  /*7db0*/  @!P1 LEA.HI R12, R12, R9, RZ, 0x2 ;  /* 0x000000090c0c9211 */ /* 0x000fe400078f10ff */
[----:B------:R-:W-:Y:S02]  /*7dc0*/  @!P0 LOP3.LUT R11, R11, 0xfffffffc, RZ, 0xc0, !PT ;  /* 0xfffffffc0b0b8812 */ /* 0x000fe400078ec0ff */
[----:B------:R-:W-:Y:S01]  /*7dd0*/  @!P1 LOP3.LUT R12, R12, 0xfffffffc, RZ, 0xc0, !PT ;  /* 0xfffffffc0c0c9812 */ /* 0x000fe200078ec0ff */
[----:B------:R-:W-:Y:S01]  /*7de0*/  CS2R R66, SRZ ;  /* 0x0000000000427805 */ /* 0x000fe2000001ff00 */
[----:B------:R-:W-:Y:S01]  /*7df0*/  CS2R R70, SRZ ;  /* 0x0000000000467805 */ /* 0x000fe2000001ff00 */
[----:B------:R-:W-:Y:S02]  /*7e00*/  CS2R R64, SRZ ;  /* 0x0000000000407805 */ /* 0x000fe4000001ff00 */
[----:B------:R-:W-:-:S04]  /*7e10*/  @!P1 IMAD.WIDE R8, R12, 0x2, R20 ;  /* 0x000000020c089825 */ /* 0x000fc800078e0214 */
[----:B------:R-:W-:Y:S01]  /*7e20*/  @!P1 IMAD.WIDE R12, R12, 0x2, R18 ;  /* 0x000000020c0c9825 */ /* 0x000fe200078e0212 */
[----:B------:R3:W5:Y:S03]  /*7e30*/  @!P1 LD.E.64 R72, [R8.64] ;  /* 0x0000000c08489980 */ /* 0x000766000c101b00 */
[C---:B------:R-:W-:Y:S01]  /*7e40*/  @!P0 IMAD.WIDE R20, R11.reuse, 0x2, R20 ;  /* 0x000000020b148825 */ /* 0x040fe200078e0214 */
[----:B------:R3:W5:Y:S03]  /*7e50*/  @!P1 LD.E.64 R70, [R12.64] ;  /* 0x0000000c0c469980 */ /* 0x000766000c101b00 */
[----:B------:R-:W-:Y:S01]  /*7e60*/  @!P0 IMAD.WIDE R18, R11, 0x2, R18 ;  /* 0x000000020b128825 */ /* 0x000fe200078e0212 */
[----:B------:R3:W5:Y:S04]  /*7e70*/  @!P0 LD.E.64 R66, [R20.64] ;  /* 0x0000000c14428980 */ /* 0x000768000c101b00 */
[----:B------:R3:W5:Y:S02]  /*7e80*/  @!P0 LD.E.64 R64, [R18.64] ;  /* 0x0000000c12408980 */ /* 0x000764000c101b00 */
.L_x_1164:
[----:B------:R-:W-:Y:S05]  /*7e90*/  BSYNC B0 ;  /* 0x0000000000007941 */ /* 0x000fea0003800000 */
.L_x_1163:
[----:B---3--:R-:W-:Y:S01]  /*7ea0*/  IADD3 R8, R5, 0x40, RZ ;  /* 0x0000004005087810 */ /* 0x008fe20007ffe0ff */
[----:B-----5:R-:W-:Y:S01]  /*7eb0*/  IMAD.MOV.U32 R5, RZ, RZ, R66 ;  /* 0x000000ffff057224 */ /* 0x020fe200078e0042 */
[----:B------:R-:W3:Y:S01]  /*7ec0*/  SHFL.IDX PT, R17, R16, 0x1, 0x1e1f ;  /* 0x003e1f0010117f89 */ /* 0x000ee200000e0000 */
[----:B------:R-:W-:Y:S01]  /*7ed0*/  IMAD.MOV.U32 R11, RZ, RZ, R67 ;  /* 0x000000ffff0b7224 */ /* 0x000fe200078e0043 */
[----:B------:R-:W-:Y:S01]  /*7ee0*/  ISETP.GE.AND P0, PT, R8, R4, PT ;  /* 0x000000040800720c */ /* 0x000fe20003f06270 */
[----:B------:R-:W-:Y:S01]  /*7ef0*/  IMAD.MOV.U32 R9, RZ, RZ, R72 ;  /* 0x000000ffff097224 */ /* 0x000fe200078e0048 */
[----:B-1----:R1:W4:Y:S01]  /*7f00*/  SHFL.IDX PT, R16, R7, 0x1, 0x1e1f ;  /* 0x003e1f0007107f89 */ /* 0x00232200000e0000 */
        /* <DEDUP_REMOVED lines=8> */
[----:B------:R-:W-:Y:S01]  /*7f90*/  IMAD.MOV.U32 R5, RZ, RZ, R110 ;  /* 0x000000ffff057224 */ /* 0x000fe200078e006e */
[----:B------:R-:W-:Y:S01]  /*7fa0*/  MOV R9, R104 ;  /* 0x0000006800097202 */ /* 0x000fe20000000f00 */
[----:B------:R-:W-:Y:S01]  /*7fb0*/  CS2R R22, SRZ ;  /* 0x0000000000167805 */ /* 0x000fe2000001ff00 */
[----:B------:R-:W-:Y:S01]  /*7fc0*/  PRMT R59, R11, 0x7610, R59 ;  /* 0x000076100b3b7816 */ /* 0x000fe2000000003b */
        /* <DEDUP_REMOVED lines=14> */
[----:B-1----:R-:W-:Y:S01]  /*80b0*/  IMAD.MOV.U32 R7, RZ, RZ, R102 ;  /* 0x000000ffff077224 */ /* 0x002fe200078e0066 */
[----:B------:R-:W-:Y:S01]  /*80c0*/  PRMT R39, R11, 0x7610, R39 ;  /* 0x000076100b277816 */ /* 0x000fe20000000027 */
[----:B------:R-:W-:Y:S01]  /*80d0*/  CS2R R34, SRZ ;  /* 0x0000000000227805 */ /* 0x000fe2000001ff00 */
[----:B------:R-:W-:Y:S01]  /*80e0*/  PRMT R55, R8, 0x5410, R9 ;  /* 0x0000541008377816 */ /* 0x000fe20000000009 */
[----:B------:R-:W-:Y:S01]  /*80f0*/  IMAD.MOV.U32 R8, RZ, RZ, R81 ;  /* 0x000000ffff087224 */ /* 0x000fe200078e0051 */
[----:B------:R-:W-:Y:S01]  /*8100*/  PRMT R57, R57, 0x5410, R5 ;  /* 0x0000541039397816 */ /* 0x000fe20000000005 */
[----:B------:R-:W-:Y:S01]  /*8110*/  IMAD.MOV.U32 R5, RZ, RZ, R103 ;  /* 0x000000ffff057224 */ /* 0x000fe200078e0067 */
[----:B------:R-:W1:Y:S01]  /*8120*/  SHFL.IDX PT, R11, R10, 0x1, 0x1e1f ;  /* 0x003e1f000a0b7f89 */ /* 0x000e6200000e0000 */
[----:B------:R-:W-:Y:S01]  /*8130*/  CS2R R42, SRZ ;  /* 0x00000000002a7805 */ /* 0x000fe2000001ff00 */
[----:B------:R-:W-:Y:S01]  /*8140*/  PRMT R57, R8, 0x7610, R57 ;  /* 0x0000761008397816 */ /* 0x000fe20000000039 */
[----:B------:R-:W-:Y:S01]  /*8150*/  IMAD.MOV.U32 R8, RZ, RZ, R108 ;  /* 0x000000ffff087224 */ /* 0x000fe200078e006c */
[----:B------:R2:W1:Y:S01]  /*8160*/  SHFL.IDX PT, R10, R6, 0x1, 0x1e1f ;  /* 0x003e1f00060a7f89 */ /* 0x00046200000e0000 */
[----:B------:R-:W-:Y:S01]  /*8170*/  PRMT R68, R5, 0x5410, R7 ;  /* 0x0000541005447816 */ /* 0x000fe20000000007 */
[----:B------:R-:W-:Y:S01]  /*8180*/  IMAD.MOV.U32 R5, RZ, RZ, R91 ;  /* 0x000000ffff057224 */ /* 0x000fe200078e005b */
[----:B------:R-:W-:Y:S01]  /*8190*/  MOV R7, R109 ;  /* 0x0000006d00077202 */ /* 0x000fe20000000f00 */
[----:B------:R-:W-:Y:S01]  /*81a0*/  CS2R R62, SRZ ;  /* 0x00000000003e7805 */ /* 0x000fe2000001ff00 */
[----:B------:R-:W-:Y:S01]  /*81b0*/  CS2R R12, SRZ ;  /* 0x00000000000c7805 */ /* 0x000fe2000001ff00 */
[----:B--2---:R-:W-:Y:S01]  /*81c0*/  CS2R R20, SRZ ;  /* 0x0000000000147805 */ /* 0x004fe2000001ff00 */
[----:B------:R-:W-:Y:S01]  /*81d0*/  PRMT R74, R7, 0x5410, R8 ;  /* 0x00005410074a7816 */ /* 0x000fe20000000008 */
[----:B------:R-:W-:Y:S01]  /*81e0*/  CS2R R26, SRZ ;  /* 0x00000000001a7805 */ /* 0x000fe2000001ff00 */
[----:B------:R-:W-:Y:S01]  /*81f0*/  CS2R R32, SRZ ;  /* 0x0000000000207805 */ /* 0x000fe2000001ff00 */
[----:B------:R-:W-:Y:S01]  /*8200*/  CS2R R40, SRZ ;  /* 0x0000000000287805 */ /* 0x000fe2000001ff00 */
[----:B------:R-:W-:Y:S01]  /*8210*/  CS2R R60, SRZ ;  /* 0x00000000003c7805 */ /* 0x000fe2000001ff00 */
[----:B------:R-:W-:-:S05]  /*8220*/  IMAD.MOV.U32 R6, RZ, RZ, R90 ;  /* 0x000000ffff067224 */ /* 0x000fca00078e005a */
[----:B------:R-:W-:Y:S01]  /*8230*/  PRMT R84, R5, 0x5410, R6 ;  /* 0x0000541005547816 */ /* 0x000fe20000000006 */
[----:B------:R-:W-:Y:S05]  /*8240*/  @P0 BRA `(.L_x_1166) ;  /* 0x000003e000000947 */ /* 0x000fea0003800000 */
[C---:B-1-34-:R-:W-:Y:S01]  /*8250*/  IADD3 R6, R88.reuse, 0x8, RZ ;  /* 0x0000000858067810 */ /* 0x05afe20007ffe0ff */
[----:B------:R-:W-:Y:S01]  /*8260*/  CS2R R62, SRZ ;  /* 0x00000000003e7805 */ /* 0x000fe2000001ff00 */
[----:B------:R-:W-:Y:S01]  /*8270*/  ISETP.GE.AND P0, PT, R88, c[0x0][0x27c], PT ;  /* 0x00009f0058007a0c */ /* 0x000fe20003f06270 */
[----:B------:R-:W-:Y:S01]  /*8280*/  CS2R R60, SRZ ;  /* 0x00000000003c7805 */ /* 0x000fe2000001ff00 */
[----:B------:R-:W-:Y:S02]  /*8290*/  ISETP.GE.AND P2, PT, R6, c[0x0][0x27c], PT ;  /* 0x00009f0006007a0c */ /* 0x000fe40003f46270 */
[----:B------:R-:W-:-:S09]  /*82a0*/  IADD3 R7, R88, 0x18, RZ ;  /* 0x0000001858077810 */ /* 0x000fd20007ffe0ff */
[C---:B------:R-:W-:Y:S02]  /*82b0*/  @!P0 IMAD.WIDE R12, R88.reuse, 0x2, R16 ;  /* 0x00000002580c8825 */ /* 0x040fe400078e0210 */
[----:B------:R-:W-:Y:S02]  /*82c0*/  @!P2 SHF.R.S32.HI R5, RZ, 0x1f, R6 ;  /* 0x0000001fff05a819 */ /* 0x000fe40000011406 */
[C---:B------:R-:W-:Y:S01]  /*82d0*/  @!P0 IMAD.WIDE R8, R88.reuse, 0x2, R10 ;  /* 0x0000000258088825 */ /* 0x040fe200078e020a */
[----:B------:R1:W5:Y:S01]  /*82e0*/  @!P0 LD.E.64 R62, [R12.64] ;  /* 0x0000000c0c3e8980 */ /* 0x000362000c101b00 */
[----:B------:R-:W-:Y:S02]  /*82f0*/  @!P2 LEA.HI R5, R5, R6, RZ, 0x2 ;  /* 0x000000060505a211 */ /* 0x000fe400078f10ff */
[----:B------:R-:W-:Y:S01]  /*8300*/  IADD3 R6, R88, 0x10, RZ ;  /* 0x0000001058067810 */ /* 0x000fe20007ffe0ff */
[----:B------:R2:W5:Y:S03]  /*8310*/  @!P0 LD.E.64 R60, [R8.64] ;  /* 0x0000000c083c8980 */ /* 0x000566000c101b00 */
[----:B------:R-:W-:-:S02]  /*8320*/  ISETP.GE.AND P1, PT, R6, c[0x0][0x27c], PT ;  /* 0x00009f0006007a0c */ /* 0x000fc40003f26270 */
[----:B------:R-:W-:Y:S02]  /*8330*/  ISETP.GE.AND P0, PT, R7, c[0x0][0x27c], PT ;  /* 0x00009f0007007a0c */ /* 0x000fe40003f06270 */
[----:B------:R-:W-:Y:S01]  /*8340*/  @!P2 LOP3.LUT R5, R5, 0xfffffffc, RZ, 0xc0, !PT ;  /* 0xfffffffc0505a812 */ /* 0x000fe200078ec0ff */
[----:B------:R-:W-:-:S04]  /*8350*/  CS2R R42, SRZ ;  /* 0x00000000002a7805 */ /* 0x000fc8000001ff00 */
[----:B-1----:R-:W-:-:S04]  /*8360*/  @!P2 IMAD.WIDE R12, R5, 0x2, R10 ;  /* 0x00000002050ca825 */ /* 0x002fc800078e020a */
[----:B--2---:R-:W-:Y:S01]  /*8370*/  @!P2 IMAD.WIDE R8, R5, 0x2, R16 ;  /* 0x000000020508a825 */ /* 0x004fe200078e0210 */
[----:B------:R-:W-:-:S04]  /*8380*/  @!P1 SHF.R.S32.HI R5, RZ, 0x1f, R6 ;  /* 0x0000001fff059819 */ /* 0x000fc80000011406 */
[----:B------:R-:W-:Y:S01]  /*8390*/  @!P1 LEA.HI R6, R5, R6, RZ, 0x2 ;  /* 0x0000000605069211 */ /* 0x000fe200078f10ff */
[----:B------:R-:W-:Y:S01]  /*83a0*/  CS2R R40, SRZ ;  /* 0x0000000000287805 */ /* 0x000fe2000001ff00 */
[----:B------:R-:W-:Y:S01]  /*83b0*/  @!P0 SHF.R.S32.HI R5, RZ, 0x1f, R7 ;  /* 0x0000001fff058819 */ /* 0x000fe20000011407 */
[----:B------:R1:W5:Y:S01]  /*83c0*/  @!P2 LD.E.64 R42, [R8.64] ;  /* 0x0000000c082aa980 */ /* 0x000362000c101b00 */
[----:B------:R-:W-:Y:S02]  /*83d0*/  @!P1 LOP3.LUT R6, R6, 0xfffffffc, RZ, 0xc0, !PT ;  /* 0xfffffffc06069812 */ /* 0x000fe400078ec0ff */
[----:B------:R-:W-:Y:S01]  /*83e0*/  @!P0 LEA.HI R5, R5, R7, RZ, 0x2 ;  /* 0x0000000705058211 */ /* 0x000fe200078f10ff */
[----:B------:R-:W-:Y:S01]  /*83f0*/  CS2R R34, SRZ ;  /* 0x0000000000227805 */ /* 0x000fe2000001ff00 */
[----:B------:R-:W-:Y:S01]  /*8400*/  CS2R R32, SRZ ;  /* 0x0000000000207805 */ /* 0x000fe2000001ff00 */
[----:B------:R2:W5:Y:S01]  /*8410*/  @!P2 LD.E.64 R40, [R12.64] ;  /* 0x0000000c0c28a980 */ /* 0x000562000c101b00 */
[----:B------:R-:W-:Y:S01]  /*8420*/  @!P0 LOP3.LUT R5, R5, 0xfffffffc, RZ, 0xc0, !PT ;  /* 0xfffffffc05058812 */ /* 0x000fe200078ec0ff */
[----:B------:R-:W-:Y:S01]  /*8430*/  CS2R R28, SRZ ;  /* 0x00000000001c7805 */ /* 0x000fe2000001ff00 */
[----:B------:R-:W-:-:S03]  /*8440*/  CS2R R26, SRZ ;  /* 0x00000000001a7805 */ /* 0x000fc6000001ff00 */
[----:B------:R-:W-:-:S05]  /*8450*/  @!P0 IMAD.WIDE R14, R5, 0x2, R10 ;  /* 0x00000002050e8825 */ /* 0x000fca00078e020a */
[----:B------:R3:W5:Y:S01]  /*8460*/  @!P0 LD.E.64 R26, [R14.64] ;  /* 0x0000000c0e1a8980 */ /* 0x000762000c101b00 */
[----:B-1----:R-:W-:-:S04]  /*8470*/  @!P1 IMAD.WIDE R8, R6, 0x2, R16 ;  /* 0x0000000206089825 */ /* 0x002fc800078e0210 */
[----:B------:R-:W-:Y:S01]  /*8480*/  @!P1 IMAD.WIDE R6, R6, 0x2, R10 ;  /* 0x0000000206069825 */ /* 0x000fe200078e020a */
[----:B------:R1:W5:Y:S03]  /*8490*/  @!P1 LD.E.64 R34, [R8.64] ;  /* 0x0000000c08229980 */ /* 0x000366000c101b00 */
[----:B--2---:R-:W-:Y:S01]  /*84a0*/  @!P0 IMAD.WIDE R12, R5, 0x2, R16 ;  /* 0x00000002050c8825 */ /* 0x004fe200078e0210 */
[----:B------:R2:W5:Y:S04]  /*84b0*/  @!P1 LD.E.64 R32, [R6.64] ;  /* 0x0000000c06209980 */ /* 0x000568000c101b00 */
[----:B------:R4:W5:Y:S01]  /*84c0*/  @!P0 LD.E.64 R28, [R12.64] ;  /* 0x0000000c0c1c8980 */ /* 0x000962000c101b00 */
[----:B-1----:R-:W-:-:S02]  /*84d0*/  IADD3 R8, R88, 0x20, RZ ;  /* 0x0000002058087810 */ /* 0x002fc40007ffe0ff */
[----:B--2---:R-:W-:Y:S02]  /*84e0*/  IADD3 R6, R88, 0x28, RZ ;  /* 0x0000002858067810 */ /* 0x004fe40007ffe0ff */
[----:B------:R-:W-:Y:S02]  /*84f0*/  ISETP.GE.AND P1, PT, R8, c[0x0][0x27c], PT ;  /* 0x00009f0008007a0c */ /* 0x000fe40003f26270 */
[----:B------:R-:W-:-:S11]  /*8500*/  ISETP.GE.AND P0, PT, R6, c[0x0][0x27c], PT ;  /* 0x00009f0006007a0c */ /* 0x000fd60003f06270 */
[----:B------:R-:W-:Y:S02]  /*8510*/  @!P1 SHF.R.S32.HI R7, RZ, 0x1f, R8 ;  /* 0x0000001fff079819 */ /* 0x000fe40000011408 */
[----:B------:R-:W-:Y:S02]  /*8520*/  @!P0 SHF.R.S32.HI R5, RZ, 0x1f, R6 ;  /* 0x0000001fff058819 */ /* 0x000fe40000011406 */
[----:B------:R-:W-:Y:S02]  /*8530*/  @!P1 LEA.HI R7, R7, R8, RZ, 0x2 ;  /* 0x0000000807079211 */ /* 0x000fe400078f10ff */
[----:B------:R-:W-:Y:S02]  /*8540*/  @!P0 LEA.HI R5, R5, R6, RZ, 0x2 ;  /* 0x0000000605058211 */ /* 0x000fe400078f10ff */
[----:B------:R-:W-:Y:S02]  /*8550*/  @!P1 LOP3.LUT R7, R7, 0xfffffffc, RZ, 0xc0, !PT ;  /* 0xfffffffc07079812 */ /* 0x000fe400078ec0ff */
[----:B------:R-:W-:Y:S01]  /*8560*/  @!P0 LOP3.LUT R5, R5, 0xfffffffc, RZ, 0xc0, !PT ;  /* 0xfffffffc05058812 */ /* 0x000fe200078ec0ff */
[----:B------:R-:W-:Y:S01]  /*8570*/  CS2R R22, SRZ ;  /* 0x0000000000167805 */ /* 0x000fe2000001ff00 */
[----:B---3--:R-:W-:Y:S01]  /*8580*/  CS2R R14, SRZ ;  /* 0x00000000000e7805 */ /* 0x008fe2000001ff00 */
[----:B------:R-:W-:Y:S01]  /*8590*/  @!P1 IMAD.WIDE R8, R7, 0x2, R16 ;  /* 0x0000000207089825 */ /* 0x000fe200078e0210 */
[----:B------:R-:W-:Y:S01]  /*85a0*/  CS2R R20, SRZ ;  /* 0x0000000000147805 */ /* 0x000fe2000001ff00 */
[----:B----4-:R-:W-:-:S02]  /*85b0*/  CS2R R12, SRZ ;  /* 0x00000000000c7805 */ /* 0x010fc4000001ff00 */
[----:B------:R-:W-:Y:S01]  /*85c0*/  @!P1 IMAD.WIDE R6, R7, 0x2, R10 ;  /* 0x0000000207069825 */ /* 0x000fe200078e020a */
[----:B------:R1:W5:Y:S03]  /*85d0*/  @!P1 LD.E.64 R22, [R8.64] ;  /* 0x0000000c08169980 */ /* 0x000366000c101b00 */
[C---:B------:R-:W-:Y:S01]  /*85e0*/  @!P0 IMAD.WIDE R16, R5.reuse, 0x2, R16 ;  /* 0x0000000205108825 */ /* 0x040fe200078e0210 */
[----:B------:R1:W5:Y:S03]  /*85f0*/  @!P1 LD.E.64 R20, [R6.64] ;  /* 0x0000000c06149980 */ /* 0x000366000c101b00 */
[----:B------:R-:W-:Y:S01]  /*8600*/  @!P0 IMAD.WIDE R10, R5, 0x2, R10 ;  /* 0x00000002050a8825 */ /* 0x000fe200078e020a */
[----:B------:R1:W5:Y:S04]  /*8610*/  @!P0 LD.E.64 R14, [R16.64] ;  /* 0x0000000c100e8980 */ /* 0x000368000c101b00 */
[----:B------:R1:W5:Y:S02]  /*8620*/  @!P0 LD.E.64 R12, [R10.64] ;  /* 0x0000000c0a0c8980 */ /* 0x000364000c101b00 */
.L_x_1166:
[----:B-1-34-:R-:W-:Y:S05]  /*8630*/  BSYNC B0 ;  /* 0x0000000000007941 */ /* 0x01afea0003800000 */
.L_x_1165:
[----:B-----5:R-:W-:Y:S01]  /*8640*/  IMAD.MOV.U32 R5, RZ, RZ, R14 ;  /* 0x000000ffff057224 */ /* 0x020fe200078e000e */
[----:B------:R-:W-:-:S04]  /*8650*/  DEPBAR.LE SB0, 0x1 ;  /* 0x000080400000791a */ /* 0x000fc80000000000 */
        /* <DEDUP_REMOVED lines=10> */
[----:B------:R-:W-:-:S02]  /*8700*/  IMAD.MOV.U32 R6, RZ, RZ, R35 ;  /* 0x000000ffff067224 */ /* 0x000fc400078e0023 */
[----:B------:R-:W-:Y:S01]  /*8710*/  IMAD.MOV.U32 R5, RZ, RZ, R42 ;  /* 0x000000ffff057224 */ /* 0x000fe200078e002a */
[----:B------:R-:W-:Y:S01]  /*8720*/  PRMT R19, R8, 0x7610, R19 ;  /* 0x0000761008137816 */ /* 0x000fe20000000013 */
[----:B------:R-:W-:Y:S01]  /*8730*/  IMAD.MOV.U32 R8, RZ, RZ, R43 ;  /* 0x000000ffff087224 */ /* 0x000fe200078e002b */
[----:B------:R-:W-:Y:S01]  /*8740*/  PRMT R24, R6, 0x5410, R7 ;  /* 0x0000541006187816 */ /* 0x000fe20000000007 */
[----:B------:R-:W-:Y:S01]  /*8750*/  IMAD.MOV.U32 R7, RZ, RZ, R62 ;  /* 0x000000ffff077224 */ /* 0x000fe200078e003e */
[----:B------:R-:W-:Y:S01]  /*8760*/  PRMT R30, R30, 0x5410, R5 ;  /* 0x000054101e1e7816 */ /* 0x000fe20000000005 */
[----:B------:R-:W-:Y:S01]  /*8770*/  IMAD.MOV.U32 R5, RZ, RZ, R63 ;  /* 0x000000ffff057224 */ /* 0x000fe200078e003f */
[----:B------:R-:W-:Y:S01]  /*8780*/  SHF.R.S32.HI R6, RZ, 0x1f, R244 ;  /* 0x0000001fff067819 */ /* 0x000fe200000114f4 */
[----:B------:R-:W-:Y:S01]  /*8790*/  IMAD.IADD R38, R4, 0x1, -R77 ;  /* 0x0000000104267824 */ /* 0x000fe200078e0a4d */
[----:B------:R-:W-:Y:S01]  /*87a0*/  PRMT R30, R8, 0x7610, R30 ;  /* 0x00007610081e7816 */ /* 0x000fe2000000001e */
[----:B------:R-:W-:Y:S01]  /*87b0*/  IMAD.MOV.U32 R8, RZ, RZ, R12 ;  /* 0x000000ffff087224 */ /* 0x000fe200078e000c */
[----:B------:R-:W-:Y:S01]  /*87c0*/  LEA.HI R6, R6, R244, RZ, 0x2 ;  /* 0x000000f406067211 */ /* 0x000fe200078f10ff */
[----:B------:R-:W-:Y:S01]  /*87d0*/  IMAD.MOV.U32 R4, RZ, RZ, R61 ;  /* 0x000000ffff047224 */ /* 0x000fe200078e003d */
[----:B------:R-:W-:Y:S01]  /*87e0*/  PRMT R36, R5, 0x5410, R7 ;  /* 0x0000541005247816 */ /* 0x000fe20000000007 */
[----:B------:R-:W-:Y:S01]  /*87f0*/  IMAD.MOV.U32 R7, RZ, RZ, R13 ;  /* 0x000000ffff077224 */ /* 0x000fe200078e000d */
[----:B------:R-:W-:Y:S01]  /*8800*/  LOP3.LUT R6, R6, 0xfffffffc, RZ, 0xc0, !PT ;  /* 0xfffffffc06067812 */ /* 0x000fe200078ec0ff */
[----:B------:R-:W-:Y:S01]  /*8810*/  IMAD.MOV.U32 R5, RZ, RZ, R20 ;  /* 0x000000ffff057224 */ /* 0x000fe200078e0014 */
[----:B------:R-:W-:-:S02]  /*8820*/  IMNMX R38, R38, 0x80, PT ;  /* 0x0000008026267817 */ /* 0x000fc40003800200 */
[----:B------:R-:W-:Y:S01]  /*8830*/  PRMT R9, R7, 0x5410, R8 ;  /* 0x0000541007097816 */ /* 0x000fe20000000008 */
[----:B------:R-:W-:Y:S01]  /*8840*/  IMAD.IADD R6, R244, 0x1, -R6 ;  /* 0x00000001f4067824 */ /* 0x000fe200078e0a06 */
[----:B------:R-:W-:Y:S01]  /*8850*/  PRMT R16, R16, 0x5410, R5 ;  /* 0x0000541010107816 */ /* 0x000fe20000000005 */
[----:B------:R-:W-:Y:S01]  /*8860*/  IMAD.MOV.U32 R7, RZ, RZ, R26 ;  /* 0x000000ffff077224 */ /* 0x000fe200078e001a */
[----:B------:R-:W-:Y:S01]  /*8870*/  BAR.SYNC.DEFER_BLOCKING 0x0 ;  /* 0x0000000000007b1d */ /* 0x000fe20000010000 */
[----:B------:R-:W-:Y:S01]  /*8880*/  IMAD.MOV.U32 R5, RZ, RZ, R27 ;  /* 0x000000ffff057224 */ /* 0x000fe200078e001b */
[C---:B------:R-:W-:Y:S01]  /*8890*/  LOP3.LUT P0, RZ, R6.reuse, 0x2, RZ, 0xc0, !PT ;  /* 0x0000000206ff7812 */ /* 0x040fe2000780c0ff */
[----:B------:R-:W-:Y:S01]  /*88a0*/  IMAD.SHL.U32 R11, R6, 0x40, RZ ;  /* 0x00000040060b7824 */ /* 0x000fe200078e00ff */
[----:B------:R-:W-:Y:S01]  /*88b0*/  ISETP.GE.AND P1, PT, R53, R38, PT ;  /* 0x000000263500720c */ /* 0x000fe20003f26270 */
[----:B------:R-:W-:Y:S01]  /*88c0*/  IMAD.MOV.U32 R8, RZ, RZ, R21 ;  /* 0x000000ffff087224 */ /* 0x000fe200078e0015 */
[----:B------:R-:W-:Y:S01]  /*88d0*/  PRMT R18, R5, 0x5410, R7 ;  /* 0x0000541005127816 */ /* 0x000fe20000000007 */
[----:B------:R-:W-:Y:S01]  /*88e0*/  IMAD.MOV.U32 R7, RZ, RZ, R32 ;  /* 0x000000ffff077224 */ /* 0x000fe200078e0020 */
[----:B------:R-:W-:Y:S01]  /*88f0*/  LEA.HI R5, R53, R53, RZ, 0x1 ;  /* 0x0000003535057211 */ /* 0x000fe200078f08ff */
[----:B------:R-:W-:Y:S01]  /*8900*/  IMAD.MOV.U32 R6, RZ, RZ, R40 ;  /* 0x000000ffff067224 */ /* 0x000fe200078e0028 */
[----:B------:R-:W-:-:S02]  /*8910*/  LOP3.LUT R11, R11, 0xc0, RZ, 0xc0, !PT ;  /* 0x000000c00b0b7812 */ /* 0x000fc400078ec0ff */
[----:B------:R-:W-:Y:S02]  /*8920*/  LOP3.LUT R5, R5, 0x7fffffe, RZ, 0xc0, !PT ;  /* 0x07fffffe05057812 */ /* 0x000fe400078ec0ff */
[----:B------:R-:W-:Y:S02]  /*8930*/  LOP3.LUT R58, R11, 0x8, R58, 0xf8, !PT ;  /* 0x000000080b3a7812 */ /* 0x000fe400078ef83a */
[----:B------:R-:W-:Y:S01]  /*8940*/  SHF.R.U32.HI R11, RZ, 0x3, R11 ;  /* 0x00000003ff0b7819 */ /* 0x000fe2000001160b */
[----:B------:R-:W-:Y:S01]  /*8950*/  IMAD.IADD R5, R53, 0x1, -R5 ;  /* 0x0000000135057824 */ /* 0x000fe200078e0a05 */
[----:B------:R-:W-:Y:S02]  /*8960*/  PRMT R16, R8, 0x7610, R16 ;  /* 0x0000761008107816 */ /* 0x000fe40000000010 */
[----:B------:R-:W-:Y:S01]  /*8970*/  LOP3.LUT R11, R58, R11, RZ, 0x3c, !PT ;  /* 0x0000000b3a0b7212 */ /* 0x000fe200078e3cff */
[----:B------:R-:W-:Y:S01]  /*8980*/  IMAD R5, R49, 0x8, R5 ;  /* 0x0000000831057824 */ /* 0x000fe200078e0205 */
[----:B------:R-:W-:Y:S01]  /*8990*/  PRMT R25, R25, 0x5410, R7 ;  /* 0x0000541019197816 */ /* 0x000fe20000000007 */
[----:B------:R-:W-:Y:S01]  /*89a0*/  IMAD.MOV.U32 R7, RZ, RZ, R33 ;  /* 0x000000ffff077224 */ /* 0x000fe200078e0021 */
[----:B------:R-:W-:Y:S01]  /*89b0*/  PRMT R31, R31, 0x5410, R6 ;  /* 0x000054101f1f7816 */ /* 0x000fe20000000006 */
[----:B------:R-:W-:-:S02]  /*89c0*/  IMAD.U32 R11, R5, 0x20, R11 ;  /* 0x00000020050b7824 */ /* 0x000fc400078e000b */
[----:B------:R-:W-:Y:S01]  /*89d0*/  IMAD.MOV.U32 R6, RZ, RZ, R41 ;  /* 0x000000ffff067224 */ /* 0x000fe200078e0029 */
[----:B------:R-:W-:Y:S01]  /*89e0*/  PRMT R25, R7, 0x7610, R25 ;  /* 0x0000761007197816 */ /* 0x000fe20000000019 */
[----:B------:R-:W-:Y:S01]  /*89f0*/  IMAD.MOV.U32 R5, RZ, RZ, R60 ;  /* 0x000000ffff057224 */ /* 0x000fe200078e003c */
[C---:B------:R-:W-:Y:S02]  /*8a00*/  IADD3 R8, R11.reuse, 0x10, RZ ;  /* 0x000000100b087810 */ /* 0x040fe40007ffe0ff */
[C---:B------:R-:W-:Y:S02]  /*8a10*/  @P0 IADD3 R8, R11.reuse, -0x10, RZ ;  /* 0xfffffff00b080810 */ /* 0x040fe40007ffe0ff */
[----:B------:R-:W-:Y:S02]  /*8a20*/  PRMT R31, R6, 0x7610, R31 ;  /* 0x00007610061f7816 */ /* 0x000fe4000000001f */
[----:B------:R-:W-:Y:S02]  /*8a30*/  PRMT R37, R4, 0x5410, R5 ;  /* 0x0000541004257816 */ /* 0x000fe40000000005 */
[----:B------:R-:W-:-:S02]  /*8a40*/  LEA R11, R11, 0x6080, 0x1 ;  /* 0x000060800b0b7811 */ /* 0x000fc400078e08ff */
[----:B------:R-:W-:Y:S01]  /*8a50*/  LEA R8, R8, 0x6080, 0x1 ;  /* 0x0000608008087811 */ /* 0x000fe200078e08ff */
[----:B------:R-:W-:Y:S05]  /*8a60*/  @P1 BRA `(.L_x_1168) ;  /* 0x0000117000001947 */ /* 0x000fea0003800000 */
[----:B------:R-:W-:Y:S01]  /*8a70*/  ISETP.GE.AND P0, PT, R88, c[0x0][0x27c], PT ;  /* 0x00009f0058007a0c */ /* 0x000fe20003f06270 */
[----:B------:R-:W-:-:S12]  /*8a80*/  BSSY B0, `(.L_x_1169) ;  /* 0x000002c000007945 */ /* 0x000fd80003800000 */
[----:B------:R-:W-:Y:S05]  /*8a90*/  @P0 BRA `(.L_x_1170) ;  /* 0x000002a000000947 */ /* 0x000fea0003800000 */
[----:B------:R-:W1:Y:S01]  /*8aa0*/  LDS.128 R4, [R11] ;  /* 0x000000000b047984 */ /* 0x000e620000000c00 */
[----:B------:R-:W-:Y:S01]  /*8ab0*/  SHF.R.U32.HI R89, RZ, 0x10, R91 ;  /* 0x00000010ff597819 */ /* 0x000fe2000001165b */
[--C-:B------:R-:W-:Y:S01]  /*8ac0*/  HADD2.F32 R94, -RZ, R84.reuse.H1_H1 ;  /* 0x30000054ff5e7230 */ /* 0x100fe20000004100 */
[--C-:B------:R-:W-:Y:S01]  /*8ad0*/  SHF.R.U64 R58, R86, 0x10, R87.reuse ;  /* 0x00000010563a7819 */ /* 0x100fe20000001257 */
[----:B------:R-:W-:Y:S01]  /*8ae0*/  HADD2.F32 R84, -RZ, R84.H0_H0 ;  /* 0x20000054ff547230 */ /* 0x000fe20000004100 */
[----:B------:R-:W-:Y:S01]  /*8af0*/  SHF.R.U32.HI R86, RZ, 0x10, R87 ;  /* 0x00000010ff567819 */ /* 0x000fe20000011657 */
[----:B------:R-:W-:Y:S01]  /*8b00*/  HADD2.F32 R89, -RZ, R89.H0_H0 ;  /* 0x20000059ff597230 */ /* 0x000fe20000004100 */
[----:B------:R-:W-:Y:S01]  /*8b10*/  SHF.R.U64 R87, R90, 0x10, R91 ;  /* 0x000000105a577819 */ /* 0x000fe2000000125b */
[----:B------:R-:W-:Y:S02]  /*8b20*/  HADD2.F32 R101, -RZ, R85.H1_H1 ;  /* 0x30000055ff657230 */ /* 0x000fe40000004100 */
[----:B------:R-:W-:-:S02]  /*8b30*/  HADD2.F32 R95, -RZ, R86.H0_H0 ;  /* 0x20000056ff5f7230 */ /* 0x000fc40000004100 */
[----:B------:R-:W-:Y:S02]  /*8b40*/  HADD2.F32 R87, -RZ, R87.H0_H0 ;  /* 0x20000057ff577230 */ /* 0x000fe40000004100 */
[----:B------:R-:W-:Y:S02]  /*8b50*/  HADD2.F32 R85, -RZ, R85.H0_H0 ;  /* 0x20000055ff557230 */ /* 0x000fe40000004100 */
[--C-:B-1----:R-:W-:Y:S02]  /*8b60*/  HADD2.F32 R90, -RZ, R7.reuse.H0_H0 ;  /* 0x20000007ff5a7230 */ /* 0x102fe40000004100 */
[----:B------:R-:W-:Y:S02]  /*8b70*/  HADD2.F32 R7, -RZ, R7.H1_H1 ;  /* 0x30000007ff077230 */ /* 0x000fe40000004100 */
[--C-:B------:R-:W-:Y:S02]  /*8b80*/  HADD2.F32 R91, -RZ, R4.reuse.H0_H0 ;  /* 0x20000004ff5b7230 */ /* 0x100fe40000004100 */
[----:B------:R-:W-:Y:S01]  /*8b90*/  HADD2.F32 R92, -RZ, R4.H1_H1 ;  /* 0x30000004ff5c7230 */ /* 0x000fe20000004100 */
[CC--:B------:R-:W-:Y:S01]  /*8ba0*/  FMUL.FTZ R86, R7.reuse, R89.reuse ;  /* 0x0000005907567220 */ /* 0x0c0fe20000410000 */
[--C-:B------:R-:W-:Y:S01]  /*8bb0*/  HADD2.F32 R4, -RZ, R6.reuse.H0_H0 ;  /* 0x20000006ff047230 */ /* 0x100fe20000004100 */
[C---:B------:R-:W-:Y:S01]  /*8bc0*/  FMUL.FTZ R89, R90.reuse, R89 ;  /* 0x000000595a597220 */ /* 0x040fe20000410000 */
[--C-:B------:R-:W-:Y:S01]  /*8bd0*/  HADD2.F32 R93, -RZ, R5.reuse.H0_H0 ;  /* 0x20000005ff5d7230 */ /* 0x100fe20000004100 */
[-C--:B------:R-:W-:Y:S01]  /*8be0*/  FFMA.FTZ R86, R90, R95.reuse, -R86 ;  /* 0x0000005f5a567223 */ /* 0x080fe20000010856 */
[----:B------:R-:W-:Y:S01]  /*8bf0*/  HADD2.F32 R6, -RZ, R6.H1_H1 ;  /* 0x30000006ff067230 */ /* 0x000fe20000004100 */
[----:B------:R-:W-:Y:S01]  /*8c00*/  FFMA.FTZ R7, R7, R95, R89 ;  /* 0x0000005f07077223 */ /* 0x000fe20000010059 */
[----:B------:R-:W-:Y:S01]  /*8c10*/  HADD2.F32 R5, -RZ, R5.H1_H1 ;  /* 0x30000005ff057230 */ /* 0x000fe20000004100 */
[----:B------:R-:W-:Y:S01]  /*8c20*/  FMUL.FTZ R106, R92, R94 ;  /* 0x0000005e5c6a7220 */ /* 0x000fe20000410000 */
[----:B------:R-:W-:Y:S01]  /*8c30*/  HADD2.F32 R89, -RZ, R58.H0_H0 ;  /* 0x2000003aff597230 */ /* 0x000fe20000004100 */
[----:B------:R-:W-:Y:S01]  /*8c40*/  FMUL.FTZ R58, R6, R84 ;  /* 0x00000054063a7220 */ /* 0x000fe20000410000 */
[----:B------:R-:W-:Y:S01]  /*8c50*/  F2FP.PACK_AB R7, R7, R86 ;  /* 0x000000560707723e */ /* 0x000fe200000000ff */
[----:B------:R-:W-:-:S02]  /*8c60*/  FMUL.FTZ R90, R5, R87 ;  /* 0x00000057055a7220 */ /* 0x000fc40000410000 */
[----:B------:R-:W-:Y:S02]  /*8c70*/  FMUL.FTZ R94, R91, R94 ;  /* 0x0000005e5b5e7220 */ /* 0x000fe40000410000 */
[----:B------:R-:W-:Y:S02]  /*8c80*/  FMUL.FTZ R84, R4, R84 ;  /* 0x0000005404547220 */ /* 0x000fe40000410000 */
[----:B------:R-:W-:Y:S02]  /*8c90*/  FMUL.FTZ R87, R93, R87 ;  /* 0x000000575d577220 */ /* 0x000fe40000410000 */
[-C--:B------:R-:W-:Y:S02]  /*8ca0*/  FFMA.FTZ R106, R91, R101.reuse, -R106 ;  /* 0x000000655b6a7223 */ /* 0x080fe4000001086a */
[----:B------:R-:W-:Y:S02]  /*8cb0*/  FFMA.FTZ R94, R92, R101, R94 ;  /* 0x000000655c5e7223 */ /* 0x000fe4000001005e */
[----:B------:R-:W-:-:S02]  /*8cc0*/  FFMA.FTZ R58, R4, R85, -R58 ;  /* 0x00000055043a7223 */ /* 0x000fc4000001083a */
[----:B------:R-:W-:Y:S01]  /*8cd0*/  FFMA.FTZ R6, R6, R85, R84 ;  /* 0x0000005506067223 */ /* 0x000fe20000010054 */
[----:B------:R-:W-:Y:S01]  /*8ce0*/  F2FP.PACK_AB R4, R94, R106 ;  /* 0x0000006a5e04723e */ /* 0x000fe200000000ff */
[-C--:B------:R-:W-:Y:S02]  /*8cf0*/  FFMA.FTZ R90, R93, R89.reuse, -R90 ;  /* 0x000000595d5a7223 */ /* 0x080fe4000001085a */
[----:B------:R-:W-:Y:S01]  /*8d00*/  FFMA.FTZ R5, R5, R89, R87 ;  /* 0x0000005905057223 */ /* 0x000fe20000010057 */
[----:B------:R-:W-:-:S04]  /*8d10*/  F2FP.PACK_AB R6, R6, R58 ;  /* 0x0000003a0606723e */ /* 0x000fc800000000ff */
[----:B------:R-:W-:-:S05]  /*8d20*/  F2FP.PACK_AB R5, R5, R90 ;  /* 0x0000005a0505723e */ /* 0x000fca00000000ff */
[----:B------:R1:W-:Y:S02]  /*8d30*/  STS.128 [R11], R4 ;  /* 0x000000040b007388 */ /* 0x0003e40000000c00 */
.L_x_1170:
[----:B------:R-:W-:Y:S05]  /*8d40*/  BSYNC B0 ;  /* 0x0000000000007941 */ /* 0x000fea0003800000 */
.L_x_1169:
[----:B-1----:R-:W-:Y:S01]  /*8d50*/  IADD3 R4, R88, 0x8, RZ ;  /* 0x0000000858047810 */ /* 0x002fe20007ffe0ff */
[----:B------:R-:W-:Y:S03]  /*8d60*/  BSSY B0, `(.L_x_1171) ;  /* 0x000002d000007945 */ /* 0x000fe60003800000 */
[----:B------:R-:W-:-:S13]  /*8d70*/  ISETP.GE.AND P0, PT, R4, c[0x0][0x27c], PT ;  /* 0x00009f0004007a0c */ /* 0x000fda0003f06270 */
[----:B------:R-:W-:Y:S05]  /*8d80*/  @P0 BRA `(.L_x_1172) ;  /* 0x000002a000000947 */ /* 0x000fea0003800000 */
[----:B------:R-:W1:Y:S01]  /*8d90*/  LDS.128 R4, [R8] ;  /* 0x0000000008047984 */ /* 0x000e620000000c00 */
[--C-:B------:R-:W-:Y:S01]  /*8da0*/  SHF.R.U64 R84, R108, 0x10, R109.reuse ;  /* 0x000000106c547819 */ /* 0x100fe2000000126d */
[--C-:B------:R-:W-:Y:S01]  /*8db0*/  HADD2.F32 R90, -RZ, R74.reuse.H1_H1 ;  /* 0x3000004aff5a7230 */ /* 0x100fe20000004100 */
[----:B------:R-:W-:Y:S01]  /*8dc0*/  SHF.R.U32.HI R108, RZ, 0x10, R109 ;  /* 0x00000010ff6c7819 */ /* 0x000fe2000001166d */
[----:B------:R-:W-:Y:S01]  /*8dd0*/  HADD2.F32 R92, -RZ, R75.H1_H1 ;  /* 0x3000004bff5c7230 */ /* 0x000fe20000004100 */
[--C-:B------:R-:W-:Y:S01]  /*8de0*/  SHF.R.U64 R58, R110, 0x10, R111.reuse ;  /* 0x000000106e3a7819 */ /* 0x100fe2000000126f */
[----:B------:R-:W-:Y:S01]  /*8df0*/  HADD2.F32 R74, -RZ, R74.H0_H0 ;  /* 0x2000004aff4a7230 */ /* 0x000fe20000004100 */
[----:B------:R-:W-:Y:S01]  /*8e00*/  SHF.R.U32.HI R110, RZ, 0x10, R111 ;  /* 0x00000010ff6e7819 */ /* 0x000fe2000001166f */
[----:B------:R-:W-:Y:S02]  /*8e10*/  HADD2.F32 R108, -RZ, R108.H0_H0 ;  /* 0x2000006cff6c7230 */ /* 0x000fe40000004100 */
[----:B------:R-:W-:-:S02]  /*8e20*/  HADD2.F32 R84, -RZ, R84.H0_H0 ;  /* 0x20000054ff547230 */ /* 0x000fc40000004100 */
[----:B------:R-:W-:Y:S02]  /*8e30*/  HADD2.F32 R110, -RZ, R110.H0_H0 ;  /* 0x2000006eff6e7230 */ /* 0x000fe40000004100 */
[----:B------:R-:W-:Y:S02]  /*8e40*/  HADD2.F32 R75, -RZ, R75.H0_H0 ;  /* 0x2000004bff4b7230 */ /* 0x000fe40000004100 */
[--C-:B-1----:R-:W-:Y:S02]  /*8e50*/  HADD2.F32 R85, -RZ, R7.reuse.H0_H0 ;  /* 0x20000007ff557230 */ /* 0x102fe40000004100 */
[----:B------:R-:W-:Y:S02]  /*8e60*/  HADD2.F32 R7, -RZ, R7.H1_H1 ;  /* 0x30000007ff077230 */ /* 0x000fe40000004100 */
[--C-:B------:R-:W-:Y:S02]  /*8e70*/  HADD2.F32 R87, -RZ, R4.reuse.H1_H1 ;  /* 0x30000004ff577230 */ /* 0x100fe40000004100 */
[----:B------:R-:W-:Y:S01]  /*8e80*/  HADD2.F32 R86, -RZ, R4.H0_H0 ;  /* 0x20000004ff567230 */ /* 0x000fe20000004100 */
[----:B------:R-:W-:Y:S01]  /*8e90*/  FMUL.FTZ R91, R7, R108 ;  /* 0x0000006c075b7220 */ /* 0x000fe20000410000 */
[--C-:B------:R-:W-:Y:S01]  /*8ea0*/  HADD2.F32 R4, -RZ, R6.reuse.H0_H0 ;  /* 0x20000006ff047230 */ /* 0x100fe20000004100 */
[----:B------:R-:W-:Y:S01]  /*8eb0*/  FMUL.FTZ R93, R87, R90 ;  /* 0x0000005a575d7220 */ /* 0x000fe20000410000 */
[--C-:B------:R-:W-:Y:S01]  /*8ec0*/  HADD2.F32 R89, -RZ, R5.reuse.H0_H0 ;  /* 0x20000005ff597230 */ /* 0x100fe20000004100 */
[C---:B------:R-:W-:Y:S01]  /*8ed0*/  FMUL.FTZ R108, R85.reuse, R108 ;  /* 0x0000006c556c7220 */ /* 0x040fe20000410000 */
[----:B------:R-:W-:Y:S01]  /*8ee0*/  HADD2.F32 R6, -RZ, R6.H1_H1 ;  /* 0x30000006ff067230 */ /* 0x000fe20000004100 */
[----:B------:R-:W-:Y:S01]  /*8ef0*/  FFMA.FTZ R91, R85, R110, -R91 ;  /* 0x0000006e555b7223 */ /* 0x000fe2000001085b */
[----:B------:R-:W-:Y:S01]  /*8f00*/  HADD2.F32 R5, -RZ, R5.H1_H1 ;  /* 0x30000005ff057230 */ /* 0x000fe20000004100 */
[C---:B------:R-:W-:Y:S01]  /*8f10*/  FMUL.FTZ R90, R86.reuse, R90 ;  /* 0x0000005a565a7220 */ /* 0x040fe20000410000 */
[----:B------:R-:W-:Y:S01]  /*8f20*/  HADD2.F32 R85, -RZ, R58.H0_H0 ;  /* 0x2000003aff557230 */ /* 0x000fe20000004100 */
[----:B------:R-:W-:-:S02]  /*8f30*/  FFMA.FTZ R93, R86, R92, -R93 ;  /* 0x0000005c565d7223 */ /* 0x000fc4000001085d */
[----:B------:R-:W-:Y:S02]  /*8f40*/  FMUL.FTZ R58, R6, R74 ;  /* 0x0000004a063a7220 */ /* 0x000fe40000410000 */
[----:B------:R-:W-:Y:S02]  /*8f50*/  FMUL.FTZ R86, R5, R84 ;  /* 0x0000005405567220 */ /* 0x000fe40000410000 */
[----:B------:R-:W-:Y:S02]  /*8f60*/  FMUL.FTZ R74, R4, R74 ;  /* 0x0000004a044a7220 */ /* 0x000fe40000410000 */
[----:B------:R-:W-:Y:S02]  /*8f70*/  FMUL.FTZ R84, R89, R84 ;  /* 0x0000005459547220 */ /* 0x000fe40000410000 */
[----:B------:R-:W-:Y:S02]  /*8f80*/  FFMA.FTZ R7, R7, R110, R108 ;  /* 0x0000006e07077223 */ /* 0x000fe4000001006c */
[----:B------:R-:W-:-:S02]  /*8f90*/  FFMA.FTZ R90, R87, R92, R90 ;  /* 0x0000005c575a7223 */ /* 0x000fc4000001005a */
[----:B------:R-:W-:Y:S01]  /*8fa0*/  FFMA.FTZ R58, R4, R75, -R58 ;  /* 0x0000004b043a7223 */ /* 0x000fe2000001083a */
[----:B------:R-:W-:Y:S01]  /*8fb0*/  F2FP.PACK_AB R7, R7, R91 ;  /* 0x0000005b0707723e */ /* 0x000fe200000000ff */
[----:B------:R-:W-:Y:S01]  /*8fc0*/  FFMA.FTZ R6, R6, R75, R74 ;  /* 0x0000004b06067223 */ /* 0x000fe2000001004a */
[----:B------:R-:W-:Y:S01]  /*8fd0*/  F2FP.PACK_AB R4, R90, R93 ;  /* 0x0000005d5a04723e */ /* 0x000fe200000000ff */
[-C--:B------:R-:W-:Y:S02]  /*8fe0*/  FFMA.FTZ R86, R89, R85.reuse, -R86 ;  /* 0x0000005559567223 */ /* 0x080fe40000010856 */
[----:B------:R-:W-:Y:S01]  /*8ff0*/  FFMA.FTZ R5, R5, R85, R84 ;  /* 0x0000005505057223 */ /* 0x000fe20000010054 */
[----:B------:R-:W-:-:S04]  /*9000*/  F2FP.PACK_AB R6, R6, R58 ;  /* 0x0000003a0606723e */ /* 0x000fc800000000ff */
[----:B------:R-:W-:-:S05]  /*9010*/  F2FP.PACK_AB R5, R5, R86 ;  /* 0x000000560505723e */ /* 0x000fca00000000ff */
[----:B------:R1:W-:Y:S02]  /*9020*/  STS.128 [R8], R4 ;  /* 0x0000000408007388 */ /* 0x0003e40000000c00 */
.L_x_1172:
[----:B------:R-:W-:Y:S05]  /*9030*/  BSYNC B0 ;  /* 0x0000000000007941 */ /* 0x000fea0003800000 */
.L_x_1171:
[----:B-1----:R-:W-:Y:S01]  /*9040*/  IADD3 R4, R88, 0x10, RZ ;  /* 0x0000001058047810 */ /* 0x002fe20007ffe0ff */
[----:B------:R-:W-:Y:S03]  /*9050*/  BSSY B0, `(.L_x_1173) ;  /* 0x000002d000007945 */ /* 0x000fe60003800000 */
[----:B------:R-:W-:-:S13]  /*9060*/  ISETP.GE.AND P0, PT, R4, c[0x0][0x27c], PT ;  /* 0x00009f0004007a0c */ /* 0x000fda0003f06270 */
[----:B------:R-:W-:Y:S05]  /*9070*/  @P0 BRA `(.L_x_1174) ;  /* 0x000002a000000947 */ /* 0x000fea0003800000 */
[----:B------:R-:W1:Y:S01]  /*9080*/  LDS.128 R4, [R11+0x2000] ;  /* 0x002000000b047984 */ /* 0x000e620000000c00 */
        /* <DEDUP_REMOVED lines=15> */
[-C--:B------:R-:W-:Y:S01]  /*9180*/  FMUL.FTZ R89, R7, R102.reuse ;  /* 0x0000006607597220 */ /* 0x080fe20000410000 */
[--C-:B------:R-:W-:Y:S01]  /*9190*/  HADD2.F32 R4, -RZ, R6.reuse.H0_H0 ;  /* 0x20000006ff047230 */ /* 0x100fe20000004100 */
[-C--:B------:R-:W-:Y:S01]  /*91a0*/  FMUL.FTZ R91, R85, R87.reuse ;  /* 0x00000057555b7220 */ /* 0x080fe20000410000 */
        /* <DEDUP_REMOVED lines=22> */
[----:B------:R1:W-:Y:S02]  /*9310*/  STS.128 [R11+0x2000], R4 ;  /* 0x002000040b007388 */ /* 0x0003e40000000c00 */
.L_x_1174:
[----:B------:R-:W-:Y:S05]  /*9320*/  BSYNC B0 ;  /* 0x0000000000007941 */ /* 0x000fea0003800000 */
.L_x_1173:
        /* <DEDUP_REMOVED lines=8> */
[----:B------:R-:W-:Y:S01]  /*93b0*/  HADD2.F32 R59, -RZ, R59.H0_H0 ;  /* 0x2000003bff3b7230 */ /* 0x000fe20000004100 */
[--C-:B------:R-:W-:Y:S01]  /*93c0*/  SHF.R.U64 R58, R82, 0x10, R83.reuse ;  /* 0x00000010523a7819 */ /* 0x100fe20000001253 */
[----:B------:R-:W-:Y:S01]  /*93d0*/  HADD2.F32 R68, -RZ, R68.H0_H0 ;  /* 0x20000044ff447230 */ /* 0x000fe20000004100 */
[----:B------:R-:W-:Y:S01]  /*93e0*/  SHF.R.U32.HI R82, RZ, 0x10, R83 ;  /* 0x00000010ff527819 */ /* 0x000fe20000011653 */
[----:B------:R-:W-:Y:S02]  /*93f0*/  HADD2.F32 R80, -RZ, R80.H0_H0 ;  /* 0x20000050ff507230 */ /* 0x000fe40000004100 */
[----:B------:R-:W-:-:S02]  /*9400*/  HADD2.F32 R83, -RZ, R57.H1_H1 ;  /* 0x30000039ff537230 */ /* 0x000fc40000004100 */
        /* <DEDUP_REMOVED lines=17> */
[-C--:B------:R-:W-:Y:S02]  /*9520*/  FMUL.FTZ R58, R6, R57.reuse ;  /* 0x00000039063a7220 */ /* 0x080fe40000410000 */
[-C--:B------:R-:W-:Y:S02]  /*9530*/  FMUL.FTZ R74, R5, R68.reuse ;  /* 0x00000044054a7220 */ /* 0x080fe40000410000 */
[----:B------:R-:W-:Y:S02]  /*9540*/  FMUL.FTZ R57, R4, R57 ;  /* 0x0000003904397220 */ /* 0x000fe40000410000 */
[----:B------:R-:W-:Y:S02]  /*9550*/  FMUL.FTZ R68, R81, R68 ;  /* 0x0000004451447220 */ /* 0x000fe40000410000 */
[----:B------:R-:W-:Y:S02]  /*9560*/  FFMA.FTZ R7, R7, R84, R80 ;  /* 0x0000005407077223 */ /* 0x000fe40000010050 */
[----:B------:R-:W-:-:S02]  /*9570*/  FFMA.FTZ R83, R75, R85, R83 ;  /* 0x000000554b537223 */ /* 0x000fc40000010053 */
[-C--:B------:R-:W-:Y:S01]  /*9580*/  FFMA.FTZ R58, R4, R59.reuse, -R58 ;  /* 0x0000003b043a7223 */ /* 0x080fe2000001083a */
        /* <DEDUP_REMOVED lines=8> */
.L_x_1176:
[----:B------:R-:W-:Y:S05]  /*9610*/  BSYNC B0 ;  /* 0x0000000000007941 */ /* 0x000fea0003800000 */
.L_x_1175:
        /* <DEDUP_REMOVED lines=46> */
.L_x_1178:
[----:B------:R-:W-:Y:S05]  /*9900*/  BSYNC B0 ;  /* 0x0000000000007941 */ /* 0x000fea0003800000 */
.L_x_1177:
[----:B-1----:R-:W-:-:S04]  /*9910*/  IADD3 R4, R88, 0x28, RZ ;  /* 0x0000002858047810 */ /* 0x002fc80007ffe0ff */
        /* <DEDUP_REMOVED lines=44> */
.L_x_1168:
[----:B------:R-:W-:Y:S05]  /*9be0*/  BSYNC B1 ;  /* 0x0000000000017941 */ /* 0x000fea0003800000 */
.L_x_1167:
[----:B------:R-:W-:-:S04]  /*9bf0*/  IADD3 R53, R53, 0x40, RZ ;  /* 0x0000004035357810 */ /* 0x000fc80007ffe0ff */
[----:B------:R-:W-:-:S13]  /*9c00*/  ISETP.GE.AND P0, PT, R53, R38, PT ;  /* 0x000000263500720c */ /* 0x000fda0003f06270 */
[----:B------:R-:W-:Y:S05]  /*9c10*/  @P0 BRA `(.L_x_1179) ;  /* 0x00004af000000947 */ /* 0x000fea0003800000 */
[----:B------:R-:W-:Y:S01]  /*9c20*/  ISETP.GE.AND P0, PT, R88, c[0x0][0x27c], PT ;  /* 0x00009f0058007a0c */ /* 0x000fe20003f06270 */
[----:B------:R-:W-:-:S12]  /*9c30*/  BSSY B0, `(.L_x_1180) ;  /* 0x000002c000007945 */ /* 0x000fd80003800000 */
[----:B------:R-:W-:Y:S05]  /*9c40*/  @P0 BRA `(.L_x_1181) ;  /* 0x000002a000000947 */ /* 0x000fea0003800000 */
[----:B-1----:R-:W1:Y:S01]  /*9c50*/  LDS.128 R4, [R11+0x1000] ;  /* 0x001000000b047984 */ /* 0x002e620000000c00 */
        /* <DEDUP_REMOVED lines=41> */
.L_x_1181:
[----:B------:R-:W-:Y:S05]  /*9ef0*/  BSYNC B0 ;  /* 0x0000000000007941 */ /* 0x000fea0003800000 */
.L_x_1180:
        /* <DEDUP_REMOVED lines=46> */
.L_x_1183:
[----:B------:R-:W-:Y:S05]  /*a1e0*/  BSYNC B0 ;  /* 0x0000000000007941 */ /* 0x000fea0003800000 */
.L_x_1182:
        /* <DEDUP_REMOVED lines=18> */
[--C-:B------:R-:W-:Y:S02]  /*a310*/  HADD2.F32 R35, -RZ, R4.reuse.H0_H0 ;  /* 0x20000004ff237230 */ /* 0x100fe40000004100 */
[----:B------:R-:W-:Y:S01]  /*a320*/  HADD2.F32 R36, -RZ, R4.H1_H1 ;  /* 0x30000004ff247230 */ /* 0x000fe20000004100 */
[-C--:B------:R-:W-:Y:S01]  /*a330*/  FMUL.FTZ R34, R7, R32.reuse ;  /* 0x0000002007227220 */ /* 0x080fe20000410000 */
        /* <DEDUP_REMOVED lines=24> */
[----:B------:R1:W-:Y:S02]  /*a4c0*/  STS.128 [R11+0x3000], R4 ;  /* 0x003000040b007388 */ /* 0x0003e40000000c00 */
.L_x_1185:
[----:B------:R-:W-:Y:S05]  /*a4d0*/  BSYNC B0 ;  /* 0x0000000000007941 */ /* 0x000fea0003800000 */
.L_x_1184:
        /* <DEDUP_REMOVED lines=46> */
.L_x_1187:
[----:B------:R-:W-:Y:S05]  /*a7c0*/  BSYNC B0 ;  /* 0x0000000000007941 */ /* 0x000fea0003800000 */
.L_x_1186:
        /* <DEDUP_REMOVED lines=46> */
.L_x_1189:
[----:B------:R-:W-:Y:S05]  /*aab0*/  BSYNC B0 ;  /* 0x0000000000007941 */ /* 0x000fea0003800000 */
.L_x_1188:
[----:B------:R-:W-:-:S04]  /*aac0*/  IADD3 R88, R88, 0x28, RZ ;  /* 0x0000002858587810 */ /* 0x000fc80007ffe0ff */
[----:B------:R-:W-:-:S13]  /*aad0*/  ISETP.GE.AND P0, PT, R88, c[0x0][0x27c], PT ;  /* 0x00009f0058007a0c */ /* 0x000fda0003f06270 */
[----:B------:R-:W-:Y:S05]  /*aae0*/  @P0 BRA `(.L_x_1179) ;  /* 0x00003c2000000947 */ /* 0x000fea0003800000 */
[----:B-1----:R-:W1:Y:S01]  /*aaf0*/  LDS.128 R4, [R8+0x5000] ;  /* 0x0050000008047984 */ /* 0x002e620000000c00 */
        /* <DEDUP_REMOVED lines=40> */
[----:B------:R1:W-:Y:S01]  /*ad80*/  STS.128 [R8+0x5000], R4 ;  /* 0x0050000408007388 */ /* 0x0003e20000000c00 */
[----:B------:R-:W-:Y:S05]  /*ad90*/  BRA `(.L_x_1179) ;  /* 0x0000397000007947 */ /* 0x000fea0003800000 */
.L_x_1162:
[----:B------:R-:W-:Y:S01]  /*ada0*/  @P6 IMAD.HI.U32 R7, R6, c[0x0][0x2c8], RZ ;  /* 0x0000b20006076a27 */ /* 0x000fe200078e00ff */
[----:B------:R-:W-:Y:S01]  /*adb0*/  MOV R9, R17 ;  /* 0x0000001100097202 */ /* 0x000fe20000000f00 */
[----:B------:R-:W-:Y:S01]  /*adc0*/  BSSY B0, `(.L_x_1190) ;  /* 0x0000047000007945 */ /* 0x000fe20003800000 */
[----:B------:R-:W-:Y:S01]  /*add0*/  MOV R14, R12 ;  /* 0x0000000c000e7202 */ /* 0x000fe20000000f00 */
[----:B------:R-:W-:Y:S01]  /*ade0*/  IMAD.MOV.U32 R15, RZ, RZ, R11 ;  /* 0x000000ffff0f7224 */ /* 0x000fe200078e000b */
        /* <DEDUP_REMOVED lines=20> */
[----:B------:R-:W-:Y:S01]  /*af30*/  LEA R6, P1, R12, c[0x0][0x270], 0x1 ;  /* 0x00009c000c067a11 */ /* 0x000fe200078208ff */
[----:B------:R-:W-:Y:S01]  /*af40*/  IMAD.IADD R10, R9, 0x1, R10 ;  /* 0x00000001090a7824 */ /* 0x000fe200078e020a */
[----:B------:R-:W-:Y:S01]  /*af50*/  CS2R R74, SRZ ;  /* 0x00000000004a7805 */ /* 0x000fe2000001ff00 */
[----:B------:R1:W2:Y:S01]  /*af60*/  SHFL.IDX PT, R14, R7, RZ, 0x1e1f ;  /* 0x001e1fff070e7589 */ /* 0x0002a200000e0000 */
[----:B------:R-:W-:Y:S01]  /*af70*/  IADD3 R54, R13, R54, RZ ;  /* 0x000000360d367210 */ /* 0x000fe20007ffe0ff */
[----:B------:R-:W-:Y:S01]  /*af80*/  CS2R R72, SRZ ;  /* 0x0000000000487805 */ /* 0x000fe2000001ff00 */
[----:B------:R-:W-:Y:S01]  /*af90*/  LEA.HI.X R10, R8, c[0x0][0x28c], R10, 0x1, P0 ;  /* 0x0000a300080a7a11 */ /* 0x000fe200000f0c0a */
[----:B------:R1:W3:Y:S01]  /*afa0*/  SHFL.IDX PT, R16, R6, RZ, 0x1e1f ;  /* 0x001e1fff06107589 */ /* 0x0002e200000e0000 */
[----:B------:R-:W-:-:S02]  /*afb0*/  ISETP.GE.AND P0, PT, R5, R4, PT ;  /* 0x000000040500720c */ /* 0x000fc40003f06270 */
[----:B------:R-:W-:Y:S01]  /*afc0*/  LEA.HI.X R54, R12, c[0x0][0x274], R54, 0x1, P1 ;  /* 0x00009d000c367a11 */ /* 0x000fe200008f0c36 */
[----:B------:R1:W4:Y:S04]  /*afd0*/  SHFL.IDX PT, R15, R10, RZ, 0x1e1f ;  /* 0x001e1fff0a0f7589 */ /* 0x00032800000e0000 */
[----:B------:R1:W1:Y:S06]  /*afe0*/  SHFL.IDX PT, R17, R54, RZ, 0x1e1f ;  /* 0x001e1fff36117589 */ /* 0x00026c00000e0000 */
        /* <DEDUP_REMOVED lines=8> */
[----:B-1-3--:R-:W-:-:S04]  /*b070*/  @!P0 IMAD.WIDE R20, R58, 0x2, R16 ;  /* 0x000000023a148825 */ /* 0x00afc800078e0210 */
[----:B--2-4-:R-:W-:Y:S01]  /*b080*/  @!P0 IMAD.WIDE R18, R58, 0x2, R14 ;  /* 0x000000023a128825 */ /* 0x014fe200078e020e */
        /* <DEDUP_REMOVED lines=14> */
[----:B------:R-:W-:Y:S02]  /*b170*/  @!P1 LEA.HI R11, R11, R12, RZ, 0x3 ;  /* 0x0000000c0b0b9211 */ /* 0x000fe400078f18ff */
[----:B------:R-:W-:Y:S02]  /*b180*/  @!P0 LEA.HI R8, R8, R9, RZ, 0x3 ;  /* 0x0000000908088211 */ /* 0x000fe400078f18ff */
[----:B------:R-:W-:Y:S02]  /*b190*/  @!P1 LOP3.LUT R11, R11, 0xfffffff8, RZ, 0xc0, !PT ;  /* 0xfffffff80b0b9812 */ /* 0x000fe400078ec0ff */
[----:B------:R-:W-:-:S03]  /*b1a0*/  @!P0 LOP3.LUT R8, R8, 0xfffffff8, RZ, 0xc0, !PT ;  /* 0xfffffff808088812 */ /* 0x000fc600078ec0ff */
[----:B------:R-:W-:-:S04]  /*b1b0*/  @!P1 IMAD.WIDE R12, R11, 0x2, R16 ;  /* 0x000000020b0c9825 */ /* 0x000fc800078e0210 */
[C---:B------:R-:W-:Y:S01]  /*b1c0*/  @!P0 IMAD.WIDE R16, R8.reuse, 0x2, R16 ;  /* 0x0000000208108825 */ /* 0x040fe200078e0210 */
[----:B------:R1:W5:Y:S03]  /*b1d0*/  @!P1 LD.E.128 R64, [R12.64] ;  /* 0x0000000c0c409980 */ /* 0x000366000c101d00 */
[--C-:B--2---:R-:W-:Y:S01]  /*b1e0*/  @!P1 IMAD.WIDE R18, R11, 0x2, R14.reuse ;  /* 0x000000020b129825 */ /* 0x104fe200078e020e */
[----:B------:R1:W5:Y:S03]  /*b1f0*/  @!P0 LD.E.128 R40, [R16.64] ;  /* 0x0000000c10288980 */ /* 0x000366000c101d00 */
[----:B------:R-:W-:Y:S01]  /*b200*/  @!P0 IMAD.WIDE R8, R8, 0x2, R14 ;  /* 0x0000000208088825 */ /* 0x000fe200078e020e */
[----:B------:R1:W5:Y:S04]  /*b210*/  @!P1 LD.E.128 R60, [R18.64] ;  /* 0x0000000c123c9980 */ /* 0x000368000c101d00 */
[----:B------:R1:W5:Y:S02]  /*b220*/  @!P0 LD.E.128 R36, [R8.64] ;  /* 0x0000000c08248980 */ /* 0x000364000c101d00 */
.L_x_1191:
[----:B------:R-:W-:Y:S05]  /*b230*/  BSYNC B0 ;  /* 0x0000000000007941 */ /* 0x000fea0003800000 */
.L_x_1190:
[----:B-1----:R-:W-:Y:S01]  /*b240*/  IADD3 R8, R5, 0x40, RZ ;  /* 0x0000004005087810 */ /* 0x002fe20007ffe0ff */
[----:B-----5:R-:W-:Y:S01]  /*b250*/  IMAD.MOV.U32 R5, RZ, RZ, R42 ;  /* 0x000000ffff057224 */ /* 0x020fe200078e002a */
[----:B------:R-:W1:Y:S01]  /*b260*/  SHFL.IDX PT, R55, R54, 0x1, 0x1e1f ;  /* 0x003e1f0036377f89 */ /* 0x000e6200000e0000 */
[----:B------:R-:W-:Y:S01]  /*b270*/  IMAD.MOV.U32 R11, RZ, RZ, R43 ;  /* 0x000000ffff0b7224 */ /* 0x000fe200078e002b */
[----:B------:R-:W-:Y:S01]  /*b280*/  ISETP.GE.AND P0, PT, R8, R4, PT ;  /* 0x000000040800720c */ /* 0x000fe20003f06270 */
[----:B------:R-:W-:Y:S01]  /*b290*/  IMAD.MOV.U32 R9, RZ, RZ, R40 ;  /* 0x000000ffff097224 */ /* 0x000fe200078e0028 */
[----:B------:R4:W3:Y:S01]  /*b2a0*/  SHFL.IDX PT, R54, R6, 0x1, 0x1e1f ;  /* 0x003e1f0006367f89 */ /* 0x0008e200000e0000 */
        /* <DEDUP_REMOVED lines=26> */
[----:B----4-:R-:W-:Y:S01]  /*b450*/  IMAD.MOV.U32 R6, RZ, RZ, R60 ;  /* 0x000000ffff067224 */ /* 0x010fe200078e003c */
[----:B------:R-:W-:Y:S01]  /*b460*/  PRMT R90, R11, 0x7610, R90 ;  /* 0x000076100b5a7816 */ /* 0x000fe2000000005a */
[----:B------:R-:W-:Y:S01]  /*b470*/  CS2R R20, SRZ ;  /* 0x0000000000147805 */ /* 0x000fe2000001ff00 */
[----:B------:R-:W-:Y:S01]  /*b480*/  PRMT R89, R8, 0x5410, R9 ;  /* 0x0000541008597816 */ /* 0x000fe20000000009 */
[----:B------:R-:W-:Y:S01]  /*b490*/  IMAD.MOV.U32 R8, RZ, RZ, R63 ;  /* 0x000000ffff087224 */ /* 0x000fe200078e003f */
[----:B------:R-:W-:Y:S01]  /*b4a0*/  PRMT R94, R94, 0x5410, R5 ;  /* 0x000054105e5e7816 */ /* 0x000fe20000000005 */
[----:B------:R-:W-:Y:S01]  /*b4b0*/  IMAD.MOV.U32 R5, RZ, RZ, R61 ;  /* 0x000000ffff057224 */ /* 0x000fe200078e003d */
[----:B------:R-:W4:Y:S01]  /*b4c0*/  SHFL.IDX PT, R11, R10, 0x1, 0x1e1f ;  /* 0x003e1f000a0b7f89 */ /* 0x000f2200000e0000 */
[----:B------:R-:W-:Y:S01]  /*b4d0*/  CS2R R34, SRZ ;  /* 0x0000000000227805 */ /* 0x000fe2000001ff00 */
[----:B------:R-:W-:Y:S01]  /*b4e0*/  PRMT R94, R8, 0x7610, R94 ;  /* 0x00007610085e7816 */ /* 0x000fe2000000005e */
[----:B------:R-:W-:Y:S01]  /*b4f0*/  IMAD.MOV.U32 R8, RZ, RZ, R74 ;  /* 0x000000ffff087224 */ /* 0x000fe200078e004a */
[----:B------:R-:W-:Y:S01]  /*b500*/  PRMT R93, R5, 0x5410, R6 ;  /* 0x00005410055d7816 */ /* 0x000fe20000000006 */
[----:B------:R2:W1:Y:S01]  /*b510*/  SHFL.IDX PT, R10, R7, 0x1, 0x1e1f ;  /* 0x003e1f00070a7f89 */ /* 0x00046200000e0000 */
[----:B------:R-:W-:Y:S01]  /*b520*/  IMAD.MOV.U32 R6, RZ, RZ, R72 ;  /* 0x000000ffff067224 */ /* 0x000fe200078e0048 */
[----:B------:R-:W-:Y:S01]  /*b530*/  CS2R R32, SRZ ;  /* 0x0000000000207805 */ /* 0x000fe2000001ff00 */
[----:B------:R-:W-:Y:S01]  /*b540*/  IMAD.MOV.U32 R5, RZ, RZ, R73 ;  /* 0x000000ffff057224 */ /* 0x000fe200078e0049 */
[----:B------:R-:W-:Y:S01]  /*b550*/  CS2R R18, SRZ ;  /* 0x0000000000127805 */ /* 0x000fe2000001ff00 */
[----:B---3--:R-:W-:Y:S01]  /*b560*/  CS2R R16, SRZ ;  /* 0x0000000000107805 */ /* 0x008fe2000001ff00 */
[----:B--2---:R-:W-:Y:S01]  /*b570*/  CS2R R14, SRZ ;  /* 0x00000000000e7805 */ /* 0x004fe2000001ff00 */
[----:B------:R-:W-:Y:S01]  /*b580*/  CS2R R12, SRZ ;  /* 0x00000000000c7805 */ /* 0x000fe2000001ff00 */
[----:B------:R-:W-:Y:S01]  /*b590*/  PRMT R104, R5, 0x5410, R6 ;  /* 0x0000541005687816 */ /* 0x000fe20000000006 */
[----:B------:R-:W-:Y:S01]  /*b5a0*/  CS2R R30, SRZ ;  /* 0x00000000001e7805 */ /* 0x000fe2000001ff00 */
[----:B------:R-:W-:Y:S01]  /*b5b0*/  CS2R R28, SRZ ;  /* 0x00000000001c7805 */ /* 0x000fe2000001ff00 */
[----:B------:R-:W-:-:S04]  /*b5c0*/  MOV R7, R75 ;  /* 0x0000004b00077202 */ /* 0x000fc80000000f00 */
[----:B------:R-:W-:Y:S01]  /*b5d0*/  PRMT R105, R7, 0x5410, R8 ;  /* 0x0000541007697816 */ /* 0x000fe20000000008 */
[----:B------:R-:W-:Y:S05]  /*b5e0*/  @P0 BRA `(.L_x_1193) ;  /* 0x0000023000000947 */ /* 0x000fea0003800000 */
[C---:B-1--4-:R-:W-:Y:S01]  /*b5f0*/  ISETP.GE.AND P0, PT, R58.reuse, c[0x0][0x27c], PT ;  /* 0x00009f003a007a0c */ /* 0x052fe20003f06270 */
[----:B------:R-:W-:Y:S01]  /*b600*/  CS2R R34, SRZ ;  /* 0x0000000000227805 */ /* 0x000fe2000001ff00 */
[----:B------:R-:W-:Y:S01]  /*b610*/  CS2R R32, SRZ ;  /* 0x0000000000207805 */ /* 0x000fe2000001ff00 */
[----:B------:R-:W-:Y:S01]  /*b620*/  CS2R R30, SRZ ;  /* 0x00000000001e7805 */ /* 0x000fe2000001ff00 */
[----:B------:R-:W-:Y:S01]  /*b630*/  CS2R R28, SRZ ;  /* 0x00000000001c7805 */ /* 0x000fe2000001ff00 */
[C---:B------:R-:W-:Y:S02]  /*b640*/  IADD3 R8, R58.reuse, 0x10, RZ ;  /* 0x000000103a087810 */ /* 0x040fe40007ffe0ff */
[----:B------:R-:W-:Y:S02]  /*b650*/  IADD3 R6, R58, 0x20, RZ ;  /* 0x000000203a067810 */ /* 0x000fe40007ffe0ff */
[----:B------:R-:W-:-:S04]  /*b660*/  ISETP.GE.AND P1, PT, R8, c[0x0][0x27c], PT ;  /* 0x00009f0008007a0c */ /* 0x000fc80003f26270 */
[----:B------:R-:W-:-:S04]  /*b670*/  @!P0 IMAD.WIDE R14, R58, 0x2, R54 ;  /* 0x000000023a0e8825 */ /* 0x000fc800078e0236 */
[----:B------:R-:W-:Y:S01]  /*b680*/  @!P0 IMAD.WIDE R12, R58, 0x2, R10 ;  /* 0x000000023a0c8825 */ /* 0x000fe200078e020a */
[----:B------:R1:W5:Y:S04]  /*b690*/  @!P0 LD.E.128 R32, [R14.64] ;  /* 0x0000000c0e208980 */ /* 0x000368000c101d00 */
[----:B------:R2:W5:Y:S01]  /*b6a0*/  @!P0 LD.E.128 R28, [R12.64] ;  /* 0x0000000c0c1c8980 */ /* 0x000562000c101d00 */
[----:B------:R-:W-:Y:S01]  /*b6b0*/  ISETP.GE.AND P0, PT, R6, c[0x0][0x27c], PT ;  /* 0x00009f0006007a0c */ /* 0x000fe20003f06270 */
[----:B------:R-:W-:Y:S01]  /*b6c0*/  CS2R R22, SRZ ;  /* 0x0000000000167805 */ /* 0x000fe2000001ff00 */
[----:B------:R-:W-:Y:S01]  /*b6d0*/  @!P1 SHF.R.S32.HI R7, RZ, 0x1f, R8 ;  /* 0x0000001fff079819 */ /* 0x000fe20000011408 */
[----:B------:R-:W-:Y:S01]  /*b6e0*/  CS2R R20, SRZ ;  /* 0x0000000000147805 */ /* 0x000fe2000001ff00 */
[----:B------:R-:W-:Y:S01]  /*b6f0*/  CS2R R26, SRZ ;  /* 0x00000000001a7805 */ /* 0x000fe2000001ff00 */
[----:B------:R-:W-:Y:S01]  /*b700*/  CS2R R24, SRZ ;  /* 0x0000000000187805 */ /* 0x000fe2000001ff00 */
[----:B------:R-:W-:Y:S01]  /*b710*/  @!P1 LEA.HI R7, R7, R8, RZ, 0x3 ;  /* 0x0000000807079211 */ /* 0x000fe200078f18ff */
[----:B------:R-:W-:Y:S01]  /*b720*/  CS2R R18, SRZ ;  /* 0x0000000000127805 */ /* 0x000fe2000001ff00 */
[----:B------:R-:W-:-:S02]  /*b730*/  CS2R R16, SRZ ;  /* 0x0000000000107805 */ /* 0x000fc4000001ff00 */
[----:B------:R-:W-:-:S03]  /*b740*/  @!P1 LOP3.LUT R7, R7, 0xfffffff8, RZ, 0xc0, !PT ;  /* 0xfffffff807079812 */ /* 0x000fc600078ec0ff */
[----:B------:R-:W-:Y:S02]  /*b750*/  @!P0 SHF.R.S32.HI R5, RZ, 0x1f, R6 ;  /* 0x0000001fff058819 */ /* 0x000fe40000011406 */
[----:B------:R-:W-:Y:S02]  /*b760*/  @!P1 IMAD.WIDE R8, R7, 0x2, R54 ;  /* 0x0000000207089825 */ /* 0x000fe400078e0236 */
[----:B------:R-:W-:Y:S02]  /*b770*/  @!P0 LEA.HI R5, R5, R6, RZ, 0x3 ;  /* 0x0000000605058211 */ /* 0x000fe400078f18ff */
[----:B------:R-:W-:Y:S01]  /*b780*/  @!P1 IMAD.WIDE R6, R7, 0x2, R10 ;  /* 0x0000000207069825 */ /* 0x000fe200078e020a */
[----:B-1----:R-:W-:Y:S01]  /*b790*/  CS2R R14, SRZ ;  /* 0x00000000000e7805 */ /* 0x002fe2000001ff00 */
[----:B------:R-:W-:Y:S01]  /*b7a0*/  @!P0 LOP3.LUT R5, R5, 0xfffffff8, RZ, 0xc0, !PT ;  /* 0xfffffff805058812 */ /* 0x000fe200078ec0ff */
[----:B------:R1:W5:Y:S01]  /*b7b0*/  @!P1 LD.E.128 R20, [R8.64] ;  /* 0x0000000c08149980 */ /* 0x000362000c101d00 */
[----:B--2---:R-:W-:-:S03]  /*b7c0*/  CS2R R12, SRZ ;  /* 0x00000000000c7805 */ /* 0x004fc6000001ff00 */
[----:B------:R-:W-:-:S04]  /*b7d0*/  @!P0 IMAD.WIDE R54, R5, 0x2, R54 ;  /* 0x0000000205368825 */ /* 0x000fc800078e0236 */
[----:B------:R-:W-:Y:S01]  /*b7e0*/  @!P0 IMAD.WIDE R10, R5, 0x2, R10 ;  /* 0x00000002050a8825 */ /* 0x000fe200078e020a */
[----:B------:R1:W5:Y:S04]  /*b7f0*/  @!P1 LD.E.128 R12, [R6.64] ;  /* 0x0000000c060c9980 */ /* 0x000368000c101d00 */
[----:B------:R1:W5:Y:S04]  /*b800*/  @!P0 LD.E.128 R24, [R54.64] ;  /* 0x0000000c36188980 */ /* 0x000368000c101d00 */
[----:B------:R1:W5:Y:S02]  /*b810*/  @!P0 LD.E.128 R16, [R10.64] ;  /* 0x0000000c0a108980 */ /* 0x000364000c101d00 */
.L_x_1193:
[----:B-1--4-:R-:W-:Y:S05]  /*b820*/  BSYNC B0 ;  /* 0x0000000000007941 */ /* 0x012fea0003800000 */
.L_x_1192:
[----:B-----5:R-:W-:Y:S01]  /*b830*/  IMAD.MOV.U32 R5, RZ, RZ, R26 ;  /* 0x000000ffff057224 */ /* 0x020fe200078e001a */
[----:B------:R-:W-:-:S04]  /*b840*/  DEPBAR.LE SB0, 0x1 ;  /* 0x000080400000791a */ /* 0x000fc80000000000 */
[----:B------:R-:W-:Y:S01]  /*b850*/  IMAD.MOV.U32 R8, RZ, RZ, R27 ;  /* 0x000000ffff087224 */ /* 0x000fe200078e001b */
[----:B------:R-:W-:Y:S01]  /*b860*/  BSSY B1, `(.L_x_1194) ;  /* 0x0000185000017945 */ /* 0x000fe20003800000 */
[----:B------:R-:W-:Y:S02]  /*b870*/  IMAD.MOV.U32 R7, RZ, RZ, R24 ;  /* 0x000000ffff077224 */ /* 0x000fe400078e0018 */
[----:B------:R-:W-:Y:S01]  /*b880*/  IMAD.MOV.U32 R6, RZ, RZ, R25 ;  /* 0x000000ffff067224 */ /* 0x000fe200078e0019 */
[----:B------:R-:W-:Y:S01]  /*b890*/  PRMT R57, R8, 0x5410, R5 ;  /* 0x0000541008397816 */ /* 0x000fe20000000005 */
[----:B------:R-:W-:Y:S01]  /*b8a0*/  IMAD.MOV.U32 R5, RZ, RZ, R22 ;  /* 0x000000ffff057224 */ /* 0x000fe200078e0016 */
[----:B------:R-:W-:Y:S01]  /*b8b0*/  MOV R8, R23 ;  /* 0x0000001700087202 */ /* 0x000fe20000000f00 */
        /* <DEDUP_REMOVED lines=15> */
[----:B------:R-:W-:Y:S01]  /*b9b0*/  BAR.SYNC.DEFER_BLOCKING 0x0 ;  /* 0x0000000000007b1d */ /* 0x000fe20000010000 */
[----:B------:R-:W-:-:S02]  /*b9c0*/  ISETP.GE.AND P0, PT, R53, R87, PT ;  /* 0x000000573500720c */ /* 0x000fc40003f06270 */
[----:B------:R-:W-:Y:S01]  /*b9d0*/  PRMT R85, R6, 0x5410, R7 ;  /* 0x0000541006557816 */ /* 0x000fe20000000007 */
[----:B------:R-:W-:Y:S01]  /*b9e0*/  IMAD.MOV.U32 R6, RZ, RZ, R17 ;  /* 0x000000ffff067224 */ /* 0x000fe200078e0011 */
[----:B------:R-:W-:Y:S01]  /*b9f0*/  PRMT R55, R55, 0x5410, R5 ;  /* 0x0000541037377816 */ /* 0x000fe20000000005 */
[----:B------:R-:W-:Y:S01]  /*ba00*/  IMAD.MOV.U32 R5, RZ, RZ, R14 ;  /* 0x000000ffff057224 */ /* 0x000fe200078e000e */
[----:B------:R-:W-:Y:S02]  /*ba10*/  MOV R7, R16 ;  /* 0x0000001000077202 */ /* 0x000fe40000000f00 */
[----:B------:R-:W-:Y:S01]  /*ba20*/  PRMT R86, R8, 0x7610, R86 ;  /* 0x0000761008567816 */ /* 0x000fe20000000056 */
[----:B------:R-:W-:Y:S01]  /*ba30*/  IMAD.MOV.U32 R8, RZ, RZ, R19 ;  /* 0x000000ffff087224 */ /* 0x000fe200078e0013 */
[----:B------:R-:W-:Y:S01]  /*ba40*/  PRMT R54, R6, 0x5410, R7 ;  /* 0x0000541006367816 */ /* 0x000fe20000000007 */
[----:B------:R-:W-:Y:S01]  /*ba50*/  IMAD.MOV.U32 R6, RZ, RZ, R15 ;  /* 0x000000ffff067224 */ /* 0x000fe200078e000f */
[----:B------:R-:W-:Y:S01]  /*ba60*/  PRMT R68, R68, 0x5410, R5 ;  /* 0x0000541044447816 */ /* 0x000fe20000000005 */
[----:B------:R-:W-:Y:S01]  /*ba70*/  IMAD.MOV.U32 R7, RZ, RZ, R30 ;  /* 0x000000ffff077224 */ /* 0x000fe200078e001e */
[----:B------:R-:W-:-:S02]  /*ba80*/  MOV R5, R12 ;  /* 0x0000000c00057202 */ /* 0x000fc40000000f00 */
[----:B------:R-:W-:Y:S02]  /*ba90*/  PRMT R68, R6, 0x7610, R68 ;  /* 0x0000761006447816 */ /* 0x000fe40000000044 */
[----:B------:R-:W-:Y:S01]  /*baa0*/  PRMT R59, R4, 0x5410, R5 ;  /* 0x00005410043b7816 */ /* 0x000fe20000000005 */
[----:B------:R-:W-:Y:S01]  /*bab0*/  IMAD.MOV.U32 R5, RZ, RZ, R28 ;  /* 0x000000ffff057224 */ /* 0x000fe200078e001c */
[----:B------:R-:W-:Y:S01]  /*bac0*/  MOV R6, R31 ;  /* 0x0000001f00067202 */ /* 0x000fe20000000f00 */
[----:B------:R-:W-:Y:S01]  /*bad0*/  IMAD.MOV.U32 R4, RZ, RZ, R29 ;  /* 0x000000ffff047224 */ /* 0x000fe200078e001d */
[----:B------:R-:W-:Y:S02]  /*bae0*/  PRMT R55, R8, 0x7610, R55 ;  /* 0x0000761008377816 */ /* 0x000fe40000000037 */
[----:B------:R-:W-:Y:S02]  /*baf0*/  PRMT R84, R6, 0x5410, R7 ;  /* 0x0000541006547816 */ /* 0x000fe40000000007 */
[----:B------:R-:W-:Y:S01]  /*bb00*/  PRMT R71, R4, 0x5410, R5 ;  /* 0x0000541004477816 */ /* 0x000fe20000000005 */
[----:B------:R-:W-:Y:S05]  /*bb10*/  @P0 BRA `(.L_x_1195) ;  /* 0x0000159000000947 */ /* 0x000fea0003800000 */
[----:B------:R-:W-:Y:S01]  /*bb20*/  ISETP.GE.AND P0, PT, R58, c[0x0][0x27c], PT ;  /* 0x00009f003a007a0c */ /* 0x000fe20003f06270 */
[----:B------:R-:W-:-:S12]  /*bb30*/  BSSY B0, `(.L_x_1196) ;  /* 0x000006d000007945 */ /* 0x000fd80003800000 */
[----:B------:R-:W-:Y:S05]  /*bb40*/  @P0 BRA `(.L_x_1197) ;  /* 0x000006b000000947 */ /* 0x000fea0003800000 */
[C---:B------:R-:W-:Y:S01]  /*bb50*/  LEA.HI R4, R53.reuse, R53, RZ, 0x1 ;  /* 0x0000003535047211 */ /* 0x040fe200078f08ff */
[----:B------:R-:W-:Y:S01]  /*bb60*/  HADD2.F32 R112, -RZ, R105.H0_H0 ;  /* 0x20000069ff707230 */ /* 0x000fe20000004100 */
[----:B------:R-:W-:Y:S01]  /*bb70*/  MOV R6, c[0x0][0x27c] ;  /* 0x00009f0000067a02 */ /* 0x000fe20000000f00 */
[--C-:B------:R-:W-:Y:S01]  /*bb80*/  HADD2.F32 R118, -RZ, R107.reuse.H0_H0 ;  /* 0x2000006bff767230 */ /* 0x100fe20000004100 */
[----:B------:R-:W-:Y:S01]  /*bb90*/  LOP3.LUT R4, R4, 0x7fffffe, RZ, 0xc0, !PT ;  /* 0x07fffffe04047812 */ /* 0x000fe200078ec0ff */
[----:B------:R-:W-:Y:S01]  /*bba0*/  HADD2.F32 R119, -RZ, R104.H0_H0 ;  /* 0x20000068ff777230 */ /* 0x000fe20000004100 */
[----:B------:R-:W-:Y:S01]  /*bbb0*/  SHF.L.U32 R9, R244, 0x6, RZ ;  /* 0x00000006f4097819 */ /* 0x000fe200000006ff */
[----:B------:R-:W-:Y:S01]  /*bbc0*/  HADD2.F32 R121, -RZ, R106.H0_H0 ;  /* 0x2000006aff797230 */ /* 0x000fe20000004100 */
[----:B------:R-:W-:Y:S01]  /*bbd0*/  LEA.HI R6, R6, R88, RZ, 0x1d ;  /* 0x0000005806067211 */ /* 0x000fe200078fe8ff */
[----:B------:R-:W-:Y:S01]  /*bbe0*/  IMAD.IADD R4, R53, 0x1, -R4 ;  /* 0x0000000135047824 */ /* 0x000fe200078e0a04 */
[----:B------:R-:W-:Y:S01]  /*bbf0*/  LOP3.LUT R9, R9, 0xc0, RZ, 0xc0, !PT ;  /* 0x000000c009097812 */ /* 0x000fe200078ec0ff */
[----:B------:R-:W-:Y:S01]  /*bc00*/  HADD2.F32 R104, -RZ, R104.H1_H1 ;  /* 0x30000068ff687230 */ /* 0x000fe20000004100 */
[----:B------:R-:W-:Y:S01]  /*bc10*/  SHF.R.S32.HI R5, RZ, 0x1f, R6 ;  /* 0x0000001fff057819 */ /* 0x000fe20000011406 */
[----:B------:R-:W-:Y:S01]  /*bc20*/  HADD2.F32 R106, -RZ, R106.H1_H1 ;  /* 0x3000006aff6a7230 */ /* 0x000fe20000004100 */
[----:B------:R-:W-:Y:S01]  /*bc30*/  LOP3.LUT R7, R9, 0x18, R58, 0xf8, !PT ;  /* 0x0000001809077812 */ /* 0x000fe200078ef83a */
[----:B------:R-:W-:Y:S01]  /*bc40*/  HADD2.F32 R107, -RZ, R107.H1_H1 ;  /* 0x3000006bff6b7230 */ /* 0x000fe20000004100 */
[----:B------:R-:W-:-:S02]  /*bc50*/  SHF.R.U32.HI R8, RZ, 0x3, R9 ;  /* 0x00000003ff087819 */ /* 0x000fc40000011609 */
[----:B------:R-:W-:Y:S02]  /*bc60*/  LEA R4, R49, R4, 0x3 ;  /* 0x0000000431047211 */ /* 0x000fe400078e18ff */
[----:B------:R-:W-:Y:S01]  /*bc70*/  LEA.HI R5, R5, R6, RZ, 0x2 ;  /* 0x0000000605057211 */ /* 0x000fe200078f10ff */
[----:B------:R-:W-:Y:S01]  /*bc80*/  IMAD.SHL.U32 R6, R6, 0x8, RZ ;  /* 0x0000000806067824 */ /* 0x000fe200078e00ff */
[-C--:B------:R-:W-:Y:S02]  /*bc90*/  LOP3.LUT R7, R7, R8.reuse, RZ, 0x3c, !PT ;  /* 0x0000000807077212 */ /* 0x080fe400078e3cff */
[----:B------:R-:W-:Y:S02]  /*bca0*/  SHF.L.U32 R4, R4, 0x5, RZ ;  /* 0x0000000504047819 */ /* 0x000fe400000006ff */
[----:B------:R-:W-:Y:S02]  /*bcb0*/  LOP3.LUT R6, R9, 0x18, R6, 0xf8, !PT ;  /* 0x0000001809067812 */ /* 0x000fe400078ef806 */
[----:B------:R-:W-:Y:S01]  /*bcc0*/  SHF.L.U32 R5, R5, 0xa, RZ ;  /* 0x0000000a05057819 */ /* 0x000fe200000006ff */
[----:B------:R-:W-:Y:S01]  /*bcd0*/  IMAD.IADD R7, R4, 0x1, R7 ;  /* 0x0000000104077824 */ /* 0x000fe200078e0207 */
[----:B------:R-:W-:-:S02]  /*bce0*/  LOP3.LUT R6, R6, R8, RZ, 0x3c, !PT ;  /* 0x0000000806067212 */ /* 0x000fc400078e3cff */
[----:B------:R-:W-:Y:S02]  /*bcf0*/  LOP3.LUT R5, R5, 0x7ffff000, RZ, 0xc0, !PT ;  /* 0x7ffff00005057812 */ /* 0x000fe400078ec0ff */
[----:B------:R-:W-:Y:S02]  /*bd00*/  SHF.L.U32 R103, R7, 0x1, RZ ;  /* 0x0000000107677819 */ /* 0x000fe400000006ff */
[----:B------:R-:W-:Y:S02]  /*bd10*/  IADD3 R102, R6, R5, R4 ;  /* 0x0000000506667210 */ /* 0x000fe40007ffe004 */
[--C-:B------:R-:W-:Y:S01]  /*bd20*/  SHF.R.U64 R74, R74, 0x10, R75.reuse ;  /* 0x000000104a4a7819 */ /* 0x100fe2000000124b */
[----:B------:R-:W1:Y:S01]  /*bd30*/  LDS.128 R8, [R103+0x6080] ;  /* 0x0060800067087984 */ /* 0x000e620000000c00 */
[----:B------:R-:W-:Y:S02]  /*bd40*/  SHF.L.U32 R102, R102, 0x1, RZ ;  /* 0x0000000166667819 */ /* 0x000fe400000006ff */
[----:B------:R-:W-:Y:S01]  /*bd50*/  SHF.R.U32.HI R108, RZ, 0x10, R75 ;  /* 0x00000010ff6c7819 */ /* 0x000fe2000001164b */
[----:B------:R-:W-:Y:S01]  /*bd60*/  HADD2.F32 R74, -RZ, R74.H0_H0 ;  /* 0x2000004aff4a7230 */ /* 0x000fe20000004100 */
[--C-:B------:R-:W-:Y:S01]  /*bd70*/  SHF.R.U64 R75, R80, 0x10, R81.reuse ;  /* 0x00000010504b7819 */ /* 0x100fe20000001251 */
[----:B------:R-:W2:Y:S01]  /*bd80*/  LDS.128 R4, [R102+0x6080] ;  /* 0x0060800066047984 */ /* 0x000ea20000000c00 */
[----:B------:R-:W-:Y:S01]  /*bd90*/  SHF.R.U32.HI R80, RZ, 0x10, R81 ;  /* 0x00000010ff507819 */ /* 0x000fe20000011651 */
[----:B------:R-:W-:Y:S01]  /*bda0*/  HADD2.F32 R108, -RZ, R108.H0_H0 ;  /* 0x2000006cff6c7230 */ /* 0x000fe20000004100 */
[--C-:B------:R-:W-:Y:S01]  /*bdb0*/  SHF.R.U64 R82, R82, 0x10, R83.reuse ;  /* 0x0000001052527819 */ /* 0x100fe20000001253 */
[----:B------:R-:W-:Y:S01]  /*bdc0*/  HADD2.F32 R75, -RZ, R75.H0_H0 ;  /* 0x2000004bff4b7230 */ /* 0x000fe20000004100 */
[----:B------:R-:W-:-:S02]  /*bdd0*/  SHF.R.U32.HI R83, RZ, 0x10, R83 ;  /* 0x00000010ff537819 */ /* 0x000fc40000011653 */
[--C-:B------:R-:W-:Y:S01]  /*bde0*/  SHF.R.U64 R72, R72, 0x10, R73.reuse ;  /* 0x0000001048487819 */ /* 0x100fe20000001249 */
[----:B------:R-:W-:Y:S01]  /*bdf0*/  HADD2.F32 R82, -RZ, R82.H0_H0 ;  /* 0x20000052ff527230 */ /* 0x000fe20000004100 */
[----:B------:R-:W-:-:S05]  /*be00*/  SHF.R.U32.HI R73, RZ, 0x10, R73 ;  /* 0x00000010ff497819 */ /* 0x000fca0000011649 */
[----:B------:R-:W-:Y:S02]  /*be10*/  HADD2.F32 R73, -RZ, R73.H0_H0 ;  /* 0x20000049ff497230 */ /* 0x000fe40000004100 */
[--C-:B-1----:R-:W-:Y:S02]  /*be20*/  HADD2.F32 R81, -RZ, R11.reuse.H0_H0 ;  /* 0x2000000bff517230 */ /* 0x102fe40000004100 */
[----:B------:R-:W-:Y:S02]  /*be30*/  HADD2.F32 R11, -RZ, R11.H1_H1 ;  /* 0x3000000bff0b7230 */ /* 0x000fe40000004100 */
[----:B------:R-:W-:Y:S01]  /*be40*/  HADD2.F32 R109, -RZ, R9.H0_H0 ;  /* 0x20000009ff6d7230 */ /* 0x000fe20000004100 */
[-C--:B------:R-:W-:Y:S01]  /*be50*/  FMUL.FTZ R117, R81, R112.reuse ;  /* 0x0000007051757220 */ /* 0x080fe20000410000 */
[--C-:B--2---:R-:W-:Y:S02]  /*be60*/  HADD2.F32 R113, -RZ, R7.reuse.H0_H0 ;  /* 0x20000007ff717230 */ /* 0x104fe40000004100 */
[----:B------:R-:W-:Y:S01]  /*be70*/  HADD2.F32 R7, -RZ, R7.H1_H1 ;  /* 0x30000007ff077230 */ /* 0x000fe20000004100 */
[----:B------:R-:W-:Y:S01]  /*be80*/  FMUL.FTZ R120, R109, R119 ;  /* 0x000000776d787220 */ /* 0x000fe20000410000 */
[----:B------:R-:W-:Y:S01]  /*be90*/  HADD2.F32 R114, -RZ, R5.H0_H0 ;  /* 0x20000005ff727230 */ /* 0x000fe20000004100 */
[C---:B------:R-:W-:Y:S01]  /*bea0*/  FMUL.FTZ R112, R113.reuse, R112 ;  /* 0x0000007071707220 */ /* 0x040fe20000410000 */
[----:B------:R-:W-:Y:S01]  /*beb0*/  HADD2.F32 R9, -RZ, R9.H1_H1 ;  /* 0x30000009ff097230 */ /* 0x000fe20000004100 */
[----:B------:R-:W-:Y:S01]  /*bec0*/  FFMA.FTZ R117, R113, R118, R117 ;  /* 0x0000007671757223 */ /* 0x000fe20000010075 */
[----:B------:R-:W-:Y:S01]  /*bed0*/  HADD2.F32 R113, -RZ, R83.H0_H0 ;  /* 0x20000053ff717230 */ /* 0x000fe20000004100 */
[-C--:B------:R-:W-:Y:S01]  /*bee0*/  FMUL.FTZ R83, R11, R108.reuse ;  /* 0x0000006c0b537220 */ /* 0x080fe20000410000 */
[--C-:B------:R-:W-:Y:S01]  /*bef0*/  HADD2.F32 R110, -RZ, R8.reuse.H0_H0 ;  /* 0x20000008ff6e7230 */ /* 0x100fe20000004100 */
[C---:B------:R-:W-:Y:S01]  /*bf00*/  FMUL.FTZ R108, R7.reuse, R108 ;  /* 0x0000006c076c7220 */ /* 0x040fe20000410000 */
[----:B------:R-:W-:Y:S01]  /*bf10*/  HADD2.F32 R5, -RZ, R5.H1_H1 ;  /* 0x30000005ff057230 */ /* 0x000fe20000004100 */
[----:B------:R-:W-:Y:S01]  /*bf20*/  FFMA.FTZ R7, R7, R113, R83 ;  /* 0x0000007107077223 */ /* 0x000fe20000010053 */
[----:B------:R-:W-:Y:S01]  /*bf30*/  HADD2.F32 R111, -RZ, R8.H1_H1 ;  /* 0x30000008ff6f7230 */ /* 0x000fe20000004100 */
[C---:B------:R-:W-:Y:S01]  /*bf40*/  FMUL.FTZ R119, R114.reuse, R119 ;  /* 0x0000007772777220 */ /* 0x040fe20000410000 */
[----:B------:R-:W-:Y:S01]  /*bf50*/  HADD2.F32 R115, -RZ, R4.H0_H0 ;  /* 0x20000004ff737230 */ /* 0x000fe20000004100 */
[----:B------:R-:W-:Y:S01]  /*bf60*/  FFMA.FTZ R120, R114, R121, R120 ;  /* 0x0000007972787223 */ /* 0x000fe20000010078 */
[----:B------:R-:W-:Y:S01]  /*bf70*/  HADD2.F32 R83, -RZ, R80.H0_H0 ;  /* 0x20000050ff537230 */ /* 0x000fe20000004100 */
        /* <DEDUP_REMOVED lines=11> */
[----:B------:R-:W-:Y:S01]  /*c030*/  HADD2.F32 R115, -RZ, R72.H0_H0 ;  /* 0x20000048ff737230 */ /* 0x000fe20000004100 */
[-C--:B------:R-:W-:Y:S01]  /*c040*/  FMUL.FTZ R80, R8, R114.reuse ;  /* 0x0000007208507220 */ /* 0x080fe20000410000 */
[----:B------:R-:W-:Y:S01]  /*c050*/  HADD2.F32 R6, -RZ, R6.H1_H1 ;  /* 0x30000006ff067230 */ /* 0x000fe20000004100 */
[C---:B------:R-:W-:Y:S01]  /*c060*/  FMUL.FTZ R114, R4.reuse, R114 ;  /* 0x0000007204727220 */ /* 0x040fe20000410000 */
[----:B------:R-:W-:Y:S01]  /*c070*/  F2FP.PACK_AB R7, R7, R117 ;  /* 0x000000750707723e */ /* 0x000fe200000000ff */
[----:B------:R-:W-:Y:S01]  /*c080*/  FFMA.FTZ R72, R4, R107, R80 ;  /* 0x0000006b04487223 */ /* 0x000fe20000010050 */
[----:B------:R-:W-:Y:S01]  /*c090*/  F2FP.PACK_AB R5, R5, R120 ;  /* 0x000000780505723e */ /* 0x000fe200000000ff */
[----:B------:R-:W-:-:S02]  /*c0a0*/  FMUL.FTZ R4, R111, R115 ;  /* 0x000000736f047220 */ /* 0x000fc40000410000 */
[-C--:B------:R-:W-:Y:S02]  /*c0b0*/  FMUL.FTZ R80, R10, R74.reuse ;  /* 0x0000004a0a507220 */ /* 0x080fe40000410000 */
[----:B------:R-:W-:Y:S02]  /*c0c0*/  FMUL.FTZ R115, R116, R115 ;  /* 0x0000007374737220 */ /* 0x000fe40000410000 */
[----:B------:R-:W-:Y:S02]  /*c0d0*/  FMUL.FTZ R74, R6, R74 ;  /* 0x0000004a064a7220 */ /* 0x000fe40000410000 */
[----:B------:R-:W-:Y:S02]  /*c0e0*/  FFMA.FTZ R114, R8, R107, -R114 ;  /* 0x0000006b08727223 */ /* 0x000fe40000010872 */
[----:B------:R-:W-:Y:S02]  /*c0f0*/  FFMA.FTZ R112, R81, R118, -R112 ;  /* 0x0000007651707223 */ /* 0x000fe40000010870 */
[----:B------:R-:W-:-:S02]  /*c100*/  FFMA.FTZ R11, R11, R113, -R108 ;  /* 0x000000710b0b7223 */ /* 0x000fc4000001086c */
[----:B------:R-:W-:Y:S02]  /*c110*/  FFMA.FTZ R119, R109, R121, -R119 ;  /* 0x000000796d777223 */ /* 0x000fe40000010877 */
[----:B------:R-:W-:Y:S01]  /*c120*/  FFMA.FTZ R9, R9, R83, -R73 ;  /* 0x0000005309097223 */ /* 0x000fe20000010849 */
[----:B------:R-:W-:Y:S01]  /*c130*/  F2FP.PACK_AB R11, R11, R112 ;  /* 0x000000700b0b723e */ /* 0x000fe200000000ff */
[----:B------:R-:W-:Y:S02]  /*c140*/  FFMA.FTZ R104, R110, R106, -R104 ;  /* 0x0000006a6e687223 */ /* 0x000fe40000010868 */
[----:B------:R-:W-:Y:S01]  /*c150*/  FFMA.FTZ R8, R111, R75, -R115 ;  /* 0x0000004b6f087223 */ /* 0x000fe20000010873 */
[----:B------:R-:W-:Y:S01]  /*c160*/  F2FP.PACK_AB R9, R9, R119 ;  /* 0x000000770909723e */ /* 0x000fe200000000ff */
[----:B------:R-:W-:Y:S02]  /*c170*/  FFMA.FTZ R10, R10, R82, -R74 ;  /* 0x000000520a0a7223 */ /* 0x000fe4000001084a */
[----:B------:R-:W-:Y:S01]  /*c180*/  FFMA.FTZ R4, R116, R75, R4 ;  /* 0x0000004b74047223 */ /* 0x000fe20000010004 */
[----:B------:R-:W-:Y:S01]  /*c190*/  F2FP.PACK_AB R8, R8, R104 ;  /* 0x000000680808723e */ /* 0x000fe200000000ff */
[----:B------:R-:W-:Y:S01]  /*c1a0*/  FFMA.FTZ R6, R6, R82, R80 ;  /* 0x0000005206067223 */ /* 0x000fe20000010050 */
[----:B------:R-:W-:-:S02]  /*c1b0*/  F2FP.PACK_AB R10, R10, R114 ;  /* 0x000000720a0a723e */ /* 0x000fc400000000ff */
[----:B------:R-:W-:Y:S02]  /*c1c0*/  F2FP.PACK_AB R4, R4, R105 ;  /* 0x000000690404723e */ /* 0x000fe400000000ff */
[----:B------:R-:W-:Y:S01]  /*c1d0*/  F2FP.PACK_AB R6, R6, R72 ;  /* 0x000000480606723e */ /* 0x000fe200000000ff */
[----:B------:R1:W-:Y:S04]  /*c1e0*/  STS.128 [R103+0x6080], R8 ;  /* 0x0060800867007388 */ /* 0x0003e80000000c00 */
[----:B------:R1:W-:Y:S02]  /*c1f0*/  STS.128 [R102+0x6080], R4 ;  /* 0x0060800466007388 */ /* 0x0003e40000000c00 */
.L_x_1197:
[----:B------:R-:W-:Y:S05]  /*c200*/  BSYNC B0 ;  /* 0x0000000000007941 */ /* 0x000fea0003800000 */
.L_x_1196:
[----:B-1----:R-:W-:Y:S01]  /*c210*/  IADD3 R7, R58, 0x10, RZ ;  /* 0x000000103a077810 */ /* 0x002fe20007ffe0ff */
[----:B------:R-:W-:Y:S03]  /*c220*/  BSSY B0, `(.L_x_1198) ;  /* 0x0000074000007945 */ /* 0x000fe60003800000 */
[----:B------:R-:W-:-:S13]  /*c230*/  ISETP.GE.AND P0, PT, R7, c[0x0][0x27c], PT ;  /* 0x00009f0007007a0c */ /* 0x000fda0003f06270 */
[----:B------:R-:W-:Y:S05]  /*c240*/  @P0 BRA `(.L_x_1199) ;  /* 0x0000071000000947 */ /* 0x000fea0003800000 */
[----:B------:R-:W-:Y:S01]  /*c250*/  SHF.R.S32.HI R11, RZ, 0x1f, R7 ;  /* 0x0000001fff0b7819 */ /* 0x000fe20000011407 */
[----:B------:R-:W-:Y:S01]  /*c260*/  IMAD.MOV.U32 R9, RZ, RZ, c[0x0][0x27c] ;  /* 0x00009f00ff097624 */ /* 0x000fe200078e00ff */
[----:B------:R-:W-:Y:S01]  /*c270*/  LEA.HI R4, R53, R53, RZ, 0x1 ;  /* 0x0000003535047211 */ /* 0x000fe200078f08ff */
[----:B------:R-:W-:Y:S01]  /*c280*/  IMAD.SHL.U32 R6, R244, 0x40, RZ ;  /* 0x00000040f4067824 */ /* 0x000fe200078e00ff */
[CC--:B------:R-:W-:Y:S01]  /*c290*/  LEA.HI R10, R11.reuse, R7.reuse, RZ, 0x3 ;  /* 0x000000070b0a7211 */ /* 0x0c0fe200078f18ff */
[----:B------:R-:W-:Y:S01]  /*c2a0*/  HADD2.F32 R82, -RZ, R93.H0_H0 ;  /* 0x2000005dff527230 */ /* 0x000fe20000004100 */
[----:B------:R-:W-:Y:S01]  /*c2b0*/  LOP3.LUT R4, R4, 0x7fffffe, RZ, 0xc0, !PT ;  /* 0x07fffffe04047812 */ /* 0x000fe200078ec0ff */
[----:B------:R-:W-:Y:S01]  /*c2c0*/  HADD2.F32 R106, -RZ, R95.H0_H0 ;  /* 0x2000005fff6a7230 */ /* 0x000fe20000004100 */
[----:B------:R-:W-:Y:S01]  /*c2d0*/  SHF.R.S32.HI R5, RZ, 0x3, R10 ;  /* 0x00000003ff057819 */ /* 0x000fe2000001140a */
[----:B------:R-:W-:Y:S01]  /*c2e0*/  HADD2.F32 R107, -RZ, R94.H0_H0 ;  /* 0x2000005eff6b7230 */ /* 0x000fe20000004100 */
[----:B------:R-:W-:Y:S01]  /*c2f0*/  LEA.HI R11, R11, R7, RZ, 0x5 ;  /* 0x000000070b0b7211 */ /* 0x000fe200078f28ff */
[----:B------:R-:W-:Y:S01]  /*c300*/  HADD2.F32 R109, -RZ, R101.H0_H0 ;  /* 0x20000065ff6d7230 */ /* 0x000fe20000004100 */
[----:B------:R-:W-:Y:S01]  /*c310*/  LEA.HI R9, R9, R5, RZ, 0x1d ;  /* 0x0000000509097211 */ /* 0x000fe200078fe8ff */
[----:B------:R-:W-:Y:S01]  /*c320*/  HADD2.F32 R93, -RZ, R93.H1_H1 ;  /* 0x3000005dff5d7230 */ /* 0x000fe20000004100 */
[----:B------:R-:W-:Y:S01]  /*c330*/  IADD3 R4, R53, -R4, RZ ;  /* 0x8000000435047210 */ /* 0x000fe20007ffe0ff */
[----:B------:R-:W-:Y:S01]  /*c340*/  IMAD.SHL.U32 R11, R11, 0x80, RZ ;  /* 0x000000800b0b7824 */ /* 0x000fe200078e00ff */
[----:B------:R-:W-:Y:S01]  /*c350*/  SHF.R.S32.HI R7, RZ, 0x1f, R9 ;  /* 0x0000001fff077819 */ /* 0x000fe20000011409 */
[----:B------:R-:W-:Y:S01]  /*c360*/  HADD2.F32 R95, -RZ, R95.H1_H1 ;  /* 0x3000005fff5f7230 */ /* 0x000fe20000004100 */
[----:B------:R-:W-:Y:S01]  /*c370*/  LOP3.LUT R6, R6, 0xc0, RZ, 0xc0, !PT ;  /* 0x000000c006067812 */ /* 0x000fe200078ec0ff */
[----:B------:R-:W-:Y:S01]  /*c380*/  HADD2.F32 R101, -RZ, R101.H1_H1 ;  /* 0x30000065ff657230 */ /* 0x000fe20000004100 */
[----:B------:R-:W-:-:S02]  /*c390*/  SHF.L.U32 R8, R9, 0x3, RZ ;  /* 0x0000000309087819 */ /* 0x000fc400000006ff */
[----:B------:R-:W-:Y:S02]  /*c3a0*/  LEA.HI R7, R7, R9, RZ, 0x2 ;  /* 0x0000000907077211 */ /* 0x000fe400078f10ff */
[----:B------:R-:W-:Y:S02]  /*c3b0*/  LEA R4, R49, R4, 0x3 ;  /* 0x0000000431047211 */ /* 0x000fe400078e18ff */
[----:B------:R-:W-:Y:S02]  /*c3c0*/  LOP3.LUT R10, R6, 0x18, R10, 0xf8, !PT ;  /* 0x00000018060a7812 */ /* 0x000fe400078ef80a */
[----:B------:R-:W-:Y:S01]  /*c3d0*/  SHF.R.U32.HI R5, RZ, 0x3, R6 ;  /* 0x00000003ff057819 */ /* 0x000fe20000011606 */
[----:B------:R-:W-:Y:S01]  /*c3e0*/  IMAD.SHL.U32 R4, R4, 0x20, RZ ;  /* 0x0000002004047824 */ /* 0x000fe200078e00ff */
[----:B------:R-:W-:Y:S01]  /*c3f0*/  LOP3.LUT R8, R6, 0x18, R8, 0xf8, !PT ;  /* 0x0000001806087812 */ /* 0x000fe200078ef808 */
[----:B------:R-:W-:Y:S01]  /*c400*/  IMAD.SHL.U32 R6, R7, 0x400, RZ ;  /* 0x0000040007067824 */ /* 0x000fe200078e00ff */
[----:B------:R-:W-:-:S02]  /*c410*/  LOP3.LUT R11, R11, 0x7ffff000, RZ, 0xc0, !PT ;  /* 0x7ffff0000b0b7812 */ /* 0x000fc400078ec0ff */
[-C--:B------:R-:W-:Y:S02]  /*c420*/  LOP3.LUT R10, R10, R5.reuse, RZ, 0x3c, !PT ;  /* 0x000000050a0a7212 */ /* 0x080fe400078e3cff */
[----:B------:R-:W-:Y:S02]  /*c430*/  LOP3.LUT R5, R8, R5, RZ, 0x3c, !PT ;  /* 0x0000000508057212 */ /* 0x000fe400078e3cff */
[----:B------:R-:W-:Y:S02]  /*c440*/  LOP3.LUT R6, R6, 0x7ffff000, RZ, 0xc0, !PT ;  /* 0x7ffff00006067812 */ /* 0x000fe400078ec0ff */
[--C-:B------:R-:W-:Y:S02]  /*c450*/  IADD3 R10, R10, R11, R4.reuse ;  /* 0x0000000b0a0a7210 */ /* 0x100fe40007ffe004 */
[----:B------:R-:W-:Y:S02]  /*c460*/  IADD3 R5, R5, R6, R4 ;  /* 0x0000000605057210 */ /* 0x000fe40007ffe004 */
[----:B------:R-:W-:-:S02]  /*c470*/  SHF.L.U32 R73, R10, 0x1, RZ ;  /* 0x000000010a497819 */ /* 0x000fc400000006ff */
[--C-:B------:R-:W-:Y:S01]  /*c480*/  SHF.R.U64 R60, R60, 0x10, R61.reuse ;  /* 0x000000103c3c7819 */ /* 0x100fe2000000123d */
[----:B------:R-:W-:Y:S01]  /*c490*/  IMAD.SHL.U32 R72, R5, 0x2, RZ ;  /* 0x0000000205487824 */ /* 0x000fe200078e00ff */
[----:B------:R-:W-:Y:S01]  /*c4a0*/  SHF.R.U32.HI R74, RZ, 0x10, R61 ;  /* 0x00000010ff4a7819 */ /* 0x000fe2000001163d */
[----:B------:R-:W1:Y:S01]  /*c4b0*/  LDS.128 R8, [R73+0x6080] ;  /* 0x0060800049087984 */ /* 0x000e620000000c00 */
[--C-:B------:R-:W-:Y:S02]  /*c4c0*/  SHF.R.U64 R61, R66, 0x10, R67.reuse ;  /* 0x00000010423d7819 */ /* 0x100fe40000001243 */
[----:B------:R-:W-:Y:S01]  /*c4d0*/  SHF.R.U32.HI R66, RZ, 0x10, R67 ;  /* 0x00000010ff427819 */ /* 0x000fe20000011643 */
[----:B------:R-:W2:Y:S01]  /*c4e0*/  LDS.128 R4, [R72+0x6080] ;  /* 0x0060800048047984 */ /* 0x000ea20000000c00 */
[--C-:B------:R-:W-:Y:S01]  /*c4f0*/  SHF.R.U64 R64, R64, 0x10, R65.reuse ;  /* 0x0000001040407819 */ /* 0x100fe20000001241 */
[----:B------:R-:W-:Y:S01]  /*c500*/  HADD2.F32 R74, -RZ, R74.H0_H0 ;  /* 0x2000004aff4a7230 */ /* 0x000fe20000004100 */
[----:B------:R-:W-:Y:S01]  /*c510*/  SHF.R.U32.HI R65, RZ, 0x10, R65 ;  /* 0x00000010ff417819 */ /* 0x000fe20000011641 */
[----:B------:R-:W-:Y:S01]  /*c520*/  HADD2.F32 R66, -RZ, R66.H0_H0 ;  /* 0x20000042ff427230 */ /* 0x000fe20000004100 */
[--C-:B------:R-:W-:Y:S01]  /*c530*/  SHF.R.U64 R62, R62, 0x10, R63.reuse ;  /* 0x000000103e3e7819 */ /* 0x100fe2000000123f */
[----:B------:R-:W-:Y:S01]  /*c540*/  HADD2.F32 R64, -RZ, R64.H0_H0 ;  /* 0x20000040ff407230 */ /* 0x000fe20000004100 */
[----:B------:R-:W-:Y:S01]  /*c550*/  SHF.R.U32.HI R63, RZ, 0x10, R63 ;  /* 0x00000010ff3f7819 */ /* 0x000fe2000001163f */
[----:B------:R-:W-:-:S02]  /*c560*/  HADD2.F32 R61, -RZ, R61.H0_H0 ;  /* 0x2000003dff3d7230 */ /* 0x000fc40000004100 */
[----:B------:R-:W-:Y:S02]  /*c570*/  HADD2.F32 R62, -RZ, R62.H0_H0 ;  /* 0x2000003eff3e7230 */ /* 0x000fe40000004100 */
[----:B------:R-:W-:Y:S02]  /*c580*/  HADD2.F32 R63, -RZ, R63.H0_H0 ;  /* 0x2000003fff3f7230 */ /* 0x000fe40000004100 */
[--C-:B-1----:R-:W-:Y:S02]  /*c590*/  HADD2.F32 R67, -RZ, R9.reuse.H0_H0 ;  /* 0x20000009ff437230 */ /* 0x102fe40000004100 */
[----:B------:R-:W-:Y:S02]  /*c5a0*/  HADD2.F32 R75, -RZ, R9.H1_H1 ;  /* 0x30000009ff4b7230 */ /* 0x000fe40000004100 */
[----:B--2---:R-:W-:Y:S01]  /*c5b0*/  HADD2.F32 R83, -RZ, R5.H0_H0 ;  /* 0x20000005ff537230 */ /* 0x004fe20000004100 */
[----:B------:R-:W-:Y:S01]  /*c5c0*/  FMUL.FTZ R105, R67, R82 ;  /* 0x0000005243697220 */ /* 0x000fe20000410000 */
[----:B------:R-:W-:-:S02]  /*c5d0*/  HADD2.F32 R9, -RZ, R11.H0_H0 ;  /* 0x2000000bff097230 */ /* 0x000fc40000004100 */
[----:B------:R-:W-:Y:S01]  /*c5e0*/  HADD2.F32 R102, -RZ, R5.H1_H1 ;  /* 0x30000005ff667230 */ /* 0x000fe20000004100 */
[C---:B------:R-:W-:Y:S01]  /*c5f0*/  FMUL.FTZ R82, R83.reuse, R82 ;  /* 0x0000005253527220 */ /* 0x040fe20000410000 */
[----:B------:R-:W-:Y:S01]  /*c600*/  HADD2.F32 R5, -RZ, R7.H0_H0 ;  /* 0x20000007ff057230 */ /* 0x000fe20000004100 */
[----:B------:R-:W-:Y:S01]  /*c610*/  FFMA.FTZ R105, R83, R106, R105 ;  /* 0x0000006a53697223 */ /* 0x000fe20000010069 */
[----:B------:R-:W-:Y:S01]  /*c620*/  HADD2.F32 R83, -RZ, R65.H0_H0 ;  /* 0x20000041ff537230 */ /* 0x000fe20000004100 */
[-C--:B------:R-:W-:Y:S01]  /*c630*/  FMUL.FTZ R65, R75, R74.reuse ;  /* 0x0000004a4b417220 */ /* 0x080fe20000410000 */
[----:B------:R-:W-:Y:S01]  /*c640*/  HADD2.F32 R11, -RZ, R11.H1_H1 ;  /* 0x3000000bff0b7230 */ /* 0x000fe20000004100 */
[----:B------:R-:W-:Y:S01]  /*c650*/  FMUL.FTZ R108, R9, R107 ;  /* 0x0000006b096c7220 */ /* 0x000fe20000410000 */
        /* <DEDUP_REMOVED lines=8> */
[----:B------:R-:W-:Y:S01]  /*c6e0*/  HADD2.F32 R102, -RZ, R94.H1_H1 ;  /* 0x3000005eff667230 */ /* 0x000fe20000004100 */
[----:B------:R-:W-:Y:S01]  /*c6f0*/  FMUL.FTZ R5, R11, R63 ;  /* 0x0000003f0b057220 */ /* 0x000fe20000410000 */
[----:B------:R-:W-:Y:S01]  /*c700*/  HADD2.F32 R8, -RZ, R10.H0_H0 ;  /* 0x2000000aff087230 */ /* 0x000fe20000004100 */
[----:B------:R-:W-:Y:S01]  /*c710*/  FMUL.FTZ R94, R80, R93 ;  /* 0x0000005d505e7220 */ /* 0x000fe20000410000 */
[----:B------:R-:W-:Y:S01]  /*c720*/  HADD2.F32 R104, -RZ, R4.H1_H1 ;  /* 0x30000004ff687230 */ /* 0x000fe20000004100 */
        /* <DEDUP_REMOVED lines=9> */
[----:B------:R-:W-:Y:S01]  /*c7c0*/  F2FP.PACK_AB R7, R7, R108 ;  /* 0x0000006c0707723e */ /* 0x000fe200000000ff */
[----:B------:R-:W-:-:S02]  /*c7d0*/  FMUL.FTZ R102, R4, R102 ;  /* 0x0000006604667220 */ /* 0x000fc40000410000 */
[----:B------:R-:W-:Y:S02]  /*c7e0*/  FFMA.FTZ R60, R4, R101, R5 ;  /* 0x00000065043c7223 */ /* 0x000fe40000010005 */
[-C--:B------:R-:W-:Y:S02]  /*c7f0*/  FMUL.FTZ R4, R81, R103.reuse ;  /* 0x0000006751047220 */ /* 0x080fe40000410000 */
[-C--:B------:R-:W-:Y:S02]  /*c800*/  FMUL.FTZ R5, R10, R62.reuse ;  /* 0x0000003e0a057220 */ /* 0x080fe40000410000 */
[----:B------:R-:W-:Y:S02]  /*c810*/  FMUL.FTZ R103, R104, R103 ;  /* 0x0000006768677220 */ /* 0x000fe40000410000 */
[----:B------:R-:W-:Y:S02]  /*c820*/  FMUL.FTZ R62, R6, R62 ;  /* 0x0000003e063e7220 */ /* 0x000fe40000410000 */
[----:B------:R-:W-:-:S02]  /*c830*/  FFMA.FTZ R102, R8, R101, -R102 ;  /* 0x0000006508667223 */ /* 0x000fc40000010866 */
[----:B------:R-:W-:Y:S02]  /*c840*/  FFMA.FTZ R82, R67, R106, -R82 ;  /* 0x0000006a43527223 */ /* 0x000fe40000010852 */
[----:B------:R-:W-:Y:S02]  /*c850*/  FFMA.FTZ R74, R75, R83, -R74 ;  /* 0x000000534b4a7223 */ /* 0x000fe4000001084a */
[----:B------:R-:W-:Y:S02]  /*c860*/  FFMA.FTZ R107, R9, R109, -R107 ;  /* 0x0000006d096b7223 */ /* 0x000fe4000001086b */
[----:B------:R-:W-:Y:S01]  /*c870*/  FFMA.FTZ R11, R11, R66, -R63 ;  /* 0x000000420b0b7223 */ /* 0x000fe2000001083f */
[----:B------:R-:W-:Y:S01]  /*c880*/  F2FP.PACK_AB R9, R74, R82 ;  /* 0x000000524a09723e */ /* 0x000fe200000000ff */
[----:B------:R-:W-:Y:S02]  /*c890*/  FFMA.FTZ R93, R80, R95, -R93 ;  /* 0x0000005f505d7223 */ /* 0x000fe4000001085d */
[----:B------:R-:W-:Y:S01]  /*c8a0*/  FFMA.FTZ R8, R81, R64, -R103 ;  /* 0x0000004051087223 */ /* 0x000fe20000010867 */
[----:B------:R-:W-:Y:S01]  /*c8b0*/  F2FP.PACK_AB R11, R11, R107 ;  /* 0x0000006b0b0b723e */ /* 0x000fe200000000ff */
[----:B------:R-:W-:-:S02]  /*c8c0*/  FFMA.FTZ R10, R10, R61, -R62 ;  /* 0x0000003d0a0a7223 */ /* 0x000fc4000001083e */
[----:B------:R-:W-:Y:S01]  /*c8d0*/  FFMA.FTZ R4, R104, R64, R4 ;  /* 0x0000004068047223 */ /* 0x000fe20000010004 */
[----:B------:R-:W-:Y:S01]  /*c8e0*/  F2FP.PACK_AB R8, R8, R93 ;  /* 0x0000005d0808723e */ /* 0x000fe200000000ff */
[----:B------:R-:W-:Y:S01]  /*c8f0*/  FFMA.FTZ R6, R6, R61, R5 ;  /* 0x0000003d06067223 */ /* 0x000fe20000010005 */
[----:B------:R-:W-:Y:S02]  /*c900*/  F2FP.PACK_AB R10, R10, R102 ;  /* 0x000000660a0a723e */ /* 0x000fe400000000ff */
[----:B------:R-:W-:Y:S02]  /*c910*/  F2FP.PACK_AB R5, R65, R105 ;  /* 0x000000694105723e */ /* 0x000fe400000000ff */
[----:B------:R-:W-:Y:S01]  /*c920*/  F2FP.PACK_AB R4, R4, R94 ;  /* 0x0000005e0404723e */ /* 0x000fe200000000ff */
[----:B------:R1:W-:Y:S01]  /*c930*/  STS.128 [R73+0x6080], R8 ;  /* 0x0060800849007388 */ /* 0x0003e20000000c00 */
[----:B------:R-:W-:-:S05]  /*c940*/  F2FP.PACK_AB R6, R6, R60 ;  /* 0x0000003c0606723e */ /* 0x000fca00000000ff */
[----:B------:R1:W-:Y:S02]  /*c950*/  STS.128 [R72+0x6080], R4 ;  /* 0x0060800448007388 */ /* 0x0003e40000000c00 */
.L_x_1199:
[----:B------:R-:W-:Y:S05]  /*c960*/  BSYNC B0 ;  /* 0x0000000000007941 */ /* 0x000fea0003800000 */
.L_x_1198:
[----:B-1----:R-:W-:-:S04]  /*c970*/  IADD3 R7, R58, 0x20, RZ ;  /* 0x000000203a077810 */ /* 0x002fc80007ffe0ff */
        /* <DEDUP_REMOVED lines=22> */
[----:B------:R-:W-:Y:S01]  /*cae0*/  SHF.L.U32 R8, R9, 0x3, RZ ;  /* 0x0000000309087819 */ /* 0x000fe200000006ff */
[----:B------:R-:W-:Y:S01]  /*caf0*/  HADD2.F32 R92, -RZ, R92.H1_H1 ;  /* 0x3000005cff5c7230 */ /* 0x000fe20000004100 */
[----:B------:R-:W-:-:S02]  /*cb00*/  LEA.HI R7, R7, R9, RZ, 0x2 ;  /* 0x0000000907077211 */ /* 0x000fc400078f10ff */
[----:B------:R-:W-:Y:S02]  /*cb10*/  LEA R4, R49, R4, 0x3 ;  /* 0x0000000431047211 */ /* 0x000fe400078e18ff */
[----:B------:R-:W-:Y:S02]  /*cb20*/  LOP3.LUT R10, R6, 0x18, R10, 0xf8, !PT ;  /* 0x00000018060a7812 */ /* 0x000fe400078ef80a */
[----:B------:R-:W-:Y:S01]  /*cb30*/  SHF.R.U32.HI R5, RZ, 0x3, R6 ;  /* 0x00000003ff057819 */ /* 0x000fe20000011606 */
[----:B------:R-:W-:Y:S01]  /*cb40*/  IMAD.SHL.U32 R4, R4, 0x20, RZ ;  /* 0x0000002004047824 */ /* 0x000fe200078e00ff */
[----:B------:R-:W-:Y:S01]  /*cb50*/  LOP3.LUT R8, R6, 0x18, R8, 0xf8, !PT ;  /* 0x0000001806087812 */ /* 0x000fe200078ef808 */
[----:B------:R-:W-:Y:S01]  /*cb60*/  IMAD.SHL.U32 R6, R7, 0x400, RZ ;  /* 0x0000040007067824 */ /* 0x000fe200078e00ff */
[----:B------:R-:W-:Y:S02]  /*cb70*/  LOP3.LUT R11, R11, 0x7ffff000, RZ, 0xc0, !PT ;  /* 0x7ffff0000b0b7812 */ /* 0x000fe400078ec0ff */
[----:B------:R-:W-:-:S02]  /*cb80*/  LOP3.LUT R10, R10, R5, RZ, 0x3c, !PT ;  /* 0x000000050a0a7212 */ /* 0x000fc400078e3cff */
[----:B------:R-:W-:Y:S02]  /*cb90*/  LOP3.LUT R5, R8, R5, RZ, 0x3c, !PT ;  /* 0x0000000508057212 */ /* 0x000fe400078e3cff */
[----:B------:R-:W-:Y:S02]  /*cba0*/  LOP3.LUT R6, R6, 0x7ffff000, RZ, 0xc0, !PT ;  /* 0x7ffff00006067812 */ /* 0x000fe400078ec0ff */
[--C-:B------:R-:W-:Y:S02]  /*cbb0*/  IADD3 R10, R10, R11, R4.reuse ;  /* 0x0000000b0a0a7210 */ /* 0x100fe40007ffe004 */
[----:B------:R-:W-:Y:S02]  /*cbc0*/  IADD3 R5, R5, R6, R4 ;  /* 0x0000000605057210 */ /* 0x000fe40007ffe004 */
[----:B------:R-:W-:Y:S02]  /*cbd0*/  SHF.L.U32 R61, R10, 0x1, RZ ;  /* 0x000000010a3d7819 */ /* 0x000fe400000006ff */
[--C-:B------:R-:W-:Y:S01]  /*cbe0*/  SHF.R.U64 R36, R36, 0x10, R37.reuse ;  /* 0x0000001024247819 */ /* 0x100fe20000001225 */
[----:B------:R-:W-:Y:S01]  /*cbf0*/  IMAD.SHL.U32 R60, R5, 0x2, RZ ;  /* 0x00000002053c7824 */ /* 0x000fe200078e00ff */
[----:B------:R-:W-:Y:S01]  /*cc00*/  SHF.R.U32.HI R62, RZ, 0x10, R37 ;  /* 0x00000010ff3e7819 */ /* 0x000fe20000011625 */
[----:B------:R-:W1:Y:S01]  /*cc10*/  LDS.128 R8, [R61+0x6080] ;  /* 0x006080003d087984 */ /* 0x000e620000000c00 */
[----:B------:R-:W-:-:S02]  /*cc20*/  SHF.R.U64 R37, R42, 0x10, R43 ;  /* 0x000000102a257819 */ /* 0x000fc4000000122b */
        /* <DEDUP_REMOVED lines=9> */
[----:B------:R-:W-:Y:S02]  /*ccc0*/  HADD2.F32 R37, -RZ, R37.H0_H0 ;  /* 0x20000025ff257230 */ /* 0x000fe40000004100 */
[----:B------:R-:W-:-:S02]  /*ccd0*/  HADD2.F32 R38, -RZ, R38.H0_H0 ;  /* 0x20000026ff267230 */ /* 0x000fc40000004100 */
[----:B------:R-:W-:Y:S02]  /*cce0*/  HADD2.F32 R39, -RZ, R39.H0_H0 ;  /* 0x20000027ff277230 */ /* 0x000fe40000004100 */
[--C-:B-1----:R-:W-:Y:S02]  /*ccf0*/  HADD2.F32 R43, -RZ, R9.reuse.H0_H0 ;  /* 0x20000009ff2b7230 */ /* 0x102fe40000004100 */
[----:B------:R-:W-:Y:S02]  /*cd00*/  HADD2.F32 R63, -RZ, R9.H1_H1 ;  /* 0x30000009ff3f7230 */ /* 0x000fe40000004100 */
[----:B--2---:R-:W-:Y:S01]  /*cd10*/  HADD2.F32 R67, -RZ, R5.H0_H0 ;  /* 0x20000005ff437230 */ /* 0x004fe20000004100 */
[-C--:B------:R-:W-:Y:S01]  /*cd20*/  FMUL.FTZ R75, R43, R66.reuse ;  /* 0x000000422b4b7220 */ /* 0x080fe20000410000 */
[----:B------:R-:W-:Y:S02]  /*cd30*/  HADD2.F32 R9, -RZ, R11.H0_H0 ;  /* 0x2000000bff097230 */ /* 0x000fe40000004100 */
        /* <DEDUP_REMOVED lines=18> */
[----:B------:R-:W-:Y:S01]  /*ce60*/  HADD2.F32 R74, -RZ, R4.H1_H1 ;  /* 0x30000004ff4a7230 */ /* 0x000fe20000004100 */
[----:B------:R-:W-:Y:S01]  /*ce70*/  FMUL.FTZ R72, R64, R89 ;  /* 0x0000005940487220 */ /* 0x000fe20000410000 */
[----:B------:R-:W-:Y:S01]  /*ce80*/  HADD2.F32 R4, -RZ, R6.H0_H0 ;  /* 0x20000006ff047230 */ /* 0x000fe20000004100 */
[C---:B------:R-:W-:Y:S01]  /*ce90*/  FMUL.FTZ R39, R7.reuse, R39 ;  /* 0x0000002707277220 */ /* 0x040fe20000410000 */
[----:B------:R-:W-:Y:S01]  /*cea0*/  HADD2.F32 R10, -RZ, R10.H1_H1 ;  /* 0x3000000aff0a7230 */ /* 0x000fe20000004100 */
[----:B------:R-:W-:Y:S01]  /*ceb0*/  FFMA.FTZ R7, R7, R42, R5 ;  /* 0x0000002a07077223 */ /* 0x000fe20000010005 */
[----:B------:R-:W-:Y:S01]  /*cec0*/  HADD2.F32 R6, -RZ, R6.H1_H1 ;  /* 0x30000006ff067230 */ /* 0x000fe20000004100 */
[----:B------:R-:W-:-:S02]  /*ced0*/  FMUL.FTZ R89, R73, R89 ;  /* 0x0000005949597220 */ /* 0x000fc40000410000 */
[----:B------:R-:W-:Y:S01]  /*cee0*/  FFMA.FTZ R72, R73, R91, R72 ;  /* 0x0000005b49487223 */ /* 0x000fe20000010048 */
[----:B------:R-:W-:Y:S01]  /*cef0*/  HADD2.F32 R73, -RZ, R36.H0_H0 ;  /* 0x20000024ff497230 */ /* 0x000fe20000004100 */
[----:B------:R-:W-:Y:S01]  /*cf00*/  FMUL.FTZ R5, R8, R90 ;  /* 0x0000005a08057220 */ /* 0x000fe20000410000 */
[----:B------:R-:W-:Y:S01]  /*cf10*/  F2FP.PACK_AB R7, R7, R82 ;  /* 0x000000520707723e */ /* 0x000fe200000000ff */
[C---:B------:R-:W-:Y:S02]  /*cf20*/  FMUL.FTZ R90, R4.reuse, R90 ;  /* 0x0000005a045a7220 */ /* 0x040fe40000410000 */
[----:B------:R-:W-:Y:S02]  /*cf30*/  FFMA.FTZ R36, R4, R92, R5 ;  /* 0x0000005c04247223 */ /* 0x000fe40000010005 */
[----:B------:R-:W-:Y:S02]  /*cf40*/  FMUL.FTZ R4, R65, R73 ;  /* 0x0000004941047220 */ /* 0x000fe40000410000 */
[----:B------:R-:W-:-:S02]  /*cf50*/  FMUL.FTZ R5, R10, R38 ;  /* 0x000000260a057220 */ /* 0x000fc40000410000 */
[----:B------:R-:W-:Y:S02]  /*cf60*/  FMUL.FTZ R73, R74, R73 ;  /* 0x000000494a497220 */ /* 0x000fe40000410000 */
[----:B------:R-:W-:Y:S02]  /*cf70*/  FMUL.FTZ R38, R6, R38 ;  /* 0x0000002606267220 */ /* 0x000fe40000410000 */
[----:B------:R-:W-:Y:S02]  /*cf80*/  FFMA.FTZ R90, R8, R92, -R90 ;  /* 0x0000005c085a7223 */ /* 0x000fe4000001085a */
[----:B------:R-:W-:Y:S02]  /*cf90*/  FFMA.FTZ R66, R43, R80, -R66 ;  /* 0x000000502b427223 */ /* 0x000fe40000010842 */
[----:B------:R-:W-:Y:S02]  /*cfa0*/  FFMA.FTZ R62, R63, R67, -R62 ;  /* 0x000000433f3e7223 */ /* 0x000fe4000001083e */
[----:B------:R-:W-:-:S02]  /*cfb0*/  FFMA.FTZ R81, R9, R83, -R81 ;  /* 0x0000005309517223 */ /* 0x000fc40000010851 */
[----:B------:R-:W-:Y:S01]  /*cfc0*/  FFMA.FTZ R11, R11, R42, -R39 ;  /* 0x0000002a0b0b7223 */ /* 0x000fe20000010827 */
[----:B------:R-:W-:Y:S01]  /*cfd0*/  F2FP.PACK_AB R9, R62, R66 ;  /* 0x000000423e09723e */ /* 0x000fe200000000ff */
[----:B------:R-:W-:Y:S02]  /*cfe0*/  FFMA.FTZ R89, R64, R91, -R89 ;  /* 0x0000005b40597223 */ /* 0x000fe40000010859 */
[-C--:B------:R-:W-:Y:S01]  /*cff0*/  FFMA.FTZ R8, R65, R40.reuse, -R73 ;  /* 0x0000002841087223 */ /* 0x080fe20000010849 */
        /* <DEDUP_REMOVED lines=8> */
[----:B------:R1:W-:Y:S01]  /*d080*/  STS.128 [R61+0x6080], R8 ;  /* 0x006080083d007388 */ /* 0x0003e20000000c00 */
[----:B------:R-:W-:-:S05]  /*d090*/  F2FP.PACK_AB R6, R6, R36 ;  /* 0x000000240606723e */ /* 0x000fca00000000ff */
[----:B------:R1:W-:Y:S02]  /*d0a0*/  STS.128 [R60+0x6080], R4 ;  /* 0x006080043c007388 */ /* 0x0003e40000000c00 */
.L_x_1195:
[----:B------:R-:W-:Y:S05]  /*d0b0*/  BSYNC B1 ;  /* 0x0000000000017941 */ /* 0x000fea0003800000 */
.L_x_1194:
[----:B------:R-:W-:-:S04]  /*d0c0*/  IADD3 R53, R53, 0x40, RZ ;  /* 0x0000004035357810 */ /* 0x000fc80007ffe0ff */
[----:B------:R-:W-:-:S13]  /*d0d0*/  ISETP.GE.AND P0, PT, R53, R87, PT ;  /* 0x000000573500720c */ /* 0x000fda0003f06270 */
[----:B------:R-:W-:Y:S05]  /*d0e0*/  @P0 BRA `(.L_x_1179) ;  /* 0x0000162000000947 */ /* 0x000fea0003800000 */
[----:B------:R-:W-:Y:S01]  /*d0f0*/  ISETP.GE.AND P0, PT, R58, c[0x0][0x27c], PT ;  /* 0x00009f003a007a0c */ /* 0x000fe20003f06270 */
[----:B------:R-:W-:-:S12]  /*d100*/  BSSY B0, `(.L_x_1200) ;  /* 0x0000070000007945 */ /* 0x000fd80003800000 */
[----:B------:R-:W-:Y:S05]  /*d110*/  @P0 BRA `(.L_x_1201) ;  /* 0x000006e000000947 */ /* 0x000fea0003800000 */
[-C--:B-1----:R-:W-:Y:S01]  /*d120*/  LEA.HI R7, R53, R53.reuse, RZ, 0x1 ;  /* 0x0000003535077211 */ /* 0x082fe200078f08ff */
[----:B------:R-:W-:Y:S01]  /*d130*/  IMAD.MOV.U32 R4, RZ, RZ, c[0x0][0x27c] ;  /* 0x00009f00ff047624 */ /* 0x000fe200078e00ff */
[----:B------:R-:W-:Y:S01]  /*d140*/  SHF.R.S32.HI R6, RZ, 0x1f, R53 ;  /* 0x0000001fff067819 */ /* 0x000fe20000011435 */
[----:B------:R-:W-:Y:S01]  /*d150*/  HADD2.F32 R42, -RZ, R84.H0_H0 ;  /* 0x20000054ff2a7230 */ /* 0x000fe20000004100 */
[----:B------:R-:W-:Y:S01]  /*d160*/  SHF.R.U64 R30, R30, 0x10, R31 ;  /* 0x000000101e1e7819 */ /* 0x000fe2000000121f */
[C---:B------:R-:W-:Y:S01]  /*d170*/  IMAD.SHL.U32 R9, R7.reuse, 0x20, RZ ;  /* 0x0000002007097824 */ /* 0x040fe200078e00ff */
[----:B------:R-:W-:Y:S01]  /*d180*/  LEA.HI R6, R6, R53, RZ, 0x3 ;  /* 0x0000003506067211 */ /* 0x000fe200078f18ff */
[----:B------:R-:W-:Y:S01]  /*d190*/  HADD2.F32 R64, -RZ, R86.H0_H0 ;  /* 0x20000056ff407230 */ /* 0x000fe20000004100 */
[----:B------:R-:W-:Y:S01]  /*d1a0*/  LEA.HI R88, R4, R88, RZ, 0x1d ;  /* 0x0000005804587211 */ /* 0x000fe200078fe8ff */
[----:B------:R-:W-:Y:S01]  /*d1b0*/  HADD2.F32 R65, -RZ, R71.H0_H0 ;  /* 0x20000047ff417230 */ /* 0x000fe20000004100 */
[----:B------:R-:W-:Y:S01]  /*d1c0*/  LOP3.LUT R7, R7, 0x7fffffe, RZ, 0xc0, !PT ;  /* 0x07fffffe07077812 */ /* 0x000fe200078ec0ff */
[----:B------:R-:W-:Y:S01]  /*d1d0*/  HADD2.F32 R67, -RZ, R85.H0_H0 ;  /* 0x20000055ff437230 */ /* 0x000fe20000004100 */
[----:B------:R-:W-:Y:S01]  /*d1e0*/  SHF.L.U32 R6, R6, 0x5, RZ ;  /* 0x0000000506067819 */ /* 0x000fe200000006ff */
[----:B------:R-:W-:Y:S01]  /*d1f0*/  HADD2.F32 R71, -RZ, R71.H1_H1 ;  /* 0x30000047ff477230 */ /* 0x000fe20000004100 */
[----:B------:R-:W-:Y:S01]  /*d200*/  LOP3.LUT R9, R9, 0xc0, RZ, 0xc0, !PT ;  /* 0x000000c009097812 */ /* 0x000fe200078ec0ff */
[----:B------:R-:W-:Y:S01]  /*d210*/  IMAD.IADD R7, R53, 0x1, -R7 ;  /* 0x0000000135077824 */ /* 0x000fe200078e0a07 */
[----:B------:R-:W-:Y:S01]  /*d220*/  SHF.R.S32.HI R4, RZ, 0x1f, R88 ;  /* 0x0000001fff047819 */ /* 0x000fe20000011458 */
[----:B------:R-:W-:Y:S01]  /*d230*/  HADD2.F32 R85, -RZ, R85.H1_H1 ;  /* 0x30000055ff557230 */ /* 0x000fe20000004100 */
[----:B------:R-:W-:Y:S01]  /*d240*/  LOP3.LUT R6, R6, 0xffffff00, RZ, 0xc0, !PT ;  /* 0xffffff0006067812 */ /* 0x000fe200078ec0ff */
[----:B------:R-:W-:Y:S01]  /*d250*/  HADD2.F32 R84, -RZ, R84.H1_H1 ;  /* 0x30000054ff547230 */ /* 0x000fe20000004100 */
[----:B------:R-:W-:Y:S01]  /*d260*/  LOP3.LUT R8, R9, 0x18, R58, 0xf8, !PT ;  /* 0x0000001809087812 */ /* 0x000fe200078ef83a */
[----:B------:R-:W-:Y:S01]  /*d270*/  HADD2.F32 R86, -RZ, R86.H1_H1 ;  /* 0x30000056ff567230 */ /* 0x000fe20000004100 */
[----:B------:R-:W-:Y:S01]  /*d280*/  SHF.R.U32.HI R5, RZ, 0x3, R9 ;  /* 0x00000003ff057819 */ /* 0x000fe20000011609 */
[----:B------:R-:W-:Y:S01]  /*d290*/  IMAD R6, R7, 0x20, R6 ;  /* 0x0000002007067824 */ /* 0x000fe200078e0206 */
[----:B------:R-:W-:Y:S01]  /*d2a0*/  LEA.HI R4, R4, R88, RZ, 0x2 ;  /* 0x0000005804047211 */ /* 0x000fe200078f10ff */
[----:B------:R-:W-:Y:S01]  /*d2b0*/  HADD2.F32 R30, -RZ, R30.H0_H0 ;  /* 0x2000001eff1e7230 */ /* 0x000fe20000004100 */
[----:B------:R-:W-:-:S02]  /*d2c0*/  SHF.L.U32 R88, R88, 0x3, RZ ;  /* 0x0000000358587819 */ /* 0x000fc400000006ff */
[-C--:B------:R-:W-:Y:S02]  /*d2d0*/  LOP3.LUT R8, R8, R5.reuse, RZ, 0x3c, !PT ;  /* 0x0000000508087212 */ /* 0x080fe400078e3cff */
[----:B------:R-:W-:Y:S02]  /*d2e0*/  LOP3.LUT R88, R9, 0x18, R88, 0xf8, !PT ;  /* 0x0000001809587812 */ /* 0x000fe400078ef858 */
[----:B------:R-:W-:Y:S01]  /*d2f0*/  SHF.L.U32 R4, R4, 0xa, RZ ;  /* 0x0000000a04047819 */ /* 0x000fe200000006ff */
[----:B------:R-:W-:Y:S01]  /*d300*/  IMAD.IADD R8, R6, 0x1, R8 ;  /* 0x0000000106087824 */ /* 0x000fe200078e0208 */
[----:B------:R-:W-:Y:S02]  /*d310*/  LOP3.LUT R36, R88, R5, RZ, 0x3c, !PT ;  /* 0x0000000558247212 */ /* 0x000fe400078e3cff */
[----:B------:R-:W-:Y:S02]  /*d320*/  LOP3.LUT R4, R4, 0x7ffff000, RZ, 0xc0, !PT ;  /* 0x7ffff00004047812 */ /* 0x000fe400078ec0ff */
[----:B------:R-:W-:-:S02]  /*d330*/  SHF.L.U32 R37, R8, 0x1, RZ ;  /* 0x0000000108257819 */ /* 0x000fc400000006ff */
[----:B------:R-:W-:Y:S02]  /*d340*/  IADD3 R36, R36, R4, R6 ;  /* 0x0000000424247210 */ /* 0x000fe40007ffe006 */
[----:B------:R-:W-:Y:S01]  /*d350*/  SHF.R.U32.HI R38, RZ, 0x10, R31 ;  /* 0x00000010ff267819 */ /* 0x000fe2000001161f */
[----:B------:R-:W1:Y:S01]  /*d360*/  LDS.128 R8, [R37+0x6080] ;  /* 0x0060800025087984 */ /* 0x000e620000000c00 */
[----:B------:R-:W-:Y:S02]  /*d370*/  SHF.L.U32 R36, R36, 0x1, RZ ;  /* 0x0000000124247819 */ /* 0x000fe400000006ff */
[--C-:B------:R-:W-:Y:S01]  /*d380*/  SHF.R.U64 R31, R32, 0x10, R33.reuse ;  /* 0x00000010201f7819 */ /* 0x100fe20000001221 */
[----:B------:R-:W-:Y:S01]  /*d390*/  HADD2.F32 R38, -RZ, R38.H0_H0 ;  /* 0x20000026ff267230 */ /* 0x000fe20000004100 */
[----:B------:R-:W-:Y:S01]  /*d3a0*/  SHF.R.U32.HI R32, RZ, 0x10, R33 ;  /* 0x00000010ff207819 */ /* 0x000fe20000011621 */
[----:B------:R-:W2:Y:S01]  /*d3b0*/  LDS.128 R4, [R36+0x6080] ;  /* 0x0060800024047984 */ /* 0x000ea20000000c00 */
        /* <DEDUP_REMOVED lines=42> */
[----:B------:R-:W-:Y:S01]  /*d660*/  F2FP.PACK_AB R7, R7, R63 ;  /* 0x0000003f0707723e */ /* 0x000fe200000000ff */
[C---:B------:R-:W-:Y:S01]  /*d670*/  FMUL.FTZ R84, R4.reuse, R84 ;  /* 0x0000005404547220 */ /* 0x040fe20000410000 */
[----:B------:R-:W-:Y:S01]  /*d680*/  F2FP.PACK_AB R5, R5, R66 ;  /* 0x000000420505723e */ /* 0x000fe200000000ff */
[----:B------:R-:W-:-:S02]  /*d690*/  FFMA.FTZ R28, R4, R86, R32 ;  /* 0x00000056041c7223 */ /* 0x000fc40000010020 */
[-C--:B------:R-:W-:Y:S02]  /*d6a0*/  FMUL.FTZ R4, R41, R61.reuse ;  /* 0x0000003d29047220 */ /* 0x080fe40000410000 */
[-C--:B------:R-:W-:Y:S02]  /*d6b0*/  FMUL.FTZ R32, R10, R30.reuse ;  /* 0x0000001e0a207220 */ /* 0x080fe40000410000 */
[----:B------:R-:W-:Y:S02]  /*d6c0*/  FMUL.FTZ R61, R62, R61 ;  /* 0x0000003d3e3d7220 */ /* 0x000fe40000410000 */
[----:B------:R-:W-:Y:S02]  /*d6d0*/  FMUL.FTZ R30, R6, R30 ;  /* 0x0000001e061e7220 */ /* 0x000fe40000410000 */
[----:B------:R-:W-:Y:S02]  /*d6e0*/  FFMA.FTZ R84, R8, R86, -R84 ;  /* 0x0000005608547223 */ /* 0x000fe40000010854 */
[----:B------:R-:W-:-:S02]  /*d6f0*/  FFMA.FTZ R42, R33, R64, -R42 ;  /* 0x00000040212a7223 */ /* 0x000fc4000001082a */
        /* <DEDUP_REMOVED lines=14> */
[----:B------:R1:W-:Y:S04]  /*d7e0*/  STS.128 [R37+0x6080], R8 ;  /* 0x0060800825007388 */ /* 0x0003e80000000c00 */
[----:B------:R1:W-:Y:S02]  /*d7f0*/  STS.128 [R36+0x6080], R4 ;  /* 0x0060800424007388 */ /* 0x0003e40000000c00 */
.L_x_1201:
[----:B------:R-:W-:Y:S05]  /*d800*/  BSYNC B0 ;  /* 0x0000000000007941 */ /* 0x000fea0003800000 */
.L_x_1200:
[----:B-1----:R-:W-:Y:S01]  /*d810*/  IADD3 R4, R58, 0x10, RZ ;  /* 0x000000103a047810 */ /* 0x002fe20007ffe0ff */
[----:B------:R-:W-:Y:S03]  /*d820*/  BSSY B0, `(.L_x_1202) ;  /* 0x0000077000007945 */ /* 0x000fe60003800000 */
[----:B------:R-:W-:-:S13]  /*d830*/  ISETP.GE.AND P0, PT, R4, c[0x0][0x27c], PT ;  /* 0x00009f0004007a0c */ /* 0x000fda0003f06270 */
[----:B------:R-:W-:Y:S05]  /*d840*/  @P0 BRA `(.L_x_1203) ;  /* 0x0000074000000947 */ /* 0x000fea0003800000 */
[----:B------:R-:W-:Y:S01]  /*d850*/  SHF.R.S32.HI R9, RZ, 0x1f, R4 ;  /* 0x0000001fff097819 */ /* 0x000fe20000011404 */
[----:B------:R-:W-:Y:S01]  /*d860*/  IMAD.MOV.U32 R8, RZ, RZ, c[0x0][0x27c] ;  /* 0x00009f00ff087624 */ /* 0x000fe200078e00ff */
[----:B------:R-:W-:Y:S01]  /*d870*/  SHF.R.S32.HI R5, RZ, 0x1f, R53 ;  /* 0x0000001fff057819 */ /* 0x000fe20000011435 */
[----:B------:R-:W-:Y:S01]  /*d880*/  HADD2.F32 R34, -RZ, R68.H0_H0 ;  /* 0x20000044ff227230 */ /* 0x000fe20000004100 */
[CC--:B------:R-:W-:Y:S01]  /*d890*/  LEA.HI R11, R9.reuse, R4.reuse, RZ, 0x3 ;  /* 0x00000004090b7211 */ /* 0x0c0fe200078f18ff */
[----:B------:R-:W-:Y:S01]  /*d8a0*/  HADD2.F32 R40, -RZ, R70.H0_H0 ;  /* 0x20000046ff287230 */ /* 0x000fe20000004100 */
[----:B------:R-:W-:Y:S01]  /*d8b0*/  LEA.HI R9, R9, R4, RZ, 0x5 ;  /* 0x0000000409097211 */ /* 0x000fe200078f28ff */
[----:B------:R-:W-:Y:S01]  /*d8c0*/  HADD2.F32 R41, -RZ, R59.H0_H0 ;  /* 0x2000003bff297230 */ /* 0x000fe20000004100 */
[-C--:B------:R-:W-:Y:S01]  /*d8d0*/  LEA.HI R4, R53, R53.reuse, RZ, 0x1 ;  /* 0x0000003535047211 */ /* 0x080fe200078f08ff */
[----:B------:R-:W-:Y:S01]  /*d8e0*/  HADD2.F32 R43, -RZ, R69.H0_H0 ;  /* 0x20000045ff2b7230 */ /* 0x000fe20000004100 */
[----:B------:R-:W-:Y:S01]  /*d8f0*/  LEA.HI R5, R5, R53, RZ, 0x3 ;  /* 0x0000003505057211 */ /* 0x000fe200078f18ff */
[----:B------:R-:W-:Y:S01]  /*d900*/  IMAD.SHL.U32 R9, R9, 0x80, RZ ;  /* 0x0000008009097824 */ /* 0x000fe200078e00ff */
[----:B------:R-:W-:Y:S01]  /*d910*/  SHF.R.S32.HI R6, RZ, 0x3, R11 ;  /* 0x00000003ff067819 */ /* 0x000fe2000001140b */
[C---:B------:R-:W-:Y:S01]  /*d920*/  IMAD.SHL.U32 R10, R4.reuse, 0x20, RZ ;  /* 0x00000020040a7824 */ /* 0x040fe200078e00ff */
[----:B------:R-:W-:Y:S01]  /*d930*/  LOP3.LUT R4, R4, 0x7fffffe, RZ, 0xc0, !PT ;  /* 0x07fffffe04047812 */ /* 0x000fe200078ec0ff */
[----:B------:R-:W-:Y:S01]  /*d940*/  IMAD.SHL.U32 R5, R5, 0x20, RZ ;  /* 0x0000002005057824 */ /* 0x000fe200078e00ff */
[----:B------:R-:W-:Y:S01]  /*d950*/  LEA.HI R8, R8, R6, RZ, 0x1d ;  /* 0x0000000608087211 */ /* 0x000fe200078fe8ff */
[----:B------:R-:W-:Y:S01]  /*d960*/  HADD2.F32 R59, -RZ, R59.H1_H1 ;  /* 0x3000003bff3b7230 */ /* 0x000fe20000004100 */
[----:B------:R-:W-:Y:S01]  /*d970*/  IADD3 R4, R53, -R4, RZ ;  /* 0x8000000435047210 */ /* 0x000fe20007ffe0ff */
[----:B------:R-:W-:Y:S01]  /*d980*/  HADD2.F32 R69, -RZ, R69.H1_H1 ;  /* 0x30000045ff457230 */ /* 0x000fe20000004100 */
[----:B------:R-:W-:Y:S01]  /*d990*/  LOP3.LUT R5, R5, 0xffffff00, RZ, 0xc0, !PT ;  /* 0xffffff0005057812 */ /* 0x000fe200078ec0ff */
[----:B------:R-:W-:Y:S01]  /*d9a0*/  HADD2.F32 R68, -RZ, R68.H1_H1 ;  /* 0x30000044ff447230 */ /* 0x000fe20000004100 */
[----:B------:R-:W-:Y:S01]  /*d9b0*/  LOP3.LUT R10, R10, 0xc0, RZ, 0xc0, !PT ;  /* 0x000000c00a0a7812 */ /* 0x000fe200078ec0ff */
[----:B------:R-:W-:Y:S01]  /*d9c0*/  HADD2.F32 R70, -RZ, R70.H1_H1 ;  /* 0x30000046ff467230 */ /* 0x000fe20000004100 */
[----:B------:R-:W-:Y:S01]  /*d9d0*/  SHF.L.U32 R7, R8, 0x3, RZ ;  /* 0x0000000308077819 */ /* 0x000fe200000006ff */
[----:B------:R-:W-:Y:S01]  /*d9e0*/  IMAD R5, R4, 0x20, R5 ;  /* 0x0000002004057824 */ /* 0x000fe200078e0205 */
[----:B------:R-:W-:-:S02]  /*d9f0*/  SHF.R.S32.HI R4, RZ, 0x1f, R8 ;  /* 0x0000001fff047819 */ /* 0x000fc40000011408 */
[----:B------:R-:W-:Y:S02]  /*da00*/  LOP3.LUT R11, R10, 0x18, R11, 0xf8, !PT ;  /* 0x000000180a0b7812 */ /* 0x000fe400078ef80b */
[----:B------:R-:W-:Y:S02]  /*da10*/  LEA.HI R4, R4, R8, RZ, 0x2 ;  /* 0x0000000804047211 */ /* 0x000fe400078f10ff */
[----:B------:R-:W-:Y:S02]  /*da20*/  SHF.R.U32.HI R6, RZ, 0x3, R10 ;  /* 0x00000003ff067819 */ /* 0x000fe4000001160a */
[----:B------:R-:W-:Y:S01]  /*da30*/  LOP3.LUT R9, R9, 0x7ffff000, RZ, 0xc0, !PT ;  /* 0x7ffff00009097812 */ /* 0x000fe200078ec0ff */
[----:B------:R-:W-:Y:S01]  /*da40*/  IMAD.SHL.U32 R4, R4, 0x400, RZ ;  /* 0x0000040004047824 */ /* 0x000fe200078e00ff */
[----:B------:R-:W-:Y:S02]  /*da50*/  LOP3.LUT R11, R11, R6, RZ, 0x3c, !PT ;  /* 0x000000060b0b7212 */ /* 0x000fe400078e3cff */
[----:B------:R-:W-:-:S02]  /*da60*/  LOP3.LUT R7, R10, 0x18, R7, 0xf8, !PT ;  /* 0x000000180a077812 */ /* 0x000fc400078ef807 */
[----:B------:R-:W-:Y:S02]  /*da70*/  IADD3 R9, R11, R5, R9 ;  /* 0x000000050b097210 */ /* 0x000fe40007ffe009 */
[----:B------:R-:W-:Y:S02]  /*da80*/  LOP3.LUT R6, R7, R6, RZ, 0x3c, !PT ;  /* 0x0000000607067212 */ /* 0x000fe400078e3cff */
[----:B------:R-:W-:Y:S01]  /*da90*/  LOP3.LUT R4, R4, 0x7ffff000, RZ, 0xc0, !PT ;  /* 0x7ffff00004047812 */ /* 0x000fe200078ec0ff */
[----:B------:R-:W-:Y:S01]  /*daa0*/  IMAD.SHL.U32 R29, R9, 0x2, RZ ;  /* 0x00000002091d7824 */ /* 0x000fe200078e00ff */
[----:B------:R-:W-:Y:S02]  /*dab0*/  SHF.R.U64 R14, R14, 0x10, R15 ;  /* 0x000000100e0e7819 */ /* 0x000fe4000000120f */
[----:B------:R-:W-:Y:S02]  /*dac0*/  IADD3 R4, R6, R4, R5 ;  /* 0x0000000406047210 */ /* 0x000fe40007ffe005 */
[----:B------:R-:W1:Y:S01]  /*dad0*/  LDS.128 R8, [R29+0x6080] ;  /* 0x006080001d087984 */ /* 0x000e620000000c00 */
[----:B------:R-:W-:Y:S01]  /*dae0*/  SHF.R.U32.HI R30, RZ, 0x10, R15 ;  /* 0x00000010ff1e7819 */ /* 0x000fe2000001160f */
[----:B------:R-:W-:Y:S01]  /*daf0*/  HADD2.F32 R14, -RZ, R14.H0_H0 ;  /* 0x2000000eff0e7230 */ /* 0x000fe20000004100 */
[----:B------:R-:W-:-:S02]  /*db00*/  SHF.L.U32 R28, R4, 0x1, RZ ;  /* 0x00000001041c7819 */ /* 0x000fc400000006ff */
[--C-:B------:R-:W-:Y:S01]  /*db10*/  SHF.R.U64 R15, R20, 0x10, R21.reuse ;  /* 0x00000010140f7819 */ /* 0x100fe20000001215 */
[----:B------:R-:W-:Y:S01]  /*db20*/  HADD2.F32 R30, -RZ, R30.H0_H0 ;  /* 0x2000001eff1e7230 */ /* 0x000fe20000004100 */
[----:B------:R-:W-:Y:S01]  /*db30*/  SHF.R.U32.HI R20, RZ, 0x10, R21 ;  /* 0x00000010ff147819 */ /* 0x000fe20000011615 */
[----:B------:R-:W2:Y:S01]  /*db40*/  LDS.128 R4, [R28+0x6080] ;  /* 0x006080001c047984 */ /* 0x000ea20000000c00 */
[--C-:B------:R-:W-:Y:S01]  /*db50*/  SHF.R.U64 R22, R22, 0x10, R23.reuse ;  /* 0x0000001016167819 */ /* 0x100fe20000001217 */
[----:B------:R-:W-:Y:S01]  /*db60*/  HADD2.F32 R15, -RZ, R15.H0_H0 ;  /* 0x2000000fff0f7230 */ /* 0x000fe20000004100 */
[----:B------:R-:W-:Y:S02]  /*db70*/  SHF.R.U32.HI R23, RZ, 0x10, R23 ;  /* 0x00000010ff177819 */ /* 0x000fe40000011617 */
[--C-:B------:R-:W-:Y:S01]  /*db80*/  SHF.R.U64 R12, R12, 0x10, R13.reuse ;  /* 0x000000100c0c7819 */ /* 0x100fe2000000120d */
[----:B------:R-:W-:Y:S01]  /*db90*/  HADD2.F32 R22, -RZ, R22.H0_H0 ;  /* 0x20000016ff167230 */ /* 0x000fe20000004100 */
[----:B------:R-:W-:-:S05]  /*dba0*/  SHF.R.U32.HI R13, RZ, 0x10, R13 ;  /* 0x00000010ff0d7819 */ /* 0x000fca000001160d */
[----:B------:R-:W-:Y:S02]  /*dbb0*/  HADD2.F32 R13, -RZ, R13.H0_H0 ;  /* 0x2000000dff0d7230 */ /* 0x000fe40000004100 */
[--C-:B-1----:R-:W-:Y:S02]  /*dbc0*/  HADD2.F32 R21, -RZ, R11.reuse.H0_H0 ;  /* 0x2000000bff157230 */ /* 0x102fe40000004100 */
[----:B------:R-:W-:Y:S02]  /*dbd0*/  HADD2.F32 R11, -RZ, R11.H1_H1 ;  /* 0x3000000bff0b7230 */ /* 0x000fe40000004100 */
[--C-:B------:R-:W-:Y:S01]  /*dbe0*/  HADD2.F32 R31, -RZ, R9.reuse.H0_H0 ;  /* 0x20000009ff1f7230 */ /* 0x100fe20000004100 */
[----:B------:R-:W-:Y:S01]  /*dbf0*/  FMUL.FTZ R39, R21, R34 ;  /* 0x0000002215277220 */ /* 0x000fe20000410000 */
[----:B------:R-:W-:Y:S02]  /*dc00*/  HADD2.F32 R9, -RZ, R9.H1_H1 ;  /* 0x30000009ff097230 */ /* 0x000fe40000004100 */
[--C-:B--2---:R-:W-:Y:S01]  /*dc10*/  HADD2.F32 R35, -RZ, R7.reuse.H0_H0 ;  /* 0x20000007ff237230 */ /* 0x104fe20000004100 */
[----:B------:R-:W-:Y:S01]  /*dc20*/  FMUL.FTZ R42, R31, R41 ;  /* 0x000000291f2a7220 */ /* 0x000fe20000410000 */
[----:B------:R-:W-:-:S02]  /*dc30*/  HADD2.F32 R7, -RZ, R7.H1_H1 ;  /* 0x30000007ff077230 */ /* 0x000fc40000004100 */
[----:B------:R-:W-:Y:S01]  /*dc40*/  HADD2.F32 R36, -RZ, R5.H0_H0 ;  /* 0x20000005ff247230 */ /* 0x000fe20000004100 */
[C---:B------:R-:W-:Y:S01]  /*dc50*/  FMUL.FTZ R34, R35.reuse, R34 ;  /* 0x0000002223227220 */ /* 0x040fe20000410000 */
[--C-:B------:R-:W-:Y:S01]  /*dc60*/  HADD2.F32 R32, -RZ, R8.reuse.H0_H0 ;  /* 0x20000008ff207230 */ /* 0x100fe20000004100 */
[----:B------:R-:W-:Y:S01]  /*dc70*/  FFMA.FTZ R39, R35, R40, R39 ;  /* 0x0000002823277223 */ /* 0x000fe20000010027 */
[----:B------:R-:W-:Y:S01]  /*dc80*/  HADD2.F32 R35, -RZ, R23.H0_H0 ;  /* 0x20000017ff237230 */ /* 0x000fe20000004100 */
[-C--:B------:R-:W-:Y:S01]  /*dc90*/  FMUL.FTZ R23, R11, R30.reuse ;  /* 0x0000001e0b177220 */ /* 0x080fe20000410000 */
[----:B------:R-:W-:Y:S01]  /*dca0*/  HADD2.F32 R5, -RZ, R5.H1_H1 ;  /* 0x30000005ff057230 */ /* 0x000fe20000004100 */
[C---:B------:R-:W-:Y:S01]  /*dcb0*/  FMUL.FTZ R30, R7.reuse, R30 ;  /* 0x0000001e071e7220 */ /* 0x040fe20000410000 */
[----:B------:R-:W-:Y:S01]  /*dcc0*/  HADD2.F32 R33, -RZ, R8.H1_H1 ;  /* 0x30000008ff217230 */ /* 0x000fe20000004100 */
[----:B------:R-:W-:Y:S01]  /*dcd0*/  FFMA.FTZ R7, R7, R35, R23 ;  /* 0x0000002307077223 */ /* 0x000fe20000010017 */
[----:B------:R-:W-:Y:S01]  /*dce0*/  HADD2.F32 R37, -RZ, R4.H0_H0 ;  /* 0x20000004ff257230 */ /* 0x000fe20000004100 */
        /* <DEDUP_REMOVED lines=12> */
[----:B------:R-:W-:Y:S01]  /*ddb0*/  FMUL.FTZ R59, R37, R59 ;  /* 0x0000003b253b7220 */ /* 0x000fe20000410000 */
[----:B------:R-:W-:Y:S01]  /*ddc0*/  F2FP.PACK_AB R7, R7, R39 ;  /* 0x000000270707723e */ /* 0x000fe200000000ff */
        /* <DEDUP_REMOVED lines=28> */
.L_x_1203:
[----:B------:R-:W-:Y:S05]  /*df90*/  BSYNC B0 ;  /* 0x0000000000007941 */ /* 0x000fea0003800000 */
.L_x_1202:
[----:B------:R-:W-:-:S04]  /*dfa0*/  IADD3 R58, R58, 0x20, RZ ;  /* 0x000000203a3a7810 */ /* 0x000fc80007ffe0ff */
[----:B------:R-:W-:-:S13]  /*dfb0*/  ISETP.GE.AND P0, PT, R58, c[0x0][0x27c], PT ;  /* 0x00009f003a007a0c */ /* 0x000fda0003f06270 */
[----:B------:R-:W-:Y:S05]  /*dfc0*/  @P0 BRA `(.L_x_1179) ;  /* 0x0000074000000947 */ /* 0x000fea0003800000 */
[----:B-1----:R-:W-:Y:S01]  /*dfd0*/  SHF.R.S32.HI R7, RZ, 0x1f, R58 ;  /* 0x0000001fff077819 */ /* 0x002fe2000001143a */
[----:B------:R-:W-:Y:S01]  /*dfe0*/  IMAD.MOV.U32 R6, RZ, RZ, c[0x0][0x27c] ;  /* 0x00009f00ff067624 */ /* 0x000fe200078e00ff */
[-C--:B------:R-:W-:Y:S01]  /*dff0*/  LEA.HI R8, R53, R53.reuse, RZ, 0x1 ;  /* 0x0000003535087211 */ /* 0x080fe200078f08ff */
[--C-:B------:R-:W-:Y:S01]  /*e000*/  HADD2.F32 R32, -RZ, R57.reuse.H0_H0 ;  /* 0x20000039ff207230 */ /* 0x100fe20000004100 */
[CC--:B------:R-:W-:Y:S01]  /*e010*/  LEA.HI R5, R7.reuse, R58.reuse, RZ, 0x3 ;  /* 0x0000003a07057211 */ /* 0x0c0fe200078f18ff */
[----:B------:R-:W-:Y:S01]  /*e020*/  HADD2.F32 R33, -RZ, R54.H0_H0 ;  /* 0x20000036ff217230 */ /* 0x000fe20000004100 */
[----:B------:R-:W-:Y:S01]  /*e030*/  SHF.R.S32.HI R4, RZ, 0x1f, R53 ;  /* 0x0000001fff047819 */ /* 0x000fe20000011435 */
[----:B------:R-:W-:Y:S01]  /*e040*/  HADD2.F32 R35, -RZ, R56.H0_H0 ;  /* 0x20000038ff237230 */ /* 0x000fe20000004100 */
[C---:B------:R-:W-:Y:S01]  /*e050*/  LOP3.LUT R10, R8.reuse, 0x7fffffe, RZ, 0xc0, !PT ;  /* 0x07fffffe080a7812 */ /* 0x040fe200078ec0ff */
[----:B------:R-:W-:Y:S01]  /*e060*/  IMAD.SHL.U32 R8, R8, 0x20, RZ ;  /* 0x0000002008087824 */ /* 0x000fe200078e00ff */
[----:B------:R-:W-:Y:S01]  /*e070*/  SHF.R.S32.HI R9, RZ, 0x3, R5 ;  /* 0x00000003ff097819 */ /* 0x000fe20000011405 */
[----:B------:R-:W-:Y:S01]  /*e080*/  HADD2.F32 R54, -RZ, R54.H1_H1 ;  /* 0x30000036ff367230 */ /* 0x000fe20000004100 */
[----:B------:R-:W-:Y:S01]  /*e090*/  LEA.HI R4, R4, R53, RZ, 0x3 ;  /* 0x0000003504047211 */ /* 0x000fe200078f18ff */
[----:B------:R-:W-:Y:S01]  /*e0a0*/  HADD2.F32 R56, -RZ, R56.H1_H1 ;  /* 0x30000038ff387230 */ /* 0x000fe20000004100 */
[----:B------:R-:W-:Y:S01]  /*e0b0*/  LOP3.LUT R8, R8, 0xc0, RZ, 0xc0, !PT ;  /* 0x000000c008087812 */ /* 0x000fe200078ec0ff */
[----:B------:R-:W-:Y:S01]  /*e0c0*/  HADD2.F32 R57, -RZ, R57.H1_H1 ;  /* 0x30000039ff397230 */ /* 0x000fe20000004100 */
[----:B------:R-:W-:Y:S01]  /*e0d0*/  LEA.HI R6, R6, R9, RZ, 0x1d ;  /* 0x0000000906067211 */ /* 0x000fe200078fe8ff */
[----:B------:R-:W-:Y:S01]  /*e0e0*/  IMAD.SHL.U32 R4, R4, 0x20, RZ ;  /* 0x0000002004047824 */ /* 0x000fe200078e00ff */
[----:B------:R-:W-:-:S02]  /*e0f0*/  LEA.HI R7, R7, R58, RZ, 0x5 ;  /* 0x0000003a07077211 */ /* 0x000fc400078f28ff */
[----:B------:R-:W-:Y:S02]  /*e100*/  IADD3 R53, R53, -R10, RZ ;  /* 0x8000000a35357210 */ /* 0x000fe40007ffe0ff */
[----:B------:R-:W-:Y:S01]  /*e110*/  LOP3.LUT R9, R8, 0x18, R5, 0xf8, !PT ;  /* 0x0000001808097812 */ /* 0x000fe200078ef805 */
[----:B------:R-:W-:Y:S01]  /*e120*/  IMAD.SHL.U32 R7, R7, 0x80, RZ ;  /* 0x0000008007077824 */ /* 0x000fe200078e00ff */
[----:B------:R-:W-:Y:S02]  /*e130*/  SHF.R.U32.HI R5, RZ, 0x3, R8 ;  /* 0x00000003ff057819 */ /* 0x000fe40000011608 */
[----:B------:R-:W-:Y:S02]  /*e140*/  SHF.R.S32.HI R10, RZ, 0x1f, R6 ;  /* 0x0000001fff0a7819 */ /* 0x000fe40000011406 */
[----:B------:R-:W-:Y:S02]  /*e150*/  LOP3.LUT R4, R4, 0xffffff00, RZ, 0xc0, !PT ;  /* 0xffffff0004047812 */ /* 0x000fe400078ec0ff */
[----:B------:R-:W-:-:S02]  /*e160*/  LOP3.LUT R11, R9, R5, RZ, 0x3c, !PT ;  /* 0x00000005090b7212 */ /* 0x000fc400078e3cff */
[----:B------:R-:W-:Y:S01]  /*e170*/  LEA.HI R10, R10, R6, RZ, 0x2 ;  /* 0x000000060a0a7211 */ /* 0x000fe200078f10ff */
[----:B------:R-:W-:Y:S01]  /*e180*/  IMAD R4, R53, 0x20, R4 ;  /* 0x0000002035047824 */ /* 0x000fe200078e0204 */
[----:B------:R-:W-:Y:S02]  /*e190*/  SHF.L.U32 R9, R6, 0x3, RZ ;  /* 0x0000000306097819 */ /* 0x000fe400000006ff */
[----:B------:R-:W-:Y:S01]  /*e1a0*/  LOP3.LUT R7, R7, 0x7ffff000, RZ, 0xc0, !PT ;  /* 0x7ffff00007077812 */ /* 0x000fe200078ec0ff */
[----:B------:R-:W-:Y:S01]  /*e1b0*/  IMAD.SHL.U32 R10, R10, 0x400, RZ ;  /* 0x000004000a0a7824 */ /* 0x000fe200078e00ff */
[----:B------:R-:W-:Y:S02]  /*e1c0*/  LOP3.LUT R6, R8, 0x18, R9, 0xf8, !PT ;  /* 0x0000001808067812 */ /* 0x000fe400078ef809 */
[----:B------:R-:W-:Y:S02]  /*e1d0*/  IADD3 R7, R11, R4, R7 ;  /* 0x000000040b077210 */ /* 0x000fe40007ffe007 */
[----:B------:R-:W-:-:S02]  /*e1e0*/  LOP3.LUT R6, R6, R5, RZ, 0x3c, !PT ;  /* 0x0000000506067212 */ /* 0x000fc400078e3cff */
[----:B------:R-:W-:Y:S01]  /*e1f0*/  LOP3.LUT R5, R10, 0x7ffff000, RZ, 0xc0, !PT ;  /* 0x7ffff0000a057812 */ /* 0x000fe200078ec0ff */
[----:B------:R-:W-:Y:S01]  /*e200*/  IMAD.SHL.U32 R13, R7, 0x2, RZ ;  /* 0x00000002070d7824 */ /* 0x000fe200078e00ff */
[----:B------:R-:W-:Y:S02]  /*e210*/  SHF.R.U64 R15, R18, 0x10, R19 ;  /* 0x00000010120f7819 */ /* 0x000fe40000001213 */
[----:B------:R-:W-:Y:S02]  /*e220*/  IADD3 R5, R6, R5, R4 ;  /* 0x0000000506057210 */ /* 0x000fe40007ffe004 */
[----:B------:R-:W1:Y:S01]  /*e230*/  LDS.128 R8, [R13+0x6080] ;  /* 0x006080000d087984 */ /* 0x000e620000000c00 */
[--C-:B------:R-:W-:Y:S02]  /*e240*/  SHF.R.U64 R18, R24, 0x10, R25.reuse ;  /* 0x0000001018127819 */ /* 0x100fe40000001219 */
[----:B------:R-:W-:Y:S02]  /*e250*/  SHF.L.U32 R12, R5, 0x1, RZ ;  /* 0x00000001050c7819 */ /* 0x000fe400000006ff */
[----:B------:R-:W-:Y:S01]  /*e260*/  SHF.R.U32.HI R24, RZ, 0x10, R25 ;  /* 0x00000010ff187819 */ /* 0x000fe20000011619 */
[--C-:B------:R-:W-:Y:S01]  /*e270*/  HADD2.F32 R25, -RZ, R55.reuse.H0_H0 ;  /* 0x20000037ff197230 */ /* 0x100fe20000004100 */
[----:B------:R-:W-:Y:S01]  /*e280*/  SHF.R.U32.HI R19, RZ, 0x10, R19 ;  /* 0x00000010ff137819 */ /* 0x000fe20000011613 */
[----:B------:R-:W2:Y:S01]  /*e290*/  LDS.128 R4, [R12+0x6080] ;  /* 0x006080000c047984 */ /* 0x000ea20000000c00 */
[--C-:B------:R-:W-:Y:S01]  /*e2a0*/  SHF.R.U64 R14, R26, 0x10, R27.reuse ;  /* 0x000000101a0e7819 */ /* 0x100fe2000000121b */
[----:B------:R-:W-:Y:S01]  /*e2b0*/  HADD2.F32 R55, -RZ, R55.H1_H1 ;  /* 0x30000037ff377230 */ /* 0x000fe20000004100 */
        /* <DEDUP_REMOVED lines=10> */
[--C-:B------:R-:W-:Y:S01]  /*e360*/  HADD2.F32 R21, -RZ, R9.reuse.H0_H0 ;  /* 0x20000009ff157230 */ /* 0x100fe20000004100 */
[----:B------:R-:W-:Y:S01]  /*e370*/  FMUL.FTZ R31, R20, R25 ;  /* 0x00000019141f7220 */ /* 0x000fe20000410000 */
[----:B------:R-:W-:-:S02]  /*e380*/  HADD2.F32 R9, -RZ, R9.H1_H1 ;  /* 0x30000009ff097230 */ /* 0x000fc40000004100 */
[--C-:B--2---:R-:W-:Y:S01]  /*e390*/  HADD2.F32 R27, -RZ, R7.reuse.H0_H0 ;  /* 0x20000007ff1b7230 */ /* 0x104fe20000004100 */
[----:B------:R-:W-:Y:S01]  /*e3a0*/  FMUL.FTZ R34, R21, R33 ;  /* 0x0000002115227220 */ /* 0x000fe20000410000 */
[----:B------:R-:W-:Y:S02]  /*e3b0*/  HADD2.F32 R7, -RZ, R7.H1_H1 ;  /* 0x30000007ff077230 */ /* 0x000fe40000004100 */
[--C-:B------:R-:W-:Y:S01]  /*e3c0*/  HADD2.F32 R28, -RZ, R5.reuse.H0_H0 ;  /* 0x20000005ff1c7230 */ /* 0x100fe20000004100 */
[C---:B------:R-:W-:Y:S01]  /*e3d0*/  FMUL.FTZ R25, R27.reuse, R25 ;  /* 0x000000191b197220 */ /* 0x040fe20000410000 */
[----:B------:R-:W-:Y:S01]  /*e3e0*/  HADD2.F32 R22, -RZ, R8.H0_H0 ;  /* 0x20000008ff167230 */ /* 0x000fe20000004100 */
        /* <DEDUP_REMOVED lines=12> */
[-C--:B------:R-:W-:Y:S01]  /*e4b0*/  FMUL.FTZ R24, R9, R17.reuse ;  /* 0x0000001109187220 */ /* 0x080fe20000410000 */
        /* <DEDUP_REMOVED lines=11> */
[-C--:B------:R-:W-:Y:S01]  /*e570*/  FMUL.FTZ R24, R8, R55.reuse ;  /* 0x0000003708187220 */ /* 0x080fe20000410000 */
        /* <DEDUP_REMOVED lines=25> */
.L_x_1179:
[----:B------:R-:W-:Y:S05]  /*e710*/  BSYNC B2 ;  /* 0x0000000000027941 */ /* 0x000fea0003800000 */
.L_x_1161:
[----:B-1----:R-:W-:Y:S01]  /*e720*/  LOP3.LUT R4, R47, 0xfffffff8, RZ, 0xc0, !PT ;  /* 0xfffffff82f047812 */ /* 0x002fe200078ec0ff */
[----:B------:R-:W-:Y:S01]  /*e730*/  IMAD.SHL.U32 R8, R46, 0x8, RZ ;  /* 0x000000082e087824 */ /* 0x000fe200078e00ff */
[----:B------:R-:W-:Y:S01]  /*e740*/  LOP3.LUT R101, R52, 0x7fffffe, RZ, 0xc0, !PT ;  /* 0x07fffffe34657812 */ /* 0x000fe200078ec0ff */
[----:B------:R-:W-:Y:S01]  /*e750*/  IMAD R7, R48, c[0x0][0x208], RZ ;  /* 0x0000820030077a24 */ /* 0x000fe200078e02ff */
[----:B------:R-:W-:Y:S01]  /*e760*/  SHF.R.S32.HI R5, RZ, 0x1f, R51 ;  /* 0x0000001fff057819 */ /* 0x000fe20000011433 */
[----:B------:R-:W-:Y:S01]  /*e770*/  IMAD.IADD R4, R223, 0x1, -R4 ;  /* 0x00000001df047824 */ /* 0x000fe200078e0a04 */
[----:B------:R-:W-:Y:S01]  /*e780*/  LEA.HI R10, R49, R49, RZ, 0x1 ;  /* 0x00000031310a7211 */ /* 0x000fe200078f08ff */
[----:B------:R-:W-:Y:S01]  /*e790*/  IMAD.IADD R101, R51, 0x1, -R101 ;  /* 0x0000000133657824 */ /* 0x000fe200078e0a65 */
[----:B------:R-:W-:Y:S01]  /*e7a0*/  LEA.HI R51, R5, R51, RZ, 0x3 ;  /* 0x0000003305337211 */ /* 0x000fe200078f18ff */
[----:B------:R-:W-:Y:S01]  /*e7b0*/  IMAD.WIDE.U32 R14, R100, c[0x0][0x208], RZ ;  /* 0x00008200640e7a25 */ /* 0x000fe200078e00ff */
[----:B------:R-:W-:Y:S01]  /*e7c0*/  LEA.HI R9, R4, R4, RZ, 0x1 ;  /* 0x0000000404097211 */ /* 0x000fe200078f08ff */
[----:B------:R-:W-:-:S04]  /*e7d0*/  DEPBAR.LE SB0, 0x0 ;  /* 0x000080000000791a */ /* 0x000fc80000000000 */
[----:B------:R-:W-:Y:S01]  /*e7e0*/  SHF.R.S32.HI R5, RZ, 0x1, R9 ;  /* 0x00000001ff057819 */ /* 0x000fe20000011409 */
[----:B------:R-:W-:Y:S01]  /*e7f0*/  IMAD R7, R100, c[0x0][0x20c], R7 ;  /* 0x0000830064077a24 */ /* 0x000fe200078e0207 */
[----:B------:R-:W-:Y:S01]  /*e800*/  LOP3.LUT R10, R10, 0xfffffffe, RZ, 0xc0, !PT ;  /* 0xfffffffe0a0a7812 */ /* 0x000fe200078ec0ff */
[----:B------:R-:W-:Y:S01]  /*e810*/  IMAD.SHL.U32 R50, R50, 0x40, RZ ;  /* 0x0000004032327824 */ /* 0x000fe200078e00ff */
[----:B------:R-:W-:Y:S01]  /*e820*/  LOP3.LUT R9, R9, 0x3fffffe, RZ, 0xc0, !PT ;  /* 0x03fffffe09097812 */ /* 0x000fe200078ec0ff */
[C---:B------:R-:W-:Y:S01]  /*e830*/  IMAD.SHL.U32 R6, R5.reuse, 0x40, RZ ;  /* 0x0000004005067824 */ /* 0x040fe200078e00ff */
[----:B------:R-:W-:Y:S01]  /*e840*/  LOP3.LUT P1, RZ, R5, 0x2, RZ, 0xc0, !PT ;  /* 0x0000000205ff7812 */ /* 0x000fe2000782c0ff */
[----:B------:R-:W-:Y:S01]  /*e850*/  IMAD.IADD R49, R49, 0x1, -R10 ;  /* 0x0000000131317824 */ /* 0x000fe200078e0a0a */
[----:B------:R-:W-:Y:S01]  /*e860*/  ISETP.GT.AND P2, PT, R223, 0x3f, PT ;  /* 0x0000003fdf00780c */ /* 0x000fe20003f44270 */
[----:B------:R-:W-:Y:S01]  /*e870*/  IMAD.IADD R9, R4, 0x1, -R9 ;  /* 0x0000000104097824 */ /* 0x000fe200078e0a09 */
[----:B------:R-:W-:Y:S01]  /*e880*/  LOP3.LUT R6, R6, 0xc0, RZ, 0xc0, !PT ;  /* 0x000000c006067812 */ /* 0x000fe200078ec0ff */
[----:B------:R-:W-:Y:S01]  /*e890*/  IMAD.MOV.U32 R236, RZ, RZ, R228 ;  /* 0x000000ffffec7224 */ /* 0x000fe200078e00e4 */
[----:B------:R-:W-:Y:S01]  /*e8a0*/  LOP3.LUT R50, R50, 0xc0, RZ, 0xc0, !PT ;  /* 0x000000c032327812 */ /* 0x000fe200078ec0ff */
[----:B------:R-:W-:Y:S01]  /*e8b0*/  IMAD R9, R49, 0x8, R9 ;  /* 0x0000000831097824 */ /* 0x000fe200078e0209 */
[----:B------:R-:W-:Y:S01]  /*e8c0*/  LOP3.LUT R8, R6, 0x8, R8, 0xf8, !PT ;  /* 0x0000000806087812 */ /* 0x000fe200078ef808 */
[----:B------:R-:W-:Y:S01]  /*e8d0*/  IMAD.IADD R7, R15, 0x1, R7 ;  /* 0x000000010f077824 */ /* 0x000fe200078e0207 */
[----:B------:R-:W-:Y:S01]  /*e8e0*/  SHF.R.U32.HI R6, RZ, 0x3, R6 ;  /* 0x00000003ff067819 */ /* 0x000fe20000011606 */
[----:B------:R-:W-:Y:S01]  /*e8f0*/  IMAD.SHL.U32 R5, R49, 0x8, RZ ;  /* 0x0000000831057824 */ /* 0x000fe200078e00ff */
[----:B------:R-:W-:Y:S01]  /*e900*/  SEL R52, RZ, 0x2, P3 ;  /* 0x00000002ff347807 */ /* 0x000fe20001800000 */
[----:B------:R-:W-:Y:S01]  /*e910*/  IMAD.WIDE.U32 R12, R14, 0x30, R236 ;  /* 0x000000300e0c7825 */ /* 0x000fe200078e00ec */
[----:B------:R-:W-:-:S02]  /*e920*/  LOP3.LUT R8, R8, R6, RZ, 0x3c, !PT ;  /* 0x0000000608087212 */ /* 0x000fc400078e3cff */
[----:B------:R-:W-:Y:S01]  /*e930*/  LOP3.LUT R5, R50, 0x8, R5, 0xf8, !PT ;  /* 0x0000000832057812 */ /* 0x000fe200078ef805 */
[----:B------:R-:W-:Y:S01]  /*e940*/  IMAD R7, R7, 0x30, RZ ;  /* 0x0000003007077824 */ /* 0x000fe200078e02ff */
[----:B------:R-:W-:Y:S01]  /*e950*/  SHF.R.U32.HI R102, RZ, 0x3, R50 ;  /* 0x00000003ff667819 */ /* 0x000fe20000011632 */
[----:B------:R-:W-:Y:S01]  /*e960*/  IMAD.U32 R216, R9, 0x20, R8 ;  /* 0x0000002009d87824 */ /* 0x000fe200078e0008 */
[----:B------:R-:W-:Y:S01]  /*e970*/  LEA R6, P0, R12, c[0x0][0x1f8], 0x1 ;  /* 0x00007e000c067a11 */ /* 0x000fe200078008ff */
[----:B------:R-:W-:Y:S01]  /*e980*/  IMAD.SHL.U32 R51, R51, 0x20, RZ ;  /* 0x0000002033337824 */ /* 0x000fe200078e00ff */
[----:B------:R-:W-:Y:S01]  /*e990*/  LOP3.LUT R102, R5, R102, RZ, 0x3c, !PT ;  /* 0x0000006605667212 */ /* 0x000fe200078e3cff */
[----:B------:R-:W-:Y:S01]  /*e9a0*/  IMAD.SHL.U32 R216, R216, 0x2, RZ ;  /* 0x00000002d8d87824 */ /* 0x000fe200078e00ff */
[----:B------:R-:W-:Y:S01]  /*e9b0*/  BAR.SYNC.DEFER_BLOCKING 0x0 ;  /* 0x0000000000007b1d */ /* 0x000fe20000010000 */
[----:B------:R-:W-:Y:S01]  /*e9c0*/  IMAD.IADD R7, R13, 0x1, R7 ;  /* 0x000000010d077824 */ /* 0x000fe200078e0207 */
[----:B------:R-:W-:Y:S01]  /*e9d0*/  LOP3.LUT R103, R51, 0xffffff00, RZ, 0xc0, !PT ;  /* 0xffffff0033677812 */ /* 0x000fe200078ec0ff */
[----:B------:R-:W-:Y:S01]  /*e9e0*/  @!P2 IMAD.MOV.U32 R8, RZ, RZ, c[0x0][0x208] ;  /* 0x00008200ff08a624 */ /* 0x000fe200078e00ff */
[----:B------:R-:W-:Y:S01]  /*e9f0*/  IADD3 R4, R216, 0x3c80, RZ ;  /* 0x00003c80d8047810 */ /* 0x000fe20007ffe0ff */
[----:B------:R-:W-:Y:S01]  /*ea00*/  IMAD.IADD R52, R52, 0x1, R45 ;  /* 0x0000000134347824 */ /* 0x000fe200078e022d */
[----:B------:R-:W-:Y:S01]  /*ea10*/  IADD3 R215, R216, 0x3ca0, RZ ;  /* 0x00003ca0d8d77810 */ /* 0x000fe20007ffe0ff */
[----:B------:R-:W-:Y:S01]  /*ea20*/  @!P2 IMAD.MOV.U32 R5, RZ, RZ, c[0x0][0x20c] ;  /* 0x00008300ff05a624 */ /* 0x000fe200078e00ff */
[----:B------:R-:W-:Y:S01]  /*ea30*/  @P1 IADD3 R215, R4, -0x20, RZ ;  /* 0xffffffe004d71810 */ /* 0x000fe20007ffe0ff */
[----:B------:R-:W-:Y:S01]  /*ea40*/  IMAD R217, R97, 0x200, R103 ;  /* 0x0000020061d97824 */ /* 0x000fe200078e0267 */
[----:B------:R-:W-:Y:S01]  /*ea50*/  SEL R4, RZ, 0x4, P4 ;  /* 0x00000004ff047807 */ /* 0x000fe20002000000 */
[----:B------:R-:W-:Y:S01]  /*ea60*/  IMAD.SHL.U32 R230, R44, 0x2, RZ ;  /* 0x000000022ce67824 */ /* 0x000fe200078e00ff */
[----:B------:R-:W-:Y:S01]  /*ea70*/  LEA.HI.X R7, R12, c[0x0][0x1fc], R7, 0x1, P0 ;  /* 0x00007f000c077a11 */ /* 0x000fe200000f0c07 */
[----:B------:R-:W-:Y:S01]  /*ea80*/  IMAD R217, R101, 0x20, R217 ;  /* 0x0000002065d97824 */ /* 0x000fe200078e02d9 */
[----:B------:R-:W-:Y:S01]  /*ea90*/  @!P2 LEA R80, P0, R8, R6, 0x6 ;  /* 0x000000060850a211 */ /* 0x000fe200078030ff */
[----:B------:R-:W-:Y:S01]  /*eaa0*/  IMAD.IADD R4, R4, 0x1, R52 ;  /* 0x0000000104047824 */ /* 0x000fe200078e0234 */
[----:B------:R-:W-:Y:S01]  /*eab0*/  IADD3 R82, R3, R218, -R244 ;  /* 0x000000da03527210 */ /* 0x000fe20007ffe8f4 */
[----:B------:R-:W-:Y:S01]  /*eac0*/  IMAD.IADD R217, R102, 0x1, R217 ;  /* 0x0000000166d97824 */ /* 0x000fe200078e02d9 */
[----:B------:R-:W-:-:S02]  /*ead0*/  @!P2 LEA.HI.X R81, R8, R7, R5, 0x6, P0 ;  /* 0x000000070851a211 */ /* 0x000fc400000f3405 */
[----:B------:R-:W-:Y:S01]  /*eae0*/  LOP3.LUT P0, RZ, R4, 0x1, RZ, 0xc0, !PT ;  /* 0x0000000104ff7812 */ /* 0x000fe2000780c0ff */
[----:B------:R-:W-:Y:S01]  /*eaf0*/  IMAD.SHL.U32 R217, R217, 0x2, RZ ;  /* 0x00000002d9d97824 */ /* 0x000fe200078e00ff */
[----:B------:R-:W-:Y:S02]  /*eb00*/  LOP3.LUT R226, R226, 0xffffffbf, RZ, 0xc0, !PT ;  /* 0xffffffbfe2e27812 */ /* 0x000fe400078ec0ff */
[----:B------:R-:W-:Y:S01]  /*eb10*/  ISETP.LT.OR P0, PT, R82, 0x1, !P0 ;  /* 0x000000015200780c */ /* 0x000fe20004701670 */
[----:B------:R-:W-:Y:S01]  /*eb20*/  IMAD R213, R0, 0x2, R217 ;  /* 0x0000000200d57824 */ /* 0x000fe200078e02d9 */
[----:B------:R-:W-:Y:S01]  /*eb30*/  LDSM.16.M88.4 R44, [R217+0x6080] ;  /* 0x00608000d92c783b */ /* 0x000fe20000000200 */
[----:B------:R-:W-:Y:S02]  /*eb40*/  @P2 LOP3.LUT R226, R226, 0x40, RZ, 0xfc, !PT ;  /* 0x00000040e2e22812 */ /* 0x000fe400078efcff */
[C---:B------:R-:W-:Y:S01]  /*eb50*/  IADD3 R211, R215.reuse, 0x400, RZ ;  /* 0x00000400d7d37810 */ /* 0x040fe20007ffe0ff */
[----:B------:R-:W-:Y:S01]  /*eb60*/  LDSM.16.M88.4 R48, [R217+0x7080] ;  /* 0x00708000d930783b */ /* 0x000fe20000000200 */
[----:B------:R-:W-:-:S02]  /*eb70*/  IADD3 R210, R215, 0x800, RZ ;  /* 0x00000800d7d27810 */ /* 0x000fc40007ffe0ff */
[C---:B------:R-:W-:Y:S01]  /*eb80*/  IADD3 R209, R215.reuse, 0xc00, RZ ;  /* 0x00000c00d7d17810 */ /* 0x040fe20007ffe0ff */
[----:B------:R-:W-:Y:S01]  /*eb90*/  LDSM.16.M88.4 R24, [R213+0x6080] ;  /* 0x00608000d518783b */ /* 0x000fe20000000200 */
[C---:B------:R-:W-:Y:S02]  /*eba0*/  IADD3 R208, R215.reuse, 0x1000, RZ ;  /* 0x00001000d7d07810 */ /* 0x040fe40007ffe0ff */
[C---:B------:R-:W-:Y:S01]  /*ebb0*/  IADD3 R207, R215.reuse, 0x1400, RZ ;  /* 0x00001400d7cf7810 */ /* 0x040fe20007ffe0ff */
[----:B------:R-:W-:Y:S01]  /*ebc0*/  LDSM.16.M88.4 R40, [R213+0x7080] ;  /* 0x00708000d528783b */ /* 0x000fe20000000200 */
[C---:B------:R-:W-:Y:S02]  /*ebd0*/  IADD3 R206, R215.reuse, 0x1800, RZ ;  /* 0x00001800d7ce7810 */ /* 0x040fe40007ffe0ff */
[C---:B------:R-:W-:Y:S01]  /*ebe0*/  IADD3 R205, R215.reuse, 0x1c00, RZ ;  /* 0x00001c00d7cd7810 */ /* 0x040fe20007ffe0ff */
[----:B------:R-:W1:Y:S01]  /*ebf0*/  LDSM.16.M88.4 R64, [R216+0x3c80] ;  /* 0x003c8000d840783b */ /* 0x000e620000000200 */
[----:B------:R-:W-:-:S03]  /*ec00*/  IADD3 R204, R215, 0x2000, RZ ;  /* 0x00002000d7cc7810 */ /* 0x000fc60007ffe0ff */
[----:B------:R-:W2:Y:S04]  /*ec10*/  LDSM.16.M88.4 R56, [R216+0x4080] ;  /* 0x00408000d838783b */ /* 0x000ea80000000200 */
[----:B-----5:R-:W3:Y:S04]  /*ec20*/  LDSM.16.M88.4 R72, [R216+0x4480] ;  /* 0x00448000d848783b */ /* 0x020ee80000000200 */
[----:B------:R-:W-:Y:S04]  /*ec30*/  LDSM.16.M88.4 R36, [R215] ;  /* 0x00000000d724783b */ /* 0x000fe80000000200 */
[----:B------:R-:W-:Y:S04]  /*ec40*/  LDSM.16.M88.4 R32, [R215+0x400] ;  /* 0x00040000d720783b */ /* 0x000fe80000000200 */
[----:B------:R-:W4:Y:S04]  /*ec50*/  LDSM.16.M88.4 R28, [R215+0x800] ;  /* 0x00080000d71c783b */ /* 0x000f280000000200 */
[----:B------:R-:W-:Y:S01]  /*ec60*/  @!PT LDS RZ, [RZ] ;  /* 0x00000000fffff984 */ /* 0x000fe20000000800 */
[----:B------:R-:W-:Y:S01]  /*ec70*/  @!PT LDS RZ, [RZ] ;  /* 0x00000000fffff984 */ /* 0x000fe20000000800 */
[----:B------:R-:W-:Y:S01]  /*ec80*/  @!PT LDS RZ, [RZ] ;  /* 0x00000000fffff984 */ /* 0x000fe20000000800 */
[----:B------:R3:W-:Y:S01]  /*ec90*/  LDGSTS.E.BYPASS.LTC128B.128 [R230+0x1880], [R6.64], !P0 ;  /* 0x0188000006e67fae */ /* 0x0007e2000c101d4c */
[----:B------:R-:W-:-:S04]  /*eca0*/  LOP3.LUT P0, RZ, R4, 0x2, RZ, 0xc0, !PT ;  /* 0x0000000204ff7812 */ /* 0x000fc8000780c0ff */
[----:B------:R-:W-:Y:S01]  /*ecb0*/  ISETP.LT.OR P0, PT, R82, 0x1, !P0 ;  /* 0x000000015200780c */ /* 0x000fe20004701670 */
[----:B-1----:R-:W-:Y:S11]  /*ecc0*/  HMMA.16816.F32 R20, R48, R64, RZ ;  /* 0x000000403014723c */ /* 0x002ff600000018ff */
[----:B------:R-:W-:Y:S01]  /*ecd0*/  @!UPT UIADD3 URZ, URZ, URZ, URZ ;  /* 0x0000003f3f3ff290 */ /* 0x000fe2000fffe03f */
[----:B------:R3:W-:Y:S01]  /*ece0*/  LDGSTS.E.BYPASS.LTC128B.128 [R230+0x2480], [R6.64+0x40], !P0 ;  /* 0x0248004006e67fae */ /* 0x0007e2000c101d4c */
[----:B------:R-:W-:-:S04]  /*ecf0*/  LOP3.LUT P0, RZ, R4, 0x4, RZ, 0xc0, !PT ;  /* 0x0000000404ff7812 */ /* 0x000fc8000780c0ff */
[----:B------:R-:W-:Y:S01]  /*ed00*/  ISETP.LT.OR P0, PT, R82, 0x1, !P0 ;  /* 0x000000015200780c */ /* 0x000fe20004701670 */
[C---:B--2---:R-:W-:Y:S08]  /*ed10*/  HMMA.16816.F32 R12, R48.reuse, R56, RZ ;  /* 0x00000038300c723c */ /* 0x044ff000000018ff */
[----:B------:R-:W-:Y:S04]  /*ed20*/  HMMA.16816.F32 R16, R48, R66, RZ ;  /* 0x000000423010723c */ /* 0x000fe800000018ff */
[----:B------:R3:W-:Y:S01]  /*ed30*/  LDGSTS.E.BYPASS.LTC128B.128 [R230+0x3080], [R6.64+0x80], !P0 ;  /* 0x0308008006e67fae */ /* 0x0007e2000c101d4c */
[----:B------:R-:W-:-:S03]  /*ed40*/  @!P2 LOP3.LUT P0, RZ, R52, 0x1, RZ, 0xc0, !PT ;  /* 0x0000000134ffa812 */ /* 0x000fc6000780c0ff */
[----:B------:R-:W-:Y:S01]  /*ed50*/  HMMA.16816.F32 R8, R48, R58, RZ ;  /* 0x0000003a3008723c */ /* 0x000fe200000018ff */
[----:B------:R-:W-:-:S07]  /*ed60*/  @!P2 ISETP.LT.OR P0, PT, R82, 0x21, !P0 ;  /* 0x000000215200a80c */ /* 0x000fce0004701670 */
[C---:B------:R-:W-:Y:S06]  /*ed70*/  HMMA.16816.F32 R68, R44.reuse, R64, RZ ;  /* 0x000000402c44723c */ /* 0x040fec00000018ff */
[----:B------:R1:W-:Y:S01]  /*ed80*/  @!P2 LDGSTS.E.BYPASS.LTC128B.128 [R230+0x2080], [R80.64], !P0 ;  /* 0x0208000050e6afae */ /* 0x0003e2000c101d4c */
[----:B------:R-:W-:Y:S01]  /*ed90*/  @!P2 LOP3.LUT P0, RZ, R52, 0x2, RZ, 0xc0, !PT ;  /* 0x0000000234ffa812 */ /* 0x000fe2000780c0ff */
[----:B------:R-:W-:Y:S03]  /*eda0*/  HMMA.16816.F32 R60, R44, R56, RZ ;  /* 0x000000382c3c723c */ /* 0x000fe600000018ff */
[----:B------:R-:W-:-:S05]  /*edb0*/  @!P2 ISETP.LT.OR P0, PT, R82, 0x21, !P0 ;  /* 0x000000215200a80c */ /* 0x000fca0004701670 */
[----:B---3--:R-:W-:Y:S08]  /*edc0*/  HMMA.16816.F32 R4, R48, R72, RZ ;  /* 0x000000483004723c */ /* 0x008ff000000018ff */
[----:B------:R1:W-:Y:S01]  /*edd0*/  @!P2 LDGSTS.E.BYPASS.LTC128B.128 [R230+0x2c80], [R80.64+0x40], !P0 ;  /* 0x02c8004050e6afae */ /* 0x0003e2000c101d4c */
[----:B------:R-:W-:Y:S01]  /*ede0*/  @!P2 ISETP.LT.OR P0, PT, R82, 0x21, P4 ;  /* 0x000000215200a80c */ /* 0x000fe20002701670 */
[C---:B------:R-:W-:Y:S08]  /*edf0*/  HMMA.16816.F32 R64, R44.reuse, R66, RZ ;  /* 0x000000422c40723c */ /* 0x040ff000000018ff */
[----:B------:R-:W-:Y:S04]  /*ee00*/  HMMA.16816.F32 R56, R44, R58, RZ ;  /* 0x0000003a2c38723c */ /* 0x000fe800000018ff */
[----:B------:R1:W-:Y:S01]  /*ee10*/  @!P2 LDGSTS.E.BYPASS.LTC128B.128 [R230+0x3880], [R80.64+0x80], !P0 ;  /* 0x0388008050e6afae */ /* 0x0003e2000c101d4c */
[----:B------:R-:W-:-:S03]  /*ee20*/  ISETP.GT.AND P0, PT, R100, R227, PT ;  /* 0x000000e36400720c */ /* 0x000fc60003f04270 */
[----:B------:R-:W-:Y:S01]  /*ee30*/  HMMA.16816.F32 R52, R44, R72, RZ ;  /* 0x000000482c34723c */ /* 0x000fe200000018ff */
[----:B------:R-:W-:Y:S04]  /*ee40*/  LDSM.16.M88.4 R92, [R217+0x9080] ;  /* 0x00908000d95c783b */ /* 0x000fe80000000200 */
[----:B------:R-:W-:Y:S03]  /*ee50*/  LDSM.16.M88.4 R88, [R216+0x4880] ;  /* 0x00488000d858783b */ /* 0x000fe60000000200 */
[-C--:B------:R-:W-:Y:S01]  /*ee60*/  HMMA.16816.F32 R48, R48, R74.reuse, RZ ;  /* 0x0000004a3030723c */ /* 0x080fe200000018ff */
[----:B------:R-:W-:Y:S04]  /*ee70*/  LDSM.16.M88.4 R84, [R216+0x4c80] ;  /* 0x004c8000d854783b */ /* 0x000fe80000000200 */
[----:B------:R-:W0:Y:S03]  /*ee80*/  LDGDEPBAR ;  /* 0x00000000000079af */ /* 0x000e260000000000 */
[----:B------:R-:W-:Y:S01]  /*ee90*/  HMMA.16816.F32 R44, R44, R74, RZ ;  /* 0x0000004a2c2c723c */ /* 0x000fe200000018ff */
[----:B------:R-:W-:Y:S04]  /*eea0*/  LDSM.16.M88.4 R72, [R217+0x8080] ;  /* 0x00808000d948783b */ /* 0x000fe80000000200 */
[----:B-1----:R-:W1:Y:S03]  /*eeb0*/  LDSM.16.M88.4 R80, [R216+0x5080] ;  /* 0x00508000d850783b */ /* 0x002e660000000200 */
[C---:B----4-:R-:W-:Y:S08]  /*eec0*/  HMMA.16816.F32 R4, R40.reuse, R28, R4 ;  /* 0x0000001c2804723c */ /* 0x050ff00000001804 */
[----:B------:R-:W-:Y:S08]  /*eed0*/  HMMA.16816.F32 R16, R40, R38, R16 ;  /* 0x000000262810723c */ /* 0x000ff00000001810 */
[C---:B------:R-:W-:Y:S08]  /*eee0*/  HMMA.16816.F32 R68, R24.reuse, R36, R68 ;  /* 0x000000241844723c */ /* 0x040ff00000001844 */
[C---:B------:R-:W-:Y:S08]  /*eef0*/  HMMA.16816.F32 R60, R24.reuse, R32, R60 ;  /* 0x00000020183c723c */ /* 0x040ff0000000183c */
[C---:B------:R-:W-:Y:S08]  /*ef00*/  HMMA.16816.F32 R52, R24.reuse, R28, R52 ;  /* 0x0000001c1834723c */ /* 0x040ff00000001834 */
[C---:B------:R-:W-:Y:S08]  /*ef10*/  HMMA.16816.F32 R64, R24.reuse, R38, R64 ;  /* 0x000000261840723c */ /* 0x040ff00000001840 */
[----:B------:R-:W-:Y:S08]  /*ef20*/  HMMA.16816.F32 R56, R24, R34, R56 ;  /* 0x000000221838723c */ /* 0x000ff00000001838 */
[C---:B------:R-:W-:Y:S01]  /*ef30*/  HMMA.16816.F32 R20, R40.reuse, R36, R20 ;  /* 0x000000242814723c */ /* 0x040fe20000001814 */
[----:B------:R-:W-:Y:S07]  /*ef40*/  LDSM.16.M88.4 R36, [R213+0x9080] ;  /* 0x00908000d524783b */ /* 0x000fee0000000200 */
[C---:B------:R-:W-:Y:S08]  /*ef50*/  HMMA.16816.F32 R12, R40.reuse, R32, R12 ;  /* 0x00000020280c723c */ /* 0x040ff0000000180c */
[C---:B------:R-:W-:Y:S01]  /*ef60*/  HMMA.16816.F32 R8, R40.reuse, R34, R8 ;  /* 0x000000222808723c */ /* 0x040fe20000001808 */
[----:B------:R-:W-:Y:S07]  /*ef70*/  LDSM.16.M88.4 R32, [R215+0xc00] ;  /* 0x000c0000d720783b */ /* 0x000fee0000000200 */
[-C--:B------:R-:W-:Y:S01]  /*ef80*/  HMMA.16816.F32 R48, R40, R30.reuse, R48 ;  /* 0x0000001e2830723c */ /* 0x080fe20000001830 */
[----:B------:R-:W2:Y:S07]  /*ef90*/  LDSM.16.M88.4 R40, [R215+0x1400] ;  /* 0x00140000d728783b */ /* 0x000eae0000000200 */
[----:B------:R-:W-:Y:S01]  /*efa0*/  HMMA.16816.F32 R44, R24, R30, R44 ;  /* 0x0000001e182c723c */ /* 0x000fe2000000182c */
[----:B------:R-:W-:Y:S04]  /*efb0*/  LDSM.16.M88.4 R28, [R215+0x1000] ;  /* 0x00100000d71c783b */ /* 0x000fe80000000200 */
[----:B------:R-:W3:Y:S03]  /*efc0*/  LDSM.16.M88.4 R24, [R213+0x8080] ;  /* 0x00808000d518783b */ /* 0x000ee60000000200 */
[C---:B-1----:R-:W-:Y:S08]  /*efd0*/  HMMA.16816.F32 R4, R92.reuse, R80, R4 ;  /* 0x000000505c04723c */ /* 0x042ff00000001804 */
        /* <DEDUP_REMOVED lines=12> */
[----:B------:R-:W-:Y:S07]  /*f0a0*/  LDSM.16.M88.4 R92, [R217+0xa080] ;  /* 0x00a08000d95c783b */ /* 0x000fee0000000200 */
[----:B------:R-:W-:Y:S01]  /*f0b0*/  HMMA.16816.F32 R44, R72, R82, R44 ;  /* 0x00000052482c723c */ /* 0x000fe2000000182c */
[----:B------:R-:W1:Y:S04]  /*f0c0*/  LDSM.16.M88.4 R72, [R216+0x5c80] ;  /* 0x005c8000d848783b */ /* 0x000e680000000200 */
[----:B------:R-:W4:Y:S03]  /*f0d0*/  LDSM.16.M88.4 R80, [R216+0x5880] ;  /* 0x00588000d850783b */ /* 0x000f260000000200 */
[C---:B--2---:R-:W-:Y:S08]  /*f0e0*/  HMMA.16816.F32 R4, R36.reuse, R40, R4 ;  /* 0x000000282404723c */ /* 0x044ff00000001804 */
[----:B------:R-:W-:Y:S08]  /*f0f0*/  HMMA.16816.F32 R16, R36, R34, R16 ;  /* 0x000000222410723c */ /* 0x000ff00000001810 */
[C---:B---3--:R-:W-:Y:S08]  /*f100*/  HMMA.16816.F32 R68, R24.reuse, R32, R68 ;  /* 0x000000201844723c */ /* 0x048ff00000001844 */
        /* <DEDUP_REMOVED lines=12> */
[----:B------:R-:W2:Y:S04]  /*f1d0*/  LDSM.16.M88.4 R24, [R215+0x2000] ;  /* 0x00200000d718783b */ /* 0x000ea80000000200 */
[----:B------:R-:W3:Y:S01]  /*f1e0*/  LDSM.16.M88.4 R40, [R213+0xa080] ;  /* 0x00a08000d528783b */ /* 0x000ee20000000200 */
[----:B------:R-:W-:-:S04]  /*f1f0*/  DEPBAR.LE SB0, 0x0 ;  /* 0x000080000000791a */ /* 0x000fc80000000000 */
[C---:B-1----:R-:W-:Y:S08]  /*f200*/  HMMA.16816.F32 R4, R88.reuse, R72, R4 ;  /* 0x000000485804723c */ /* 0x042ff00000001804 */
[----:B------:R-:W-:Y:S08]  /*f210*/  HMMA.16816.F32 R16, R88, R86, R16 ;  /* 0x000000565810723c */ /* 0x000ff00000001810 */
[C---:B------:R-:W-:Y:S08]  /*f220*/  HMMA.16816.F32 R68, R92.reuse, R84, R68 ;  /* 0x000000545c44723c */ /* 0x040ff00000001844 */
[C---:B------:R-:W-:Y:S08]  /*f230*/  HMMA.16816.F32 R64, R92.reuse, R86, R64 ;  /* 0x000000565c40723c */ /* 0x040ff00000001840 */
[C---:B----4-:R-:W-:Y:S08]  /*f240*/  HMMA.16816.F32 R60, R92.reuse, R80, R60 ;  /* 0x000000505c3c723c */ /* 0x050ff0000000183c */
[C---:B------:R-:W-:Y:S08]  /*f250*/  HMMA.16816.F32 R56, R92.reuse, R82, R56 ;  /* 0x000000525c38723c */ /* 0x040ff00000001838 */
[----:B------:R-:W-:Y:S08]  /*f260*/  HMMA.16816.F32 R52, R92, R72, R52 ;  /* 0x000000485c34723c */ /* 0x000ff00000001834 */
[C---:B------:R-:W-:Y:S08]  /*f270*/  HMMA.16816.F32 R20, R88.reuse, R84, R20 ;  /* 0x000000545814723c */ /* 0x040ff00000001814 */
[C---:B------:R-:W-:Y:S08]  /*f280*/  HMMA.16816.F32 R12, R88.reuse, R80, R12 ;  /* 0x00000050580c723c */ /* 0x040ff0000000180c */
[C---:B------:R-:W-:Y:S08]  /*f290*/  HMMA.16816.F32 R8, R88.reuse, R82, R8 ;  /* 0x000000525808723c */ /* 0x040ff00000001808 */
[-C--:B------:R-:W-:Y:S08]  /*f2a0*/  HMMA.16816.F32 R48, R88, R74.reuse, R48 ;  /* 0x0000004a5830723c */ /* 0x080ff00000001830 */
[----:B------:R-:W-:Y:S08]  /*f2b0*/  HMMA.16816.F32 R92, R92, R74, R44 ;  /* 0x0000004a5c5c723c */ /* 0x000ff0000000182c */
[C---:B--2---:R-:W-:Y:S07]  /*f2c0*/  HMMA.16816.F32 R72, R36.reuse, R24, R4 ;  /* 0x000000182448723c */ /* 0x044fee0000001804 */
[----:B------:R-:W-:Y:S01]  /*f2d0*/  IMAD R4, R101, 0x20, R103 ;  /* 0x0000002065047824 */ /* 0x000fe200078e0267 */
[----:B------:R-:W-:Y:S03]  /*f2e0*/  HMMA.16816.F32 R44, R36, R34, R16 ;  /* 0x00000022242c723c */ /* 0x000fe60000001810 */
[----:B------:R-:W-:-:S05]  /*f2f0*/  IMAD.IADD R4, R102, 0x1, R4 ;  /* 0x0000000166047824 */ /* 0x000fca00078e0204 */
[C---:B------:R-:W-:Y:S08]  /*f300*/  HMMA.16816.F32 R20, R36.reuse, R32, R20 ;  /* 0x000000202414723c */ /* 0x040ff00000001814 */
[C---:B------:R-:W-:Y:S08]  /*f310*/  HMMA.16816.F32 R12, R36.reuse, R28, R12 ;  /* 0x0000001c240c723c */ /* 0x040ff0000000180c */
[C---:B------:R-:W-:Y:S08]  /*f320*/  HMMA.16816.F32 R8, R36.reuse, R30, R8 ;  /* 0x0000001e2408723c */ /* 0x040ff00000001808 */
[----:B------:R-:W-:Y:S08]  /*f330*/  HMMA.16816.F32 R16, R36, R26, R48 ;  /* 0x0000001a2410723c */ /* 0x000ff00000001830 */
[C---:B---3--:R-:W-:Y:S08]  /*f340*/  HMMA.16816.F32 R68, R40.reuse, R32, R68 ;  /* 0x000000202844723c */ /* 0x048ff00000001844 */
        /* <DEDUP_REMOVED lines=34> */
.L_x_1204:
[----:B------:R-:W-:Y:S01]  /*f570*/  LOP3.LUT R5, R96, 0xffffffe0, RZ, 0xc0, !PT ;  /* 0xffffffe060057812 */ /* 0x000fe200078ec0ff */
[----:B------:R-:W-:Y:S01]  /*f580*/  ULDC UR8, c[0x0][0x324] ;  /* 0x0000c90000087ab9 */ /* 0x000fe20000000800 */
[----:B------:R-:W-:Y:S01]  /*f590*/  SHF.R.S32.HI R25, RZ, 0x1f, R97 ;  /* 0x0000001fff197819 */ /* 0x000fe20000011461 */
[----:B------:R-:W-:Y:S01]  /*f5a0*/  ULOP3.LUT UR8, URZ, UR8, URZ, 0x33, !UPT ;  /* 0x000000083f087292 */ /* 0x000fe2000f8e333f */
[----:B------:R-:W-:Y:S01]  /*f5b0*/  LEA.HI R24, R78, R78, RZ, 0x1 ;  /* 0x0000004e4e187211 */ /* 0x000fe200078f08ff */
[----:B------:R-:W-:Y:S01]  /*f5c0*/  IMAD.IADD R5, R223, 0x1, -R5 ;  /* 0x00000001df057824 */ /* 0x000fe200078e0a05 */
[----:B------:R-:W-:Y:S01]  /*f5d0*/  LEA.HI R25, R25, R97, RZ, 0x2 ;  /* 0x0000006119197211 */ /* 0x000fe200078f10ff */
[----:B------:R-:W0:Y:S02]  /*f5e0*/  LDGDEPBAR ;  /* 0x00000000000079af */ /* 0x000e240000000000 */
[----:B-1----:R-:W-:Y:S01]  /*f5f0*/  IMAD.SHL.U32 R7, R24, 0x20, RZ ;  /* 0x0000002018077824 */ /* 0x002fe200078e00ff */
[----:B------:R-:W-:-:S02]  /*f600*/  SHF.R.S32.HI R6, RZ, 0x1f, R5 ;  /* 0x0000001fff067819 */ /* 0x000fc40000011405 */
[----:B------:R-:W-:Y:S02]  /*f610*/  LOP3.LUT R25, R25, 0xffffffc, RZ, 0xc0, !PT ;  /* 0x0ffffffc19197812 */ /* 0x000fe400078ec0ff */
[----:B------:R-:W-:Y:S02]  /*f620*/  LEA.HI R6, R6, R5, RZ, 0x2 ;  /* 0x0000000506067211 */ /* 0x000fe400078f10ff */
[----:B------:R-:W-:Y:S01]  /*f630*/  LOP3.LUT R24, R24, 0x1ffffffe, RZ, 0xc0, !PT ;  /* 0x1ffffffe18187812 */ /* 0x000fe200078ec0ff */
[----:B------:R-:W-:Y:S01]  /*f640*/  IMAD.IADD R97, R97, 0x1, -R25 ;  /* 0x0000000161617824 */ /* 0x000fe200078e0a19 */
[----:B------:R-:W-:Y:S02]  /*f650*/  LEA.HI.SX32 R25, R6, R77, 0x1e ;  /* 0x0000004d06197211 */ /* 0x000fe400078ff2ff */
[----:B------:R-:W-:Y:S01]  /*f660*/  LOP3.LUT R7, R7, 0xffffffc0, RZ, 0xc0, !PT ;  /* 0xffffffc007077812 */ /* 0x000fe200078ec0ff */
[----:B------:R-:W-:Y:S01]  /*f670*/  IMAD.IADD R24, R78, 0x1, -R24 ;  /* 0x000000014e187824 */ /* 0x000fe200078e0a18 */
[----:B------:R-:W-:Y:S01]  /*f680*/  LOP3.LUT R6, R6, 0x7ffffffc, RZ, 0xc0, !PT ;  /* 0x7ffffffc06067812 */ /* 0x000fe200078ec0ff */
[----:B------:R-:W-:-:S04]  /*f690*/  IMAD R25, R97, 0x10, R25 ;  /* 0x0000001061197824 */ /* 0x000fc800078e0219 */
[----:B------:R-:W-:Y:S02]  /*f6a0*/  IMAD.IADD R7, R7, 0x1, R25 ;  /* 0x0000000107077824 */ /* 0x000fe400078e0219 */
[----:B------:R-:W-:Y:S02]  /*f6b0*/  IMAD.IADD R6, R5, 0x1, -R6 ;  /* 0x0000000105067824 */ /* 0x000fe400078e0a06 */
[----:B------:R-:W-:Y:S02]  /*f6c0*/  IMAD R231, R24, 0x8, R7 ;  /* 0x0000000818e77824 */ /* 0x000fe400078e0207 */
[----:B------:R-:W-:Y:S02]  /*f6d0*/  IMAD.SHL.U32 R234, R6, 0x2, RZ ;  /* 0x0000000206ea7824 */ /* 0x000fe400078e00ff */
[----:B------:R-:W-:-:S03]  /*f6e0*/  @P6 IMAD.HI.U32 R24, R231, c[0x0][0x2c8], RZ ;  /* 0x0000b200e7186a27 */ /* 0x000fc600078e00ff */
[C---:B------:R-:W-:Y:S01]  /*f6f0*/  IADD3 R6, -R234.reuse, 0x1, R2 ;  /* 0x00000001ea067810 */ /* 0x040fe20007ffe102 */
[----:B------:R-:W-:Y:S01]  /*f700*/  IMAD.MOV.U32 R7, RZ, RZ, R231 ;  /* 0x000000ffff077224 */ /* 0x000fe200078e00e7 */
[----:B------:R-:W-:Y:S01]  /*f710*/  @P6 SHF.R.U32.HI R7, RZ, c[0x0][0x2cc], R24 ;  /* 0x0000b300ff076a19 */ /* 0x000fe20000011618 */
[----:B------:R-:W-:Y:S01]  /*f720*/  IMAD.IADD R5, R3, 0x1, -R234 ;  /* 0x0000000103057824 */ /* 0x000fe200078e0aea */
[----:B------:R-:W-:Y:S01]  /*f730*/  IADD3 R38, -R234, R3, R218 ;  /* 0x00000003ea267210 */ /* 0x000fe20007ffe1da */
[----:B------:R-:W-:Y:S02]  /*f740*/  IMAD.IADD R6, R6, 0x1, -R224 ;  /* 0x0000000106067824 */ /* 0x000fe400078e0ae0 */
[----:B------:R-:W1:Y:S03]  /*f750*/  SHFL.IDX PT, R26, R7, RZ, 0x1c1f ;  /* 0x001c1fff071a7589 */ /* 0x000e6600000e0000 */
[----:B------:R-:W-:-:S02]  /*f760*/  IADD3 R39, R6, c[0x0][0x328], RZ ;  /* 0x0000ca0006277a10 */ /* 0x000fc40007ffe0ff */
        /* <DEDUP_REMOVED lines=16> */
.L_x_1207:
[----:B------:R-:W-:-:S04]  /*f870*/  MOV R2, c[0x0][0x32c] ;  /* 0x0000cb0000027a02 */ /* 0x000fc80000000f00 */
[----:B------:R-:W-:-:S13]  /*f880*/  ISETP.NE.AND P0, PT, R2, 0x1, PT ;  /* 0x000000010200780c */ /* 0x000fda0003f05270 */
[----:B------:R-:W-:-:S05]  /*f890*/  @P0 IMAD.HI.U32 R2, R26, c[0x0][0x330], RZ ;  /* 0x0000cc001a020a27 */ /* 0x000fca00078e00ff */
[----:B------:R-:W-:Y:S02]  /*f8a0*/  @P0 SHF.R.U32.HI R26, RZ, c[0x0][0x334], R2 ;  /* 0x0000cd00ff1a0a19 */ /* 0x000fe40000011602 */
.L_x_1208:
[----:B------:R-:W-:Y:S05]  /*f8b0*/  BSYNC B0 ;  /* 0x0000000000007941 */ /* 0x000fea0003800000 */
.L_x_1206:
[----:B------:R-:W-:-:S05]  /*f8c0*/  IMAD R26, R26, c[0x0][0x32c], R5 ;  /* 0x0000cb001a1a7a24 */ /* 0x000fca00078e0205 */
[----:B------:R-:W-:Y:S02]  /*f8d0*/  IADD3 R2, R26, c[0x0][0x32c], RZ ;  /* 0x0000cb001a027a10 */ /* 0x000fe40007ffe0ff */
[----:B------:R-:W-:Y:S02]  /*f8e0*/  IMNMX R24, R24, R26, !PT ;  /* 0x0000001a18187217 */ /* 0x000fe40007800200 */
[----:B------:R-:W-:Y:S02]  /*f8f0*/  IMNMX R25, R25, R2, PT ;  /* 0x0000000219197217 */ /* 0x000fe40003800200 */
.L_x_1205:
        /* <DEDUP_REMOVED lines=16> */
.L_x_1211:
[----:B------:R-:W-:-:S04]  /*fa00*/  MOV R2, c[0x0][0x32c] ;  /* 0x0000cb0000027a02 */ /* 0x000fc80000000f00 */
[----:B------:R-:W-:-:S13]  /*fa10*/  ISETP.NE.AND P0, PT, R2, 0x1, PT ;  /* 0x000000010200780c */ /* 0x000fda0003f05270 */
[----:B------:R-:W-:-:S05]  /*fa20*/  @P0 IMAD.HI.U32 R2, R26, c[0x0][0x330], RZ ;  /* 0x0000cc001a020a27 */ /* 0x000fca00078e00ff */
[----:B------:R-:W-:Y:S02]  /*fa30*/  @P0 SHF.R.U32.HI R26, RZ, c[0x0][0x334], R2 ;  /* 0x0000cd00ff1a0a19 */ /* 0x000fe40000011602 */
.L_x_1212:
[----:B------:R-:W-:Y:S05]  /*fa40*/  BSYNC B0 ;  /* 0x0000000000007941 */ /* 0x000fea0003800000 */
.L_x_1210:
[----:B------:R-:W-:-:S05]  /*fa50*/  IMAD R26, R26, c[0x0][0x32c], R5 ;  /* 0x0000cb001a1a7a24 */ /* 0x000fca00078e0205 */
[----:B------:R-:W-:Y:S02]  /*fa60*/  IADD3 R2, R26, c[0x0][0x32c], RZ ;  /* 0x0000cb001a027a10 */ /* 0x000fe40007ffe0ff */
[----:B------:R-:W-:Y:S02]  /*fa70*/  IMNMX R42, R42, R26, !PT ;  /* 0x0000001a2a2a7217 */ /* 0x000fe40007800200 */
[----:B------:R-:W-:Y:S02]  /*fa80*/  IMNMX R43, R43, R2, PT ;  /* 0x000000022b2b7217 */ /* 0x000fe40003800200 */
.L_x_1209:
        /* <DEDUP_REMOVED lines=51> */
[----:B------:R-:W-:-:S04]  /*fdc0*/  ISETP.GT.AND P0, PT, R24, 0x29, !P0 ;  /* 0x000000291800780c */ /* 0x000fc80004704270 */
[----:B------:R-:W-:Y:S02]  /*fdd0*/  ISETP.LT.OR P0, PT, R25, 0x2a, P0 ;  /* 0x0000002a1900780c */ /* 0x000fe40000701670 */
[----:B------:R-:W1:Y:S02]  /*fde0*/  SHFL.IDX PT, R25, R7, 0x2, 0x1c1f ;  /* 0x005c1f0007197f89 */ /* 0x000e6400000e0000 */
[----:B------:R-:W-:Y:S02]  /*fdf0*/  FSEL R26, R93, -INF , !P0 ;  /* 0xff8000005d1a7808 */ /* 0x000fe40004000000 */
[----:B------:R-:W-:Y:S01]  /*fe00*/  ISETP.GE.AND P0, PT, R219, 0x1, PT ;  /* 0x00000001db00780c */ /* 0x000fe20003f06270 */
[--C-:B-1----:R-:W-:Y:S02]  /*fe10*/  IMAD.IADD R49, R39, 0x1, R25.reuse ;  /* 0x0000000127317824 */ /* 0x102fe400078e0219 */
[----:B------:R-:W-:-:S03]  /*fe20*/  IMAD.IADD R48, R6, 0x1, R25 ;  /* 0x0000000106307824 */ /* 0x000fc600078e0219 */
[----:B------:R-:W-:-:S07]  /*fe30*/  IMNMX R49, R49, R38, PT ;  /* 0x0000002631317217 */ /* 0x000fce0003800200 */
        /* <DEDUP_REMOVED lines=12> */
.L_x_1215:
[----:B------:R-:W-:-:S04]  /*ff00*/  MOV R24, c[0x0][0x32c] ;  /* 0x0000cb0000187a02 */ /* 0x000fc80000000f00 */
[----:B------:R-:W-:-:S13]  /*ff10*/  ISETP.NE.AND P0, PT, R24, 0x1, PT ;  /* 0x000000011800780c */ /* 0x000fda0003f05270 */
[----:B------:R-:W-:-:S05]  /*ff20*/  @P0 IMAD.HI.U32 R24, R25, c[0x0][0x330], RZ ;  /* 0x0000cc0019180a27 */ /* 0x000fca00078e00ff */
[----:B------:R-:W-:Y:S02]  /*ff30*/  @P0 SHF.R.U32.HI R25, RZ, c[0x0][0x334], R24 ;  /* 0x0000cd00ff190a19 */ /* 0x000fe40000011618 */
.L_x_1216:
[----:B------:R-:W-:Y:S05]  /*ff40*/  BSYNC B0 ;  /* 0x0000000000007941 */ /* 0x000fea0003800000 */
.L_x_1214:
[----:B------:R-:W-:-:S05]  /*ff50*/  IMAD R25, R25, c[0x0][0x32c], R5 ;  /* 0x0000cb0019197a24 */ /* 0x000fca00078e0205 */
[----:B------:R-:W-:Y:S02]  /*ff60*/  IADD3 R24, R25, c[0x0][0x32c], RZ ;  /* 0x0000cb0019187a10 */ /* 0x000fe40007ffe0ff */
[----:B------:R-:W-:Y:S02]  /*ff70*/  IMNMX R48, R48, R25, !PT ;  /* 0x0000001930307217 */ /* 0x000fe40007800200 */
[----:B------:R-:W-:Y:S02]  /*ff80*/  IMNMX R49, R49, R24, PT ;  /* 0x0000001831317217 */ /* 0x000fe40003800200 */
.L_x_1213:
[----:B------:R-:W-:Y:S01]  /*ff90*/  ISETP.NE.AND P0, PT, R37, RZ, PT ;  /* 0x000000ff2500720c */ /* 0x000fe20003f05270 */
[----:B------:R-:W1:Y:S01]  /*ffa0*/  SHFL.IDX PT, R7, R7, 0x3, 0x1c1f ;  /* 0x007c1f0007077f89 */ /* 0x000e6200000e0000 */
        /* <DEDUP_REMOVED lines=45> */
[----:B------:R-:W-:Y:S01]  /*10280*/  FSEL R107, R20, -INF , !P0 ;  /* 0xff800000146b7808 */ /* 0x000fe20004000000 */
[----:B-1----:R-:W-:Y:S01]  /*10290*/  IMAD.IADD R20, R6, 0x1, R7 ;  /* 0x0000000106147824 */ /* 0x002fe200078e0207 */
        /* <DEDUP_REMOVED lines=37> */
[----:B------:R-:W-:Y:S01]  /*104f0*/  FSEL R179, R17, -INF , !P0 ;  /* 0xff80000011b37808 */ /* 0x000fe20004000000 */
[----:B------:R-:W-:Y:S01]  /*10500*/  IMAD.IADD R17, R39, 0x1, R7 ;  /* 0x0000000127117824 */ /* 0x000fe200078e0207 */
[----:B------:R-:W-:-:S04]  /*10510*/  ISETP.GE.AND P0, PT, R219, 0x1, PT ;  /* 0x00000001db00780c */ /* 0x000fc80003f06270 */
[----:B------:R-:W-:-:S09]  /*10520*/  IMNMX R17, R17, R38, PT ;  /* 0x0000002611117217 */ /* 0x000fd20003800200 */
        /* <DEDUP_REMOVED lines=12> */
.L_x_1219:
[----:B------:R-:W-:-:S04]  /*105f0*/  MOV R6, c[0x0][0x32c] ;  /* 0x0000cb0000067a02 */ /* 0x000fc80000000f00 */
[----:B------:R-:W-:-:S13]  /*10600*/  ISETP.NE.AND P0, PT, R6, 0x1, PT ;  /* 0x000000010600780c */ /* 0x000fda0003f05270 */
[----:B------:R-:W-:-:S05]  /*10610*/  @P0 IMAD.HI.U32 R6, R7, c[0x0][0x330], RZ ;  /* 0x0000cc0007060a27 */ /* 0x000fca00078e00ff */
[----:B------:R-:W-:Y:S02]  /*10620*/  @P0 SHF.R.U32.HI R7, RZ, c[0x0][0x334], R6 ;  /* 0x0000cd00ff070a19 */ /* 0x000fe40000011606 */
.L_x_1220:
[----:B------:R-:W-:Y:S05]  /*10630*/  BSYNC B0 ;  /* 0x0000000000007941 */ /* 0x000fea0003800000 */
.L_x_1218:
[----:B------:R-:W-:-:S05]  /*10640*/  IMAD R7, R7, c[0x0][0x32c], R5 ;  /* 0x0000cb0007077a24 */ /* 0x000fca00078e0205 */
[----:B------:R-:W-:Y:S02]  /*10650*/  IADD3 R5, R7, c[0x0][0x32c], RZ ;  /* 0x0000cb0007057a10 */ /* 0x000fe40007ffe0ff */
[----:B------:R-:W-:Y:S02]  /*10660*/  IMNMX R20, R20, R7, !PT ;  /* 0x0000000714147217 */ /* 0x000fe40007800200 */
[----:B------:R-:W-:Y:S02]  /*10670*/  IMNMX R17, R17, R5, PT ;  /* 0x0000000511117217 */ /* 0x000fe40003800200 */
.L_x_1217:
[----:B------:R-:W-:Y:S01]  /*10680*/  ISETP.NE.AND P0, PT, R37, RZ, PT ;  /* 0x000000ff2500720c */ /* 0x000fe20003f05270 */
[----:B------:R-:W-:Y:S01]  /*10690*/  IMAD.SHL.U32 R214, R4, 0x2, RZ ;  /* 0x0000000204d67824 */ /* 0x000fe200078e00ff */
[----:B------:R-:W-:Y:S02]  /*106a0*/  IADD3 R243, R152, -0x2, RZ ;  /* 0xfffffffe98f37810 */ /* 0x000fe40007ffe0ff */
        /* <DEDUP_REMOVED lines=20> */
[----:B------:R-:W-:Y:S01]  /*107f0*/  ISETP.NE.AND P6, PT, R40, RZ, PT ;  /* 0x000000ff2800720c */ /* 0x000fe20003fc5270 */
[----:B------:R-:W-:Y:S01]  /*10800*/  LDSM.16.MT88.4 R48, [R214+0x2880] ;  /* 0x00288000d630783b */ /* 0x000fe20000004200 */
[----:B------:R-:W-:-:S02]  /*10810*/  ISETP.LT.OR P0, PT, R17, 0x11, P0 ;  /* 0x000000111100780c */ /* 0x000fc40000701670 */
[----:B------:R-:W-:Y:S01]  /*10820*/  FMNMX.FTZ R0, R91, R0, !PT ;  /* 0x000000005b007209 */ /* 0x000fe20007810000 */
[----:B------:R-:W-:Y:S01]  /*10830*/  LDSM.16.MT88.4 R44, [R212+0x2880] ;  /* 0x00288000d42c783b */ /* 0x000fe20000004200 */
[----:B------:R-:W-:Y:S02]  /*10840*/  FSEL R90, R14, -INF , !P0 ;  /* 0xff8000000e5a7808 */ /* 0x000fe40004000000 */
[----:B------:R-:W-:Y:S01]  /*10850*/  ISETP.GT.AND P0, PT, R20, 0x11, !P5 ;  /* 0x000000111400780c */ /* 0x000fe20006f04270 */
[----:B------:R-:W-:Y:S01]  /*10860*/  LDSM.16.MT88.4 R36, [R212+0x3480] ;  /* 0x00348000d424783b */ /* 0x000fe20000004200 */
[----:B------:R-:W-:Y:S02]  /*10870*/  ISETP.NE.AND P5, PT, R41, RZ, PT ;  /* 0x000000ff2900720c */ /* 0x000fe40003fa5270 */
[----:B------:R-:W-:Y:S01]  /*10880*/  ISETP.LT.OR P0, PT, R17, 0x12, P0 ;  /* 0x000000121100780c */ /* 0x000fe20000701670 */
[----:B------:R-:W-:Y:S01]  /*10890*/  LDSM.16.MT88.4 R40, [R214+0x3480] ;  /* 0x00348000d628783b */ /* 0x000fe20000004200 */
[----:B------:R-:W-:-:S02]  /*108a0*/  FMNMX.FTZ R0, R89, R0, !PT ;  /* 0x0000000059007209 */ /* 0x000fc40007810000 */
[----:B------:R-:W-:Y:S02]  /*108b0*/  FSEL R88, R15, -INF , !P0 ;  /* 0xff8000000f587808 */ /* 0x000fe40004000000 */
[----:B------:R-:W-:Y:S01]  /*108c0*/  ISETP.GT.AND P0, PT, R20, 0x18, !P4 ;  /* 0x000000181400780c */ /* 0x000fe20006704270 */
[----:B------:R-:W-:Y:S01]  /*108d0*/  LDSM.16.MT88.4 R12, [R214+0x3080] ;  /* 0x00308000d60c783b */ /* 0x000fe20000004200 */
[----:B------:R-:W-:Y:S02]  /*108e0*/  ISETP.NE.AND P4, PT, R2, RZ, PT ;  /* 0x000000ff0200720c */ /* 0x000fe40003f85270 */
[----:B------:R-:W-:Y:S02]  /*108f0*/  ISETP.LT.OR P0, PT, R17, 0x19, P0 ;  /* 0x000000191100780c */ /* 0x000fe40000701670 */
[----:B------:R-:W-:Y:S02]  /*10900*/  FMNMX.FTZ R0, R184, R0, !PT ;  /* 0x00000000b8007209 */ /* 0x000fe40007810000 */
[----:B------:R-:W-:-:S02]  /*10910*/  FSEL R73, R10, -INF , !P0 ;  /* 0xff8000000a497808 */ /* 0x000fc40004000000 */
[C---:B------:R-:W-:Y:S02]  /*10920*/  ISETP.GT.AND P0, PT, R20.reuse, 0x19, !P3 ;  /* 0x000000191400780c */ /* 0x040fe40005f04270 */
[----:B------:R-:W-:Y:S02]  /*10930*/  FMNMX.FTZ R0, R183, R0, !PT ;  /* 0x00000000b7007209 */ /* 0x000fe40007810000 */
[----:B------:R-:W-:Y:S02]  /*10940*/  ISETP.LT.OR P0, PT, R17, 0x1a, P0 ;  /* 0x0000001a1100780c */ /* 0x000fe40000701670 */
[----:B------:R-:W-:Y:S02]  /*10950*/  FMNMX.FTZ R0, R181, R0, !PT ;  /* 0x00000000b5007209 */ /* 0x000fe40007810000 */
[----:B------:R-:W-:Y:S02]  /*10960*/  FSEL R72, R11, -INF , !P0 ;  /* 0xff8000000b487808 */ /* 0x000fe40004000000 */
[----:B------:R-:W-:-:S02]  /*10970*/  ISETP.GT.AND P0, PT, R20, 0x20, !P2 ;  /* 0x000000201400780c */ /* 0x000fc40005704270 */
[----:B------:R-:W-:Y:S02]  /*10980*/  FMNMX.FTZ R0, R179, R0, !PT ;  /* 0x00000000b3007209 */ /* 0x000fe40007810000 */
        /* <DEDUP_REMOVED lines=8> */
[----:B------:R-:W-:-:S04]  /*10a10*/  ISETP.GT.AND P0, PT, R20, RZ, !P5 ;  /* 0x000000ff1400720c */ /* 0x000fc80006f04270 */
[----:B------:R-:W-:-:S04]  /*10a20*/  ISETP.LT.OR P0, PT, R17, 0x1, P0 ;  /* 0x000000011100780c */ /* 0x000fc80000701670 */
[----:B------:R-:W-:Y:S02]  /*10a30*/  FSEL R75, R22, -INF , !P0 ;  /* 0xff800000164b7808 */ /* 0x000fe40004000000 */
[----:B------:R-:W-:Y:S02]  /*10a40*/  ISETP.GT.AND P0, PT, R20, 0x28, !P6 ;  /* 0x000000281400780c */ /* 0x000fe40007704270 */
[----:B------:R-:W-:Y:S02]  /*10a50*/  ISETP.NE.AND P6, PT, R3, RZ, PT ;  /* 0x000000ff0300720c */ /* 0x000fe40003fc5270 */
[----:B------:R-:W-:Y:S02]  /*10a60*/  FMNMX.FTZ R3, R68, R69, !PT ;  /* 0x0000004544037209 */ /* 0x000fe40007810000 */
[----:B------:R-:W-:Y:S02]  /*10a70*/  FMNMX.FTZ R21, R75, R74, !PT ;  /* 0x0000004a4b157209 */ /* 0x000fe40007810000 */
[----:B------:R-:W-:-:S02]  /*10a80*/  FMNMX.FTZ R3, R64, R3, !PT ;  /* 0x0000000340037209 */ /* 0x000fc40007810000 */
[----:B------:R-:W-:Y:S02]  /*10a90*/  FMNMX.FTZ R21, R95, R21, !PT ;  /* 0x000000155f157209 */ /* 0x000fe40007810000 */
[----:B------:R-:W-:Y:S02]  /*10aa0*/  FMNMX.FTZ R3, R65, R3, !PT ;  /* 0x0000000341037209 */ /* 0x000fe40007810000 */
[----:B------:R-:W-:Y:S02]  /*10ab0*/  FMNMX.FTZ R22, R94, R21, !PT ;  /* 0x000000155e167209 */ /* 0x000fe40007810000 */
[----:B------:R-:W-:Y:S01]  /*10ac0*/  FMNMX.FTZ R3, R35, R3, !PT ;  /* 0x0000000323037209 */ /* 0x000fe20007810000 */
[----:B------:R-:W1:Y:S01]  /*10ad0*/  SHFL.BFLY PT, R21, R0, 0x2, 0x1f ;  /* 0x0c401f0000157f89 */ /* 0x000e6200000e0000 */
[----:B------:R-:W-:Y:S02]  /*10ae0*/  ISETP.LT.OR P0, PT, R17, 0x29, P0 ;  /* 0x000000291100780c */ /* 0x000fe40000701670 */
[----:B------:R-:W-:-:S02]  /*10af0*/  FMNMX.FTZ R3, R34, R3, !PT ;  /* 0x0000000322037209 */ /* 0x000fc40007810000 */
[----:B------:R-:W-:Y:S02]  /*10b00*/  FMNMX.FTZ R22, R90, R22, !PT ;  /* 0x000000165a167209 */ /* 0x000fe40007810000 */
[----:B------:R-:W-:Y:S02]  /*10b10*/  FMNMX.FTZ R3, R33, R3, !PT ;  /* 0x0000000321037209 */ /* 0x000fe40007810000 */
[----:B------:R-:W-:Y:S02]  /*10b20*/  FSEL R178, R18, -INF , !P0 ;  /* 0xff80000012b27808 */ /* 0x000fe40004000000 */
[----:B------:R-:W-:Y:S02]  /*10b30*/  FMNMX.FTZ R3, R57, R3, !PT ;  /* 0x0000000339037209 */ /* 0x000fe40007810000 */
[----:B------:R-:W-:Y:S02]  /*10b40*/  FMNMX.FTZ R22, R88, R22, !PT ;  /* 0x0000001658167209 */ /* 0x000fe40007810000 */
[----:B------:R-:W-:-:S02]  /*10b50*/  FMNMX.FTZ R3, R30, R3, !PT ;  /* 0x000000031e037209 */ /* 0x000fc40007810000 */
[----:B------:R-:W-:Y:S02]  /*10b60*/  FMNMX.FTZ R22, R73, R22, !PT ;  /* 0x0000001649167209 */ /* 0x000fe40007810000 */
[----:B------:R-:W-:Y:S02]  /*10b70*/  FMNMX.FTZ R3, R29, R3, !PT ;  /* 0x000000031d037209 */ /* 0x000fe40007810000 */
[----:B------:R-:W-:Y:S02]  /*10b80*/  FMNMX.FTZ R22, R72, R22, !PT ;  /* 0x0000001648167209 */ /* 0x000fe40007810000 */
[----:B------:R-:W-:Y:S02]  /*10b90*/  FMNMX.FTZ R3, R28, R3, !PT ;  /* 0x000000031c037209 */ /* 0x000fe40007810000 */
[----:B-1----:R-:W-:Y:S02]  /*10ba0*/  FMNMX.FTZ R0, R0, R21, !PT ;  /* 0x0000001500007209 */ /* 0x002fe40007810000 */
[----:B------:R-:W-:-:S05]  /*10bb0*/  FMNMX.FTZ R3, R26, R3, !PT ;  /* 0x000000031a037209 */ /* 0x000fca0007810000 */
[----:B------:R-:W1:Y:S02]  /*10bc0*/  SHFL.BFLY PT, R2, R3, 0x2, 0x1f ;  /* 0x0c401f0003027f89 */ /* 0x000e6400000e0000 */
[----:B-1----:R-:W-:-:S05]  /*10bd0*/  FMNMX.FTZ R2, R3, R2, !PT ;  /* 0x0000000203027209 */ /* 0x002fca0007810000 */
[----:B------:R-:W1:Y:S02]  /*10be0*/  SHFL.BFLY PT, R3, R2, 0x1, 0x1f ;  /* 0x0c201f0002037f89 */ /* 0x000e6400000e0000 */
[----:B-1----:R-:W-:Y:S02]  /*10bf0*/  FMNMX.FTZ R3, R2, R3, !PT ;  /* 0x0000000302037209 */ /* 0x002fe40007810000 */
[----:B------:R-:W-:Y:S02]  /*10c00*/  FMNMX.FTZ R2, R70, R71, !PT ;  /* 0x0000004746027209 */ /* 0x000fe40007810000 */
[C---:B------:R-:W-:Y:S01]  /*10c10*/  FSETP.NEU.FTZ.AND P0, PT, R3.reuse, -INF , PT ;  /* 0xff8000000300780b */ /* 0x040fe20003f1d000 */
[----:B------:R-:W-:Y:S01]  /*10c20*/  FMUL.FTZ R18, R3, c[0x0][0x2d0] ;  /* 0x0000b40003127a20 */ /* 0x000fe20000410000 */
[----:B------:R-:W-:-:S04]  /*10c30*/  FMNMX.FTZ R2, R66, R2, !PT ;  /* 0x0000000242027209 */ /* 0x000fc80007810000 */
[----:B------:R-:W-:Y:S02]  /*10c40*/  FMNMX.FTZ R2, R67, R2, !PT ;  /* 0x0000000243027209 */ /* 0x000fe40007810000 */
[----:B------:R-:W-:Y:S02]  /*10c50*/  FSEL R18, R18, RZ, P0 ;  /* 0x000000ff12127208 */ /* 0x000fe40000000000 */
[----:B------:R-:W-:-:S03]  /*10c60*/  FMNMX.FTZ R2, R32, R2, !PT ;  /* 0x0000000220027209 */ /* 0x000fc60007810000 */
[--C-:B------:R-:W-:Y:S01]  /*10c70*/  FFMA.FTZ R169, R68, c[0x0][0x2d0], -R18.reuse ;  /* 0x0000b40044a97a23 */ /* 0x100fe20000010812 */
[----:B------:R-:W-:Y:S01]  /*10c80*/  FMNMX.FTZ R2, R31, R2, !PT ;  /* 0x000000021f027209 */ /* 0x000fe20007810000 */
[--C-:B------:R-:W-:Y:S02]  /*10c90*/  FFMA.FTZ R168, R69, c[0x0][0x2d0], -R18.reuse ;  /* 0x0000b40045a87a23 */ /* 0x100fe40000010812 */
[--C-:B------:R-:W-:Y:S01]  /*10ca0*/  FFMA.FTZ R79, R64, c[0x0][0x2d0], -R18.reuse ;  /* 0x0000b400404f7a23 */ /* 0x100fe20000010812 */
[----:B------:R-:W-:Y:S01]  /*10cb0*/  FMNMX.FTZ R2, R58, R2, !PT ;  /* 0x000000023a027209 */ /* 0x000fe20007810000 */
[--C-:B------:R-:W-:Y:S01]  /*10cc0*/  FFMA.FTZ R78, R65, c[0x0][0x2d0], -R18.reuse ;  /* 0x0000b400414e7a23 */ /* 0x100fe20000010812 */
[----:B------:R-:W-:Y:S01]  /*10cd0*/  MUFU.EX2 R169, R169 ;  /* 0x000000a900a97308 */ /* 0x000fe20000000800 */
[--C-:B------:R-:W-:Y:S01]  /*10ce0*/  FFMA.FTZ R165, R35, c[0x0][0x2d0], -R18.reuse ;  /* 0x0000b40023a57a23 */ /* 0x100fe20000010812 */
[----:B------:R-:W-:Y:S01]  /*10cf0*/  FMNMX.FTZ R2, R59, R2, !PT ;  /* 0x000000023b027209 */ /* 0x000fe20007810000 */
[----:B------:R-:W-:-:S02]  /*10d00*/  FFMA.FTZ R164, R34, c[0x0][0x2d0], -R18 ;  /* 0x0000b40022a47a23 */ /* 0x000fc40000010812 */
[--C-:B------:R-:W-:Y:S01]  /*10d10*/  FFMA.FTZ R162, R33, c[0x0][0x2d0], -R18.reuse ;  /* 0x0000b40021a27a23 */ /* 0x100fe20000010812 */
[----:B------:R-:W-:Y:S01]  /*10d20*/  FMNMX.FTZ R2, R27, R2, !PT ;  /* 0x000000021b027209 */ /* 0x000fe20007810000 */
[--C-:B------:R-:W-:Y:S01]  /*10d30*/  FFMA.FTZ R155, R57, c[0x0][0x2d0], -R18.reuse ;  /* 0x0000b400399b7a23 */ /* 0x100fe20000010812 */
[----:B------:R-:W1:Y:S01]  /*10d40*/  MUFU.EX2 R168, R168 ;  /* 0x000000a800a87308 */ /* 0x000e620000000800 */
[--C-:B------:R-:W-:Y:S01]  /*10d50*/  FFMA.FTZ R172, R30, c[0x0][0x2d0], -R18.reuse ;  /* 0x0000b4001eac7a23 */ /* 0x100fe20000010812 */
[----:B------:R-:W-:Y:S01]  /*10d60*/  FMNMX.FTZ R2, R25, R2, !PT ;  /* 0x0000000219027209 */ /* 0x000fe20007810000 */
[--C-:B------:R-:W-:Y:S01]  /*10d70*/  FFMA.FTZ R173, R29, c[0x0][0x2d0], -R18.reuse ;  /* 0x0000b4001dad7a23 */ /* 0x100fe20000010812 */
[----:B------:R-:W2:Y:S01]  /*10d80*/  SHFL.BFLY PT, R57, R0, 0x1, 0x1f ;  /* 0x0c201f0000397f89 */ /* 0x000ea200000e0000 */
[--C-:B------:R-:W-:Y:S01]  /*10d90*/  FFMA.FTZ R174, R28, c[0x0][0x2d0], -R18.reuse ;  /* 0x0000b4001cae7a23 */ /* 0x100fe20000010812 */
[----:B------:R-:W-:Y:S01]  /*10da0*/  FMNMX.FTZ R2, R24, R2, !PT ;  /* 0x0000000218027209 */ /* 0x000fe20007810000 */
[----:B------:R-:W-:Y:S01]  /*10db0*/  FFMA.FTZ R242, R26, c[0x0][0x2d0], -R18 ;  /* 0x0000b4001af27a23 */ /* 0x000fe20000010812 */
[----:B------:R-:W-:Y:S01]  /*10dc0*/  FMNMX.FTZ R18, R182, R22, !PT ;  /* 0x00000016b6127209 */ /* 0x000fe20007810000 */
[----:B------:R-:W3:Y:S01]  /*10dd0*/  MUFU.EX2 R79, R79 ;  /* 0x0000004f004f7308 */ /* 0x000ee20000000800 */
[----:B------:R-:W-:-:S02]  /*10de0*/  FMNMX.FTZ R2, R56, R2, !PT ;  /* 0x0000000238027209 */ /* 0x000fc40007810000 */
[----:B------:R-:W-:-:S03]  /*10df0*/  FMNMX.FTZ R18, R180, R18, !PT ;  /* 0x00000012b4127209 */ /* 0x000fc60007810000 */
[----:B------:R-:W4:Y:S01]  /*10e00*/  SHFL.BFLY PT, R5, R2, 0x2, 0x1f ;  /* 0x0c401f0002057f89 */ /* 0x000f2200000e0000 */
[----:B------:R-:W-:Y:S01]  /*10e10*/  FMNMX.FTZ R153, R178, R18, !PT ;  /* 0x00000012b2997209 */ /* 0x000fe20007810000 */
[----:B------:R-:W5:Y:S01]  /*10e20*/  MUFU.EX2 R78, R78 ;  /* 0x0000004e004e7308 */ /* 0x000f620000000800 */
[----:B-1----:R-:W-:Y:S01]  /*10e30*/  F2FP.PACK_AB R96, R168, R169 ;  /* 0x000000a9a860723e */ /* 0x002fe200000000ff */
[----:B------:R-:W-:-:S06]  /*10e40*/  FADD.FTZ R168, R169, R168 ;  /* 0x000000a8a9a87221 */ /* 0x000fcc0000010000 */
[----:B------:R-:W1:Y:S01]  /*10e50*/  MUFU.EX2 R165, R165 ;  /* 0x000000a500a57308 */ /* 0x000e620000000800 */
[----:B---3--:R-:W-:Y:S01]  /*10e60*/  FADD.FTZ R168, R79, R168 ;  /* 0x000000a84fa87221 */ /* 0x008fe20000010000 */
[----:B--2---:R-:W-:Y:S02]  /*10e70*/  FMNMX.FTZ R0, R0, R57, !PT ;  /* 0x0000003900007209 */ /* 0x004fe40007810000 */
[----:B-----5:R-:W-:-:S04]  /*10e80*/  F2FP.PACK_AB R98, R78, R79 ;  /* 0x0000004f4e62723e */ /* 0x020fc800000000ff */
[----:B------:R-:W2:Y:S01]  /*10e90*/  MUFU.EX2 R164, R164 ;  /* 0x000000a400a47308 */ /* 0x000ea20000000800 */
[----:B------:R-:W-:Y:S02]  /*10ea0*/  FMUL.FTZ R202, R0, c[0x0][0x2d0] ;  /* 0x0000b40000ca7a20 */ /* 0x000fe40000410000 */
[----:B------:R-:W-:Y:S01]  /*10eb0*/  FADD.FTZ R168, R78, R168 ;  /* 0x000000a84ea87221 */ /* 0x000fe20000010000 */
[----:B----4-:R-:W-:-:S03]  /*10ec0*/  FMNMX.FTZ R5, R2, R5, !PT ;  /* 0x0000000502057209 */ /* 0x010fc60007810000 */
[----:B-1----:R-:W-:Y:S01]  /*10ed0*/  FADD.FTZ R168, R165, R168 ;  /* 0x000000a8a5a87221 */ /* 0x002fe20000010000 */
[----:B------:R-:W1:Y:S01]  /*10ee0*/  MUFU.EX2 R162, R162 ;  /* 0x000000a200a27308 */ /* 0x000e620000000800 */
[----:B------:R-:W3:Y:S07]  /*10ef0*/  SHFL.BFLY PT, R2, R5, 0x1, 0x1f ;  /* 0x0c201f0005027f89 */ /* 0x000eee00000e0000 */
[----:B------:R-:W4:Y:S01]  /*10f00*/  MUFU.EX2 R155, R155 ;  /* 0x0000009b009b7308 */ /* 0x000f220000000800 */
[C---:B--2---:R-:W-:Y:S01]  /*10f10*/  F2FP.PACK_AB R8, R164.reuse, R165 ;  /* 0x000000a5a408723e */ /* 0x044fe200000000ff */
[----:B------:R-:W-:-:S06]  /*10f20*/  FADD.FTZ R168, R164, R168 ;  /* 0x000000a8a4a87221 */ /* 0x000fcc0000010000 */
[----:B------:R-:W2:Y:S01]  /*10f30*/  MUFU.EX2 R172, R172 ;  /* 0x000000ac00ac7308 */ /* 0x000ea20000000800 */
[----:B-1----:R-:W-:Y:S01]  /*10f40*/  FADD.FTZ R168, R162, R168 ;  /* 0x000000a8a2a87221 */ /* 0x002fe20000010000 */
[----:B----4-:R-:W-:-:S06]  /*10f50*/  F2FP.PACK_AB R10, R155, R162 ;  /* 0x000000a29b0a723e */ /* 0x010fcc00000000ff */
[----:B------:R-:W1:Y:S01]  /*10f60*/  MUFU.EX2 R173, R173 ;  /* 0x000000ad00ad7308 */ /* 0x000e620000000800 */
[----:B---3--:R-:W-:Y:S01]  /*10f70*/  FMNMX.FTZ R2, R5, R2, !PT ;  /* 0x0000000205027209 */ /* 0x008fe20007810000 */
[----:B------:R-:W-:Y:S01]  /*10f80*/  FADD.FTZ R168, R155, R168 ;  /* 0x000000a89ba87221 */ /* 0x000fe20000010000 */
[----:B------:R-:W-:Y:S02]  /*10f90*/  LDSM.16.MT88.4 R4, [R212+0x3080] ;  /* 0x00308000d404783b */ /* 0x000fe40000004200 */
[C---:B------:R-:W-:Y:S01]  /*10fa0*/  FSETP.NEU.FTZ.AND P0, PT, R2.reuse, -INF , PT ;  /* 0xff8000000200780b */ /* 0x040fe20003f1d000 */
[----:B------:R-:W-:Y:S02]  /*10fb0*/  FMUL.FTZ R16, R2, c[0x0][0x2d0] ;  /* 0x0000b40002107a20 */ /* 0x000fe40000410000 */
[----:B------:R-:W-:Y:S01]  /*10fc0*/  MUFU.EX2 R174, R174 ;  /* 0x000000ae00ae7308 */ /* 0x000fe20000000800 */
[----:B--2---:R-:W-:Y:S02]  /*10fd0*/  FADD.FTZ R168, R172, R168 ;  /* 0x000000a8aca87221 */ /* 0x004fe40000010000 */
[----:B------:R-:W-:-:S02]  /*10fe0*/  FSEL R16, R16, RZ, P0 ;  /* 0x000000ff10107208 */ /* 0x000fc40000000000 */
[----:B------:R-:W-:Y:S02]  /*10ff0*/  ISETP.GT.AND P0, PT, R20, 0x29, !P6 ;  /* 0x000000291400780c */ /* 0x000fe40007704270 */
[----:B------:R-:W-:Y:S01]  /*11000*/  LDSM.16.MT88.4 R20, [R212+0x2c80] ;  /* 0x002c8000d414783b */ /* 0x000fe20000004200 */
[--C-:B------:R-:W-:Y:S01]  /*11010*/  FFMA.FTZ R160, R58, c[0x0][0x2d0], -R16.reuse ;  /* 0x0000b4003aa07a23 */ /* 0x100fe20000010810 */
[----:B------:R-:W-:Y:S01]  /*11020*/  ISETP.LT.OR P0, PT, R17, 0x2a, P0 ;  /* 0x0000002a1100780c */ /* 0x000fe20000701670 */
[--C-:B------:R-:W-:Y:S01]  /*11030*/  FFMA.FTZ R171, R70, c[0x0][0x2d0], -R16.reuse ;  /* 0x0000b40046ab7a23 */ /* 0x100fe20000010810 */
[----:B------:R-:W-:Y:S01]  /*11040*/  MUFU.EX2 R242, R242 ;  /* 0x000000f200f27308 */ /* 0x000fe20000000800 */
[--C-:B------:R-:W-:Y:S01]  /*11050*/  FFMA.FTZ R170, R71, c[0x0][0x2d0], -R16.reuse ;  /* 0x0000b40047aa7a23 */ /* 0x100fe20000010810 */
[----:B------:R-:W-:Y:S01]  /*11060*/  FSEL R192, R19, -INF , !P0 ;  /* 0xff80000013c07808 */ /* 0x000fe20004000000 */
[--C-:B------:R-:W-:Y:S01]  /*11070*/  FFMA.FTZ R167, R66, c[0x0][0x2d0], -R16.reuse ;  /* 0x0000b40042a77a23 */ /* 0x100fe20000010810 */
[----:B------:R-:W-:Y:S01]  /*11080*/  FSETP.NEU.FTZ.AND P0, PT, R0, -INF , PT ;  /* 0xff8000000000780b */ /* 0x000fe20003f1d000 */
[--C-:B------:R-:W-:Y:S01]  /*11090*/  FFMA.FTZ R166, R67, c[0x0][0x2d0], -R16.reuse ;  /* 0x0000b40043a67a23 */ /* 0x100fe20000010810 */
[----:B------:R-:W-:Y:S01]  /*110a0*/  FMNMX.FTZ R153, R192, R153, !PT ;  /* 0x00000099c0997209 */ /* 0x000fe20007810000 */
[--C-:B------:R-:W-:Y:S01]  /*110b0*/  FFMA.FTZ R163, R32, c[0x0][0x2d0], -R16.reuse ;  /* 0x0000b40020a37a23 */ /* 0x100fe20000010810 */
[----:B------:R-:W-:Y:S01]  /*110c0*/  MUFU.EX2 R171, R171 ;  /* 0x000000ab00ab7308 */ /* 0x000fe20000000800 */
[--C-:B------:R-:W-:Y:S01]  /*110d0*/  FFMA.FTZ R161, R31, c[0x0][0x2d0], -R16.reuse ;  /* 0x0000b4001fa17a23 */ /* 0x100fe20000010810 */
[----:B------:R-:W-:Y:S01]  /*110e0*/  FSEL R202, R202, RZ, P0 ;  /* 0x000000ffcaca7208 */ /* 0x000fe20000000000 */
[----:B------:R-:W2:Y:S01]  /*110f0*/  SHFL.BFLY PT, R58, R153, 0x2, 0x1f ;  /* 0x0c401f00993a7f89 */ /* 0x000ea200000e0000 */
[--C-:B------:R-:W-:Y:S01]  /*11100*/  FFMA.FTZ R154, R59, c[0x0][0x2d0], -R16.reuse ;  /* 0x0000b4003b9a7a23 */ /* 0x100fe20000010810 */
[----:B------:R-:W-:Y:S01]  /*11110*/  ISETP.NE.AND P6, PT, R220, 0x1, PT ;  /* 0x00000001dc00780c */ /* 0x000fe20003fc5270 */
[--C-:B------:R-:W-:Y:S01]  /*11120*/  FFMA.FTZ R175, R27, c[0x0][0x2d0], -R16.reuse ;  /* 0x0000b4001baf7a23 */ /* 0x100fe20000010810 */
[----:B------:R-:W-:Y:S01]  /*11130*/  LDSM.16.MT88.4 R32, [R214+0x2080] ;  /* 0x00208000d620783b */ /* 0x000fe20000004200 */
[----:B------:R-:W3:Y:S01]  /*11140*/  MUFU.EX2 R170, R170 ;  /* 0x000000aa00aa7308 */ /* 0x000ee20000000800 */
[----:B------:R-:W-:-:S02]  /*11150*/  FFMA.FTZ R176, R25, c[0x0][0x2d0], -R16 ;  /* 0x0000b40019b07a23 */ /* 0x000fc40000010810 */
[--C-:B------:R-:W-:Y:S01]  /*11160*/  FFMA.FTZ R177, R24, c[0x0][0x2d0], -R16.reuse ;  /* 0x0000b40018b17a23 */ /* 0x100fe20000010810 */
[----:B------:R-:W-:Y:S01]  /*11170*/  LDSM.16.MT88.4 R28, [R212+0x2080] ;  /* 0x00208000d41c783b */ /* 0x000fe20000004200 */
[----:B------:R-:W-:Y:S01]  /*11180*/  FFMA.FTZ R241, R56, c[0x0][0x2d0], -R16 ;  /* 0x0000b40038f17a23 */ /* 0x000fe20000010810 */
[----:B-1----:R-:W-:Y:S01]  /*11190*/  F2FP.PACK_AB R56, R173, R172 ;  /* 0x000000acad38723e */ /* 0x002fe200000000ff */
[--C-:B------:R-:W-:Y:S01]  /*111a0*/  FFMA.FTZ R185, R107, c[0x0][0x2d0], -R202.reuse ;  /* 0x0000b4006bb97a23 */ /* 0x100fe200000108ca */
[----:B------:R-:W-:Y:S01]  /*111b0*/  MUFU.EX2 R167, R167 ;  /* 0x000000a700a77308 */ /* 0x000fe20000000800 */
[----:B------:R-:W-:Y:S01]  /*111c0*/  LDSM.16.MT88.4 R24, [R214+0x2c80] ;  /* 0x002c8000d618783b */ /* 0x000fe20000004200 */
[--C-:B------:R-:W-:Y:S02]  /*111d0*/  FFMA.FTZ R187, R106, c[0x0][0x2d0], -R202.reuse ;  /* 0x0000b4006abb7a23 */ /* 0x100fe400000108ca */
[--C-:B------:R-:W-:Y:S01]  /*111e0*/  FFMA.FTZ R186, R105, c[0x0][0x2d0], -R202.reuse ;  /* 0x0000b40069ba7a23 */ /* 0x100fe200000108ca */
[----:B------:R-:W-:Y:S01]  /*111f0*/  LDSM.16.MT88.4 R16, [R214+0x3880] ;  /* 0x00388000d610783b */ /* 0x000fe20000004200 */
[----:B------:R-:W-:-:S02]  /*11200*/  FFMA.FTZ R188, R104, c[0x0][0x2d0], -R202 ;  /* 0x0000b40068bc7a23 */ /* 0x000fc400000108ca */
[----:B------:R-:W1:Y:S01]  /*11210*/  MUFU.EX2 R166, R166 ;  /* 0x000000a600a67308 */ /* 0x000e620000000800 */
[----:B---3--:R-:W-:Y:S01]  /*11220*/  F2FP.PACK_AB R97, R170, R171 ;  /* 0x000000abaa61723e */ /* 0x008fe200000000ff */
[--C-:B------:R-:W-:Y:S01]  /*11230*/  FFMA.FTZ R194, R93, c[0x0][0x2d0], -R202.reuse ;  /* 0x0000b4005dc27a23 */ /* 0x100fe200000108ca */
[----:B--2---:R-:W-:Y:S01]  /*11240*/  FMNMX.FTZ R153, R153, R58, !PT ;  /* 0x0000003a99997209 */ /* 0x004fe20007810000 */
[--C-:B------:R-:W-:Y:S01]  /*11250*/  FFMA.FTZ R196, R92, c[0x0][0x2d0], -R202.reuse ;  /* 0x0000b4005cc47a23 */ /* 0x100fe200000108ca */
[----:B------:R-:W-:Y:S01]  /*11260*/  F2FP.PACK_AB R58, R242, R174 ;  /* 0x000000aef23a723e */ /* 0x000fe200000000ff */
[--C-:B------:R-:W-:Y:S02]  /*11270*/  FFMA.FTZ R197, R91, c[0x0][0x2d0], -R202.reuse ;  /* 0x0000b4005bc57a23 */ /* 0x100fe400000108ca */
[----:B------:R-:W2:Y:S01]  /*11280*/  SHFL.BFLY PT, R120, R153, 0x1, 0x1f ;  /* 0x0c201f0099787f89 */ /* 0x000ea200000e0000 */
[----:B------:R-:W3:Y:S01]  /*11290*/  MUFU.EX2 R163, R163 ;  /* 0x000000a300a37308 */ /* 0x000ee20000000800 */
[----:B------:R-:W-:-:S02]  /*112a0*/  FFMA.FTZ R195, R89, c[0x0][0x2d0], -R202 ;  /* 0x0000b40059c37a23 */ /* 0x000fc400000108ca */
[----:B------:R-:W-:Y:S02]  /*112b0*/  FFMA.FTZ R240, R179, c[0x0][0x2d0], -R202 ;  /* 0x0000b400b3f07a23 */ /* 0x000fe400000108ca */
[----:B------:R-:W-:Y:S01]  /*112c0*/  FADD.FTZ R170, R171, R170 ;  /* 0x000000aaabaa7221 */ /* 0x000fe20000010000 */
[C---:B-1----:R-:W-:Y:S02]  /*112d0*/  F2FP.PACK_AB R99, R166.reuse, R167 ;  /* 0x000000a7a663723e */ /* 0x042fe400000000ff */
[----:B------:R-:W1:Y:S01]  /*112e0*/  MUFU.EX2 R161, R161 ;  /* 0x000000a100a17308 */ /* 0x000e620000000800 */
[----:B------:R-:W-:Y:S02]  /*112f0*/  FADD.FTZ R170, R167, R170 ;  /* 0x000000aaa7aa7221 */ /* 0x000fe40000010000 */
[----:B------:R-:W-:Y:S02]  /*11300*/  FADD.FTZ R168, R173, R168 ;  /* 0x000000a8ada87221 */ /* 0x000fe40000010000 */
[----:B------:R-:W-:Y:S01]  /*11310*/  FADD.FTZ R170, R166, R170 ;  /* 0x000000aaa6aa7221 */ /* 0x000fe20000010000 */
[----:B------:R-:W-:Y:S01]  /*11320*/  HMMA.16816.F32 R144, R96, R136, RZ ;  /* 0x000000886090723c */ /* 0x000fe200000018ff */
[----:B------:R-:W-:Y:S01]  /*11330*/  FADD.FTZ R168, R174, R168 ;  /* 0x000000a8aea87221 */ /* 0x000fe20000010000 */
[----:B------:R-:W4:Y:S01]  /*11340*/  MUFU.EX2 R160, R160 ;  /* 0x000000a000a07308 */ /* 0x000f220000000800 */
[----:B---3--:R-:W-:-:S02]  /*11350*/  FADD.FTZ R170, R163, R170 ;  /* 0x000000aaa3aa7221 */ /* 0x008fc40000010000 */
[----:B------:R-:W-:-:S03]  /*11360*/  FADD.FTZ R242, R242, R168 ;  /* 0x000000a8f2f27221 */ /* 0x000fc60000010000 */
[C---:B------:R-:W-:Y:S01]  /*11370*/  HMMA.16816.F32 R100, R96.reuse, R108, RZ ;  /* 0x0000006c6064723c */ /* 0x040fe200000018ff */
[----:B--2---:R-:W-:Y:S01]  /*11380*/  FMNMX.FTZ R153, R153, R120, !PT ;  /* 0x0000007899997209 */ /* 0x004fe20007810000 */
[----:B------:R-:W2:Y:S01]  /*11390*/  MUFU.EX2 R154, R154 ;  /* 0x0000009a009a7308 */ /* 0x000ea20000000800 */
[C---:B-1----:R-:W-:Y:S01]  /*113a0*/  F2FP.PACK_AB R9, R161.reuse, R163 ;  /* 0x000000a3a109723e */ /* 0x042fe200000000ff */
[----:B------:R-:W-:Y:S01]  /*113b0*/  FADD.FTZ R170, R161, R170 ;  /* 0x000000aaa1aa7221 */ /* 0x000fe20000010000 */
[C---:B------:R-:W-:Y:S01]  /*113c0*/  FSETP.NEU.FTZ.AND P0, PT, R153.reuse, -INF , PT ;  /* 0xff8000009900780b */ /* 0x040fe20003f1d000 */
[----:B------:R-:W-:Y:S02]  /*113d0*/  FMUL.FTZ R203, R153, c[0x0][0x2d0] ;  /* 0x0000b40099cb7a20 */ /* 0x000fe40000410000 */
[----:B------:R-:W-:Y:S02]  /*113e0*/  HMMA.16816.F32 R116, R96, R128, RZ ;  /* 0x000000806074723c */ /* 0x000fe400000018ff */
[----:B------:R-:W-:Y:S01]  /*113f0*/  MUFU.EX2 R185, R185 ;  /* 0x000000b900b97308 */ /* 0x000fe20000000800 */
[----:B------:R-:W-:Y:S01]  /*11400*/  FSEL R203, R203, RZ, P0 ;  /* 0x000000ffcbcb7208 */ /* 0x000fe20000000000 */
[----:B----4-:R-:W-:-:S04]  /*11410*/  FADD.FTZ R170, R160, R170 ;  /* 0x000000aaa0aa7221 */ /* 0x010fc80000010000 */
[C---:B------:R-:W-:Y:S01]  /*11420*/  HMMA.16816.F32 R52, R96.reuse, R60, RZ ;  /* 0x0000003c6034723c */ /* 0x040fe200000018ff */
[--C-:B------:R-:W-:Y:S01]  /*11430*/  FFMA.FTZ R189, R75, c[0x0][0x2d0], -R203.reuse ;  /* 0x0000b4004bbd7a23 */ /* 0x100fe200000108cb */
[----:B--2---:R-:W-:Y:S01]  /*11440*/  F2FP.PACK_AB R11, R154, R160 ;  /* 0x000000a09a0b723e */ /* 0x004fe200000000ff */
[--C-:B------:R-:W-:Y:S01]  /*11450*/  FFMA.FTZ R191, R74, c[0x0][0x2d0], -R203.reuse ;  /* 0x0000b4004abf7a23 */ /* 0x100fe200000108cb */
[----:B------:R-:W1:Y:S01]  /*11460*/  MUFU.EX2 R187, R187 ;  /* 0x000000bb00bb7308 */ /* 0x000e620000000800 */
[--C-:B------:R-:W-:Y:S02]  /*11470*/  FFMA.FTZ R190, R95, c[0x0][0x2d0], -R203.reuse ;  /* 0x0000b4005fbe7a23 */ /* 0x100fe400000108cb */
[--C-:B------:R-:W-:Y:S01]  /*11480*/  FFMA.FTZ R193, R94, c[0x0][0x2d0], -R203.reuse ;  /* 0x0000b4005ec17a23 */ /* 0x100fe200000108cb */
[----:B------:R-:W-:Y:S01]  /*11490*/  HMMA.16816.F32 R68, R96, R12, RZ ;  /* 0x0000000c6044723c */ /* 0x000fe200000018ff */
[--C-:B------:R-:W-:Y:S02]  /*114a0*/  FFMA.FTZ R199, R90, c[0x0][0x2d0], -R203.reuse ;  /* 0x0000b4005ac77a23 */ /* 0x100fe400000108cb */
[--C-:B------:R-:W-:Y:S01]  /*114b0*/  FFMA.FTZ R201, R88, c[0x0][0x2d0], -R203.reuse ;  /* 0x0000b40058c97a23 */ /* 0x100fe200000108cb */
[----:B------:R-:W2:Y:S01]  /*114c0*/  MUFU.EX2 R186, R186 ;  /* 0x000000ba00ba7308 */ /* 0x000ea20000000800 */
[----:B------:R-:W-:-:S02]  /*114d0*/  FFMA.FTZ R198, R73, c[0x0][0x2d0], -R203 ;  /* 0x0000b40049c67a23 */ /* 0x000fc400000108cb */
[--C-:B------:R-:W-:Y:S01]  /*114e0*/  FFMA.FTZ R200, R72, c[0x0][0x2d0], -R203.reuse ;  /* 0x0000b40048c87a23 */ /* 0x100fe200000108cb */
[C---:B------:R-:W-:Y:S01]  /*114f0*/  HMMA.16816.F32 R84, R96.reuse, R4, RZ ;  /* 0x000000046054723c */ /* 0x040fe200000018ff */
[----:B------:R-:W-:Y:S02]  /*11500*/  FFMA.FTZ R235, R192, c[0x0][0x2d0], -R203 ;  /* 0x0000b400c0eb7a23 */ /* 0x000fe400000108cb */
[----:B------:R-:W-:Y:S01]  /*11510*/  FADD.FTZ R170, R154, R170 ;  /* 0x000000aa9aaa7221 */ /* 0x000fe20000010000 */
[----:B------:R-:W3:Y:S01]  /*11520*/  MUFU.EX2 R188, R188 ;  /* 0x000000bc00bc7308 */ /* 0x000ee20000000800 */
[----:B-1----:R-:W-:Y:S01]  /*11530*/  F2FP.PACK_AB R92, R187, R185 ;  /* 0x000000b9bb5c723e */ /* 0x002fe200000000ff */
[----:B------:R-:W-:Y:S02]  /*11540*/  FADD.FTZ R185, R185, R187 ;  /* 0x000000bbb9b97221 */ /* 0x000fe40000010000 */
[----:B------:R-:W-:Y:S04]  /*11550*/  HMMA.16816.F32 R132, R96, R138, RZ ;  /* 0x0000008a6084723c */ /* 0x000fe800000018ff */
[----:B------:R-:W-:Y:S01]  /*11560*/  MUFU.EX2 R189, R189 ;  /* 0x000000bd00bd7308 */ /* 0x000fe20000000800 */
[----:B--2---:R-:W-:-:S03]  /*11570*/  FADD.FTZ R185, R186, R185 ;  /* 0x000000b9bab97221 */ /* 0x004fc60000010000 */
[C---:B------:R-:W-:Y:S04]  /*11580*/  HMMA.16816.F32 R112, R96.reuse, R110, RZ ;  /* 0x0000006e6070723c */ /* 0x040fe800000018ff */
[----:B------:R-:W1:Y:S01]  /*11590*/  MUFU.EX2 R191, R191 ;  /* 0x000000bf00bf7308 */ /* 0x000e620000000800 */
[C---:B---3--:R-:W-:Y:S01]  /*115a0*/  F2FP.PACK_AB R94, R188.reuse, R186 ;  /* 0x000000babc5e723e */ /* 0x048fe200000000ff */
[----:B------:R-:W-:Y:S02]  /*115b0*/  FADD.FTZ R185, R188, R185 ;  /* 0x000000b9bcb97221 */ /* 0x000fe40000010000 */
[C---:B------:R-:W-:Y:S04]  /*115c0*/  HMMA.16816.F32 R124, R96.reuse, R130, RZ ;  /* 0x00000082607c723c */ /* 0x040fe800000018ff */
[----:B------:R-:W2:Y:S04]  /*115d0*/  MUFU.EX2 R190, R190 ;  /* 0x000000be00be7308 */ /* 0x000ea80000000800 */
[----:B------:R-:W-:Y:S04]  /*115e0*/  HMMA.16816.F32 R64, R96, R62, RZ ;  /* 0x0000003e6040723c */ /* 0x000fe800000018ff */
[----:B------:R-:W3:Y:S01]  /*115f0*/  MUFU.EX2 R193, R193 ;  /* 0x000000c100c17308 */ /* 0x000ee20000000800 */
[----:B-1----:R-:W-:Y:S01]  /*11600*/  F2FP.PACK_AB R93, R191, R189 ;  /* 0x000000bdbf5d723e */ /* 0x002fe200000000ff */
[----:B------:R-:W-:-:S02]  /*11610*/  FADD.FTZ R189, R189, R191 ;  /* 0x000000bfbdbd7221 */ /* 0x000fc40000010000 */
[----:B------:R-:W-:Y:S04]  /*11620*/  HMMA.16816.F32 R80, R96, R14, RZ ;  /* 0x0000000e6050723c */ /* 0x000fe800000018ff */
[----:B------:R-:W1:Y:S01]  /*11630*/  MUFU.EX2 R175, R175 ;  /* 0x000000af00af7308 */ /* 0x000e620000000800 */
[----:B--2---:R-:W-:-:S03]  /*11640*/  FADD.FTZ R189, R190, R189 ;  /* 0x000000bdbebd7221 */ /* 0x004fc60000010000 */
[----:B------:R-:W-:Y:S04]  /*11650*/  HMMA.16816.F32 R96, R96, R6, RZ ;  /* 0x000000066060723c */ /* 0x000fe800000018ff */
[----:B------:R-:W2:Y:S01]  /*11660*/  MUFU.EX2 R176, R176 ;  /* 0x000000b000b07308 */ /* 0x000ea20000000800 */
[C---:B---3--:R-:W-:Y:S01]  /*11670*/  F2FP.PACK_AB R95, R193.reuse, R190 ;  /* 0x000000bec15f723e */ /* 0x048fe200000000ff */
[----:B------:R-:W-:Y:S02]  /*11680*/  FADD.FTZ R189, R193, R189 ;  /* 0x000000bdc1bd7221 */ /* 0x000fe40000010000 */
[----:B------:R-:W-:Y:S04]  /*11690*/  HMMA.16816.F32 R144, R8, R156, R144 ;  /* 0x0000009c0890723c */ /* 0x000fe80000001890 */
[----:B------:R-:W3:Y:S01]  /*116a0*/  MUFU.EX2 R177, R177 ;  /* 0x000000b100b17308 */ /* 0x000ee20000000800 */
[----:B-1----:R-:W-:-:S03]  /*116b0*/  FADD.FTZ R170, R175, R170 ;  /* 0x000000aaafaa7221 */ /* 0x002fc60000010000 */
[C---:B------:R-:W-:Y:S04]  /*116c0*/  HMMA.16816.F32 R100, R8.reuse, R148, R100 ;  /* 0x000000940864723c */ /* 0x040fe80000001864 */
[----:B------:R-:W1:Y:S01]  /*116d0*/  MUFU.EX2 R241, R241 ;  /* 0x000000f100f17308 */ /* 0x000e620000000800 */
[C---:B--2---:R-:W-:Y:S01]  /*116e0*/  F2FP.PACK_AB R57, R176.reuse, R175 ;  /* 0x000000afb039723e */ /* 0x044fe200000000ff */
[----:B------:R-:W-:Y:S02]  /*116f0*/  FADD.FTZ R170, R176, R170 ;  /* 0x000000aab0aa7221 */ /* 0x000fe40000010000 */
[----:B------:R-:W-:Y:S04]  /*11700*/  HMMA.16816.F32 R116, R8, R48, R116 ;  /* 0x000000300874723c */ /* 0x000fe80000001874 */
[----:B------:R-:W2:Y:S01]  /*11710*/  MUFU.EX2 R194, R194 ;  /* 0x000000c200c27308 */ /* 0x000ea20000000800 */
[----:B---3--:R-:W-:-:S03]  /*11720*/  FADD.FTZ R170, R177, R170 ;  /* 0x000000aab1aa7221 */ /* 0x008fc60000010000 */
[----:B------:R-:W-:Y:S01]  /*11730*/  HMMA.16816.F32 R52, R8, R44, R52 ;  /* 0x0000002c0834723c */ /* 0x000fe20000001834 */
[----:B-1----:R-:W-:-:S03]  /*11740*/  F2FP.PACK_AB R59, R241, R177 ;  /* 0x000000b1f13b723e */ /* 0x002fc600000000ff */
[----:B------:R-:W1:Y:S01]  /*11750*/  MUFU.EX2 R196, R196 ;  /* 0x000000c400c47308 */ /* 0x000e620000000800 */
[----:B------:R-:W-:-:S03]  /*11760*/  FADD.FTZ R241, R241, R170 ;  /* 0x000000aaf1f17221 */ /* 0x000fc60000010000 */
[----:B------:R-:W-:Y:S01]  /*11770*/  HMMA.16816.F32 R68, R8, R40, R68 ;  /* 0x000000280844723c */ /* 0x000fe20000001844 */
[----:B--2---:R-:W-:-:S03]  /*11780*/  FADD.FTZ R185, R194, R185 ;  /* 0x000000b9c2b97221 */ /* 0x004fc60000010000 */
[----:B------:R-:W2:Y:S04]  /*11790*/  MUFU.EX2 R197, R197 ;  /* 0x000000c500c57308 */ /* 0x000ea80000000800 */
[----:B------:R-:W-:Y:S04]  /*117a0*/  HMMA.16816.F32 R84, R8, R36, R84 ;  /* 0x000000240854723c */ /* 0x000fe80000001854 */
[----:B------:R-:W3:Y:S01]  /*117b0*/  MUFU.EX2 R195, R195 ;  /* 0x000000c300c37308 */ /* 0x000ee20000000800 */
[----:B-1----:R-:W-:-:S03]  /*117c0*/  FADD.FTZ R185, R196, R185 ;  /* 0x000000b9c4b97221 */ /* 0x002fc60000010000 */
[----:B------:R-:W-:Y:S04]  /*117d0*/  HMMA.16816.F32 R132, R8, R158, R132 ;  /* 0x0000009e0884723c */ /* 0x000fe80000001884 */
[----:B------:R-:W1:Y:S01]  /*117e0*/  MUFU.EX2 R199, R199 ;  /* 0x000000c700c77308 */ /* 0x000e620000000800 */
[----:B--2---:R-:W-:-:S03]  /*117f0*/  FADD.FTZ R185, R197, R185 ;  /* 0x000000b9c5b97221 */ /* 0x004fc60000010000 */
[----:B------:R-:W-:Y:S04]  /*11800*/  HMMA.16816.F32 R112, R8, R150, R112 ;  /* 0x000000960870723c */ /* 0x000fe80000001870 */
[----:B------:R-:W2:Y:S01]  /*11810*/  MUFU.EX2 R201, R201 ;  /* 0x000000c900c97308 */ /* 0x000ea20000000800 */
[----:B---3--:R-:W-:-:S03]  /*11820*/  FADD.FTZ R185, R195, R185 ;  /* 0x000000b9c3b97221 */ /* 0x008fc60000010000 */
[----:B------:R-:W-:Y:S04]  /*11830*/  HMMA.16816.F32 R124, R8, R50, R124 ;  /* 0x00000032087c723c */ /* 0x000fe8000000187c */
[----:B------:R-:W3:Y:S01]  /*11840*/  MUFU.EX2 R198, R198 ;  /* 0x000000c600c67308 */ /* 0x000ee20000000800 */
[----:B-1----:R-:W-:-:S03]  /*11850*/  FADD.FTZ R189, R199, R189 ;  /* 0x000000bdc7bd7221 */ /* 0x002fc60000010000 */
[----:B------:R-:W-:Y:S04]  /*11860*/  HMMA.16816.F32 R64, R8, R46, R64 ;  /* 0x0000002e0840723c */ /* 0x000fe80000001840 */
[----:B------:R-:W1:Y:S01]  /*11870*/  MUFU.EX2 R200, R200 ;  /* 0x000000c800c87308 */ /* 0x000e620000000800 */
[----:B--2---:R-:W-:-:S03]  /*11880*/  FADD.FTZ R189, R201, R189 ;  /* 0x000000bdc9bd7221 */ /* 0x004fc60000010000 */
[----:B------:R-:W-:Y:S04]  /*11890*/  HMMA.16816.F32 R80, R8, R42, R80 ;  /* 0x0000002a0850723c */ /* 0x000fe80000001850 */
[----:B------:R-:W-:Y:S01]  /*118a0*/  MUFU.EX2 R240, R240 ;  /* 0x000000f000f07308 */ /* 0x000fe20000000800 */
[----:B---3--:R-:W-:-:S03]  /*118b0*/  FADD.FTZ R189, R198, R189 ;  /* 0x000000bdc6bd7221 */ /* 0x008fc60000010000 */
[----:B------:R-:W-:Y:S01]  /*118c0*/  HMMA.16816.F32 R96, R8, R38, R96 ;  /* 0x000000260860723c */ /* 0x000fe20000001860 */
[----:B------:R-:W2:Y:S03]  /*118d0*/  LDSM.16.MT88.4 R8, [R212+0x3880] ;  /* 0x00388000d408783b */ /* 0x000ea60000004200 */
[----:B------:R-:W-:Y:S01]  /*118e0*/  MUFU.EX2 R235, R235 ;  /* 0x000000eb00eb7308 */ /* 0x000fe20000000800 */
[----:B-1----:R-:W-:-:S03]  /*118f0*/  FADD.FTZ R189, R200, R189 ;  /* 0x000000bdc8bd7221 */ /* 0x002fc60000010000 */
[C---:B------:R-:W-:Y:S08]  /*11900*/  HMMA.16816.F32 R140, R92.reuse, R136, RZ ;  /* 0x000000885c8c723c */ /* 0x040ff000000018ff */
[C---:B------:R-:W-:Y:S08]  /*11910*/  HMMA.16816.F32 R104, R92.reuse, R108, RZ ;  /* 0x0000006c5c68723c */ /* 0x040ff000000018ff */
[C---:B------:R-:W-:Y:S08]  /*11920*/  HMMA.16816.F32 R120, R92.reuse, R128, RZ ;  /* 0x000000805c78723c */ /* 0x040ff000000018ff */
[C---:B------:R-:W-:Y:S08]  /*11930*/  HMMA.16816.F32 R72, R92.reuse, R12, RZ ;  /* 0x0000000c5c48723c */ /* 0x040ff000000018ff */
[----:B------:R-:W-:Y:S07]  /*11940*/  HMMA.16816.F32 R88, R92, R4, RZ ;  /* 0x000000045c58723c */ /* 0x000fee00000018ff */
[----:B------:R-:W-:Y:S01]  /*11950*/  F2FP.PACK_AB R4, R196, R194 ;  /* 0x000000c2c404723e */ /* 0x000fe200000000ff */
[----:B------:R-:W-:Y:S01]  /*11960*/  HMMA.16816.F32 R144, R56, R32, R144 ;  /* 0x000000203890723c */ /* 0x000fe20000001890 */
[----:B------:R-:W-:-:S07]  /*11970*/  F2FP.PACK_AB R5, R201, R199 ;  /* 0x000000c7c905723e */ /* 0x000fce00000000ff */
[C---:B------:R-:W-:Y:S08]  /*11980*/  HMMA.16816.F32 R100, R56.reuse, R28, R100 ;  /* 0x0000001c3864723c */ /* 0x040ff00000001864 */
        /* <DEDUP_REMOVED lines=17> */
[----:B------:R-:W-:-:S02]  /*11aa0*/  F2FP.PACK_AB R6, R195, R197 ;  /* 0x000000c5c306723e */ /* 0x000fc400000000ff */
[----:B------:R-:W-:-:S07]  /*11ab0*/  F2FP.PACK_AB R7, R200, R198 ;  /* 0x000000c6c807723e */ /* 0x000fce00000000ff */
[C---:B------:R-:W-:Y:S07]  /*11ac0*/  HMMA.16816.F32 R140, R4.reuse, R156, R140 ;  /* 0x0000009c048c723c */ /* 0x040fee000000188c */
[--C-:B------:R-:W-:Y:S01]  /*11ad0*/  FFMA.FTZ R156, R184, c[0x0][0x2d0], -R202.reuse ;  /* 0x0000b400b89c7a23 */ /* 0x100fe200000108ca */
[C---:B------:R-:W-:Y:S05]  /*11ae0*/  HMMA.16816.F32 R104, R4.reuse, R148, R104 ;  /* 0x000000940468723c */ /* 0x040fea0000001868 */
[----:B------:R-:W1:Y:S02]  /*11af0*/  MUFU.EX2 R156, R156 ;  /* 0x0000009c009c7308 */ /* 0x000e640000000800 */
[--C-:B------:R-:W-:Y:S01]  /*11b00*/  FFMA.FTZ R148, R183, c[0x0][0x2d0], -R202.reuse ;  /* 0x0000b400b7947a23 */ /* 0x100fe200000108ca */
[C---:B------:R-:W-:Y:S05]  /*11b10*/  HMMA.16816.F32 R120, R4.reuse, R48, R120 ;  /* 0x000000300478723c */ /* 0x040fea0000001878 */
[----:B------:R-:W2:Y:S02]  /*11b20*/  MUFU.EX2 R148, R148 ;  /* 0x0000009400947308 */ /* 0x000ea40000000800 */
[----:B------:R-:W-:Y:S01]  /*11b30*/  FFMA.FTZ R48, R181, c[0x0][0x2d0], -R202 ;  /* 0x0000b400b5307a23 */ /* 0x000fe200000108ca */
[----:B------:R-:W-:Y:S05]  /*11b40*/  HMMA.16816.F32 R72, R4, R40, R72 ;  /* 0x000000280448723c */ /* 0x000fea0000001848 */
[----:B------:R-:W3:Y:S01]  /*11b50*/  MUFU.EX2 R48, R48 ;  /* 0x0000003000307308 */ /* 0x000ee20000000800 */
[----:B-1----:R-:W-:-:S02]  /*11b60*/  FADD.FTZ R185, R156, R185 ;  /* 0x000000b99cb97221 */ /* 0x002fc40000010000 */
[----:B------:R-:W-:Y:S01]  /*11b70*/  HMMA.16816.F32 R88, R4, R36, R88 ;  /* 0x000000240458723c */ /* 0x000fe20000001858 */
[----:B------:R-:W-:Y:S02]  /*11b80*/  FFMA.FTZ R40, R182, c[0x0][0x2d0], -R203 ;  /* 0x0000b400b6287a23 */ /* 0x000fe400000108cb */
[----:B--2---:R-:W-:-:S04]  /*11b90*/  FADD.FTZ R185, R148, R185 ;  /* 0x000000b994b97221 */ /* 0x004fc80000010000 */
[--C-:B------:R-:W-:Y:S01]  /*11ba0*/  FFMA.FTZ R36, R180, c[0x0][0x2d0], -R203.reuse ;  /* 0x0000b400b4247a23 */ /* 0x100fe200000108cb */
[----:B------:R-:W-:Y:S01]  /*11bb0*/  HMMA.16816.F32 R56, R4, R44, R56 ;  /* 0x0000002c0438723c */ /* 0x000fe20000001838 */
[----:B------:R-:W-:Y:S01]  /*11bc0*/  FFMA.FTZ R37, R178, c[0x0][0x2d0], -R203 ;  /* 0x0000b400b2257a23 */ /* 0x000fe200000108cb */
[----:B------:R-:W1:Y:S01]  /*11bd0*/  MUFU.EX2 R40, R40 ;  /* 0x0000002800287308 */ /* 0x000e620000000800 */
[----:B---3--:R-:W-:-:S05]  /*11be0*/  FADD.FTZ R185, R48, R185 ;  /* 0x000000b930b97221 */ /* 0x008fca0000010000 */
[C---:B------:R-:W-:Y:S02]  /*11bf0*/  HMMA.16816.F32 R136, R4.reuse, R158, R136 ;  /* 0x0000009e0488723c */ /* 0x040fe40000001888 */
[----:B------:R-:W2:Y:S06]  /*11c00*/  MUFU.EX2 R36, R36 ;  /* 0x0000002400247308 */ /* 0x000eac0000000800 */
[----:B------:R-:W-:Y:S02]  /*11c10*/  HMMA.16816.F32 R108, R4, R150, R108 ;  /* 0x00000096046c723c */ /* 0x000fe4000000186c */
[----:B------:R-:W3:Y:S01]  /*11c20*/  MUFU.EX2 R37, R37 ;  /* 0x0000002500257308 */ /* 0x000ee20000000800 */
[----:B-1----:R-:W-:-:S05]  /*11c30*/  FADD.FTZ R189, R40, R189 ;  /* 0x000000bd28bd7221 */ /* 0x002fca0000010000 */
[----:B------:R-:W-:Y:S01]  /*11c40*/  HMMA.16816.F32 R128, R4, R50, R128 ;  /* 0x000000320480723c */ /* 0x000fe20000001880 */
[----:B--2---:R-:W-:-:S07]  /*11c50*/  FADD.FTZ R189, R36, R189 ;  /* 0x000000bd24bd7221 */ /* 0x004fce0000010000 */
[----:B------:R-:W-:Y:S01]  /*11c60*/  HMMA.16816.F32 R60, R4, R46, R60 ;  /* 0x0000002e043c723c */ /* 0x000fe2000000183c */
[----:B---3--:R-:W-:-:S07]  /*11c70*/  FADD.FTZ R189, R37, R189 ;  /* 0x000000bd25bd7221 */ /* 0x008fce0000010000 */
[C---:B------:R-:W-:Y:S08]  /*11c80*/  HMMA.16816.F32 R12, R4.reuse, R42, R12 ;  /* 0x0000002a040c723c */ /* 0x040ff0000000180c */
[----:B------:R-:W-:Y:S07]  /*11c90*/  HMMA.16816.F32 R92, R4, R38, R92 ;  /* 0x00000026045c723c */ /* 0x000fee000000185c */
[----:B------:R-:W-:-:S02]  /*11ca0*/  F2FP.PACK_AB R4, R148, R156 ;  /* 0x0000009c9404723e */ /* 0x000fc400000000ff */
[C---:B------:R-:W-:Y:S01]  /*11cb0*/  F2FP.PACK_AB R6, R240.reuse, R48 ;  /* 0x00000030f006723e */ /* 0x040fe200000000ff */
[----:B------:R-:W-:Y:S01]  /*11cc0*/  FADD.FTZ R240, R240, R185 ;  /* 0x000000b9f0f07221 */ /* 0x000fe20000010000 */
[----:B------:R-:W-:Y:S02]  /*11cd0*/  F2FP.PACK_AB R5, R36, R40 ;  /* 0x000000282405723e */ /* 0x000fe400000000ff */
[C---:B------:R-:W-:Y:S01]  /*11ce0*/  F2FP.PACK_AB R7, R235.reuse, R37 ;  /* 0x00000025eb07723e */ /* 0x040fe200000000ff */
[----:B------:R-:W-:-:S06]  /*11cf0*/  FADD.FTZ R235, R235, R189 ;  /* 0x000000bdebeb7221 */ /* 0x000fcc0000010000 */
[C---:B------:R-:W-:Y:S07]  /*11d00*/  HMMA.16816.F32 R56, R4.reuse, R20, R56 ;  /* 0x000000140438723c */ /* 0x040fee0000001838 */
[----:B------:R-:W-:Y:S01]  /*11d10*/  @P6 IMAD.HI.U32 R20, R77, c[0x0][0x2c8], RZ ;  /* 0x0000b2004d146a27 */ /* 0x000fe200078e00ff */
[----:B------:R-:W-:Y:S04]  /*11d20*/  HMMA.16816.F32 R72, R4, R16, R72 ;  /* 0x000000100448723c */ /* 0x000fe80000001848 */
[----:B------:R-:W-:-:S02]  /*11d30*/  @P6 SHF.R.U32.HI R77, RZ, c[0x0][0x2cc], R20 ;  /* 0x0000b300ff4d6a19 */ /* 0x000fc40000011614 */
[----:B------:R-:W-:Y:S02]  /*11d40*/  ISETP.GE.AND P6, PT, R219, 0x1, PT ;  /* 0x00000001db00780c */ /* 0x000fe40003fc6270 */
[----:B------:R-:W-:Y:S01]  /*11d50*/  HMMA.16816.F32 R140, R4, R32, R140 ;  /* 0x00000020048c723c */ /* 0x000fe2000000188c */
[----:B------:R-:W-:-:S07]  /*11d60*/  IMAD.IADD R16, R76, 0x1, R77 ;  /* 0x000000014c107824 */ /* 0x000fce00078e024d */
        /* <DEDUP_REMOVED lines=8> */
[----:B------:R-:W-:Y:S07]  /*11df0*/  HMMA.16816.F32 R92, R4, R10, R92 ;  /* 0x0000000a045c723c */ /* 0x000fee000000185c */
        /* <DEDUP_REMOVED lines=12> */
.L_x_1222:
[----:B------:R-:W-:-:S13]  /*11ec0*/  ISETP.NE.AND P0, PT, R4, 0x1, PT ;  /* 0x000000010400780c */ /* 0x000fda0003f05270 */
[----:B------:R-:W-:-:S05]  /*11ed0*/  @P0 IMAD.HI.U32 R7, R6, c[0x0][0x330], RZ ;  /* 0x0000cc0006070a27 */ /* 0x000fca00078e00ff */
[----:B------:R-:W-:-:S05]  /*11ee0*/  @P0 SHF.R.U32.HI R6, RZ, c[0x0][0x334], R7 ;  /* 0x0000cd00ff060a19 */ /* 0x000fca0000011607 */
.L_x_1223:
[----:B------:R-:W-:-:S05]  /*11ef0*/  IMAD R4, R6, R4, c[0x0][0x32c] ;  /* 0x0000cb0006047624 */ /* 0x000fca00078e0204 */
[----:B------:R-:W-:-:S05]  /*11f00*/  IMNMX R5, R5, R4, PT ;  /* 0x0000000405057217 */ /* 0x000fca0003800200 */
.L_x_1221:
        /* <DEDUP_REMOVED lines=18> */
.L_x_1243:
        /* <DEDUP_REMOVED lines=18> */
[----:B------:R-:W-:Y:S01]  /*12150*/  IMAD.WIDE.U32 R12, R243, c[0x0][0x208], RZ ;  /* 0x00008200f30c7a25 */ /* 0x000fe200078e00ff */
        /* <DEDUP_REMOVED lines=8> */
[C---:B------:R-:W-:Y:S01]  /*121e0*/  @!P1 LEA R7, P0, R2.reuse, R12, 0x5 ;  /* 0x0000000c02079211 */ /* 0x040fe200078028ff */
[----:B------:R-:W-:Y:S05]  /*121f0*/  IMAD.IADD R0, R13, 0x1, R0 ;  /* 0x000000010d007824 */ /* 0x000fea00078e0200 */
[----:B------:R-:W-:Y:S02]  /*12200*/  @!P1 LEA.HI.X R6, R2, R0, R6, 0x5, P0 ;  /* 0x0000000002069211 */ /* 0x000fe400000f2c06 */
[-C--:B------:R-:W-:Y:S05]  /*12210*/  IADD3 R3, P0, R228, R12.reuse, RZ ;  /* 0x0000000ce4037210 */ /* 0x080fea0007f1e0ff */
[----:B------:R-:W-:Y:S01]  /*12220*/  IMAD.X R2, R0, 0x1, R237, P0 ;  /* 0x0000000100027824 */ /* 0x000fe200000e06ed */
        /* <DEDUP_REMOVED lines=15> */
[C---:B------:R-:W-:Y:S03]  /*12320*/  @!P1 IADD3 R2, P0, R7.reuse, R228, RZ ;  /* 0x000000e407029210 */ /* 0x040fe60007f1e0ff */
[----:B------:R4:W-:Y:S02]  /*12330*/  LDGSTS.E.BYPASS.LTC128B.128 [R230+0x3080], [R4.64], !P3 ;  /* 0x0308000004e67fae */ /* 0x0009e4000d901d4c */
[----:B------:R-:W-:Y:S01]  /*12340*/  @!P1 IMAD.X R0, R6, 0x1, R237, P0 ;  /* 0x0000000106009824 */ /* 0x000fe200000e06ed */
[C---:B------:R-:W-:Y:S04]  /*12350*/  @!P1 LEA R12, P0, R2.reuse, c[0x0][0x1f8], 0x1 ;  /* 0x00007e00020c9a11 */ /* 0x040fe800078008ff */
[----:B------:R-:W-:Y:S02]  /*12360*/  @!P1 LEA.HI.X R13, R2, c[0x0][0x1fc], R0, 0x1, P0 ;  /* 0x00007f00020d9a11 */ /* 0x000fe400000f0c00 */
[C---:B------:R-:W-:Y:S03]  /*12370*/  @!P1 IADD3 R2, P0, R7.reuse, R248, RZ ;  /* 0x000000f807029210 */ /* 0x040fe60007f1e0ff */
        /* <DEDUP_REMOVED lines=10> */
.L_x_1225:
[-C--:B--2-4-:R-:W-:Y:S01]  /*12420*/  HMMA.16816.F32 R4, R48, R16.reuse, RZ ;  /* 0x000000103004723c */ /* 0x094fe200000018ff */
[----:B------:R-:W-:Y:S02]  /*12430*/  LDSM.16.M88.4 R176, [R217+0x8080] ;  /* 0x00808000d9b0783b */ /* 0x000fe40000000200 */
[----:B------:R-:W-:Y:S05]  /*12440*/  ISETP.GT.AND P0, PT, R243, R227, PT ;  /* 0x000000e3f300720c */ /* 0x000fea0003f04270 */
[C---:B---3--:R-:W-:Y:S01]  /*12450*/  HMMA.16816.F32 R8, R44.reuse, R16, RZ ;  /* 0x000000102c08723c */ /* 0x048fe200000018ff */
[----:B------:R-:W0:Y:S07]  /*12460*/  LDGDEPBAR ;  /* 0x00000000000079af */ /* 0x000e2e0000000000 */
[-C--:B------:R-:W-:Y:S01]  /*12470*/  HMMA.16816.F32 R12, R44, R18.reuse, RZ ;  /* 0x000000122c0c723c */ /* 0x080fe200000018ff */
[----:B------:R-:W2:Y:S07]  /*12480*/  LDSM.16.M88.4 R180, [R216+0x4880] ;  /* 0x00488000d8b4783b */ /* 0x000eae0000000200 */
[C---:B------:R-:W-:Y:S01]  /*12490*/  HMMA.16816.F32 R16, R48.reuse, R18, RZ ;  /* 0x000000123010723c */ /* 0x040fe200000018ff */
[----:B------:R-:W3:Y:S07]  /*124a0*/  LDSM.16.M88.4 R184, [R217+0x9080] ;  /* 0x00908000d9b8783b */ /* 0x000eee0000000200 */
        /* <DEDUP_REMOVED lines=30> */
[C---:B---3--:R-:W-:Y:S08]  /*12690*/  HMMA.16816.F32 R8, R184.reuse, R180, R8 ;  /* 0x000000b4b808723c */ /* 0x048ff00000001808 */
        /* <DEDUP_REMOVED lines=13> */
[----:B------:R-:W2:Y:S07]  /*12770*/  LDSM.16.M88.4 R176, [R216+0x5880] ;  /* 0x00588000d8b0783b */ /* 0x000eae0000000200 */
[-C--:B----4-:R-:W-:Y:S01]  /*12780*/  HMMA.16816.F32 R4, R160, R192.reuse, R4 ;  /* 0x000000c0a004723c */ /* 0x090fe20000001804 */
[----:B------:R-:W-:Y:S07]  /*12790*/  LDSM.16.M88.4 R188, [R213+0xb080] ;  /* 0x00b08000d5bc783b */ /* 0x000fee0000000200 */
[C---:B------:R-:W-:Y:S08]  /*127a0*/  HMMA.16816.F32 R8, R196.reuse, R192, R8 ;  /* 0x000000c0c408723c */ /* 0x040ff00000001808 */
[-C--:B------:R-:W-:Y:S08]  /*127b0*/  HMMA.16816.F32 R12, R196, R194.reuse, R12 ;  /* 0x000000c2c40c723c */ /* 0x080ff0000000180c */
[C---:B------:R-:W-:Y:S01]  /*127c0*/  HMMA.16816.F32 R16, R160.reuse, R194, R16 ;  /* 0x000000c2a010723c */ /* 0x040fe20000001810 */
[----:B------:R-:W-:Y:S07]  /*127d0*/  LDSM.16.M88.4 R192, [R205] ;  /* 0x00000000cdc0783b */ /* 0x000fee0000000200 */
        /* <DEDUP_REMOVED lines=84> */
.L_x_1226:
        /* <DEDUP_REMOVED lines=28> */
.L_x_1229:
[----:B------:R-:W-:Y:S04]  /*12ee0*/  MOV R0, c[0x0][0x32c] ;  /* 0x0000cb0000007a02 */ /* 0x000fe80000000f00 */
[----:B------:R-:W-:Y:S11]  /*12ef0*/  ISETP.NE.AND P0, PT, R0, 0x1, PT ;  /* 0x000000010000780c */ /* 0x000ff60003f05270 */
[----:B------:R-:W-:Y:S02]  /*12f00*/  @!UPT UIADD3 URZ, URZ, URZ, URZ ;  /* 0x0000003f3f3ff290 */ /* 0x000fe4000fffe03f */
[----:B------:R-:W-:Y:S05]  /*12f10*/  @P0 IMAD.HI.U32 R0, R2, c[0x0][0x330], RZ ;  /* 0x0000cc0002000a27 */ /* 0x000fea00078e00ff */
[----:B------:R-:W-:Y:S02]  /*12f20*/  @P0 SHF.R.U32.HI R2, RZ, c[0x0][0x334], R0 ;  /* 0x0000cd00ff020a19 */ /* 0x000fe40000011600 */
.L_x_1230:
[----:B------:R-:W-:Y:S05]  /*12f30*/  BSYNC B0 ;  /* 0x0000000000007941 */ /* 0x000fea0003800000 */
.L_x_1228:
[----:B------:R-:W-:Y:S04]  /*12f40*/  IMAD.IADD R0, R153, 0x1, -R234 ;  /* 0x0000000199007824 */ /* 0x000fe800078e0aea */
[----:B------:R-:W-:Y:S05]  /*12f50*/  IMAD R2, R2, c[0x0][0x32c], R0 ;  /* 0x0000cb0002027a24 */ /* 0x000fea00078e0200 */
[----:B------:R-:W-:Y:S02]  /*12f60*/  IADD3 R0, R2, c[0x0][0x32c], RZ ;  /* 0x0000cb0002007a10 */ /* 0x000fe40007ffe0ff */
[----:B------:R-:W-:Y:S02]  /*12f70*/  IMNMX R160, R160, R2, !PT ;  /* 0x00000002a0a07217 */ /* 0x000fe40007800200 */
[----:B------:R-:W-:Y:S02]  /*12f80*/  IMNMX R161, R161, R0, PT ;  /* 0x00000000a1a17217 */ /* 0x000fe40003800200 */
.L_x_1227:
        /* <DEDUP_REMOVED lines=17> */
.L_x_1233:
[----:B------:R-:W-:Y:S04]  /*130a0*/  MOV R0, c[0x0][0x32c] ;  /* 0x0000cb0000007a02 */ /* 0x000fe80000000f00 */
[----:B------:R-:W-:Y:S11]  /*130b0*/  ISETP.NE.AND P0, PT, R0, 0x1, PT ;  /* 0x000000010000780c */ /* 0x000ff60003f05270 */
[----:B------:R-:W-:Y:S02]  /*130c0*/  @!UPT UIADD3 URZ, URZ, URZ, URZ ;  /* 0x0000003f3f3ff290 */ /* 0x000fe4000fffe03f */
[----:B------:R-:W-:Y:S05]  /*130d0*/  @P0 IMAD.HI.U32 R0, R2, c[0x0][0x330], RZ ;  /* 0x0000cc0002000a27 */ /* 0x000fea00078e00ff */
[----:B------:R-:W-:Y:S02]  /*130e0*/  @P0 SHF.R.U32.HI R2, RZ, c[0x0][0x334], R0 ;  /* 0x0000cd00ff020a19 */ /* 0x000fe40000011600 */
.L_x_1234:
[----:B------:R-:W-:Y:S05]  /*130f0*/  BSYNC B0 ;  /* 0x0000000000007941 */ /* 0x000fea0003800000 */
.L_x_1232:
[----:B------:R-:W-:Y:S04]  /*13100*/  IMAD.IADD R0, R153, 0x1, -R234 ;  /* 0x0000000199007824 */ /* 0x000fe800078e0aea */
[----:B------:R-:W-:Y:S05]  /*13110*/  IMAD R0, R2, c[0x0][0x32c], R0 ;  /* 0x0000cb0002007a24 */ /* 0x000fea00078e0200 */
[----:B------:R-:W-:Y:S02]  /*13120*/  IADD3 R2, R0, c[0x0][0x32c], RZ ;  /* 0x0000cb0000027a10 */ /* 0x000fe40007ffe0ff */
[----:B------:R-:W-:Y:S02]  /*13130*/  IMNMX R158, R158, R0, !PT ;  /* 0x000000009e9e7217 */ /* 0x000fe40007800200 */
[----:B------:R-:W-:Y:S02]  /*13140*/  IMNMX R159, R159, R2, PT ;  /* 0x000000029f9f7217 */ /* 0x000fe40003800200 */
.L_x_1231:
        /* <DEDUP_REMOVED lines=17> */
.L_x_1237:
[----:B------:R-:W-:Y:S04]  /*13260*/  MOV R0, c[0x0][0x32c] ;  /* 0x0000cb0000007a02 */ /* 0x000fe80000000f00 */
[----:B------:R-:W-:Y:S11]  /*13270*/  ISETP.NE.AND P0, PT, R0, 0x1, PT ;  /* 0x000000010000780c */ /* 0x000ff60003f05270 */
[----:B------:R-:W-:Y:S02]  /*13280*/  @!UPT UIADD3 URZ, URZ, URZ, URZ ;  /* 0x0000003f3f3ff290 */ /* 0x000fe4000fffe03f */
[----:B------:R-:W-:Y:S05]  /*13290*/  @P0 IMAD.HI.U32 R0, R2, c[0x0][0x330], RZ ;  /* 0x0000cc0002000a27 */ /* 0x000fea00078e00ff */
[----:B------:R-:W-:Y:S02]  /*132a0*/  @P0 SHF.R.U32.HI R2, RZ, c[0x0][0x334], R0 ;  /* 0x0000cd00ff020a19 */ /* 0x000fe40000011600 */
.L_x_1238:
[----:B------:R-:W-:Y:S05]  /*132b0*/  BSYNC B0 ;  /* 0x0000000000007941 */ /* 0x000fea0003800000 */
.L_x_1236:
[----:B------:R-:W-:Y:S04]  /*132c0*/  IMAD.IADD R0, R153, 0x1, -R234 ;  /* 0x0000000199007824 */ /* 0x000fe800078e0aea */
[----:B------:R-:W-:Y:S05]  /*132d0*/  IMAD R0, R2, c[0x0][0x32c], R0 ;  /* 0x0000cb0002007a24 */ /* 0x000fea00078e0200 */
[----:B------:R-:W-:Y:S02]  /*132e0*/  IADD3 R2, R0, c[0x0][0x32c], RZ ;  /* 0x0000cb0000027a10 */ /* 0x000fe40007ffe0ff */
[----:B------:R-:W-:Y:S02]  /*132f0*/  IMNMX R156, R156, R0, !PT ;  /* 0x000000009c9c7217 */ /* 0x000fe40007800200 */
[----:B------:R-:W-:Y:S02]  /*13300*/  IMNMX R157, R157, R2, PT ;  /* 0x000000029d9d7217 */ /* 0x000fe40003800200 */
.L_x_1235:
        /* <DEDUP_REMOVED lines=24> */
[C---:B------:R-:W-:Y:S04]  /*13490*/  ISETP.LT.OR P0, PT, R161.reuse, 0x11, P0 ;  /* 0x00000011a100780c */ /* 0x040fe80000701670 */
[----:B------:R-:W-:Y:S02]  /*134a0*/  FSEL R186, R20, -INF , !P0 ;  /* 0xff80000014ba7808 */ /* 0x000fe40004000000 */
[----:B------:R-:W-:Y:S02]  /*134b0*/  ISETP.GT.AND P0, PT, R160, 0x11, !P1 ;  /* 0x00000011a000780c */ /* 0x000fe40004f04270 */
[----:B------:R-:W-:Y:S02]  /*134c0*/  P2R R20, PR, RZ, 0x2 ;  /* 0x00000002ff147803 */ /* 0x000fe40000000000 */
[----:B------:R-:W-:Y:S04]  /*134d0*/  ISETP.LT.OR P0, PT, R161, 0x12, P0 ;  /* 0x00000012a100780c */ /* 0x000fe80000701670 */
[----:B------:R-:W-:Y:S02]  /*134e0*/  FSEL R187, R21, -INF , !P0 ;  /* 0xff80000015bb7808 */ /* 0x000fe40004000000 */
[----:B------:R-:W-:Y:S02]  /*134f0*/  ISETP.GT.AND P0, PT, R158, 0x10, !P2 ;  /* 0x000000109e00780c */ /* 0x000fe40005704270 */
[----:B------:R-:W-:Y:S02]  /*13500*/  ISETP.GE.AND P2, PT, R153, 0x19, PT ;  /* 0x000000199900780c */ /* 0x000fe40003f46270 */
[----:B------:R-:W-:Y:S04]  /*13510*/  ISETP.LT.OR P0, PT, R159, 0x11, P0 ;  /* 0x000000119f00780c */ /* 0x000fe80000701670 */
        /* <DEDUP_REMOVED lines=8> */
[C---:B------:R-:W-:Y:S04]  /*135a0*/  ISETP.LT.OR P0, PT, R161.reuse, 0x19, P0 ;  /* 0x00000019a100780c */ /* 0x040fe80000701670 */
[----:B------:R-:W-:Y:S02]  /*135b0*/  FSEL R190, R32, -INF , !P0 ;  /* 0xff80000020be7808 */ /* 0x000fe40004000000 */
[----:B------:R-:W-:Y:S04]  /*135c0*/  ISETP.GT.AND P0, PT, R160, 0x19, !P1 ;  /* 0x00000019a000780c */ /* 0x000fe80004f04270 */
        /* <DEDUP_REMOVED lines=28> */
[C---:B------:R-:W-:Y:S04]  /*13790*/  ISETP.GT.AND P0, PT, R158.reuse, 0x1, !P1 ;  /* 0x000000019e00780c */ /* 0x040fe80004f04270 */
[----:B------:R-:W-:Y:S04]  /*137a0*/  ISETP.LT.OR P0, PT, R159, 0x2, P0 ;  /* 0x000000029f00780c */ /* 0x000fe80000701670 */
[----:B------:R-:W-:Y:S02]  /*137b0*/  FSEL R7, R7, -INF , !P0 ;  /* 0xff80000007077808 */ /* 0x000fe40004000000 */
[----:B------:R-:W-:Y:S04]  /*137c0*/  ISETP.GT.AND P0, PT, R158, RZ, !P2 ;  /* 0x000000ff9e00720c */ /* 0x000fe80005704270 */
[----:B------:R-:W-:Y:S04]  /*137d0*/  ISETP.LT.OR P0, PT, R159, 0x1, P0 ;  /* 0x000000019f00780c */ /* 0x000fe80000701670 */
[----:B------:R-:W-:Y:S02]  /*137e0*/  FSEL R4, R6, -INF , !P0 ;  /* 0xff80000006047808 */ /* 0x000fe40004000000 */
[----:B------:R-:W-:Y:S01]  /*137f0*/  ISETP.GT.AND P0, PT, R160, 0x28, !P3 ;  /* 0x00000028a000780c */ /* 0x000fe20005f04270 */
[----:B------:R-:W1:Y:S03]  /*13800*/  SHFL.IDX PT, R6, R154, 0x3, 0x1c1f ;  /* 0x007c1f009a067f89 */ /* 0x000e6600000e0000 */
[C---:B------:R-:W-:Y:S04]  /*13810*/  ISETP.LT.OR P0, PT, R161.reuse, 0x29, P0 ;  /* 0x00000029a100780c */ /* 0x040fe80000701670 */
[----:B------:R-:W-:Y:S02]  /*13820*/  FSEL R192, R48, -INF , !P0 ;  /* 0xff80000030c07808 */ /* 0x000fe40004000000 */
[----:B------:R-:W-:Y:S04]  /*13830*/  ISETP.GT.AND P0, PT, R160, 0x29, !P6 ;  /* 0x00000029a000780c */ /* 0x000fe80007704270 */
[----:B------:R-:W-:Y:S04]  /*13840*/  ISETP.LT.OR P0, PT, R161, 0x2a, P0 ;  /* 0x0000002aa100780c */ /* 0x000fe80000701670 */
[----:B------:R-:W-:Y:S02]  /*13850*/  FSEL R171, R49, -INF , !P0 ;  /* 0xff80000031ab7808 */ /* 0x000fe40004000000 */
[----:B------:R-:W-:Y:S04]  /*13860*/  ISETP.GT.AND P0, PT, R158, 0x28, !P3 ;  /* 0x000000289e00780c */ /* 0x000fe80005f04270 */
        /* <DEDUP_REMOVED lines=65> */
.L_x_1241:
[----:B------:R-:W-:Y:S04]  /*13c80*/  MOV R6, c[0x0][0x32c] ;  /* 0x0000cb0000067a02 */ /* 0x000fe80000000f00 */
[----:B------:R-:W-:Y:S11]  /*13c90*/  ISETP.NE.AND P0, PT, R6, 0x1, PT ;  /* 0x000000010600780c */ /* 0x000ff60003f05270 */
[----:B------:R-:W-:Y:S02]  /*13ca0*/  @!UPT UIADD3 URZ, URZ, URZ, URZ ;  /* 0x0000003f3f3ff290 */ /* 0x000fe4000fffe03f */
[----:B------:R-:W-:Y:S05]  /*13cb0*/  @P0 IMAD.HI.U32 R6, R24, c[0x0][0x330], RZ ;  /* 0x0000cc0018060a27 */ /* 0x000fea00078e00ff */
[----:B------:R-:W-:Y:S02]  /*13cc0*/  @P0 SHF.R.U32.HI R24, RZ, c[0x0][0x334], R6 ;  /* 0x0000cd00ff180a19 */ /* 0x000fe40000011606 */
.L_x_1242:
[----:B------:R-:W-:Y:S05]  /*13cd0*/  BSYNC B0 ;  /* 0x0000000000007941 */ /* 0x000fea0003800000 */
.L_x_1240:
[----:B------:R-:W-:Y:S04]  /*13ce0*/  IMAD.IADD R153, R153, 0x1, -R234 ;  /* 0x0000000199997824 */ /* 0x000fe800078e0aea */
[----:B------:R-:W-:Y:S05]  /*13cf0*/  IMAD R153, R24, c[0x0][0x32c], R153 ;  /* 0x0000cb0018997a24 */ /* 0x000fea00078e0299 */
[----:B------:R-:W-:Y:S02]  /*13d00*/  IADD3 R6, R153, c[0x0][0x32c], RZ ;  /* 0x0000cb0099067a10 */ /* 0x000fe40007ffe0ff */
[----:B------:R-:W-:Y:S02]  /*13d10*/  IMNMX R3, R3, R153, !PT ;  /* 0x0000009903037217 */ /* 0x000fe40007800200 */
[----:B------:R-:W-:Y:S02]  /*13d20*/  IMNMX R152, R152, R6, PT ;  /* 0x0000000698987217 */ /* 0x000fe40003800200 */
.L_x_1239:
[----:B------:R-:W-:Y:S01]  /*13d30*/  ISETP.GT.AND P0, PT, R3, RZ, !P2 ;  /* 0x000000ff0300720c */ /* 0x000fe20005704270 */
[----:B------:R-:W-:Y:S01]  /*13d40*/  LDSM.16.MT88.4 R36, [R212+0x1880] ;  /* 0x00188000d424783b */ /* 0x000fe20000004200 */
[----:B------:R-:W-:Y:S02]  /*13d50*/  ISETP.NE.AND P2, PT, R23, RZ, PT ;  /* 0x000000ff1700720c */ /* 0x000fe40003f45270 */
[----:B------:R-:W-:Y:S04]  /*13d60*/  ISETP.LT.OR P0, PT, R152, 0x1, P0 ;  /* 0x000000019800780c */ /* 0x000fe80000701670 */
[----:B------:R-:W-:Y:S02]  /*13d70*/  FSEL R10, R10, -INF , !P0 ;  /* 0xff8000000a0a7808 */ /* 0x000fe40004000000 */
[----:B------:R-:W-:Y:S02]  /*13d80*/  ISETP.GT.AND P0, PT, R3, 0x1, !P1 ;  /* 0x000000010300780c */ /* 0x000fe40004f04270 */
        /* <DEDUP_REMOVED lines=34> */
[----:B------:R-:W-:Y:S01]  /*13fb0*/  FMNMX.FTZ R0, R189, R0, !PT ;  /* 0x00000000bd007209 */ /* 0x000fe20007810000 */
[----:B------:R-:W1:Y:S01]  /*13fc0*/  SHFL.BFLY PT, R20, R2, 0x2, 0x1f ;  /* 0x0c401f0002147f89 */ /* 0x000e6200000e0000 */
[----:B------:R-:W-:Y:S02]  /*13fd0*/  ISETP.GT.AND P0, PT, R3, 0x11, !P0 ;  /* 0x000000110300780c */ /* 0x000fe40004704270 */
[----:B------:R-:W-:Y:S02]  /*13fe0*/  FMNMX.FTZ R0, R196, R0, !PT ;  /* 0x00000000c4007209 */ /* 0x000fe40007810000 */
[C---:B------:R-:W-:Y:S02]  /*13ff0*/  ISETP.LT.OR P0, PT, R152.reuse, 0x12, P0 ;  /* 0x000000129800780c */ /* 0x040fe40000701670 */
        /* <DEDUP_REMOVED lines=8> */
[----:B------:R-:W-:Y:S02]  /*14080*/  FMNMX.FTZ R0, R168, R0, !PT ;  /* 0x00000000a8007209 */ /* 0x000fe40007810000 */
[----:B------:R-:W-:Y:S02]  /*14090*/  ISETP.GT.AND P0, PT, R3, 0x19, !P2 ;  /* 0x000000190300780c */ /* 0x000fe40005704270 */
[----:B------:R-:W-:Y:S02]  /*140a0*/  FMNMX.FTZ R22, R12, R22, !PT ;  /* 0x000000160c167209 */ /* 0x000fe40007810000 */
[----:B------:R-:W-:Y:S02]  /*140b0*/  FMNMX.FTZ R0, R167, R0, !PT ;  /* 0x00000000a7007209 */ /* 0x000fe40007810000 */
[----:B------:R-:W-:Y:S02]  /*140c0*/  ISETP.LT.OR P0, PT, R152, 0x1a, P0 ;  /* 0x0000001a9800780c */ /* 0x000fe40000701670 */
[----:B-1----:R-:W-:Y:S02]  /*140d0*/  FMNMX.FTZ R20, R2, R20, !PT ;  /* 0x0000001402147209 */ /* 0x002fe40007810000 */
[----:B------:R-:W-:Y:S01]  /*140e0*/  FMNMX.FTZ R22, R13, R22, !PT ;  /* 0x000000160d167209 */ /* 0x000fe20007810000 */
[----:B------:R-:W1:Y:S01]  /*140f0*/  SHFL.BFLY PT, R2, R0, 0x2, 0x1f ;  /* 0x0c401f0000027f89 */ /* 0x000e6200000e0000 */
[----:B------:R-:W-:Y:S02]  /*14100*/  FSEL R24, R31, -INF , !P0 ;  /* 0xff8000001f187808 */ /* 0x000fe40004000000 */
[C---:B------:R-:W-:Y:S02]  /*14110*/  ISETP.GT.AND P0, PT, R3.reuse, 0x20, !P5 ;  /* 0x000000200300780c */ /* 0x040fe40006f04270 */
[----:B------:R-:W-:Y:S02]  /*14120*/  FMNMX.FTZ R22, R250, R22, !PT ;  /* 0x00000016fa167209 */ /* 0x000fe40007810000 */
[----:B------:R-:W-:Y:S01]  /*14130*/  ISETP.LT.OR P0, PT, R152, 0x21, P0 ;  /* 0x000000219800780c */ /* 0x000fe20000701670 */
[----:B------:R-:W2:Y:S01]  /*14140*/  SHFL.BFLY PT, R6, R20, 0x1, 0x1f ;  /* 0x0c201f0014067f89 */ /* 0x000ea200000e0000 */
[----:B------:R-:W-:Y:S02]  /*14150*/  FMNMX.FTZ R22, R252, R22, !PT ;  /* 0x00000016fc167209 */ /* 0x000fe40007810000 */
[----:B------:R-:W-:Y:S02]  /*14160*/  FSEL R166, R42, -INF , !P0 ;  /* 0xff8000002aa67808 */ /* 0x000fe40004000000 */
        /* <DEDUP_REMOVED lines=12> */
[----:B--2---:R-:W-:Y:S02]  /*14230*/  FMNMX.FTZ R3, R20, R6, !PT ;  /* 0x0000000614037209 */ /* 0x004fe40007810000 */
[----:B------:R-:W-:Y:S01]  /*14240*/  FMNMX.FTZ R6, R163, R22, !PT ;  /* 0x00000016a3067209 */ /* 0x000fe20007810000 */
[----:B------:R-:W1:Y:S01]  /*14250*/  SHFL.BFLY PT, R20, R2, 0x1, 0x1f ;  /* 0x0c201f0002147f89 */ /* 0x000e6200000e0000 */
[----:B------:R-:W-:Y:S01]  /*14260*/  ISETP.LT.OR P0, PT, R152, 0x2a, P0 ;  /* 0x0000002a9800780c */ /* 0x000fe20000701670 */
[----:B------:R-:W-:Y:S01]  /*14270*/  FMUL.FTZ R251, R3, c[0x0][0x2d0] ;  /* 0x0000b40003fb7a20 */ /* 0x000fe20000410000 */
[----:B------:R-:W-:Y:S02]  /*14280*/  FMNMX.FTZ R6, R161, R6, !PT ;  /* 0x00000006a1067209 */ /* 0x000fe40007810000 */
[----:B------:R-:W-:Y:S02]  /*14290*/  FSEL R153, R47, -INF , !P0 ;  /* 0xff8000002f997808 */ /* 0x000fe40004000000 */
[----:B------:R-:W-:Y:S01]  /*142a0*/  FSETP.NEU.FTZ.AND P0, PT, R3, -INF , PT ;  /* 0xff8000000300780b */ /* 0x000fe20003f1d000 */
[----:B------:R-:W2:Y:S03]  /*142b0*/  SHFL.BFLY PT, R0, R6, 0x2, 0x1f ;  /* 0x0c401f0006007f89 */ /* 0x000ea600000e0000 */
[----:B------:R-:W-:Y:S05]  /*142c0*/  FSEL R251, R251, RZ, P0 ;  /* 0x000000fffbfb7208 */ /* 0x000fea0000000000 */
[--C-:B------:R-:W-:Y:S01]  /*142d0*/  FFMA.FTZ R175, R21, c[0x0][0x2d0], -R251.reuse ;  /* 0x0000b40015af7a23 */ /* 0x100fe200000108fb */
[----:B------:R-:W-:Y:S01]  /*142e0*/  FMNMX.FTZ R21, R10, R148, !PT ;  /* 0x000000940a157209 */ /* 0x000fe20007810000 */
[--C-:B------:R-:W-:Y:S02]  /*142f0*/  FFMA.FTZ R174, R5, c[0x0][0x2d0], -R251.reuse ;  /* 0x0000b40005ae7a23 */ /* 0x100fe400000108fb */
[--C-:B------:R-:W-:Y:S01]  /*14300*/  FFMA.FTZ R173, R16, c[0x0][0x2d0], -R251.reuse ;  /* 0x0000b40010ad7a23 */ /* 0x100fe200000108fb */
[----:B------:R-:W-:Y:S01]  /*14310*/  FMNMX.FTZ R5, R11, R21, !PT ;  /* 0x000000150b057209 */ /* 0x000fe20007810000 */
[--C-:B------:R-:W-:Y:S01]  /*14320*/  FFMA.FTZ R172, R17, c[0x0][0x2d0], -R251.reuse ;  /* 0x0000b40011ac7a23 */ /* 0x100fe200000108fb */
[----:B------:R-:W-:Y:S01]  /*14330*/  MUFU.EX2 R175, R175 ;  /* 0x000000af00af7308 */ /* 0x000fe20000000800 */
[----:B-1----:R-:W-:Y:S01]  /*14340*/  FMNMX.FTZ R2, R2, R20, !PT ;  /* 0x0000001402027209 */ /* 0x002fe20007810000 */
[--C-:B------:R-:W-:Y:S01]  /*14350*/  FFMA.FTZ R186, R186, c[0x0][0x2d0], -R251.reuse ;  /* 0x0000b400baba7a23 */ /* 0x100fe200000108fb */
[----:B------:R-:W-:Y:S01]  /*14360*/  FMNMX.FTZ R5, R14, R5, !PT ;  /* 0x000000050e057209 */ /* 0x000fe20007810000 */
[----:B------:R-:W-:Y:S01]  /*14370*/  LDSM.16.MT88.4 R20, [R214+0x1880] ;  /* 0x00188000d614783b */ /* 0x000fe20000004200 */
[--C-:B------:R-:W-:Y:S02]  /*14380*/  FFMA.FTZ R187, R187, c[0x0][0x2d0], -R251.reuse ;  /* 0x0000b400bbbb7a23 */ /* 0x100fe400000108fb */
[----:B------:R-:W-:Y:S01]  /*14390*/  FMNMX.FTZ R5, R15, R5, !PT ;  /* 0x000000050f057209 */ /* 0x000fe20007810000 */
[----:B------:R-:W-:Y:S01]  /*143a0*/  FMUL.FTZ R195, R2, c[0x0][0x2d0] ;  /* 0x0000b40002c37a20 */ /* 0x000fe20000410000 */
[----:B--2---:R-:W-:Y:S01]  /*143b0*/  FMNMX.FTZ R0, R6, R0, !PT ;  /* 0x0000000006007209 */ /* 0x004fe20007810000 */
[----:B------:R-:W1:Y:S01]  /*143c0*/  MUFU.EX2 R174, R174 ;  /* 0x000000ae00ae7308 */ /* 0x000e620000000800 */
[----:B------:R-:W-:Y:S01]  /*143d0*/  FMNMX.FTZ R16, R25, R5, !PT ;  /* 0x0000000519107209 */ /* 0x000fe20007810000 */
[--C-:B------:R-:W-:Y:S01]  /*143e0*/  FFMA.FTZ R190, R190, c[0x0][0x2d0], -R251.reuse ;  /* 0x0000b400bebe7a23 */ /* 0x100fe200000108fb */
[----:B------:R-:W-:Y:S01]  /*143f0*/  FSEL R6, R3, RZ, P0 ;  /* 0x000000ff03067208 */ /* 0x000fe20000000000 */
[----:B------:R-:W2:Y:S01]  /*14400*/  SHFL.BFLY PT, R5, R0, 0x1, 0x1f ;  /* 0x0c201f0000057f89 */ /* 0x000ea200000e0000 */
[----:B------:R-:W-:Y:S01]  /*14410*/  FSETP.NEU.FTZ.AND P0, PT, R2, -INF , PT ;  /* 0xff8000000200780b */ /* 0x000fe20003f1d000 */
[----:B------:R-:W-:Y:S01]  /*14420*/  FFMA.FTZ R194, R194, c[0x0][0x2d0], -R251 ;  /* 0x0000b400c2c27a23 */ /* 0x000fe200000108fb */
[----:B------:R-:W-:Y:S01]  /*14430*/  FMNMX.FTZ R16, R27, R16, !PT ;  /* 0x000000101b107209 */ /* 0x000fe20007810000 */
[----:B------:R-:W-:Y:S01]  /*14440*/  FADD.FTZ R6, -R6, R151 ;  /* 0x0000009706067221 */ /* 0x000fe20000010100 */
[----:B------:R-:W-:Y:S01]  /*14450*/  FSEL R195, R195, RZ, P0 ;  /* 0x000000ffc3c37208 */ /* 0x000fe20000000000 */
[----:B------:R-:W-:Y:S01]  /*14460*/  MUFU.EX2 R173, R173 ;  /* 0x000000ad00ad7308 */ /* 0x000fe20000000800 */
[----:B------:R-:W-:Y:S01]  /*14470*/  FMNMX.FTZ R16, R30, R16, !PT ;  /* 0x000000101e107209 */ /* 0x000fe20007810000 */
[----:B------:R-:W-:Y:S02]  /*14480*/  FMUL.FTZ R151, R6, c[0x0][0x2d0] ;  /* 0x0000b40006977a20 */ /* 0x000fe40000410000 */
        /* <DEDUP_REMOVED lines=9> */
[--C-:B------:R-:W-:Y:S01]  /*14520*/  FFMA.FTZ R188, R188, c[0x0][0x2d0], -R195.reuse ;  /* 0x0000b400bcbc7a23 */ /* 0x100fe200000108c3 */
[----:B-1----:R-:W-:Y:S01]  /*14530*/  F2FP.PACK_AB R156, R174, R175 ;  /* 0x000000afae9c723e */ /* 0x002fe200000000ff */
[--C-:B------:R-:W-:Y:S01]  /*14540*/  FFMA.FTZ R189, R189, c[0x0][0x2d0], -R195.reuse ;  /* 0x0000b400bdbd7a23 */ /* 0x100fe200000108c3 */
[----:B------:R-:W-:Y:S01]  /*14550*/  FMNMX.FTZ R7, R160, R7, !PT ;  /* 0x00000007a0077209 */ /* 0x000fe20007810000 */
[--C-:B------:R-:W-:Y:S01]  /*14560*/  FFMA.FTZ R196, R196, c[0x0][0x2d0], -R195.reuse ;  /* 0x0000b400c4c47a23 */ /* 0x100fe200000108c3 */
[----:B--2---:R-:W-:Y:S01]  /*14570*/  FMNMX.FTZ R0, R0, R5, !PT ;  /* 0x0000000500007209 */ /* 0x004fe20007810000 */
[----:B------:R-:W-:Y:S01]  /*14580*/  FFMA.FTZ R199, R199, c[0x0][0x2d0], -R195 ;  /* 0x0000b400c7c77a23 */ /* 0x000fe200000108c3 */
[----:B------:R-:W-:Y:S01]  /*14590*/  FMNMX.FTZ R7, R153, R7, !PT ;  /* 0x0000000799077209 */ /* 0x000fe20007810000 */
[----:B------:R-:W1:Y:S01]  /*145a0*/  MUFU.EX2 R172, R172 ;  /* 0x000000ac00ac7308 */ /* 0x000e620000000800 */
[----:B------:R-:W-:Y:S01]  /*145b0*/  FSEL R5, R2, RZ, P0 ;  /* 0x000000ff02057208 */ /* 0x000fe20000000000 */
[C---:B------:R-:W-:Y:S01]  /*145c0*/  FMUL.FTZ R170, R0.reuse, c[0x0][0x2d0] ;  /* 0x0000b40000aa7a20 */ /* 0x040fe20000410000 */
[----:B------:R-:W-:Y:S01]  /*145d0*/  FSETP.NEU.FTZ.AND P0, PT, R0, -INF , PT ;  /* 0xff8000000000780b */ /* 0x000fe20003f1d000 */
[----:B------:R-:W2:Y:S01]  /*145e0*/  SHFL.BFLY PT, R4, R7, 0x2, 0x1f ;  /* 0x0c401f0007047f89 */ /* 0x000ea200000e0000 */
[--C-:B------:R-:W-:Y:S02]  /*145f0*/  FFMA.FTZ R198, R198, c[0x0][0x2d0], -R251.reuse ;  /* 0x0000b400c6c67a23 */ /* 0x100fe400000108fb */
[----:B------:R-:W-:Y:S01]  /*14600*/  FSEL R170, R170, RZ, P0 ;  /* 0x000000ffaaaa7208 */ /* 0x000fe20000000000 */
[----:B------:R-:W-:Y:S01]  /*14610*/  FADD.FTZ R150, -R5, R150 ;  /* 0x0000009605967221 */ /* 0x000fe20000010100 */
[----:B------:R-:W-:Y:S01]  /*14620*/  FSEL R5, R0, RZ, P0 ;  /* 0x000000ff00057208 */ /* 0x000fe20000000000 */
[----:B------:R-:W-:Y:S01]  /*14630*/  MUFU.EX2 R155, R155 ;  /* 0x0000009b009b7308 */ /* 0x000fe20000000800 */
[----:B------:R-:W-:Y:S02]  /*14640*/  FFMA.FTZ R197, R197, c[0x0][0x2d0], -R251 ;  /* 0x0000b400c5c57a23 */ /* 0x000fe400000108fb */
[----:B------:R-:W-:Y:S02]  /*14650*/  FMUL.FTZ R150, R150, c[0x0][0x2d0] ;  /* 0x0000b40096967a20 */ /* 0x000fe40000410000 */
[----:B------:R-:W-:Y:S02]  /*14660*/  FADD.FTZ R5, -R5, R149 ;  /* 0x0000009505057221 */ /* 0x000fe40000010100 */
[--C-:B------:R-:W-:Y:S02]  /*14670*/  FFMA.FTZ R177, R8, c[0x0][0x2d0], -R170.reuse ;  /* 0x0000b40008b17a23 */ /* 0x100fe400000108aa */
[----:B------:R-:W-:Y:S01]  /*14680*/  FMUL.FTZ R5, R5, c[0x0][0x2d0] ;  /* 0x0000b40005057a20 */ /* 0x000fe20000410000 */
[----:B------:R-:W3:Y:S01]  /*14690*/  MUFU.EX2 R150, R150 ;  /* 0x0000009600967308 */ /* 0x000ee20000000800 */
[--C-:B------:R-:W-:Y:S02]  /*146a0*/  FFMA.FTZ R176, R9, c[0x0][0x2d0], -R170.reuse ;  /* 0x0000b40009b07a23 */ /* 0x100fe400000108aa */
[--C-:B------:R-:W-:Y:S01]  /*146b0*/  FFMA.FTZ R181, R12, c[0x0][0x2d0], -R170.reuse ;  /* 0x0000b4000cb57a23 */ /* 0x100fe200000108aa */
[----:B-1----:R-:W-:Y:S01]  /*146c0*/  F2FP.PACK_AB R158, R172, R173 ;  /* 0x000000adac9e723e */ /* 0x002fe200000000ff */
[----:B------:R-:W-:Y:S02]  /*146d0*/  FFMA.FTZ R180, R13, c[0x0][0x2d0], -R170 ;  /* 0x0000b4000db47a23 */ /* 0x000fe400000108aa */
[----:B------:R-:W-:Y:S01]  /*146e0*/  FMUL.FTZ R16, R151, R132 ;  /* 0x0000008497107220 */ /* 0x000fe20000410000 */
[----:B--2---:R-:W-:Y:S01]  /*146f0*/  FMNMX.FTZ R4, R7, R4, !PT ;  /* 0x0000000407047209 */ /* 0x004fe20007810000 */
[C---:B------:R-:W-:Y:S01]  /*14700*/  FMUL.FTZ R17, R151.reuse, R133 ;  /* 0x0000008597117220 */ /* 0x040fe20000410000 */
[----:B------:R1:W2:Y:S01]  /*14710*/  MUFU.EX2 R149, R5 ;  /* 0x0000000500957308 */ /* 0x0002a20000000800 */
[C---:B------:R-:W-:Y:S02]  /*14720*/  FMUL.FTZ R32, R151.reuse, R112 ;  /* 0x0000007097207220 */ /* 0x040fe40000410000 */
[----:B------:R-:W4:Y:S01]  /*14730*/  SHFL.BFLY PT, R152, R4, 0x1, 0x1f ;  /* 0x0c201f0004987f89 */ /* 0x000f2200000e0000 */
[C---:B------:R-:W-:Y:S02]  /*14740*/  FMUL.FTZ R33, R151.reuse, R113 ;  /* 0x0000007197217220 */ /* 0x040fe40000410000 */
[C---:B------:R-:W-:Y:S02]  /*14750*/  FMUL.FTZ R48, R151.reuse, R124 ;  /* 0x0000007c97307220 */ /* 0x040fe40000410000 */
[C---:B------:R-:W-:Y:S02]  /*14760*/  FMUL.FTZ R49, R151.reuse, R125 ;  /* 0x0000007d97317220 */ /* 0x040fe40000410000 */
[----:B------:R-:W5:Y:S01]  /*14770*/  MUFU.EX2 R154, R154 ;  /* 0x0000009a009a7308 */ /* 0x000f620000000800 */
[C---:B------:R-:W-:Y:S02]  /*14780*/  FMUL.FTZ R52, R151.reuse, R52 ;  /* 0x0000003497347220 */ /* 0x040fe40000410000 */
[C---:B------:R-:W-:Y:S02]  /*14790*/  FMUL.FTZ R53, R151.reuse, R53 ;  /* 0x0000003597357220 */ /* 0x040fe40000410000 */
[C---:B---3--:R-:W-:Y:S02]  /*147a0*/  FMUL.FTZ R6, R150.reuse, R146 ;  /* 0x0000009296067220 */ /* 0x048fe40000410000 */
[C---:B------:R-:W-:Y:S02]  /*147b0*/  FMUL.FTZ R7, R150.reuse, R147 ;  /* 0x0000009396077220 */ /* 0x040fe40000410000 */
[C---:B------:R-:W-:Y:S01]  /*147c0*/  FMUL.FTZ R18, R150.reuse, R134 ;  /* 0x0000008696127220 */ /* 0x040fe20000410000 */
[----:B------:R-:W-:Y:S01]  /*147d0*/  MUFU.EX2 R179, R179 ;  /* 0x000000b300b37308 */ /* 0x000fe20000000800 */
[C---:B------:R-:W-:Y:S02]  /*147e0*/  FMUL.FTZ R19, R150.reuse, R135 ;  /* 0x0000008796137220 */ /* 0x040fe40000410000 */
[----:B------:R-:W-:Y:S01]  /*147f0*/  FMUL.FTZ R34, R150, R114 ;  /* 0x0000007296227220 */ /* 0x000fe20000410000 */
[----:B------:R-:W-:Y:S01]  /*14800*/  LDSM.16.MT88.4 R132, [R214+0x2080] ;  /* 0x00208000d684783b */ /* 0x000fe20000004200 */
[----:B-1----:R-:W-:Y:S01]  /*14810*/  FMUL.FTZ R5, R151, R145 ;  /* 0x0000009197057220 */ /* 0x002fe20000410000 */
[----:B----4-:R-:W-:Y:S01]  /*14820*/  FMNMX.FTZ R152, R4, R152, !PT ;  /* 0x0000009804987209 */ /* 0x010fe20007810000 */
[C---:B--2---:R-:W-:Y:S01]  /*14830*/  FMUL.FTZ R8, R149.reuse, R140 ;  /* 0x0000008c95087220 */ /* 0x044fe20000410000 */
[----:B------:R-:W-:Y:S02]  /*14840*/  MOV R140, R24 ;  /* 0x00000018008c7202 */ /* 0x000fe40000000f00 */
[----:B------:R-:W1:Y:S01]  /*14850*/  MUFU.EX2 R178, R178 ;  /* 0x000000b200b27308 */ /* 0x000e620000000800 */
[C---:B------:R-:W-:Y:S01]  /*14860*/  FSETP.NEU.FTZ.AND P0, PT, R152.reuse, -INF , PT ;  /* 0xff8000009800780b */ /* 0x040fe20003f1d000 */
[----:B------:R-:W-:Y:S01]  /*14870*/  FMUL.FTZ R162, R152, c[0x0][0x2d0] ;  /* 0x0000b40098a27a20 */ /* 0x000fe20000410000 */
[----:B-----5:R-:W-:Y:S01]  /*14880*/  F2FP.PACK_AB R157, R154, R155 ;  /* 0x0000009b9a9d723e */ /* 0x020fe200000000ff */
[C---:B------:R-:W-:Y:S01]  /*14890*/  FMUL.FTZ R9, R149.reuse, R141 ;  /* 0x0000008d95097220 */ /* 0x040fe20000410000 */
[----:B------:R-:W-:Y:S01]  /*148a0*/  FSEL R4, R152, RZ, P0 ;  /* 0x000000ff98047208 */ /* 0x000fe20000000000 */
[C---:B------:R-:W-:Y:S01]  /*148b0*/  FMUL.FTZ R12, R149.reuse, R136 ;  /* 0x00000088950c7220 */ /* 0x040fe20000410000 */
[----:B------:R-:W-:Y:S01]  /*148c0*/  FSEL R162, R162, RZ, P0 ;  /* 0x000000ffa2a27208 */ /* 0x000fe20000000000 */
[----:B------:R-:W-:Y:S02]  /*148d0*/  FMUL.FTZ R13, R149, R137 ;  /* 0x00000089950d7220 */ /* 0x000fe40000410000 */
[----:B------:R-:W-:Y:S01]  /*148e0*/  MUFU.EX2 R177, R177 ;  /* 0x000000b100b17308 */ /* 0x000fe20000000800 */
[----:B------:R-:W-:Y:S01]  /*148f0*/  FADD.FTZ R4, -R4, R148 ;  /* 0x0000009404047221 */ /* 0x000fe20000010100 */
[----:B------:R-:W-:Y:S01]  /*14900*/  MOV R141, R30 ;  /* 0x0000001e008d7202 */ /* 0x000fe20000000f00 */
[--C-:B------:R-:W-:Y:S01]  /*14910*/  FFMA.FTZ R182, R15, c[0x0][0x2d0], -R162.reuse ;  /* 0x0000b4000fb67a23 */ /* 0x100fe200000108a2 */
[----:B------:R-:W-:Y:S01]  /*14920*/  MOV R136, R29 ;  /* 0x0000001d00887202 */ /* 0x000fe20000000f00 */
[----:B------:R-:W-:Y:S01]  /*14930*/  FMUL.FTZ R4, R4, c[0x0][0x2d0] ;  /* 0x0000b40004047a20 */ /* 0x000fe20000410000 */
[----:B------:R-:W-:Y:S01]  /*14940*/  MOV R137, R28 ;  /* 0x0000001c00897202 */ /* 0x000fe20000000f00 */
[--C-:B------:R-:W-:Y:S01]  /*14950*/  FFMA.FTZ R185, R10, c[0x0][0x2d0], -R162.reuse ;  /* 0x0000b4000ab97a23 */ /* 0x100fe200000108a2 */
[----:B------:R-:W-:Y:S01]  /*14960*/  ISETP.GT.AND P0, PT, R243, R249, PT ;  /* 0x000000f9f300720c */ /* 0x000fe20003f04270 */
[--C-:B------:R-:W-:Y:S01]  /*14970*/  FFMA.FTZ R184, R11, c[0x0][0x2d0], -R162.reuse ;  /* 0x0000b4000bb87a23 */ /* 0x100fe200000108a2 */
[----:B------:R2:W3:Y:S01]  /*14980*/  MUFU.EX2 R148, R4 ;  /* 0x0000000400947308 */ /* 0x0004e20000000800 */
[----:B------:R-:W-:Y:S01]  /*14990*/  FFMA.FTZ R183, R14, c[0x0][0x2d0], -R162 ;  /* 0x0000b4000eb77a23 */ /* 0x000fe200000108a2 */
[----:B------:R-:W-:Y:S01]  /*149a0*/  IADD3 R243, R243, -0x1, RZ ;  /* 0xfffffffff3f37810 */ /* 0x000fe20007ffe0ff */
[C---:B------:R-:W-:Y:S01]  /*149b0*/  FMUL.FTZ R24, R149.reuse, R104 ;  /* 0x0000006895187220 */ /* 0x040fe20000410000 */
[----:B-1----:R-:W-:Y:S01]  /*149c0*/  F2FP.PACK_AB R159, R178, R179 ;  /* 0x000000b3b29f723e */ /* 0x002fe200000000ff */
[C---:B------:R-:W-:Y:S02]  /*149d0*/  FMUL.FTZ R29, R149.reuse, R109 ;  /* 0x0000006d951d7220 */ /* 0x040fe40000410000 */
[C---:B------:R-:W-:Y:S02]  /*149e0*/  FMUL.FTZ R28, R149.reuse, R108 ;  /* 0x0000006c951c7220 */ /* 0x040fe40000410000 */
[C---:B------:R-:W-:Y:S01]  /*149f0*/  FMUL.FTZ R35, R150.reuse, R115 ;  /* 0x0000007396237220 */ /* 0x040fe20000410000 */
[----:B------:R-:W1:Y:S01]  /*14a00*/  MUFU.EX2 R176, R176 ;  /* 0x000000b000b07308 */ /* 0x000e620000000800 */
[C---:B------:R-:W-:Y:S01]  /*14a10*/  FMUL.FTZ R40, R149.reuse, R120 ;  /* 0x0000007895287220 */ /* 0x040fe20000410000 */
[----:B------:R-:W-:Y:S01]  /*14a20*/  LDSM.16.MT88.4 R112, [R212+0x1c80] ;  /* 0x001c8000d470783b */ /* 0x000fe20000004200 */
[C---:B------:R-:W-:Y:S02]  /*14a30*/  FMUL.FTZ R41, R149.reuse, R121 ;  /* 0x0000007995297220 */ /* 0x040fe40000410000 */
[C---:B------:R-:W-:Y:S02]  /*14a40*/  FMUL.FTZ R44, R149.reuse, R128 ;  /* 0x00000080952c7220 */ /* 0x040fe40000410000 */
[----:B------:R-:W-:Y:S02]  /*14a50*/  FMUL.FTZ R45, R149, R129 ;  /* 0x00000081952d7220 */ /* 0x000fe40000410000 */
[C---:B------:R-:W-:Y:S01]  /*14a60*/  FMUL.FTZ R50, R150.reuse, R126 ;  /* 0x0000007e96327220 */ /* 0x040fe20000410000 */
[----:B------:R-:W-:Y:S01]  /*14a70*/  MUFU.EX2 R181, R181 ;  /* 0x000000b500b57308 */ /* 0x000fe20000000800 */
[C---:B------:R-:W-:Y:S02]  /*14a80*/  FMUL.FTZ R51, R150.reuse, R127 ;  /* 0x0000007f96337220 */ /* 0x040fe40000410000 */
[----:B------:R-:W-:Y:S01]  /*14a90*/  FMUL.FTZ R54, R150, R54 ;  /* 0x0000003696367220 */ /* 0x000fe20000410000 */
[----:B------:R-:W-:Y:S01]  /*14aa0*/  LDSM.16.MT88.4 R124, [R214+0x2c80] ;  /* 0x002c8000d67c783b */ /* 0x000fe20000004200 */
[----:B--2---:R-:W-:Y:S02]  /*14ab0*/  FMUL.FTZ R4, R151, R144 ;  /* 0x0000009097047220 */ /* 0x004fe40000410000 */
[C---:B---3--:R-:W-:Y:S02]  /*14ac0*/  FMUL.FTZ R26, R148.reuse, R106 ;  /* 0x0000006a941a7220 */ /* 0x048fe40000410000 */
[C---:B------:R-:W-:Y:S01]  /*14ad0*/  FMUL.FTZ R30, R148.reuse, R110 ;  /* 0x0000006e941e7220 */ /* 0x040fe20000410000 */
[----:B------:R-:W2:Y:S01]  /*14ae0*/  MUFU.EX2 R180, R180 ;  /* 0x000000b400b47308 */ /* 0x000ea20000000800 */
[C---:B------:R-:W-:Y:S01]  /*14af0*/  FMUL.FTZ R31, R148.reuse, R111 ;  /* 0x0000006f941f7220 */ /* 0x040fe20000410000 */
[-C--:B------:R-:W-:Y:S01]  /*14b00*/  HMMA.16816.F32 R4, R156, R20.reuse, R4 ;  /* 0x000000149c04723c */ /* 0x080fe20000001804 */
[----:B------:R-:W-:Y:S01]  /*14b10*/  FMUL.FTZ R10, R148, R142 ;  /* 0x0000008e940a7220 */ /* 0x000fe20000410000 */
[----:B-1----:R-:W-:Y:S01]  /*14b20*/  F2FP.PACK_AB R144, R176, R177 ;  /* 0x000000b1b090723e */ /* 0x002fe200000000ff */
[C---:B------:R-:W-:Y:S01]  /*14b30*/  FMUL.FTZ R11, R148.reuse, R143 ;  /* 0x0000008f940b7220 */ /* 0x040fe20000410000 */
[----:B------:R-:W-:Y:S01]  /*14b40*/  MOV R142, R27 ;  /* 0x0000001b008e7202 */ /* 0x000fe20000000f00 */
[C---:B------:R-:W-:Y:S01]  /*14b50*/  FMUL.FTZ R15, R148.reuse, R139 ;  /* 0x0000008b940f7220 */ /* 0x040fe20000410000 */
[----:B------:R-:W-:Y:S01]  /*14b60*/  MOV R143, R25 ;  /* 0x00000019008f7202 */ /* 0x000fe20000000f00 */
[C---:B------:R-:W-:Y:S01]  /*14b70*/  FMUL.FTZ R14, R148.reuse, R138 ;  /* 0x0000008a940e7220 */ /* 0x040fe20000410000 */
[----:B------:R-:W-:Y:S01]  /*14b80*/  MUFU.EX2 R185, R185 ;  /* 0x000000b900b97308 */ /* 0x000fe20000000800 */
[C---:B------:R-:W-:Y:S03]  /*14b90*/  FMUL.FTZ R25, R149.reuse, R105 ;  /* 0x0000006995197220 */ /* 0x040fe60000410000 */
[C---:B------:R-:W-:Y:S02]  /*14ba0*/  FMUL.FTZ R27, R148.reuse, R107 ;  /* 0x0000006b941b7220 */ /* 0x040fe40000410000 */
[----:B------:R-:W-:Y:S01]  /*14bb0*/  LDSM.16.MT88.4 R104, [R212+0x2480] ;  /* 0x00248000d468783b */ /* 0x000fe20000004200 */
[C---:B------:R-:W-:Y:S02]  /*14bc0*/  FMUL.FTZ R42, R148.reuse, R122 ;  /* 0x0000007a942a7220 */ /* 0x040fe40000410000 */
[C---:B------:R-:W-:Y:S01]  /*14bd0*/  FMUL.FTZ R43, R148.reuse, R123 ;  /* 0x0000007b942b7220 */ /* 0x040fe20000410000 */
[----:B------:R-:W1:Y:S01]  /*14be0*/  MUFU.EX2 R184, R184 ;  /* 0x000000b800b87308 */ /* 0x000e620000000800 */
[C---:B------:R-:W-:Y:S02]  /*14bf0*/  FMUL.FTZ R46, R148.reuse, R130 ;  /* 0x00000082942e7220 */ /* 0x040fe40000410000 */
        /* <DEDUP_REMOVED lines=24> */
[----:B------:R1:W-:Y:S01]  /*14d80*/  MUFU.EX2 R121, R108 ;  /* 0x0000006c00797308 */ /* 0x0003e20000000800 */
[--C-:B------:R-:W-:Y:S02]  /*14d90*/  FFMA.FTZ R250, R250, c[0x0][0x2d0], -R170.reuse ;  /* 0x0000b400fafa7a23 */ /* 0x100fe400000108aa */
[--C-:B------:R-:W-:Y:S01]  /*14da0*/  FFMA.FTZ R252, R252, c[0x0][0x2d0], -R170.reuse ;  /* 0x0000b400fcfc7a23 */ /* 0x100fe200000108aa */
[----:B--2---:R-:W-:Y:S01]  /*14db0*/  F2FP.PACK_AB R147, R182, R183 ;  /* 0x000000b7b693723e */ /* 0x004fe200000000ff */
[--C-:B------:R-:W-:Y:S02]  /*14dc0*/  FFMA.FTZ R193, R193, c[0x0][0x2d0], -R195.reuse ;  /* 0x0000b400c1c17a23 */ /* 0x100fe400000108c3 */
[--C-:B------:R-:W-:Y:S02]  /*14dd0*/  FFMA.FTZ R191, R191, c[0x0][0x2d0], -R195.reuse ;  /* 0x0000b400bfbf7a23 */ /* 0x100fe400000108c3 */
[----:B------:R-:W-:Y:S01]  /*14de0*/  FFMA.FTZ R195, R167, c[0x0][0x2d0], -R195 ;  /* 0x0000b400a7c37a23 */ /* 0x000fe200000108c3 */
[----:B------:R-:W-:Y:S01]  /*14df0*/  MUFU.EX2 R130, R169 ;  /* 0x000000a900827308 */ /* 0x000fe20000000800 */
[C---:B------:R-:W-:Y:S01]  /*14e00*/  HMMA.16816.F32 R8, R144.reuse, R20, R8 ;  /* 0x000000149008723c */ /* 0x040fe20000001808 */
[--C-:B------:R-:W-:Y:S02]  /*14e10*/  FFMA.FTZ R192, R192, c[0x0][0x2d0], -R251.reuse ;  /* 0x0000b400c0c07a23 */ /* 0x100fe400000108fb */
[----:B------:R-:W-:Y:S02]  /*14e20*/  FFMA.FTZ R251, R171, c[0x0][0x2d0], -R251 ;  /* 0x0000b400abfb7a23 */ /* 0x000fe400000108fb */
[----:B------:R-:W-:Y:S02]  /*14e30*/  FFMA.FTZ R163, R163, c[0x0][0x2d0], -R170 ;  /* 0x0000b400a3a37a23 */ /* 0x000fe400000108aa */
[C---:B------:R-:W-:Y:S01]  /*14e40*/  FMUL.FTZ R20, R151.reuse, R100 ;  /* 0x0000006497147220 */ /* 0x040fe20000410000 */
[-C--:B------:R-:W-:Y:S01]  /*14e50*/  HMMA.16816.F32 R12, R144, R22.reuse, R12 ;  /* 0x00000016900c723c */ /* 0x080fe2000000180c */
[C---:B------:R-:W-:Y:S01]  /*14e60*/  FMUL.FTZ R21, R151.reuse, R101 ;  /* 0x0000006597157220 */ /* 0x040fe20000410000 */
[----:B------:R-:W-:Y:S02]  /*14e70*/  MUFU.EX2 R131, R166 ;  /* 0x000000a600837308 */ /* 0x000fe40000000800 */
[C---:B------:R-:W-:Y:S01]  /*14e80*/  FMUL.FTZ R68, R151.reuse, R68 ;  /* 0x0000004497447220 */ /* 0x040fe20000410000 */
[----:B-1----:R-:W-:Y:S01]  /*14e90*/  LDSM.16.MT88.4 R108, [R214+0x1c80] ;  /* 0x001c8000d66c783b */ /* 0x002fe20000004200 */
[----:B------:R-:W-:Y:S02]  /*14ea0*/  FMUL.FTZ R69, R151, R69 ;  /* 0x0000004597457220 */ /* 0x000fe40000410000 */
[C---:B------:R-:W-:Y:S01]  /*14eb0*/  HMMA.16816.F32 R16, R156.reuse, R22, R16 ;  /* 0x000000169c10723c */ /* 0x040fe20000001810 */
[C---:B------:R-:W-:Y:S03]  /*14ec0*/  FMUL.FTZ R70, R150.reuse, R70 ;  /* 0x0000004696467220 */ /* 0x040fe60000410000 */
[C---:B------:R-:W-:Y:S01]  /*14ed0*/  FMUL.FTZ R71, R150.reuse, R71 ;  /* 0x0000004796477220 */ /* 0x040fe20000410000 */
[----:B------:R-:W-:Y:S01]  /*14ee0*/  MUFU.EX2 R187, R187 ;  /* 0x000000bb00bb7308 */ /* 0x000fe20000000800 */
[C---:B------:R-:W-:Y:S02]  /*14ef0*/  FMUL.FTZ R72, R149.reuse, R72 ;  /* 0x0000004895487220 */ /* 0x040fe40000410000 */
[C---:B------:R-:W-:Y:S04]  /*14f00*/  FMUL.FTZ R22, R150.reuse, R102 ;  /* 0x0000006696167220 */ /* 0x040fe80000410000 */
[----:B------:R-:W-:Y:S02]  /*14f10*/  FMUL.FTZ R23, R150, R103 ;  /* 0x0000006796177220 */ /* 0x000fe40000410000 */
[----:B------:R-:W1:Y:S01]  /*14f20*/  LDSM.16.MT88.4 R100, [R214+0x2480] ;  /* 0x00248000d664783b */ /* 0x000e620000004200 */
[C---:B------:R-:W-:Y:S01]  /*14f30*/  FMUL.FTZ R73, R149.reuse, R73 ;  /* 0x0000004995497220 */ /* 0x040fe20000410000 */
[----:B------:R-:W-:Y:S01]  /*14f40*/  MUFU.EX2 R188, R188 ;  /* 0x000000bc00bc7308 */ /* 0x000fe20000000800 */
[C---:B------:R-:W-:Y:S02]  /*14f50*/  FMUL.FTZ R74, R148.reuse, R74 ;  /* 0x0000004a944a7220 */ /* 0x040fe40000410000 */
[-C--:B------:R-:W-:Y:S01]  /*14f60*/  HMMA.16816.F32 R20, R156, R36.reuse, R20 ;  /* 0x000000249c14723c */ /* 0x080fe20000001814 */
[C---:B------:R-:W-:Y:S02]  /*14f70*/  FMUL.FTZ R75, R148.reuse, R75 ;  /* 0x0000004b944b7220 */ /* 0x040fe40000410000 */
[C---:B------:R-:W-:Y:S02]  /*14f80*/  FMUL.FTZ R76, R149.reuse, R76 ;  /* 0x0000004c954c7220 */ /* 0x040fe40000410000 */
[----:B------:R-:W-:Y:S02]  /*14f90*/  FMUL.FTZ R77, R149, R77 ;  /* 0x0000004d954d7220 */ /* 0x000fe40000410000 */
[C---:B------:R-:W-:Y:S01]  /*14fa0*/  FMUL.FTZ R78, R148.reuse, R78 ;  /* 0x0000004e944e7220 */ /* 0x040fe20000410000 */
[C---:B------:R-:W-:Y:S01]  /*14fb0*/  HMMA.16816.F32 R24, R144.reuse, R36, R24 ;  /* 0x000000249018723c */ /* 0x040fe20000001818 */
[----:B------:R-:W-:Y:S01]  /*14fc0*/  FMUL.FTZ R79, R148, R79 ;  /* 0x0000004f944f7220 */ /* 0x000fe20000410000 */
[----:B------:R-:W2:Y:S02]  /*14fd0*/  MUFU.EX2 R189, R189 ;  /* 0x000000bd00bd7308 */ /* 0x000ea40000000800 */
[C---:B------:R-:W-:Y:S02]  /*14fe0*/  FMUL.FTZ R80, R151.reuse, R80 ;  /* 0x0000005097507220 */ /* 0x040fe40000410000 */
[C---:B------:R-:W-:Y:S02]  /*14ff0*/  FMUL.FTZ R81, R151.reuse, R81 ;  /* 0x0000005197517220 */ /* 0x040fe40000410000 */
[-C--:B------:R-:W-:Y:S01]  /*15000*/  HMMA.16816.F32 R28, R144, R38.reuse, R28 ;  /* 0x00000026901c723c */ /* 0x080fe2000000181c */
[C---:B------:R-:W-:Y:S03]  /*15010*/  FMUL.FTZ R36, R151.reuse, R116 ;  /* 0x0000007497247220 */ /* 0x040fe60000410000 */
[----:B------:R-:W-:Y:S01]  /*15020*/  FMUL.FTZ R37, R151, R117 ;  /* 0x0000007597257220 */ /* 0x000fe20000410000 */
[----:B------:R-:W-:Y:S01]  /*15030*/  MUFU.EX2 R190, R190 ;  /* 0x000000be00be7308 */ /* 0x000fe20000000800 */
[C---:B------:R-:W-:Y:S02]  /*15040*/  FMUL.FTZ R82, R150.reuse, R82 ;  /* 0x0000005296527220 */ /* 0x040fe40000410000 */
[C---:B------:R-:W-:Y:S01]  /*15050*/  HMMA.16816.F32 R32, R156.reuse, R38, R32 ;  /* 0x000000269c20723c */ /* 0x040fe20000001820 */
[C---:B------:R-:W-:Y:S03]  /*15060*/  FMUL.FTZ R83, R150.reuse, R83 ;  /* 0x0000005396537220 */ /* 0x040fe60000410000 */
[C---:B------:R-:W-:Y:S02]  /*15070*/  FMUL.FTZ R88, R149.reuse, R88 ;  /* 0x0000005895587220 */ /* 0x040fe40000410000 */
[C---:B------:R-:W-:Y:S01]  /*15080*/  FMUL.FTZ R89, R149.reuse, R89 ;  /* 0x0000005995597220 */ /* 0x040fe20000410000 */
[----:B------:R-:W3:Y:S01]  /*15090*/  MUFU.EX2 R194, R194 ;  /* 0x000000c200c27308 */ /* 0x000ee20000000800 */
[C---:B------:R-:W-:Y:S04]  /*150a0*/  FMUL.FTZ R38, R150.reuse, R118 ;  /* 0x0000007696267220 */ /* 0x040fe80000410000 */
[----:B------:R-:W-:Y:S02]  /*150b0*/  FMUL.FTZ R39, R150, R119 ;  /* 0x0000007796277220 */ /* 0x000fe40000410000 */
[----:B------:R-:W-:Y:S01]  /*150c0*/  LDSM.16.MT88.4 R116, [R214+0x2880] ;  /* 0x00288000d674783b */ /* 0x000fe20000004200 */
[C---:B------:R-:W-:Y:S02]  /*150d0*/  FMUL.FTZ R90, R148.reuse, R90 ;  /* 0x0000005a945a7220 */ /* 0x040fe40000410000 */
[----:B------:R-:W-:Y:S01]  /*150e0*/  MUFU.EX2 R196, R196 ;  /* 0x000000c400c47308 */ /* 0x000fe20000000800 */
[C---:B------:R-:W-:Y:S01]  /*150f0*/  FMUL.FTZ R91, R148.reuse, R91 ;  /* 0x0000005b945b7220 */ /* 0x040fe20000410000 */
[-C--:B-1----:R-:W-:Y:S01]  /*15100*/  HMMA.16816.F32 R36, R156, R100.reuse, R36 ;  /* 0x000000649c24723c */ /* 0x082fe20000001824 */
[C---:B------:R-:W-:Y:S02]  /*15110*/  FMUL.FTZ R92, R149.reuse, R92 ;  /* 0x0000005c955c7220 */ /* 0x040fe40000410000 */
[----:B------:R-:W-:Y:S02]  /*15120*/  FMUL.FTZ R93, R149, R93 ;  /* 0x0000005d955d7220 */ /* 0x000fe40000410000 */
[C---:B------:R-:W-:Y:S02]  /*15130*/  FMUL.FTZ R94, R148.reuse, R94 ;  /* 0x0000005e945e7220 */ /* 0x040fe40000410000 */
[----:B------:R-:W-:Y:S01]  /*15140*/  FMUL.FTZ R95, R148, R95 ;  /* 0x0000005f945f7220 */ /* 0x000fe20000410000 */
[C---:B------:R-:W-:Y:S01]  /*15150*/  HMMA.16816.F32 R40, R144.reuse, R100, R40 ;  /* 0x000000649028723c */ /* 0x040fe20000001828 */
[----:B------:R-:W1:Y:S03]  /*15160*/  MUFU.EX2 R199, R199 ;  /* 0x000000c700c77308 */ /* 0x000e660000000800 */
[C---:B------:R-:W-:Y:S02]  /*15170*/  FMUL.FTZ R96, R151.reuse, R96 ;  /* 0x0000006097607220 */ /* 0x040fe40000410000 */
[C---:B------:R-:W-:Y:S02]  /*15180*/  FMUL.FTZ R97, R151.reuse, R97 ;  /* 0x0000006197617220 */ /* 0x040fe40000410000 */
[-C--:B------:R-:W-:Y:S01]  /*15190*/  HMMA.16816.F32 R44, R144, R102.reuse, R44 ;  /* 0x00000066902c723c */ /* 0x080fe2000000182c */
[C---:B------:R-:W-:Y:S02]  /*151a0*/  FMUL.FTZ R98, R150.reuse, R98 ;  /* 0x0000006296627220 */ /* 0x040fe40000410000 */
[----:B------:R-:W4:Y:S01]  /*151b0*/  MUFU.EX2 R250, R250 ;  /* 0x000000fa00fa7308 */ /* 0x000f220000000800 */
[C---:B------:R-:W-:Y:S02]  /*151c0*/  FMUL.FTZ R99, R150.reuse, R99 ;  /* 0x0000006396637220 */ /* 0x040fe40000410000 */
[C---:B------:R-:W-:Y:S02]  /*151d0*/  FMUL.FTZ R84, R151.reuse, R84 ;  /* 0x0000005497547220 */ /* 0x040fe40000410000 */
[C---:B------:R-:W-:Y:S01]  /*151e0*/  HMMA.16816.F32 R48, R156.reuse, R102, R48 ;  /* 0x000000669c30723c */ /* 0x040fe20000001830 */
[----:B------:R-:W5:Y:S03]  /*151f0*/  LDSM.16.MT88.4 R100, [R214+0x3080] ;  /* 0x00308000d664783b */ /* 0x000f660000004200 */
[C---:B------:R-:W-:Y:S01]  /*15200*/  FMUL.FTZ R85, R151.reuse, R85 ;  /* 0x0000005597557220 */ /* 0x040fe20000410000 */
[----:B------:R-:W1:Y:S01]  /*15210*/  MUFU.EX2 R252, R252 ;  /* 0x000000fc00fc7308 */ /* 0x000e620000000800 */
[C---:B------:R-:W-:Y:S02]  /*15220*/  FMUL.FTZ R86, R150.reuse, R86 ;  /* 0x0000005696567220 */ /* 0x040fe40000410000 */
[-C--:B------:R-:W-:Y:S01]  /*15230*/  HMMA.16816.F32 R52, R156, R104.reuse, R52 ;  /* 0x000000689c34723c */ /* 0x080fe20000001834 */
[----:B------:R-:W-:Y:S03]  /*15240*/  FMUL.FTZ R87, R150, R87 ;  /* 0x0000005796577220 */ /* 0x000fe60000410000 */
[----:B------:R-:W-:Y:S02]  /*15250*/  FFMA.FTZ R160, R160, c[0x0][0x2d0], -R162 ;  /* 0x0000b400a0a07a23 */ /* 0x000fe400000108a2 */
[----:B------:R-:W-:Y:S01]  /*15260*/  FFMA.FTZ R175, R151, R242, R175 ;  /* 0x000000f297af7223 */ /* 0x000fe200000100af */
[----:B------:R-:W1:Y:S01]  /*15270*/  MUFU.EX2 R198, R198 ;  /* 0x000000c600c67308 */ /* 0x000e620000000800 */
[C---:B------:R-:W-:Y:S01]  /*15280*/  HMMA.16816.F32 R56, R144.reuse, R104, R56 ;  /* 0x000000689038723c */ /* 0x040fe20000001838 */
[----:B------:R-:W-:Y:S03]  /*15290*/  MOV R151, R3 ;  /* 0x0000000300977202 */ /* 0x000fe60000000f00 */
[----:B------:R-:W-:Y:S01]  /*152a0*/  FFMA.FTZ R155, R150, R241, R155 ;  /* 0x000000f1969b7223 */ /* 0x000fe2000001009b */
[----:B------:R-:W-:Y:S01]  /*152b0*/  MOV R150, R2 ;  /* 0x0000000200967202 */ /* 0x000fe20000000f00 */
[----:B------:R-:W-:Y:S01]  /*152c0*/  FFMA.FTZ R177, R149, R240, R177 ;  /* 0x000000f095b17223 */ /* 0x000fe200000100b1 */
[----:B------:R-:W-:Y:S01]  /*152d0*/  MOV R149, R0 ;  /* 0x0000000000957202 */ /* 0x000fe20000000f00 */
[-C--:B------:R-:W-:Y:S01]  /*152e0*/  HMMA.16816.F32 R60, R144, R106.reuse, R60 ;  /* 0x0000006a903c723c */ /* 0x080fe2000000183c */
[----:B------:R-:W-:Y:S03]  /*152f0*/  MUFU.EX2 R197, R197 ;  /* 0x000000c500c57308 */ /* 0x000fe60000000800 */
[----:B------:R-:W-:Y:S01]  /*15300*/  FFMA.FTZ R185, R148, R235, R185 ;  /* 0x000000eb94b97223 */ /* 0x000fe200000100b9 */
[----:B------:R-:W-:Y:S01]  /*15310*/  MOV R148, R152 ;  /* 0x0000009800947202 */ /* 0x000fe20000000f00 */
[----:B------:R-:W-:Y:S02]  /*15320*/  FADD.FTZ R175, R174, R175 ;  /* 0x000000afaeaf7221 */ /* 0x000fe40000010000 */
[C---:B------:R-:W-:Y:S01]  /*15330*/  HMMA.16816.F32 R64, R156.reuse, R106, R64 ;  /* 0x0000006a9c40723c */ /* 0x040fe20000001840 */
[----:B------:R-:W1:Y:S02]  /*15340*/  LDSM.16.MT88.4 R104, [R212+0x3080] ;  /* 0x00308000d468783b */ /* 0x000e640000004200 */
[----:B------:R-:W-:Y:S01]  /*15350*/  MUFU.EX2 R193, R193 ;  /* 0x000000c100c17308 */ /* 0x000fe20000000800 */
[----:B------:R-:W-:Y:S02]  /*15360*/  FADD.FTZ R155, R154, R155 ;  /* 0x0000009b9a9b7221 */ /* 0x000fe40000010000 */
[----:B------:R-:W-:Y:S02]  /*15370*/  FADD.FTZ R177, R176, R177 ;  /* 0x000000b1b0b17221 */ /* 0x000fe40000010000 */
[----:B------:R-:W-:Y:S01]  /*15380*/  FADD.FTZ R185, R184, R185 ;  /* 0x000000b9b8b97221 */ /* 0x000fe20000010000 */
[-C--:B-----5:R-:W-:Y:S03]  /*15390*/  HMMA.16816.F32 R68, R156, R100.reuse, R68 ;  /* 0x000000649c44723c */ /* 0x0a0fe60000001844 */
[----:B------:R-:W-:Y:S01]  /*153a0*/  FADD.FTZ R175, R173, R175 ;  /* 0x000000afadaf7221 */ /* 0x000fe20000010000 */
[----:B------:R-:W-:Y:S01]  /*153b0*/  MUFU.EX2 R191, R191 ;  /* 0x000000bf00bf7308 */ /* 0x000fe20000000800 */
[----:B------:R-:W-:Y:S02]  /*153c0*/  FADD.FTZ R155, R179, R155 ;  /* 0x0000009bb39b7221 */ /* 0x000fe40000010000 */
[----:B------:R-:W-:Y:S01]  /*153d0*/  FADD.FTZ R177, R181, R177 ;  /* 0x000000b1b5b17221 */ /* 0x000fe20000010000 */
[C---:B------:R-:W-:Y:S01]  /*153e0*/  HMMA.16816.F32 R72, R144.reuse, R100, R72 ;  /* 0x000000649048723c */ /* 0x040fe20000001848 */
[----:B------:R-:W-:Y:S03]  /*153f0*/  FADD.FTZ R185, R183, R185 ;  /* 0x000000b9b7b97221 */ /* 0x000fe60000010000 */
[----:B------:R-:W-:Y:S02]  /*15400*/  FADD.FTZ R175, R172, R175 ;  /* 0x000000afacaf7221 */ /* 0x000fe40000010000 */
[----:B------:R-:W-:Y:S01]  /*15410*/  MUFU.EX2 R192, R192 ;  /* 0x000000c000c07308 */ /* 0x000fe20000000800 */
[--C-:B------:R-:W-:Y:S01]  /*15420*/  FFMA.FTZ R100, R136, c[0x0][0x2d0], -R170.reuse ;  /* 0x0000b40088647a23 */ /* 0x100fe200000108aa */
[-C--:B------:R-:W-:Y:S01]  /*15430*/  HMMA.16816.F32 R76, R144, R102.reuse, R76 ;  /* 0x00000066904c723c */ /* 0x080fe2000000184c */
[----:B------:R-:W-:Y:S03]  /*15440*/  FFMA.FTZ R170, R161, c[0x0][0x2d0], -R170 ;  /* 0x0000b400a1aa7a23 */ /* 0x000fe600000108aa */
[----:B--2---:R-:W-:Y:S01]  /*15450*/  F2FP.PACK_AB R101, R189, R188 ;  /* 0x000000bcbd65723e */ /* 0x004fe200000000ff */
[----:B------:R-:W-:Y:S02]  /*15460*/  FADD.FTZ R155, R178, R155 ;  /* 0x0000009bb29b7221 */ /* 0x000fe40000010000 */
[----:B------:R-:W-:Y:S01]  /*15470*/  FADD.FTZ R177, R180, R177 ;  /* 0x000000b1b4b17221 */ /* 0x000fe20000010000 */
[C---:B------:R-:W-:Y:S01]  /*15480*/  HMMA.16816.F32 R80, R156.reuse, R102, R80 ;  /* 0x000000669c50723c */ /* 0x040fe20000001850 */
[----:B------:R2:W5:Y:S03]  /*15490*/  MUFU.EX2 R123, R100 ;  /* 0x00000064007b7308 */ /* 0x0005660000000800 */
[----:B------:R-:W-:Y:S02]  /*154a0*/  FADD.FTZ R185, R182, R185 ;  /* 0x000000b9b6b97221 */ /* 0x000fe40000010000 */
[----:B------:R-:W-:Y:S01]  /*154b0*/  FADD.FTZ R175, R186, R175 ;  /* 0x000000afbaaf7221 */ /* 0x000fe20000010000 */
[----:B---3--:R-:W-:Y:S01]  /*154c0*/  F2FP.PACK_AB R102, R194, R190 ;  /* 0x000000bec266723e */ /* 0x008fe200000000ff */
[-C--:B-1----:R-:W-:Y:S01]  /*154d0*/  HMMA.16816.F32 R84, R156, R104.reuse, R84 ;  /* 0x000000689c54723c */ /* 0x082fe20000001854 */
[----:B------:R-:W-:Y:S02]  /*154e0*/  F2FP.PACK_AB R103, R199, R196 ;  /* 0x000000c4c767723e */ /* 0x000fe400000000ff */
[----:B------:R-:W-:Y:S01]  /*154f0*/  MUFU.EX2 R136, R168 ;  /* 0x000000a800887308 */ /* 0x000fe20000000800 */
[----:B------:R-:W-:Y:S02]  /*15500*/  FADD.FTZ R155, R188, R155 ;  /* 0x0000009bbc9b7221 */ /* 0x000fe40000010000 */
[----:B----4-:R-:W-:Y:S02]  /*15510*/  FADD.FTZ R177, R250, R177 ;  /* 0x000000b1fab17221 */ /* 0x010fe40000010000 */
[C---:B------:R-:W-:Y:S01]  /*15520*/  HMMA.16816.F32 R88, R144.reuse, R104, R88 ;  /* 0x000000689058723c */ /* 0x040fe20000001858 */
[----:B------:R-:W-:Y:S03]  /*15530*/  FADD.FTZ R175, R187, R175 ;  /* 0x000000afbbaf7221 */ /* 0x000fe60000010000 */
[----:B------:R-:W-:Y:S01]  /*15540*/  FADD.FTZ R155, R189, R155 ;  /* 0x0000009bbd9b7221 */ /* 0x000fe20000010000 */
[----:B------:R1:W-:Y:S01]  /*15550*/  MUFU.EX2 R139, R170 ;  /* 0x000000aa008b7308 */ /* 0x0003e20000000800 */
[C---:B------:R-:W-:Y:S01]  /*15560*/  FADD.FTZ R177, R252.reuse, R177 ;  /* 0x000000b1fcb17221 */ /* 0x040fe20000010000 */
[----:B------:R-:W-:Y:S01]  /*15570*/  F2FP.PACK_AB R104, R252, R250 ;  /* 0x000000fafc68723e */ /* 0x000fe200000000ff */
[-C--:B------:R-:W-:Y:S01]  /*15580*/  HMMA.16816.F32 R92, R144, R106.reuse, R92 ;  /* 0x0000006a905c723c */ /* 0x080fe2000000185c */
[--C-:B--2---:R-:W-:Y:S03]  /*15590*/  FFMA.FTZ R100, R143, c[0x0][0x2d0], -R162.reuse ;  /* 0x0000b4008f647a23 */ /* 0x104fe600000108a2 */
[----:B------:R-:W-:Y:S02]  /*155a0*/  FADD.FTZ R175, R190, R175 ;  /* 0x000000afbeaf7221 */ /* 0x000fe40000010000 */
[----:B------:R-:W-:Y:S01]  /*155b0*/  FADD.FTZ R155, R196, R155 ;  /* 0x0000009bc49b7221 */ /* 0x000fe20000010000 */
[----:B------:R2:W-:Y:S01]  /*155c0*/  MUFU.EX2 R120, R100 ;  /* 0x0000006400787308 */ /* 0x0005e20000000800 */
[----:B------:R-:W-:Y:S01]  /*155d0*/  HMMA.16816.F32 R96, R156, R106, R96 ;  /* 0x0000006a9c60723c */ /* 0x000fe20000001860 */
[----:B------:R-:W-:Y:S03]  /*155e0*/  FADD.FTZ R175, R194, R175 ;  /* 0x000000afc2af7221 */ /* 0x000fe60000010000 */
[----:B------:R-:W-:Y:S02]  /*155f0*/  FADD.FTZ R155, R199, R155 ;  /* 0x0000009bc79b7221 */ /* 0x000fe40000010000 */
[----:B------:R-:W-:Y:S01]  /*15600*/  FADD.FTZ R175, R198, R175 ;  /* 0x000000afc6af7221 */ /* 0x000fe20000010000 */
[----:B-----5:R-:W-:Y:S01]  /*15610*/  F2FP.PACK_AB R106, R123, R121 ;  /* 0x000000797b6a723e */ /* 0x020fe200000000ff */
[----:B------:R-:W-:Y:S01]  /*15620*/  FADD.FTZ R155, R193, R155 ;  /* 0x0000009bc19b7221 */ /* 0x000fe20000010000 */
[----:B------:R-:W-:Y:S01]  /*15630*/  F2FP.PACK_AB R156, R197, R198 ;  /* 0x000000c6c59c723e */ /* 0x000fe200000000ff */
[----:B------:R-:W3:Y:S02]  /*15640*/  MUFU.EX2 R251, R251 ;  /* 0x000000fb00fb7308 */ /* 0x000ee40000000800 */
[----:B------:R-:W-:Y:S01]  /*15650*/  F2FP.PACK_AB R157, R191, R193 ;  /* 0x000000c1bf9d723e */ /* 0x000fe200000000ff */
[----:B-1----:R-:W-:Y:S01]  /*15660*/  LDSM.16.MT88.4 R168, [R214+0x3880] ;  /* 0x00388000d6a8783b */ /* 0x002fe20000004200 */
[----:B------:R-:W-:Y:S02]  /*15670*/  FADD.FTZ R175, R197, R175 ;  /* 0x000000afc5af7221 */ /* 0x000fe40000010000 */
[----:B------:R-:W-:Y:S02]  /*15680*/  FADD.FTZ R155, R191, R155 ;  /* 0x0000009bbf9b7221 */ /* 0x000fe40000010000 */
[----:B------:R-:W-:Y:S02]  /*15690*/  FADD.FTZ R175, R192, R175 ;  /* 0x000000afc0af7221 */ /* 0x000fe40000010000 */
[----:B------:R-:W1:Y:S01]  /*156a0*/  MUFU.EX2 R195, R195 ;  /* 0x000000c300c37308 */ /* 0x000e620000000800 */
[--C-:B--2---:R-:W-:Y:S09]  /*156b0*/  FFMA.FTZ R100, R142, c[0x0][0x2d0], -R162.reuse ;  /* 0x0000b4008e647a23 */ /* 0x104ff200000108a2 */
[----:B------:R2:W4:Y:S01]  /*156c0*/  MUFU.EX2 R122, R100 ;  /* 0x00000064007a7308 */ /* 0x0005220000000800 */
[C---:B---3--:R-:W-:Y:S01]  /*156d0*/  F2FP.PACK_AB R158, R251.reuse, R192 ;  /* 0x000000c0fb9e723e */ /* 0x048fe200000000ff */
[----:B------:R-:W-:Y:S08]  /*156e0*/  FADD.FTZ R242, R251, R175 ;  /* 0x000000affbf27221 */ /* 0x000ff00000010000 */
[----:B------:R-:W-:Y:S01]  /*156f0*/  MUFU.EX2 R137, R163 ;  /* 0x000000a300897308 */ /* 0x000fe20000000800 */
[----:B-1----:R-:W-:Y:S09]  /*15700*/  F2FP.PACK_AB R159, R195, R136 ;  /* 0x00000088c39f723e */ /* 0x002ff200000000ff */
[----:B------:R-:W-:Y:S01]  /*15710*/  MUFU.EX2 R138, R160 ;  /* 0x000000a0008a7308 */ /* 0x000fe20000000800 */
[--C-:B--2---:R-:W-:Y:S01]  /*15720*/  FFMA.FTZ R100, R141, c[0x0][0x2d0], -R162.reuse ;  /* 0x0000b4008d647a23 */ /* 0x104fe200000108a2 */
[----:B----4-:R-:W-:Y:S08]  /*15730*/  F2FP.PACK_AB R105, R122, R120 ;  /* 0x000000787a69723e */ /* 0x010ff000000000ff */
[----:B------:R1:W-:Y:S02]  /*15740*/  MUFU.EX2 R128, R100 ;  /* 0x0000006400807308 */ /* 0x0003e40000000800 */
[--C-:B-1----:R-:W-:Y:S02]  /*15750*/  FFMA.FTZ R100, R140, c[0x0][0x2d0], -R162.reuse ;  /* 0x0000b4008c647a23 */ /* 0x102fe400000108a2 */
[----:B------:R-:W-:Y:S06]  /*15760*/  FFMA.FTZ R162, R153, c[0x0][0x2d0], -R162 ;  /* 0x0000b40099a27a23 */ /* 0x000fec00000108a2 */
[----:B------:R1:W2:Y:S10]  /*15770*/  MUFU.EX2 R129, R100 ;  /* 0x0000006400817308 */ /* 0x0002b40000000800 */
[----:B------:R3:W4:Y:S01]  /*15780*/  MUFU.EX2 R153, R162 ;  /* 0x000000a200997308 */ /* 0x0007220000000800 */
[----:B-1----:R-:W-:Y:S02]  /*15790*/  F2FP.PACK_AB R100, R187, R186 ;  /* 0x000000babb64723e */ /* 0x002fe400000000ff */
[----:B--2---:R-:W-:Y:S05]  /*157a0*/  F2FP.PACK_AB R107, R129, R128 ;  /* 0x00000080816b723e */ /* 0x004fea00000000ff */
[-C--:B------:R-:W-:Y:S01]  /*157b0*/  HMMA.16816.F32 R4, R100, R108.reuse, R4 ;  /* 0x0000006c6404723c */ /* 0x080fe20000001804 */
[----:B---3--:R-:W-:Y:S02]  /*157c0*/  F2FP.PACK_AB R162, R139, R137 ;  /* 0x000000898ba2723e */ /* 0x008fe400000000ff */
[----:B----4-:R-:W-:Y:S05]  /*157d0*/  F2FP.PACK_AB R163, R153, R138 ;  /* 0x0000008a99a3723e */ /* 0x010fea00000000ff */
[C---:B------:R-:W-:Y:S08]  /*157e0*/  HMMA.16816.F32 R8, R104.reuse, R108, R8 ;  /* 0x0000006c6808723c */ /* 0x040ff00000001808 */
        /* <DEDUP_REMOVED lines=8> */
[-C--:B------:R-:W-:Y:S08]  /*15870*/  HMMA.16816.F32 R36, R100, R116.reuse, R36 ;  /* 0x000000746424723c */ /* 0x080ff00000001824 */
[C---:B------:R-:W-:Y:S08]  /*15880*/  HMMA.16816.F32 R40, R104.reuse, R116, R40 ;  /* 0x000000746828723c */ /* 0x040ff00000001828 */
[-C--:B------:R-:W-:Y:S08]  /*15890*/  HMMA.16816.F32 R44, R104, R118.reuse, R44 ;  /* 0x00000076682c723c */ /* 0x080ff0000000182c */
[C---:B------:R-:W-:Y:S01]  /*158a0*/  HMMA.16816.F32 R48, R100.reuse, R118, R48 ;  /* 0x000000766430723c */ /* 0x040fe20000001830 */
[----:B------:R-:W3:Y:S07]  /*158b0*/  LDSM.16.MT88.4 R116, [R212+0x3480] ;  /* 0x00348000d474783b */ /* 0x000eee0000004200 */
[-C--:B-1----:R-:W-:Y:S08]  /*158c0*/  HMMA.16816.F32 R52, R100, R108.reuse, R52 ;  /* 0x0000006c6434723c */ /* 0x082ff00000001834 */
[C---:B------:R-:W-:Y:S01]  /*158d0*/  HMMA.16816.F32 R56, R104.reuse, R108, R56 ;  /* 0x0000006c6838723c */ /* 0x040fe20000001838 */
[----:B------:R-:W1:Y:S07]  /*158e0*/  MUFU.EX2 R109, R165 ;  /* 0x000000a5006d7308 */ /* 0x000e6e0000000800 */
[-C--:B------:R-:W-:Y:S03]  /*158f0*/  HMMA.16816.F32 R60, R104, R110.reuse, R60 ;  /* 0x0000006e683c723c */ /* 0x080fe6000000183c */
[----:B------:R4:W5:Y:S05]  /*15900*/  MUFU.EX2 R108, R164 ;  /* 0x000000a4006c7308 */ /* 0x00096a0000000800 */
[C---:B------:R-:W-:Y:S08]  /*15910*/  HMMA.16816.F32 R64, R100.reuse, R110, R64 ;  /* 0x0000006e6440723c */ /* 0x040ff00000001840 */
[-C--:B--2---:R-:W-:Y:S01]  /*15920*/  HMMA.16816.F32 R68, R100, R112.reuse, R68 ;  /* 0x000000706444723c */ /* 0x084fe20000001844 */
[----:B-1----:R-:W-:Y:S07]  /*15930*/  F2FP.PACK_AB R160, R109, R130 ;  /* 0x000000826da0723e */ /* 0x002fee00000000ff */
[C---:B------:R-:W-:Y:S01]  /*15940*/  HMMA.16816.F32 R72, R104.reuse, R112, R72 ;  /* 0x000000706848723c */ /* 0x040fe20000001848 */
[----:B----4-:R-:W-:Y:S03]  /*15950*/  LDSM.16.MT88.4 R164, [R212+0x2c80] ;  /* 0x002c8000d4a4783b */ /* 0x010fe60000004200 */
[----:B-----5:R-:W-:Y:S04]  /*15960*/  F2FP.PACK_AB R161, R108, R131 ;  /* 0x000000836ca1723e */ /* 0x020fe800000000ff */
[-C--:B------:R-:W-:Y:S08]  /*15970*/  HMMA.16816.F32 R76, R104, R114.reuse, R76 ;  /* 0x00000072684c723c */ /* 0x080ff0000000184c */
[C---:B------:R-:W-:Y:S01]  /*15980*/  HMMA.16816.F32 R80, R100.reuse, R114, R80 ;  /* 0x000000726450723c */ /* 0x040fe20000001850 */
[----:B------:R-:W1:Y:S07]  /*15990*/  LDSM.16.MT88.4 R112, [R212+0x2080] ;  /* 0x00208000d470783b */ /* 0x000e6e0000004200 */
[-C--:B---3--:R-:W-:Y:S08]  /*159a0*/  HMMA.16816.F32 R84, R100, R116.reuse, R84 ;  /* 0x000000746454723c */ /* 0x088ff00000001854 */
[C---:B------:R-:W-:Y:S08]  /*159b0*/  HMMA.16816.F32 R88, R104.reuse, R116, R88 ;  /* 0x000000746858723c */ /* 0x040ff00000001858 */
[-C--:B------:R-:W-:Y:S08]  /*159c0*/  HMMA.16816.F32 R92, R104, R118.reuse, R92 ;  /* 0x00000076685c723c */ /* 0x080ff0000000185c */
[----:B------:R-:W-:Y:S08]  /*159d0*/  HMMA.16816.F32 R96, R100, R118, R96 ;  /* 0x000000766460723c */ /* 0x000ff00000001860 */
[-C--:B------:R-:W-:Y:S01]  /*159e0*/  HMMA.16816.F32 R144, R156, R132.reuse, R4 ;  /* 0x000000849c90723c */ /* 0x080fe20000001804 */
[----:B------:R-:W2:Y:S07]  /*159f0*/  LDSM.16.MT88.4 R4, [R212+0x3880] ;  /* 0x00388000d404783b */ /* 0x000eae0000004200 */
        /* <DEDUP_REMOVED lines=13> */
[-C--:B-1----:R-:W-:Y:S01]  /*15ad0*/  HMMA.16816.F32 R100, R156, R112.reuse, R20 ;  /* 0x000000709c64723c */ /* 0x082fe20000001814 */
[----:B------:R-:W-:Y:S03]  /*15ae0*/  MOV R17, R123 ;  /* 0x0000007b00117202 */ /* 0x000fe60000000f00 */
[----:B------:R-:W-:Y:S02]  /*15af0*/  MOV R16, R122 ;  /* 0x0000007a00107202 */ /* 0x000fe40000000f00 */
[----:B------:R-:W-:Y:S02]  /*15b00*/  MOV R19, R129 ;  /* 0x0000008100137202 */ /* 0x000fe40000000f00 */
[C---:B------:R-:W-:Y:S01]  /*15b10*/  HMMA.16816.F32 R104, R160.reuse, R112, R24 ;  /* 0x00000070a068723c */ /* 0x040fe20000001818 */
[----:B------:R-:W-:Y:S03]  /*15b20*/  MOV R23, R121 ;  /* 0x0000007900177202 */ /* 0x000fe60000000f00 */
[----:B------:R-:W-:Y:S02]  /*15b30*/  MOV R22, R120 ;  /* 0x0000007800167202 */ /* 0x000fe40000000f00 */
[----:B------:R-:W-:Y:S01]  /*15b40*/  MOV R18, R128 ;  /* 0x0000008000127202 */ /* 0x000fe20000000f00 */
[----:B------:R-:W-:Y:S01]  /*15b50*/  FADD.FTZ R177, R23, R177 ;  /* 0x000000b117b17221 */ /* 0x000fe20000010000 */
        /* <DEDUP_REMOVED lines=14> */
[----:B------:R-:W-:Y:S04]  /*15c40*/  FADD.FTZ R185, R15, R185 ;  /* 0x000000b90fb97221 */ /* 0x000fe80000010000 */
[-C--:B------:R-:W-:Y:S01]  /*15c50*/  HMMA.16816.F32 R128, R160, R126.reuse, R44 ;  /* 0x0000007ea080723c */ /* 0x080fe2000000182c */
[----:B------:R-:W-:Y:S04]  /*15c60*/  FADD.FTZ R185, R10, R185 ;  /* 0x000000b90ab97221 */ /* 0x000fe80000010000 */
[----:B------:R-:W-:Y:S01]  /*15c70*/  FADD.FTZ R235, R153, R185 ;  /* 0x000000b999eb7221 */ /* 0x000fe20000010000 */
        /* <DEDUP_REMOVED lines=15> */
.L_x_1224:
        /* <DEDUP_REMOVED lines=19> */
.L_x_1245:
[----:B------:R-:W-:-:S04]  /*15ea0*/  MOV R4, c[0x0][0x32c] ;  /* 0x0000cb0000047a02 */ /* 0x000fc80000000f00 */
[----:B------:R-:W-:-:S13]  /*15eb0*/  ISETP.NE.AND P0, PT, R4, 0x1, PT ;  /* 0x000000010400780c */ /* 0x000fda0003f05270 */
[----:B------:R-:W-:-:S05]  /*15ec0*/  @P0 IMAD.HI.U32 R4, R6, c[0x0][0x330], RZ ;  /* 0x0000cc0006040a27 */ /* 0x000fca00078e00ff */
[----:B------:R-:W-:-:S05]  /*15ed0*/  @P0 SHF.R.U32.HI R6, RZ, c[0x0][0x334], R4 ;  /* 0x0000cd00ff060a19 */ /* 0x000fca0000011604 */
.L_x_1246:
[----:B------:R-:W-:-:S05]  /*15ee0*/  IMAD R6, R6, c[0x0][0x32c], RZ ;  /* 0x0000cb0006067a24 */ /* 0x000fca00078e02ff */
[----:B------:R-:W-:-:S04]  /*15ef0*/  IMNMX R5, R5, R6, !PT ;  /* 0x0000000605057217 */ /* 0x000fc80007800200 */
.L_x_1244:
        /* <DEDUP_REMOVED lines=15> */
.L_x_1250:
        /* <DEDUP_REMOVED lines=30> */
[----:B------:R-:W-:Y:S01]  /*161d0*/  @!P1 LEA R10, P0, R5, R14, 0x5 ;  /* 0x0000000e050a9211 */ /* 0x000fe200078028ff */
        /* <DEDUP_REMOVED lines=35> */
.L_x_1248:
        /* <DEDUP_REMOVED lines=106> */
[----:B------:R-:W-:Y:S04]  /*16ab0*/  @P1 IMAD.WIDE.U32 R160, R152, c[0x0][0x1e0], RZ ;  /* 0x0000780098a01a25 */ /* 0x000fe800078e00ff */
        /* <DEDUP_REMOVED lines=18> */
[C---:B------:R-:W-:Y:S04]  /*16be0*/  @P0 IMAD.WIDE.U32 R158, R157.reuse, c[0x0][0x1e0], RZ ;  /* 0x000078009d9e0a25 */ /* 0x040fe800078e00ff */
[----:B------:R-:W-:Y:S02]  /*16bf0*/  @P0 IMAD R156, R156, c[0x0][0x1e0], RZ ;  /* 0x000078009c9c0a24 */ /* 0x000fe400078e02ff */
[----:B------:R-:W-:Y:S04]  /*16c00*/  @P0 IMAD.WIDE.U32 R166, R158, 0x30, R166 ;  /* 0x000000309ea60825 */ /* 0x000fe800078e00a6 */
[----:B------:R-:W-:Y:S01]  /*16c10*/  @P0 IMAD R156, R157, c[0x0][0x1e4], R156 ;  /* 0x000079009d9c0a24 */ /* 0x000fe200078e029c */
[-C--:B------:R-:W-:Y:S03]  /*16c20*/  @P0 IADD3 R158, P2, R232, R166.reuse, RZ ;  /* 0x000000a6e89e0210 */ /* 0x080fe60007f5e0ff */
[----:B------:R-:W-:Y:S04]  /*16c30*/  @P0 IMAD.IADD R156, R159, 0x1, R156 ;  /* 0x000000019f9c0824 */ /* 0x000fe800078e029c */
        /* <DEDUP_REMOVED lines=24> */
.L_x_1249:
[----:B------:R-:W-:Y:S01]  /*16dc0*/  FMNMX.FTZ R3, R4, R3, !PT ;  /* 0x0000000304037209 */ /* 0x000fe20007810000 */
[----:B-1----:R-:W-:Y:S01]  /*16dd0*/  LDSM.16.MT88.4 R160, [R212+0x1880] ;  /* 0x00188000d4a0783b */ /* 0x002fe20000004200 */
        /* <DEDUP_REMOVED lines=36> */
[----:B------:R-:W-:Y:S02]  /*17020*/  FMNMX.FTZ R151, R45, R151, !PT ;  /* 0x000000972d977209 */ /* 0x000fe40007810000 */
[C---:B------:R-:W-:Y:S01]  /*17030*/  ISETP.GT.AND P0, PT, R243.reuse, R251, PT ;  /* 0x000000fbf300720c */ /* 0x040fe20003f04270 */
[----:B------:R-:W-:Y:S01]  /*17040*/  SHFL.BFLY PT, R157, R2, 0x2, 0x1f ;  /* 0x0c401f00029d7f89 */ /* 0x000fe200000e0000 */
[----:B------:R-:W-:Y:S07]  /*17050*/  IADD3 R243, R243, -0x1, RZ ;  /* 0xfffffffff3f37810 */ /* 0x000fee0007ffe0ff */
        /* <DEDUP_REMOVED lines=23> */
[----:B------:R-:W-:Y:S01]  /*171d0*/  FADD.FTZ R150, -R2, R149 ;  /* 0x0000009502967221 */ /* 0x000fe20000010100 */
[----:B------:R-:W-:Y:S01]  /*171e0*/  FMNMX.FTZ R152, R46, R152, !PT ;  /* 0x000000982e987209 */ /* 0x000fe20007810000 */
[----:B------:R-:W-:Y:S01]  /*171f0*/  FMUL.FTZ R181, R2, c[0x0][0x2d0] ;  /* 0x0000b40002b57a20 */ /* 0x000fe20000410000 */
[----:B---3--:R-:W-:Y:S01]  /*17200*/  FMNMX.FTZ R0, R156, R0, !PT ;  /* 0x000000009c007209 */ /* 0x008fe20007810000 */
[----:B------:R-:W-:Y:S01]  /*17210*/  FFMA.FTZ R165, R5, c[0x0][0x2d0], -R182 ;  /* 0x0000b40005a57a23 */ /* 0x000fe200000108b6 */
[----:B------:R-:W-:Y:S01]  /*17220*/  FMNMX.FTZ R152, R47, R152, !PT ;  /* 0x000000982f987209 */ /* 0x000fe20007810000 */
[----:B------:R-:W-:Y:S01]  /*17230*/  LDSM.16.MT88.4 R156, [R214+0x1880] ;  /* 0x00188000d69c783b */ /* 0x000fe20000004200 */
[--C-:B------:R-:W-:Y:S01]  /*17240*/  FFMA.FTZ R166, R6, c[0x0][0x2d0], -R181.reuse ;  /* 0x0000b40006a67a23 */ /* 0x100fe200000108b5 */
[----:B------:R-:W1:Y:S01]  /*17250*/  MUFU.EX2 R151, R151 ;  /* 0x0000009700977308 */ /* 0x000e620000000800 */
[----:B------:R-:W-:Y:S02]  /*17260*/  FADD.FTZ R149, -R0, R148 ;  /* 0x0000009400957221 */ /* 0x000fe40000010100 */
[--C-:B------:R-:W-:Y:S02]  /*17270*/  FFMA.FTZ R167, R7, c[0x0][0x2d0], -R181.reuse ;  /* 0x0000b40007a77a23 */ /* 0x100fe400000108b5 */
[--C-:B------:R-:W-:Y:S01]  /*17280*/  FFMA.FTZ R168, R16, c[0x0][0x2d0], -R182.reuse ;  /* 0x0000b40010a87a23 */ /* 0x100fe200000108b6 */
[----:B------:R-:W2:Y:S01]  /*17290*/  SHFL.BFLY PT, R148, R152, 0x2, 0x1f ;  /* 0x0c401f0098947f89 */ /* 0x000ea200000e0000 */
[----:B------:R-:W-:Y:S02]  /*172a0*/  FFMA.FTZ R169, R17, c[0x0][0x2d0], -R182 ;  /* 0x0000b40011a97a23 */ /* 0x000fe400000108b6 */
[--C-:B------:R-:W-:Y:S01]  /*172b0*/  FFMA.FTZ R170, R18, c[0x0][0x2d0], -R181.reuse ;  /* 0x0000b40012aa7a23 */ /* 0x100fe200000108b5 */
[----:B------:R-:W-:Y:S01]  /*172c0*/  MUFU.EX2 R164, R164 ;  /* 0x000000a400a47308 */ /* 0x000fe20000000800 */
[--C-:B------:R-:W-:Y:S02]  /*172d0*/  FFMA.FTZ R171, R19, c[0x0][0x2d0], -R181.reuse ;  /* 0x0000b40013ab7a23 */ /* 0x100fe400000108b5 */
[----:B------:R-:W-:Y:S02]  /*172e0*/  FMUL.FTZ R150, R150, c[0x0][0x2d0] ;  /* 0x0000b40096967a20 */ /* 0x000fe40000410000 */
[----:B------:R-:W-:Y:S02]  /*172f0*/  FMUL.FTZ R180, R0, c[0x0][0x2d0] ;  /* 0x0000b40000b47a20 */ /* 0x000fe40000410000 */
[----:B------:R-:W-:Y:S02]  /*17300*/  FMUL.FTZ R149, R149, c[0x0][0x2d0] ;  /* 0x0000b40095957a20 */ /* 0x000fe40000410000 */
[--C-:B------:R-:W-:Y:S01]  /*17310*/  FFMA.FTZ R172, R9, c[0x0][0x2d0], -R180.reuse ;  /* 0x0000b40009ac7a23 */ /* 0x100fe200000108b4 */
[----:B------:R-:W3:Y:S01]  /*17320*/  MUFU.EX2 R150, R150 ;  /* 0x0000009600967308 */ /* 0x000ee20000000800 */
[--C-:B------:R-:W-:Y:S02]  /*17330*/  FFMA.FTZ R173, R12, c[0x0][0x2d0], -R180.reuse ;  /* 0x0000b4000cad7a23 */ /* 0x100fe400000108b4 */
[----:B------:R-:W-:Y:S02]  /*17340*/  FFMA.FTZ R174, R13, c[0x0][0x2d0], -R180 ;  /* 0x0000b4000dae7a23 */ /* 0x000fe400000108b4 */
[C---:B-1----:R-:W-:Y:S02]  /*17350*/  FMUL.FTZ R4, R151.reuse, R144 ;  /* 0x0000009097047220 */ /* 0x042fe40000410000 */
[C---:B------:R-:W-:Y:S02]  /*17360*/  FMUL.FTZ R5, R151.reuse, R145 ;  /* 0x0000009197057220 */ /* 0x040fe40000410000 */
[C---:B------:R-:W-:Y:S01]  /*17370*/  FMUL.FTZ R16, R151.reuse, R132 ;  /* 0x0000008497107220 */ /* 0x040fe20000410000 */
[----:B--2---:R-:W-:Y:S01]  /*17380*/  FMNMX.FTZ R148, R152, R148, !PT ;  /* 0x0000009498947209 */ /* 0x004fe20007810000 */
[----:B------:R-:W1:Y:S01]  /*17390*/  MUFU.EX2 R165, R165 ;  /* 0x000000a500a57308 */ /* 0x000e620000000800 */
[----:B------:R-:W-:Y:S02]  /*173a0*/  FMUL.FTZ R17, R151, R133 ;  /* 0x0000008597117220 */ /* 0x000fe40000410000 */
[--C-:B------:R-:W-:Y:S01]  /*173b0*/  FFMA.FTZ R191, R36, c[0x0][0x2d0], -R182.reuse ;  /* 0x0000b40024bf7a23 */ /* 0x100fe200000108b6 */
[----:B------:R-:W2:Y:S01]  /*173c0*/  SHFL.BFLY PT, R152, R148, 0x1, 0x1f ;  /* 0x0c201f0094987f89 */ /* 0x000ea200000e0000 */
[--C-:B------:R-:W-:Y:S02]  /*173d0*/  FFMA.FTZ R192, R37, c[0x0][0x2d0], -R182.reuse ;  /* 0x0000b40025c07a23 */ /* 0x100fe400000108b6 */
[--C-:B------:R-:W-:Y:S02]  /*173e0*/  FFMA.FTZ R193, R38, c[0x0][0x2d0], -R181.reuse ;  /* 0x0000b40026c17a23 */ /* 0x100fe400000108b5 */
[--C-:B------:R-:W-:Y:S01]  /*173f0*/  FFMA.FTZ R194, R39, c[0x0][0x2d0], -R181.reuse ;  /* 0x0000b40027c27a23 */ /* 0x100fe200000108b5 */
[----:B------:R-:W-:Y:S01]  /*17400*/  MUFU.EX2 R166, R166 ;  /* 0x000000a600a67308 */ /* 0x000fe20000000800 */
[----:B------:R-:W-:Y:S01]  /*17410*/  FFMA.FTZ R195, R48, c[0x0][0x2d0], -R182 ;  /* 0x0000b40030c37a23 */ /* 0x000fe200000108b6 */
[----:B------:R-:W-:Y:S01]  /*17420*/  LDSM.16.MT88.4 R36, [R214+0x3480] ;  /* 0x00348000d624783b */ /* 0x000fe20000004200 */
[C---:B---3--:R-:W-:Y:S02]  /*17430*/  FMUL.FTZ R6, R150.reuse, R146 ;  /* 0x0000009296067220 */ /* 0x048fe40000410000 */
[C---:B------:R-:W-:Y:S02]  /*17440*/  FMUL.FTZ R7, R150.reuse, R147 ;  /* 0x0000009396077220 */ /* 0x040fe40000410000 */
[C---:B------:R-:W-:Y:S02]  /*17450*/  FMUL.FTZ R18, R150.reuse, R134 ;  /* 0x0000008696127220 */ /* 0x040fe40000410000 */
[----:B------:R-:W-:Y:S01]  /*17460*/  FMUL.FTZ R19, R150, R135 ;  /* 0x0000008796137220 */ /* 0x000fe20000410000 */
[----:B------:R-:W3:Y:S01]  /*17470*/  MUFU.EX2 R167, R167 ;  /* 0x000000a700a77308 */ /* 0x000ee20000000800 */
[----:B------:R-:W4:Y:S01]  /*17480*/  LDSM.16.MT88.4 R132, [R214+0x2480] ;  /* 0x00248000d684783b */ /* 0x000f220000004200 */
[----:B------:R-:W-:Y:S01]  /*17490*/  FFMA.FTZ R196, R50, c[0x0][0x2d0], -R181 ;  /* 0x0000b40032c47a23 */ /* 0x000fe200000108b5 */
[----:B-1----:R-:W-:Y:S01]  /*174a0*/  F2FP.PACK_AB R144, R165, R164 ;  /* 0x000000a4a590723e */ /* 0x002fe200000000ff */
[--C-:B------:R-:W-:Y:S02]  /*174b0*/  FFMA.FTZ R197, R40, c[0x0][0x2d0], -R180.reuse ;  /* 0x0000b40028c57a23 */ /* 0x100fe400000108b4 */
[--C-:B------:R-:W-:Y:S01]  /*174c0*/  FFMA.FTZ R198, R41, c[0x0][0x2d0], -R180.reuse ;  /* 0x0000b40029c67a23 */ /* 0x100fe200000108b4 */
[----:B--2---:R-:W-:Y:S01]  /*174d0*/  FMNMX.FTZ R152, R148, R152, !PT ;  /* 0x0000009894987209 */ /* 0x004fe20007810000 */
[--C-:B------:R-:W-:Y:S02]  /*174e0*/  FFMA.FTZ R201, R44, c[0x0][0x2d0], -R180.reuse ;  /* 0x0000b4002cc97a23 */ /* 0x100fe400000108b4 */
[----:B------:R-:W-:Y:S01]  /*174f0*/  MUFU.EX2 R168, R168 ;  /* 0x000000a800a87308 */ /* 0x000fe20000000800 */
[----:B------:R-:W-:Y:S02]  /*17500*/  FMUL.FTZ R116, R151, R116 ;  /* 0x0000007497747220 */ /* 0x000fe40000410000 */
[C---:B------:R-:W-:Y:S02]  /*17510*/  FMUL.FTZ R179, R152.reuse, c[0x0][0x2d0] ;  /* 0x0000b40098b37a20 */ /* 0x040fe40000410000 */
[----:B------:R-:W-:Y:S02]  /*17520*/  FADD.FTZ R148, -R152, R153 ;  /* 0x0000009998947221 */ /* 0x000fe40000010100 */
[--C-:B------:R-:W-:Y:S02]  /*17530*/  FFMA.FTZ R153, R8, c[0x0][0x2d0], -R180.reuse ;  /* 0x0000b40008997a23 */ /* 0x100fe400000108b4 */
[--C-:B------:R-:W-:Y:S01]  /*17540*/  FFMA.FTZ R175, R10, c[0x0][0x2d0], -R179.reuse ;  /* 0x0000b4000aaf7a23 */ /* 0x100fe200000108b3 */
[----:B------:R-:W1:Y:S01]  /*17550*/  MUFU.EX2 R169, R169 ;  /* 0x000000a900a97308 */ /* 0x000e620000000800 */
[--C-:B------:R-:W-:Y:S02]  /*17560*/  FFMA.FTZ R176, R11, c[0x0][0x2d0], -R179.reuse ;  /* 0x0000b4000bb07a23 */ /* 0x100fe400000108b3 */
[--C-:B------:R-:W-:Y:S01]  /*17570*/  FFMA.FTZ R177, R14, c[0x0][0x2d0], -R179.reuse ;  /* 0x0000b4000eb17a23 */ /* 0x100fe200000108b3 */
[----:B---3--:R-:W-:Y:S01]  /*17580*/  F2FP.PACK_AB R145, R167, R166 ;  /* 0x000000a6a791723e */ /* 0x008fe200000000ff */
[--C-:B------:R-:W-:Y:S02]  /*17590*/  FFMA.FTZ R178, R15, c[0x0][0x2d0], -R179.reuse ;  /* 0x0000b4000fb27a23 */ /* 0x100fe400000108b3 */
[----:B------:R-:W-:Y:S02]  /*175a0*/  FMUL.FTZ R148, R148, c[0x0][0x2d0] ;  /* 0x0000b40094947a20 */ /* 0x000fe40000410000 */
[--C-:B------:R-:W-:Y:S01]  /*175b0*/  FFMA.FTZ R199, R42, c[0x0][0x2d0], -R179.reuse ;  /* 0x0000b4002ac77a23 */ /* 0x100fe200000108b3 */
[----:B------:R-:W-:Y:S01]  /*175c0*/  MUFU.EX2 R170, R170 ;  /* 0x000000aa00aa7308 */ /* 0x000fe20000000800 */
[--C-:B------:R-:W-:Y:S02]  /*175d0*/  FFMA.FTZ R200, R43, c[0x0][0x2d0], -R179.reuse ;  /* 0x0000b4002bc87a23 */ /* 0x100fe400000108b3 */
[----:B------:R-:W-:Y:S01]  /*175e0*/  LDSM.16.MT88.4 R40, [R214+0x2c80] ;  /* 0x002c8000d628783b */ /* 0x000fe20000004200 */
[--C-:B------:R-:W-:Y:S02]  /*175f0*/  FFMA.FTZ R202, R46, c[0x0][0x2d0], -R179.reuse ;  /* 0x0000b4002eca7a23 */ /* 0x100fe400000108b3 */
[C---:B------:R-:W-:Y:S02]  /*17600*/  FMUL.FTZ R117, R151.reuse, R117 ;  /* 0x0000007597757220 */ /* 0x040fe40000410000 */
[C---:B------:R-:W-:Y:S02]  /*17610*/  FMUL.FTZ R118, R150.reuse, R118 ;  /* 0x0000007696767220 */ /* 0x040fe40000410000 */
[----:B------:R-:W2:Y:S01]  /*17620*/  MUFU.EX2 R171, R171 ;  /* 0x000000ab00ab7308 */ /* 0x000ea20000000800 */
[C---:B------:R-:W-:Y:S02]  /*17630*/  FMUL.FTZ R119, R150.reuse, R119 ;  /* 0x0000007796777220 */ /* 0x040fe40000410000 */
[----:B------:R-:W-:Y:S01]  /*17640*/  FMUL.FTZ R124, R151, R124 ;  /* 0x0000007c977c7220 */ /* 0x000fe20000410000 */
[----:B-1----:R-:W-:Y:S01]  /*17650*/  F2FP.PACK_AB R146, R169, R168 ;  /* 0x000000a8a992723e */ /* 0x002fe200000000ff */
[C---:B------:R-:W-:Y:S02]  /*17660*/  FMUL.FTZ R125, R151.reuse, R125 ;  /* 0x0000007d977d7220 */ /* 0x040fe40000410000 */
[C---:B------:R-:W-:Y:S02]  /*17670*/  FMUL.FTZ R126, R150.reuse, R126 ;  /* 0x0000007e967e7220 */ /* 0x040fe40000410000 */
[C---:B------:R-:W-:Y:S01]  /*17680*/  FMUL.FTZ R127, R150.reuse, R127 ;  /* 0x0000007f967f7220 */ /* 0x040fe20000410000 */
[----:B------:R-:W1:Y:S01]  /*17690*/  MUFU.EX2 R149, R149 ;  /* 0x0000009500957308 */ /* 0x000e620000000800 */
[C---:B------:R-:W-:Y:S02]  /*176a0*/  FMUL.FTZ R68, R151.reuse, R68 ;  /* 0x0000004497447220 */ /* 0x040fe40000410000 */
[C---:B------:R-:W-:Y:S02]  /*176b0*/  FMUL.FTZ R69, R151.reuse, R69 ;  /* 0x0000004597457220 */ /* 0x040fe40000410000 */
[C---:B------:R-:W-:Y:S02]  /*176c0*/  FMUL.FTZ R70, R150.reuse, R70 ;  /* 0x0000004696467220 */ /* 0x040fe40000410000 */
[C---:B------:R-:W-:Y:S02]  /*176d0*/  FMUL.FTZ R71, R150.reuse, R71 ;  /* 0x0000004796477220 */ /* 0x040fe40000410000 */
        /* <DEDUP_REMOVED lines=16> */
[----:B------:R-:W-:Y:S01]  /*177e0*/  FMUL.FTZ R13, R149, R137 ;  /* 0x00000089950d7220 */ /* 0x000fe20000410000 */
[----:B------:R-:W-:Y:S01]  /*177f0*/  MUFU.EX2 R173, R173 ;  /* 0x000000ad00ad7308 */ /* 0x000fe20000000800 */
[C---:B------:R-:W-:Y:S02]  /*17800*/  FMUL.FTZ R14, R148.reuse, R138 ;  /* 0x0000008a940e7220 */ /* 0x040fe40000410000 */
[----:B------:R-:W-:Y:S02]  /*17810*/  FMUL.FTZ R15, R148, R139 ;  /* 0x0000008b940f7220 */ /* 0x000fe40000410000 */
[C---:B------:R-:W-:Y:S01]  /*17820*/  FMUL.FTZ R100, R151.reuse, R100 ;  /* 0x0000006497647220 */ /* 0x040fe20000410000 */
[----:B------:R-:W2:Y:S01]  /*17830*/  LDSM.16.MT88.4 R136, [R212+0x2480] ;  /* 0x00248000d488783b */ /* 0x000ea20000004200 */
[----:B------:R-:W-:Y:S02]  /*17840*/  FMUL.FTZ R101, R151, R101 ;  /* 0x0000006597657220 */ /* 0x000fe40000410000 */
[C---:B------:R-:W-:Y:S01]  /*17850*/  FMUL.FTZ R102, R150.reuse, R102 ;  /* 0x0000006696667220 */ /* 0x040fe20000410000 */
[----:B------:R-:W3:Y:S01]  /*17860*/  MUFU.EX2 R174, R174 ;  /* 0x000000ae00ae7308 */ /* 0x000ee20000000800 */
[----:B------:R-:W-:Y:S02]  /*17870*/  FMUL.FTZ R103, R150, R103 ;  /* 0x0000006796677220 */ /* 0x000fe40000410000 */
[C---:B------:R-:W-:Y:S01]  /*17880*/  FMUL.FTZ R120, R149.reuse, R120 ;  /* 0x0000007895787220 */ /* 0x040fe20000410000 */
        /* <DEDUP_REMOVED lines=23> */
[----:B------:R-:W3:Y:S01]  /*17a00*/  MUFU.EX2 R178, R178 ;  /* 0x000000b200b27308 */ /* 0x000ee20000000800 */
[--C-:B------:R-:W-:Y:S02]  /*17a10*/  FFMA.FTZ R184, R25, c[0x0][0x2d0], -R180.reuse ;  /* 0x0000b40019b87a23 */ /* 0x100fe400000108b4 */
[--C-:B------:R-:W-:Y:S01]  /*17a20*/  FFMA.FTZ R185, R26, c[0x0][0x2d0], -R179.reuse ;  /* 0x0000b4001ab97a23 */ /* 0x100fe200000108b3 */
[----:B-1----:R-:W-:Y:S01]  /*17a30*/  F2FP.PACK_AB R141, R176, R175 ;  /* 0x000000afb08d723e */ /* 0x002fe200000000ff */
[--C-:B------:R-:W-:Y:S02]  /*17a40*/  FFMA.FTZ R186, R27, c[0x0][0x2d0], -R179.reuse ;  /* 0x0000b4001bba7a23 */ /* 0x100fe400000108b3 */
[--C-:B------:R-:W-:Y:S02]  /*17a50*/  FFMA.FTZ R187, R28, c[0x0][0x2d0], -R180.reuse ;  /* 0x0000b4001cbb7a23 */ /* 0x100fe400000108b4 */
[--C-:B------:R-:W-:Y:S01]  /*17a60*/  FFMA.FTZ R188, R29, c[0x0][0x2d0], -R180.reuse ;  /* 0x0000b4001dbc7a23 */ /* 0x100fe200000108b4 */
[----:B------:R-:W-:Y:S01]  /*17a70*/  MUFU.EX2 R183, R183 ;  /* 0x000000b700b77308 */ /* 0x000fe20000000800 */
[----:B------:R-:W-:Y:S02]  /*17a80*/  FFMA.FTZ R180, R45, c[0x0][0x2d0], -R180 ;  /* 0x0000b4002db47a23 */ /* 0x000fe400000108b4 */
[--C-:B------:R-:W-:Y:S02]  /*17a90*/  FFMA.FTZ R189, R30, c[0x0][0x2d0], -R179.reuse ;  /* 0x0000b4001ebd7a23 */ /* 0x100fe400000108b3 */
[--C-:B------:R-:W-:Y:S02]  /*17aa0*/  FFMA.FTZ R190, R31, c[0x0][0x2d0], -R179.reuse ;  /* 0x0000b4001fbe7a23 */ /* 0x100fe400000108b3 */
[----:B------:R-:W-:Y:S02]  /*17ab0*/  FFMA.FTZ R179, R47, c[0x0][0x2d0], -R179 ;  /* 0x0000b4002fb37a23 */ /* 0x000fe400000108b3 */
[----:B------:R-:W-:Y:S01]  /*17ac0*/  LDSM.16.MT88.4 R44, [R212+0x2c80] ;  /* 0x002c8000d42c783b */ /* 0x000fe20000004200 */
[C---:B------:R-:W-:Y:S01]  /*17ad0*/  FMUL.FTZ R92, R149.reuse, R92 ;  /* 0x0000005c955c7220 */ /* 0x040fe20000410000 */
[----:B------:R-:W1:Y:S01]  /*17ae0*/  MUFU.EX2 R184, R184 ;  /* 0x000000b800b87308 */ /* 0x000e620000000800 */
[----:B------:R-:W-:Y:S01]  /*17af0*/  FMUL.FTZ R93, R149, R93 ;  /* 0x0000005d955d7220 */ /* 0x000fe20000410000 */
[----:B---3--:R-:W-:Y:S01]  /*17b00*/  F2FP.PACK_AB R143, R178, R177 ;  /* 0x000000b1b28f723e */ /* 0x008fe200000000ff */
[C---:B------:R-:W-:Y:S02]  /*17b10*/  FMUL.FTZ R94, R148.reuse, R94 ;  /* 0x0000005e945e7220 */ /* 0x040fe40000410000 */
[----:B------:R-:W-:Y:S02]  /*17b20*/  FMUL.FTZ R95, R148, R95 ;  /* 0x0000005f945f7220 */ /* 0x000fe40000410000 */
[C---:B------:R-:W-:Y:S02]  /*17b30*/  FMUL.FTZ R96, R151.reuse, R96 ;  /* 0x0000006097607220 */ /* 0x040fe40000410000 */
[C---:B------:R-:W-:Y:S01]  /*17b40*/  HMMA.16816.F32 R8, R140.reuse, R156, R8 ;  /* 0x0000009c8c08723c */ /* 0x040fe20000001808 */
[----:B------:R-:W-:Y:S03]  /*17b50*/  MUFU.EX2 R185, R185 ;  /* 0x000000b900b97308 */ /* 0x000fe60000000800 */
[----:B------:R-:W-:Y:S02]  /*17b60*/  FMUL.FTZ R97, R151, R97 ;  /* 0x0000006197617220 */ /* 0x000fe40000410000 */
[----:B------:R-:W-:Y:S02]  /*17b70*/  FMUL.FTZ R98, R150, R98 ;  /* 0x0000006296627220 */ /* 0x000fe40000410000 */
[-C--:B------:R-:W-:Y:S03]  /*17b80*/  HMMA.16816.F32 R12, R140, R158.reuse, R12 ;  /* 0x0000009e8c0c723c */ /* 0x080fe6000000180c */
[----:B------:R-:W3:Y:S01]  /*17b90*/  MUFU.EX2 R186, R186 ;  /* 0x000000ba00ba7308 */ /* 0x000ee20000000800 */
[--C-:B------:R-:W-:Y:S02]  /*17ba0*/  FFMA.FTZ R156, R20, c[0x0][0x2d0], -R182.reuse ;  /* 0x0000b400149c7a23 */ /* 0x100fe400000108b6 */
[----:B------:R-:W-:Y:S01]  /*17bb0*/  FMUL.FTZ R20, R149, R128 ;  /* 0x0000008095147220 */ /* 0x000fe20000410000 */
[----:B-1----:R-:W-:Y:S01]  /*17bc0*/  F2FP.PACK_AB R28, R184, R183 ;  /* 0x000000b7b81c723e */ /* 0x002fe200000000ff */
[C---:B------:R-:W-:Y:S04]  /*17bd0*/  HMMA.16816.F32 R16, R144.reuse, R158, R16 ;  /* 0x0000009e9010723c */ /* 0x040fe80000001810 */
[--C-:B------:R-:W-:Y:S01]  /*17be0*/  FFMA.FTZ R157, R21, c[0x0][0x2d0], -R182.reuse ;  /* 0x0000b400159d7a23 */ /* 0x100fe200000108b6 */
[----:B------:R-:W-:Y:S01]  /*17bf0*/  MUFU.EX2 R156, R156 ;  /* 0x0000009c009c7308 */ /* 0x000fe20000000800 */
[C---:B------:R-:W-:Y:S02]  /*17c00*/  FMUL.FTZ R21, R149.reuse, R129 ;  /* 0x0000008195157220 */ /* 0x040fe40000410000 */
[-C--:B------:R-:W-:Y:S04]  /*17c10*/  HMMA.16816.F32 R100, R144, R160.reuse, R100 ;  /* 0x000000a09064723c */ /* 0x080fe80000001864 */
[C---:B------:R-:W-:Y:S02]  /*17c20*/  FMUL.FTZ R104, R149.reuse, R104 ;  /* 0x0000006895687220 */ /* 0x040fe40000410000 */
[----:B------:R-:W-:Y:S01]  /*17c30*/  FMUL.FTZ R105, R149, R105 ;  /* 0x0000006995697220 */ /* 0x000fe20000410000 */
[----:B------:R-:W1:Y:S01]  /*17c40*/  MUFU.EX2 R157, R157 ;  /* 0x0000009d009d7308 */ /* 0x000e620000000800 */
[C---:B------:R-:W-:Y:S04]  /*17c50*/  FMUL.FTZ R106, R148.reuse, R106 ;  /* 0x0000006a946a7220 */ /* 0x040fe80000410000 */
[----:B------:R-:W-:Y:S01]  /*17c60*/  FMUL.FTZ R107, R148, R107 ;  /* 0x0000006b946b7220 */ /* 0x000fe20000410000 */
[----:B---3--:R-:W-:Y:S01]  /*17c70*/  F2FP.PACK_AB R29, R186, R185 ;  /* 0x000000b9ba1d723e */ /* 0x008fe200000000ff */
[--C-:B------:R-:W-:Y:S02]  /*17c80*/  FFMA.FTZ R158, R22, c[0x0][0x2d0], -R181.reuse ;  /* 0x0000b400169e7a23 */ /* 0x100fe400000108b5 */
[C---:B------:R-:W-:Y:S01]  /*17c90*/  FMUL.FTZ R22, R148.reuse, R130 ;  /* 0x0000008294167220 */ /* 0x040fe20000410000 */
[----:B------:R-:W-:Y:S01]  /*17ca0*/  MUFU.EX2 R187, R187 ;  /* 0x000000bb00bb7308 */ /* 0x000fe20000000800 */
[--C-:B------:R-:W-:Y:S01]  /*17cb0*/  FFMA.FTZ R159, R23, c[0x0][0x2d0], -R181.reuse ;  /* 0x0000b400179f7a23 */ /* 0x100fe200000108b5 */
[C---:B------:R-:W-:Y:S04]  /*17cc0*/  HMMA.16816.F32 R104, R140.reuse, R160, R104 ;  /* 0x000000a08c68723c */ /* 0x040fe80000001868 */
[C---:B------:R-:W-:Y:S02]  /*17cd0*/  FMUL.FTZ R108, R149.reuse, R108 ;  /* 0x0000006c956c7220 */ /* 0x040fe40000410000 */
[----:B------:R-:W-:Y:S02]  /*17ce0*/  FMUL.FTZ R109, R149, R109 ;  /* 0x0000006d956d7220 */ /* 0x000fe40000410000 */
[C---:B------:R-:W-:Y:S01]  /*17cf0*/  FMUL.FTZ R110, R148.reuse, R110 ;  /* 0x0000006e946e7220 */ /* 0x040fe20000410000 */
[----:B------:R-:W-:Y:S03]  /*17d00*/  MUFU.EX2 R158, R158 ;  /* 0x0000009e009e7308 */ /* 0x000fe60000000800 */
[C---:B------:R-:W-:Y:S01]  /*17d10*/  FMUL.FTZ R111, R148.reuse, R111 ;  /* 0x0000006f946f7220 */ /* 0x040fe20000410000 */
[----:B-1----:R-:W-:Y:S01]  /*17d20*/  F2FP.PACK_AB R24, R157, R156 ;  /* 0x0000009c9d18723e */ /* 0x002fe200000000ff */
[----:B------:R-:W-:Y:S02]  /*17d30*/  FMUL.FTZ R23, R148, R131 ;  /* 0x0000008394177220 */ /* 0x000fe40000410000 */
[----:B------:R-:W1:Y:S01]  /*17d40*/  LDSM.16.MT88.4 R128, [R214+0x3080] ;  /* 0x00308000d680783b */ /* 0x000e620000004200 */
[--C-:B------:R-:W-:Y:S02]  /*17d50*/  FFMA.FTZ R160, R32, c[0x0][0x2d0], -R182.reuse ;  /* 0x0000b40020a07a23 */ /* 0x100fe400000108b6 */
[-C--:B------:R-:W-:Y:S01]  /*17d60*/  HMMA.16816.F32 R108, R140, R162.reuse, R108 ;  /* 0x000000a28c6c723c */ /* 0x080fe2000000186c */
[----:B------:R-:W3:Y:S02]  /*17d70*/  MUFU.EX2 R159, R159 ;  /* 0x0000009f009f7308 */ /* 0x000ee40000000800 */
[C---:B------:R-:W-:Y:S02]  /*17d80*/  FMUL.FTZ R112, R151.reuse, R112 ;  /* 0x0000007097707220 */ /* 0x040fe40000410000 */
[----:B------:R-:W-:Y:S02]  /*17d90*/  FMUL.FTZ R113, R151, R113 ;  /* 0x0000007197717220 */ /* 0x000fe40000410000 */
[C---:B------:R-:W-:Y:S02]  /*17da0*/  FMUL.FTZ R114, R150.reuse, R114 ;  /* 0x0000007296727220 */ /* 0x040fe40000410000 */
[C---:B------:R-:W-:Y:S02]  /*17db0*/  FMUL.FTZ R115, R150.reuse, R115 ;  /* 0x0000007396737220 */ /* 0x040fe40000410000 */
[----:B------:R-:W-:Y:S01]  /*17dc0*/  MUFU.EX2 R160, R160 ;  /* 0x000000a000a07308 */ /* 0x000fe20000000800 */
[--C-:B------:R-:W-:Y:S02]  /*17dd0*/  FFMA.FTZ R161, R33, c[0x0][0x2d0], -R182.reuse ;  /* 0x0000b40021a17a23 */ /* 0x100fe400000108b6 */
[----:B------:R-:W-:Y:S02]  /*17de0*/  FFMA.FTZ R182, R49, c[0x0][0x2d0], -R182 ;  /* 0x0000b40031b67a23 */ /* 0x000fe400000108b6 */
[C---:B------:R-:W-:Y:S04]  /*17df0*/  HMMA.16816.F32 R112, R144.reuse, R162, R112 ;  /* 0x000000a29070723c */ /* 0x040fe80000001870 */
[----:B------:R-:W-:Y:S01]  /*17e00*/  FMUL.FTZ R99, R150, R99 ;  /* 0x0000006396637220 */ /* 0x000fe20000410000 */
[----:B------:R-:W5:Y:S01]  /*17e10*/  MUFU.EX2 R161, R161 ;  /* 0x000000a100a17308 */ /* 0x000f620000000800 */
[----:B------:R-:W-:Y:S02]  /*17e20*/  FMUL.FTZ R64, R151, R64 ;  /* 0x0000004097407220 */ /* 0x000fe40000410000 */
[-C--:B----4-:R-:W-:Y:S04]  /*17e30*/  HMMA.16816.F32 R116, R144, R132.reuse, R116 ;  /* 0x000000849074723c */ /* 0x090fe80000001874 */
[--C-:B------:R-:W-:Y:S01]  /*17e40*/  FFMA.FTZ R162, R34, c[0x0][0x2d0], -R181.reuse ;  /* 0x0000b40022a27a23 */ /* 0x100fe200000108b5 */
[----:B---3--:R-:W-:Y:S01]  /*17e50*/  F2FP.PACK_AB R25, R159, R158 ;  /* 0x0000009e9f19723e */ /* 0x008fe200000000ff */
[--C-:B------:R-:W-:Y:S01]  /*17e60*/  FFMA.FTZ R163, R35, c[0x0][0x2d0], -R181.reuse ;  /* 0x0000b40023a37a23 */ /* 0x100fe200000108b5 */
[----:B------:R-:W3:Y:S01]  /*17e70*/  MUFU.EX2 R188, R188 ;  /* 0x000000bc00bc7308 */ /* 0x000ee20000000800 */
[C---:B------:R-:W-:Y:S01]  /*17e80*/  HMMA.16816.F32 R120, R140.reuse, R132, R120 ;  /* 0x000000848c78723c */ /* 0x040fe20000001878 */
[----:B------:R-:W4:Y:S03]  /*17e90*/  LDSM.16.MT88.4 R32, [R212+0x3080] ;  /* 0x00308000d420783b */ /* 0x000f260000004200 */
[----:B------:R-:W-:Y:S02]  /*17ea0*/  FFMA.FTZ R181, R51, c[0x0][0x2d0], -R181 ;  /* 0x0000b40033b57a23 */ /* 0x000fe400000108b5 */
[----:B------:R-:W-:Y:S02]  /*17eb0*/  FMUL.FTZ R65, R151, R65 ;  /* 0x0000004197417220 */ /* 0x000fe40000410000 */
[-C--:B------:R-:W-:Y:S01]  /*17ec0*/  HMMA.16816.F32 R20, R140, R134.reuse, R20 ;  /* 0x000000868c14723c */ /* 0x080fe20000001814 */
[----:B------:R-:W-:Y:S01]  /*17ed0*/  LDSM.16.MT88.4 R48, [R214+0x3880] ;  /* 0x00388000d630783b */ /* 0x000fe20000004200 */
[----:B------:R-:W-:Y:S02]  /*17ee0*/  MUFU.EX2 R162, R162 ;  /* 0x000000a200a27308 */ /* 0x000fe40000000800 */
[C---:B------:R-:W-:Y:S01]  /*17ef0*/  FMUL.FTZ R66, R150.reuse, R66 ;  /* 0x0000004296427220 */ /* 0x040fe20000410000 */
[----:B-----5:R-:W-:Y:S01]  /*17f00*/  F2FP.PACK_AB R26, R161, R160 ;  /* 0x000000a0a11a723e */ /* 0x020fe200000000ff */
[----:B------:R-:W-:Y:S02]  /*17f10*/  FMUL.FTZ R67, R150, R67 ;  /* 0x0000004396437220 */ /* 0x000fe40000410000 */
[C---:B------:R-:W-:Y:S01]  /*17f20*/  HMMA.16816.F32 R124, R144.reuse, R134, R124 ;  /* 0x00000086907c723c */ /* 0x040fe2000000187c */
[----:B------:R-:W-:Y:S03]  /*17f30*/  LDSM.16.MT88.4 R132, [R212+0x1c80] ;  /* 0x001c8000d484783b */ /* 0x000fe60000004200 */
[C---:B------:R-:W-:Y:S01]  /*17f40*/  FMUL.FTZ R52, R151.reuse, R52 ;  /* 0x0000003497347220 */ /* 0x040fe20000410000 */
[----:B------:R-:W5:Y:S01]  /*17f50*/  MUFU.EX2 R163, R163 ;  /* 0x000000a300a37308 */ /* 0x000f620000000800 */
[----:B------:R-:W-:Y:S01]  /*17f60*/  FMUL.FTZ R53, R151, R53 ;  /* 0x0000003597357220 */ /* 0x000fe20000410000 */
[----:B---3--:R-:W-:Y:S01]  /*17f70*/  F2FP.PACK_AB R30, R188, R187 ;  /* 0x000000bbbc1e723e */ /* 0x008fe200000000ff */
[C---:B------:R-:W-:Y:S04]  /*17f80*/  FMUL.FTZ R54, R150.reuse, R54 ;  /* 0x0000003696367220 */ /* 0x040fe80000410000 */
[----:B------:R-:W-:Y:S02]  /*17f90*/  FMUL.FTZ R55, R150, R55 ;  /* 0x0000003796377220 */ /* 0x000fe40000410000 */
[C---:B------:R-:W-:Y:S01]  /*17fa0*/  FMUL.FTZ R60, R149.reuse, R60 ;  /* 0x0000003c953c7220 */ /* 0x040fe20000410000 */
[----:B------:R-:W-:Y:S01]  /*17fb0*/  MUFU.EX2 R189, R189 ;  /* 0x000000bd00bd7308 */ /* 0x000fe20000000800 */
[C---:B------:R-:W-:Y:S02]  /*17fc0*/  FMUL.FTZ R61, R149.reuse, R61 ;  /* 0x0000003d953d7220 */ /* 0x040fe40000410000 */
[C---:B------:R-:W-:Y:S01]  /*17fd0*/  FMUL.FTZ R62, R148.reuse, R62 ;  /* 0x0000003e943e7220 */ /* 0x040fe20000410000 */
[-C--:B--2---:R-:W-:Y:S03]  /*17fe0*/  HMMA.16816.F32 R52, R144, R136.reuse, R52 ;  /* 0x000000889034723c */ /* 0x084fe60000001834 */
[C---:B------:R-:W-:Y:S02]  /*17ff0*/  FMUL.FTZ R56, R149.reuse, R56 ;  /* 0x0000003895387220 */ /* 0x040fe40000410000 */
[----:B------:R-:W-:Y:S01]  /*18000*/  FMUL.FTZ R57, R149, R57 ;  /* 0x0000003995397220 */ /* 0x000fe20000410000 */
[----:B------:R-:W2:Y:S01]  /*18010*/  MUFU.EX2 R190, R190 ;  /* 0x000000be00be7308 */ /* 0x000ea20000000800 */
[C---:B------:R-:W-:Y:S02]  /*18020*/  FMUL.FTZ R58, R148.reuse, R58 ;  /* 0x0000003a943a7220 */ /* 0x040fe40000410000 */
[C---:B------:R-:W-:Y:S03]  /*18030*/  FMUL.FTZ R59, R148.reuse, R59 ;  /* 0x0000003b943b7220 */ /* 0x040fe60000410000 */
[----:B-----5:R-:W-:Y:S01]  /*18040*/  F2FP.PACK_AB R27, R163, R162 ;  /* 0x000000a2a31b723e */ /* 0x020fe200000000ff */
[----:B------:R-:W-:Y:S02]  /*18050*/  FMUL.FTZ R63, R148, R63 ;  /* 0x0000003f943f7220 */ /* 0x000fe40000410000 */
[----:B------:R-:W-:Y:S01]  /*18060*/  FFMA.FTZ R164, R151, R242, R164 ;  /* 0x000000f297a47223 */ /* 0x000fe200000100a4 */
[C---:B------:R-:W-:Y:S01]  /*18070*/  HMMA.16816.F32 R56, R140.reuse, R136, R56 ;  /* 0x000000888c38723c */ /* 0x040fe20000001838 */
[----:B------:R-:W3:Y:S03]  /*18080*/  MUFU.EX2 R191, R191 ;  /* 0x000000bf00bf7308 */ /* 0x000ee60000000800 */
[----:B------:R-:W-:Y:S02]  /*18090*/  FFMA.FTZ R166, R150, R241, R166 ;  /* 0x000000f196a67223 */ /* 0x000fe400000100a6 */
[----:B------:R-:W-:Y:S02]  /*180a0*/  FFMA.FTZ R153, R149, R240, R153 ;  /* 0x000000f095997223 */ /* 0x000fe40000010099 */
[-C--:B------:R-:W-:Y:S03]  /*180b0*/  HMMA.16816.F32 R60, R140, R138.reuse, R60 ;  /* 0x0000008a8c3c723c */ /* 0x080fe6000000183c */
[----:B------:R-:W-:Y:S01]  /*180c0*/  MUFU.EX2 R192, R192 ;  /* 0x000000c000c07308 */ /* 0x000fe20000000800 */
[----:B------:R-:W-:Y:S01]  /*180d0*/  FFMA.FTZ R175, R148, R235, R175 ;  /* 0x000000eb94af7223 */ /* 0x000fe200000100af */
[----:B--2---:R-:W-:Y:S01]  /*180e0*/  F2FP.PACK_AB R31, R190, R189 ;  /* 0x000000bdbe1f723e */ /* 0x004fe200000000ff */
[----:B------:R-:W-:Y:S02]  /*180f0*/  FADD.FTZ R164, R165, R164 ;  /* 0x000000a4a5a47221 */ /* 0x000fe40000010000 */
[C---:B------:R-:W-:Y:S04]  /*18100*/  HMMA.16816.F32 R64, R144.reuse, R138, R64 ;  /* 0x0000008a9040723c */ /* 0x040fe80000001840 */
[----:B------:R-:W-:Y:S01]  /*18110*/  FADD.FTZ R166, R167, R166 ;  /* 0x000000a6a7a67221 */ /* 0x000fe20000010000 */
[----:B------:R-:W2:Y:S01]  /*18120*/  MUFU.EX2 R193, R193 ;  /* 0x000000c100c17308 */ /* 0x000ea20000000800 */
[----:B------:R-:W-:Y:S02]  /*18130*/  FADD.FTZ R153, R172, R153 ;  /* 0x00000099ac997221 */ /* 0x000fe40000010000 */
[-C--:B-1----:R-:W-:Y:S04]  /*18140*/  HMMA.16816.F32 R68, R144, R128.reuse, R68 ;  /* 0x000000809044723c */ /* 0x082fe80000001844 */
[----:B------:R-:W-:Y:S02]  /*18150*/  FADD.FTZ R175, R176, R175 ;  /* 0x000000afb0af7221 */ /* 0x000fe40000010000 */
[----:B------:R-:W-:Y:S01]  /*18160*/  FADD.FTZ R164, R168, R164 ;  /* 0x000000a4a8a47221 */ /* 0x000fe20000010000 */
[----:B------:R-:W-:Y:S01]  /*18170*/  MUFU.EX2 R194, R194 ;  /* 0x000000c200c27308 */ /* 0x000fe20000000800 */
[C---:B------:R-:W-:Y:S04]  /*18180*/  HMMA.16816.F32 R72, R140.reuse, R128, R72 ;  /* 0x000000808c48723c */ /* 0x040fe80000001848 */
[----:B------:R-:W-:Y:S02]  /*18190*/  FADD.FTZ R166, R170, R166 ;  /* 0x000000a6aaa67221 */ /* 0x000fe40000010000 */
[----:B------:R-:W-:Y:S02]  /*181a0*/  FADD.FTZ R153, R173, R153 ;  /* 0x00000099ad997221 */ /* 0x000fe40000010000 */
[-C--:B------:R-:W-:Y:S01]  /*181b0*/  HMMA.16816.F32 R76, R140, R130.reuse, R76 ;  /* 0x000000828c4c723c */ /* 0x080fe2000000184c */
[----:B------:R-:W-:Y:S03]  /*181c0*/  MUFU.EX2 R195, R195 ;  /* 0x000000c300c37308 */ /* 0x000fe60000000800 */
[----:B------:R-:W-:Y:S02]  /*181d0*/  FADD.FTZ R175, R177, R175 ;  /* 0x000000afb1af7221 */ /* 0x000fe40000010000 */
[----:B------:R-:W-:Y:S02]  /*181e0*/  FADD.FTZ R164, R169, R164 ;  /* 0x000000a4a9a47221 */ /* 0x000fe40000010000 */
[C---:B------:R-:W-:Y:S01]  /*181f0*/  HMMA.16816.F32 R80, R144.reuse, R130, R80 ;  /* 0x000000829050723c */ /* 0x040fe20000001850 */
[----:B------:R-:W1:Y:S02]  /*18200*/  LDSM.16.MT88.4 R128, [R214+0x1c80] ;  /* 0x001c8000d680783b */ /* 0x000e640000004200 */
[----:B------:R-:W-:Y:S01]  /*18210*/  MUFU.EX2 R182, R182 ;  /* 0x000000b600b67308 */ /* 0x000fe20000000800 */
[----:B------:R-:W-:Y:S02]  /*18220*/  FADD.FTZ R166, R171, R166 ;  /* 0x000000a6aba67221 */ /* 0x000fe40000010000 */
[----:B------:R-:W-:Y:S02]  /*18230*/  FADD.FTZ R153, R174, R153 ;  /* 0x00000099ae997221 */ /* 0x000fe40000010000 */
[-C--:B----4-:R-:W-:Y:S04]  /*18240*/  HMMA.16816.F32 R84, R144, R32.reuse, R84 ;  /* 0x000000209054723c */ /* 0x090fe80000001854 */
[----:B------:R-:W-:Y:S01]  /*18250*/  FADD.FTZ R175, R178, R175 ;  /* 0x000000afb2af7221 */ /* 0x000fe20000010000 */
[----:B------:R-:W-:Y:S01]  /*18260*/  MUFU.EX2 R196, R196 ;  /* 0x000000c400c47308 */ /* 0x000fe20000000800 */
        /* <DEDUP_REMOVED lines=8> */
[----:B------:R-:W-:Y:S01]  /*182f0*/  HMMA.16816.F32 R96, R144, R34, R96 ;  /* 0x000000229060723c */ /* 0x000fe20000001860 */
[----:B------:R-:W4:Y:S01]  /*18300*/  LDSM.16.MT88.4 R32, [R214+0x2880] ;  /* 0x00288000d620783b */ /* 0x000f220000004200 */
[----:B------:R-:W5:Y:S02]  /*18310*/  MUFU.EX2 R197, R197 ;  /* 0x000000c500c57308 */ /* 0x000f640000000800 */
[----:B------:R-:W-:Y:S02]  /*18320*/  FADD.FTZ R166, R159, R166 ;  /* 0x000000a69fa67221 */ /* 0x000fe40000010000 */
[----:B------:R-:W-:Y:S02]  /*18330*/  FADD.FTZ R153, R184, R153 ;  /* 0x00000099b8997221 */ /* 0x000fe40000010000 */
[----:B------:R-:W-:Y:S01]  /*18340*/  FADD.FTZ R175, R186, R175 ;  /* 0x000000afbaaf7221 */ /* 0x000fe20000010000 */
[-C--:B-1----:R-:W-:Y:S03]  /*18350*/  HMMA.16816.F32 R4, R24, R128.reuse, R4 ;  /* 0x000000801804723c */ /* 0x082fe60000001804 */
[----:B------:R-:W-:Y:S02]  /*18360*/  MUFU.EX2 R198, R198 ;  /* 0x000000c600c67308 */ /* 0x000fe40000000800 */
[----:B------:R-:W-:Y:S02]  /*18370*/  FADD.FTZ R164, R160, R164 ;  /* 0x000000a4a0a47221 */ /* 0x000fe40000010000 */
[----:B------:R-:W-:Y:S01]  /*18380*/  FADD.FTZ R166, R162, R166 ;  /* 0x000000a6a2a67221 */ /* 0x000fe20000010000 */
[C---:B------:R-:W-:Y:S04]  /*18390*/  HMMA.16816.F32 R8, R28.reuse, R128, R8 ;  /* 0x000000801c08723c */ /* 0x040fe80000001808 */
[----:B------:R-:W-:Y:S01]  /*183a0*/  FADD.FTZ R153, R187, R153 ;  /* 0x00000099bb997221 */ /* 0x000fe20000010000 */
[----:B------:R-:W1:Y:S01]  /*183b0*/  MUFU.EX2 R199, R199 ;  /* 0x000000c700c77308 */ /* 0x000e620000000800 */
[----:B------:R-:W-:Y:S02]  /*183c0*/  FADD.FTZ R175, R189, R175 ;  /* 0x000000afbdaf7221 */ /* 0x000fe40000010000 */
[-C--:B------:R-:W-:Y:S04]  /*183d0*/  HMMA.16816.F32 R12, R28, R130.reuse, R12 ;  /* 0x000000821c0c723c */ /* 0x080fe8000000180c */
[----:B------:R-:W-:Y:S02]  /*183e0*/  FADD.FTZ R164, R161, R164 ;  /* 0x000000a4a1a47221 */ /* 0x000fe40000010000 */
[----:B------:R-:W-:Y:S01]  /*183f0*/  FADD.FTZ R166, R163, R166 ;  /* 0x000000a6a3a67221 */ /* 0x000fe20000010000 */
[----:B------:R-:W4:Y:S01]  /*18400*/  MUFU.EX2 R200, R200 ;  /* 0x000000c800c87308 */ /* 0x000f220000000800 */
[C---:B------:R-:W-:Y:S01]  /*18410*/  HMMA.16816.F32 R16, R24.reuse, R130, R16 ;  /* 0x000000821810723c */ /* 0x040fe20000001810 */
[----:B------:R-:W4:Y:S03]  /*18420*/  LDSM.16.MT88.4 R128, [R212+0x2880] ;  /* 0x00288000d480783b */ /* 0x000f260000004200 */
[----:B------:R-:W-:Y:S02]  /*18430*/  FADD.FTZ R153, R188, R153 ;  /* 0x00000099bc997221 */ /* 0x000fe40000010000 */
[----:B------:R-:W-:Y:S02]  /*18440*/  FADD.FTZ R175, R190, R175 ;  /* 0x000000afbeaf7221 */ /* 0x000fe40000010000 */
[-C--:B------:R-:W-:Y:S01]  /*18450*/  HMMA.16816.F32 R100, R24, R132.reuse, R100 ;  /* 0x000000841864723c */ /* 0x080fe20000001864 */
[----:B------:R-:W4:Y:S03]  /*18460*/  MUFU.EX2 R201, R201 ;  /* 0x000000c900c97308 */ /* 0x000f260000000800 */
[----:B---3--:R-:W-:Y:S02]  /*18470*/  FADD.FTZ R164, R191, R164 ;  /* 0x000000a4bfa47221 */ /* 0x008fe40000010000 */
[----:B--2---:R-:W-:Y:S02]  /*18480*/  FADD.FTZ R166, R193, R166 ;  /* 0x000000a6c1a67221 */ /* 0x004fe40000010000 */
[C---:B------:R-:W-:Y:S03]  /*18490*/  HMMA.16816.F32 R104, R28.reuse, R132, R104 ;  /* 0x000000841c68723c */ /* 0x040fe60000001868 */
[----:B------:R-:W-:Y:S01]  /*184a0*/  MUFU.EX2 R180, R180 ;  /* 0x000000b400b47308 */ /* 0x000fe20000000800 */
[----:B-----5:R-:W-:Y:S02]  /*184b0*/  FADD.FTZ R153, R197, R153 ;  /* 0x00000099c5997221 */ /* 0x020fe40000010000 */
[----:B-1----:R-:W-:Y:S02]  /*184c0*/  FADD.FTZ R175, R199, R175 ;  /* 0x000000afc7af7221 */ /* 0x002fe40000010000 */
[-C--:B------:R-:W-:Y:S04]  /*184d0*/  HMMA.16816.F32 R108, R28, R134.reuse, R108 ;  /* 0x000000861c6c723c */ /* 0x080fe8000000186c */
[----:B------:R-:W-:Y:S01]  /*184e0*/  FADD.FTZ R164, R192, R164 ;  /* 0x000000a4c0a47221 */ /* 0x000fe20000010000 */
[----:B------:R-:W1:Y:S01]  /*184f0*/  MUFU.EX2 R202, R202 ;  /* 0x000000ca00ca7308 */ /* 0x000e620000000800 */
[----:B------:R-:W-:Y:S02]  /*18500*/  FADD.FTZ R166, R194, R166 ;  /* 0x000000a6c2a67221 */ /* 0x000fe40000010000 */
[C---:B------:R-:W-:Y:S01]  /*18510*/  HMMA.16816.F32 R112, R24.reuse, R134, R112 ;  /* 0x000000861870723c */ /* 0x040fe20000001870 */
[----:B------:R-:W-:Y:S03]  /*18520*/  LDSM.16.MT88.4 R132, [R214+0x2080] ;  /* 0x00208000d684783b */ /* 0x000fe60000004200 */
[----:B------:R-:W-:Y:S02]  /*18530*/  FADD.FTZ R153, R198, R153 ;  /* 0x00000099c6997221 */ /* 0x000fe40000010000 */
[----:B----4-:R-:W-:Y:S01]  /*18540*/  FADD.FTZ R175, R200, R175 ;  /* 0x000000afc8af7221 */ /* 0x010fe20000010000 */
[----:B------:R-:W2:Y:S01]  /*18550*/  MUFU.EX2 R179, R179 ;  /* 0x000000b300b37308 */ /* 0x000ea20000000800 */
[-C--:B------:R-:W-:Y:S04]  /*18560*/  HMMA.16816.F32 R116, R24, R32.reuse, R116 ;  /* 0x000000201874723c */ /* 0x080fe80000001874 */
[----:B------:R-:W-:Y:S02]  /*18570*/  FADD.FTZ R164, R195, R164 ;  /* 0x000000a4c3a47221 */ /* 0x000fe40000010000 */
[----:B------:R-:W-:Y:S02]  /*18580*/  FADD.FTZ R166, R196, R166 ;  /* 0x000000a6c4a67221 */ /* 0x000fe40000010000 */
[C---:B------:R-:W-:Y:S04]  /*18590*/  HMMA.16816.F32 R120, R28.reuse, R32, R120 ;  /* 0x000000201c78723c */ /* 0x040fe80000001878 */
[----:B------:R-:W-:Y:S02]  /*185a0*/  FADD.FTZ R153, R201, R153 ;  /* 0x00000099c9997221 */ /* 0x000fe40000010000 */
[----:B-1----:R-:W-:Y:S02]  /*185b0*/  FADD.FTZ R175, R202, R175 ;  /* 0x000000afcaaf7221 */ /* 0x002fe40000010000 */
[-C--:B------:R-:W-:Y:S04]  /*185c0*/  HMMA.16816.F32 R20, R28, R34.reuse, R20 ;  /* 0x000000221c14723c */ /* 0x080fe80000001814 */
[----:B------:R-:W-:Y:S02]  /*185d0*/  FADD.FTZ R242, R182, R164 ;  /* 0x000000a4b6f27221 */ /* 0x000fe40000010000 */
[----:B------:R-:W-:Y:S02]  /*185e0*/  FADD.FTZ R241, R181, R166 ;  /* 0x000000a6b5f17221 */ /* 0x000fe40000010000 */
[C---:B------:R-:W-:Y:S01]  /*185f0*/  HMMA.16816.F32 R124, R24.reuse, R34, R124 ;  /* 0x00000022187c723c */ /* 0x040fe2000000187c */
[----:B------:R-:W1:Y:S03]  /*18600*/  LDSM.16.MT88.4 R32, [R212+0x3480] ;  /* 0x00348000d420783b */ /* 0x000e660000004200 */
[----:B------:R-:W-:Y:S01]  /*18610*/  FADD.FTZ R240, R180, R153 ;  /* 0x00000099b4f07221 */ /* 0x000fe20000010000 */
[----:B------:R-:W-:Y:S01]  /*18620*/  MOV R153, R152 ;  /* 0x0000009800997202 */ /* 0x000fe20000000f00 */
[----:B--2---:R-:W-:Y:S02]  /*18630*/  FADD.FTZ R235, R179, R175 ;  /* 0x000000afb3eb7221 */ /* 0x004fe40000010000 */
        /* <DEDUP_REMOVED lines=8> */
[----:B------:R-:W2:Y:S07]  /*186c0*/  LDSM.16.MT88.4 R36, [R212+0x2080] ;  /* 0x00208000d424783b */ /* 0x000eae0000004200 */
[-C--:B-1----:R-:W-:Y:S08]  /*186d0*/  HMMA.16816.F32 R84, R24, R32.reuse, R84 ;  /* 0x000000201854723c */ /* 0x082ff00000001854 */
[C---:B------:R-:W-:Y:S08]  /*186e0*/  HMMA.16816.F32 R88, R28.reuse, R32, R88 ;  /* 0x000000201c58723c */ /* 0x040ff00000001858 */
[-C--:B------:R-:W-:Y:S07]  /*186f0*/  HMMA.16816.F32 R92, R28, R34.reuse, R92 ;  /* 0x000000221c5c723c */ /* 0x080fee000000185c */
[----:B------:R-:W-:Y:S01]  /*18700*/  F2FP.PACK_AB R28, R198, R197 ;  /* 0x000000c5c61c723e */ /* 0x000fe200000000ff */
[----:B------:R-:W-:Y:S01]  /*18710*/  HMMA.16816.F32 R96, R24, R34, R96 ;  /* 0x000000221860723c */ /* 0x000fe20000001860 */
[----:B------:R-:W1:Y:S03]  /*18720*/  LDSM.16.MT88.4 R32, [R212+0x3880] ;  /* 0x00388000d420783b */ /* 0x000e660000004200 */
[----:B------:R-:W-:Y:S02]  /*18730*/  F2FP.PACK_AB R29, R200, R199 ;  /* 0x000000c7c81d723e */ /* 0x000fe400000000ff */
[----:B------:R-:W-:Y:S02]  /*18740*/  F2FP.PACK_AB R30, R180, R201 ;  /* 0x000000c9b41e723e */ /* 0x000fe400000000ff */
[----:B------:R-:W-:Y:S04]  /*18750*/  F2FP.PACK_AB R24, R192, R191 ;  /* 0x000000bfc018723e */ /* 0x000fe800000000ff */
[----:B------:R-:W-:Y:S02]  /*18760*/  F2FP.PACK_AB R25, R194, R193 ;  /* 0x000000c1c219723e */ /* 0x000fe400000000ff */
[----:B------:R-:W-:Y:S02]  /*18770*/  F2FP.PACK_AB R26, R182, R195 ;  /* 0x000000c3b61a723e */ /* 0x000fe400000000ff */
[----:B------:R-:W-:Y:S02]  /*18780*/  F2FP.PACK_AB R27, R181, R196 ;  /* 0x000000c4b51b723e */ /* 0x000fe400000000ff */
[----:B------:R-:W-:Y:S05]  /*18790*/  F2FP.PACK_AB R31, R179, R202 ;  /* 0x000000cab31f723e */ /* 0x000fea00000000ff */
        /* <DEDUP_REMOVED lines=25> */
.L_x_1247:
[----:B------:R-:W-:-:S13]  /*18930*/  ISETP.GE.AND P0, PT, R243, R227, PT ;  /* 0x000000e3f300720c */ /* 0x000fda0003f06270 */
[----:B------:R-:W-:Y:S05]  /*18940*/  @!P0 BRA `(.L_x_1251) ;  /* 0x00003d0000008947 */ /* 0x000fea0003800000 */
[----:B------:R-:W-:Y:S01]  /*18950*/  IADD3 R245, P0, R228, 0x20, RZ ;  /* 0x00000020e4f57810 */ /* 0x000fe20007f1e0ff */
        /* <DEDUP_REMOVED lines=18> */
.L_x_1269:
[----:B------:R-:W-:Y:S04]  /*18a80*/  DEPBAR.LE SB0, 0x0 ;  /* 0x000080000000791a */ /* 0x000fe80000000000 */
[----:B------:R-:W-:Y:S01]  /*18a90*/  BAR.SYNC.DEFER_BLOCKING 0x0 ;  /* 0x0000000000007b1d */ /* 0x000fe20000010000 */
[----:B------:R-:W-:Y:S01]  /*18aa0*/  SHF.R.S32.HI R2, RZ, 0x1f, R243 ;  /* 0x0000001fff027819 */ /* 0x000fe200000114f3 */
[----:B------:R-:W-:Y:S01]  /*18ab0*/  IMAD R0, R243, UR5, RZ ;  /* 0x00000005f3007c24 */ /* 0x000fe2000f8e02ff */
        /* <DEDUP_REMOVED lines=8> */
[C---:B------:R-:W-:Y:S01]  /*18b40*/  IMAD.X R2, R0.reuse, 0x1, R237, P0 ;  /* 0x0000000100027824 */ /* 0x040fe200000e06ed */
        /* <DEDUP_REMOVED lines=17> */
[C---:B------:R-:W-:Y:S04]  /*18c60*/  @!P1 IADD3 R12, P0, R3.reuse, R228, RZ ;  /* 0x000000e4030c9210 */ /* 0x040fe80007f1e0ff */
[----:B------:R-:W-:Y:S01]  /*18c70*/  LDSM.16.M88.4 R156, [R213+0x6080] ;  /* 0x00608000d59c783b */ /* 0x000fe20000000200 */
[----:B------:R-:W-:Y:S01]  /*18c80*/  @!P1 IMAD.X R2, R0, 0x1, R237, P0 ;  /* 0x0000000100029824 */ /* 0x000fe200000e06ed */
[C---:B------:R-:W-:Y:S04]  /*18c90*/  @!P1 LEA R36, P0, R12.reuse, c[0x0][0x1f8], 0x1 ;  /* 0x00007e000c249a11 */ /* 0x040fe800078008ff */
[----:B------:R-:W-:Y:S01]  /*18ca0*/  @!P1 LEA.HI.X R37, R12, c[0x0][0x1fc], R2, 0x1, P0 ;  /* 0x00007f000c259a11 */ /* 0x000fe200000f0c02 */
[----:B------:R-:W5:Y:S01]  /*18cb0*/  LDSM.16.M88.4 R160, [R215] ;  /* 0x00000000d7a0783b */ /* 0x000f620000000200 */
[C---:B------:R-:W-:Y:S01]  /*18cc0*/  @!P1 IADD3 R20, P0, R3.reuse, R245, RZ ;  /* 0x000000f503149210 */ /* 0x040fe20007f1e0ff */
[-C--:B-1----:R-:W-:Y:S05]  /*18cd0*/  HMMA.16816.F32 R4, R48, R16.reuse, RZ ;  /* 0x000000103004723c */ /* 0x082fea00000018ff */
[----:B------:R-:W1:Y:S01]  /*18ce0*/  LDSM.16.M88.4 R164, [R213+0x7080] ;  /* 0x00708000d5a4783b */ /* 0x000e620000000200 */
[----:B------:R-:W-:Y:S01]  /*18cf0*/  @!P1 IMAD.X R2, R0, 0x1, R203, P0 ;  /* 0x0000000100029824 */ /* 0x000fe200000e06cb */
        /* <DEDUP_REMOVED lines=20> */
[----:B------:R4:W-:Y:S07]  /*18e40*/  @!P1 LDGSTS.E.BYPASS.LTC128B.128 [R230+0x2080], [R36.64], !P5 ;  /* 0x0208000024e69fae */ /* 0x0009ee000e901d4c */
[----:B------:R3:W-:Y:S01]  /*18e50*/  @!P1 LDGSTS.E.BYPASS.LTC128B.128 [R230+0x2c80], [R40.64], !P4 ;  /* 0x02c8000028e69fae */ /* 0x0007e2000e101d4c */
[-C--:B-1----:R-:W-:Y:S06]  /*18e60*/  HMMA.16816.F32 R28, R44, R34.reuse, RZ ;  /* 0x000000222c1c723c */ /* 0x082fec00000018ff */
[----:B------:R1:W-:Y:S02]  /*18e70*/  @!P1 LDGSTS.E.BYPASS.LTC128B.128 [R230+0x3880], [R2.64], !P3 ;  /* 0x0388000002e69fae */ /* 0x0003e4000d901d4c */
[C---:B------:R-:W-:Y:S05]  /*18e80*/  HMMA.16816.F32 R32, R48.reuse, R34, RZ ;  /* 0x000000223020723c */ /* 0x040fea00000018ff */
[----:B------:R-:W-:Y:S03]  /*18e90*/  LDSM.16.M88.4 R176, [R217+0x8080] ;  /* 0x00808000d9b0783b */ /* 0x000fe60000000200 */
[-C--:B----4-:R-:W-:Y:S04]  /*18ea0*/  HMMA.16816.F32 R36, R48, R152.reuse, RZ ;  /* 0x000000983024723c */ /* 0x090fe800000018ff */
[----:B------:R-:W0:Y:S04]  /*18eb0*/  LDGDEPBAR ;  /* 0x00000000000079af */ /* 0x000e280000000000 */
[C---:B---3--:R-:W-:Y:S03]  /*18ec0*/  HMMA.16816.F32 R40, R44.reuse, R152, RZ ;  /* 0x000000982c28723c */ /* 0x048fe600000018ff */
[----:B------:R-:W3:Y:S05]  /*18ed0*/  LDSM.16.M88.4 R180, [R216+0x4880] ;  /* 0x00488000d8b4783b */ /* 0x000eea0000000200 */
[-C--:B------:R-:W-:Y:S02]  /*18ee0*/  HMMA.16816.F32 R44, R44, R154.reuse, RZ ;  /* 0x0000009a2c2c723c */ /* 0x080fe400000018ff */
[----:B------:R-:W4:Y:S06]  /*18ef0*/  LDSM.16.M88.4 R184, [R217+0x9080] ;  /* 0x00908000d9b8783b */ /* 0x000f2c0000000200 */
[----:B------:R-:W-:Y:S01]  /*18f00*/  HMMA.16816.F32 R48, R48, R154, RZ ;  /* 0x0000009a3030723c */ /* 0x000fe200000018ff */
[----:B------:R-:W1:Y:S07]  /*18f10*/  LDSM.16.M88.4 R152, [R216+0x4c80] ;  /* 0x004c8000d898783b */ /* 0x000e6e0000000200 */
[-C--:B-----5:R-:W-:Y:S01]  /*18f20*/  HMMA.16816.F32 R4, R156, R160.reuse, R4 ;  /* 0x000000a09c04723c */ /* 0x0a0fe20000001804 */
[----:B------:R-:W5:Y:S07]  /*18f30*/  LDSM.16.M88.4 R188, [R216+0x5080] ;  /* 0x00508000d8bc783b */ /* 0x000f6e0000000200 */
[C---:B------:R-:W-:Y:S01]  /*18f40*/  HMMA.16816.F32 R8, R164.reuse, R160, R8 ;  /* 0x000000a0a408723c */ /* 0x040fe20000001808 */
[----:B------:R-:W-:Y:S07]  /*18f50*/  LDSM.16.M88.4 R192, [R209] ;  /* 0x00000000d1c0783b */ /* 0x000fee0000000200 */
[-C--:B------:R-:W-:Y:S01]  /*18f60*/  HMMA.16816.F32 R12, R164, R162.reuse, R12 ;  /* 0x000000a2a40c723c */ /* 0x080fe2000000180c */
[----:B------:R-:W-:Y:S07]  /*18f70*/  LDSM.16.M88.4 R196, [R213+0x9080] ;  /* 0x00908000d5c4783b */ /* 0x000fee0000000200 */
[C---:B------:R-:W-:Y:S01]  /*18f80*/  HMMA.16816.F32 R16, R156.reuse, R162, R16 ;  /* 0x000000a29c10723c */ /* 0x040fe20000001810 */
[----:B------:R-:W1:Y:S07]  /*18f90*/  LDSM.16.M88.4 R160, [R213+0x8080] ;  /* 0x00808000d5a0783b */ /* 0x000e6e0000000200 */
        /* <DEDUP_REMOVED lines=22> */
[-C--:B-----5:R-:W-:Y:S08]  /*19100*/  HMMA.16816.F32 R36, R176, R188.reuse, R36 ;  /* 0x000000bcb024723c */ /* 0x0a0ff00000001824 */
[C---:B------:R-:W-:Y:S08]  /*19110*/  HMMA.16816.F32 R40, R184.reuse, R188, R40 ;  /* 0x000000bcb828723c */ /* 0x040ff00000001828 */
[-C--:B------:R-:W-:Y:S01]  /*19120*/  HMMA.16816.F32 R44, R184, R190.reuse, R44 ;  /* 0x000000beb82c723c */ /* 0x080fe2000000182c */
[----:B------:R-:W-:Y:S07]  /*19130*/  LDSM.16.M88.4 R184, [R206] ;  /* 0x00000000ceb8783b */ /* 0x000fee0000000200 */
[----:B------:R-:W-:Y:S01]  /*19140*/  HMMA.16816.F32 R48, R176, R190, R48 ;  /* 0x000000beb030723c */ /* 0x000fe20000001830 */
[----:B------:R-:W3:Y:S07]  /*19150*/  LDSM.16.M88.4 R176, [R216+0x5880] ;  /* 0x00588000d8b0783b */ /* 0x000eee0000000200 */
[-C--:B------:R-:W-:Y:S01]  /*19160*/  HMMA.16816.F32 R4, R160, R192.reuse, R4 ;  /* 0x000000c0a004723c */ /* 0x080fe20000001804 */
[----:B------:R-:W-:Y:S07]  /*19170*/  LDSM.16.M88.4 R188, [R213+0xb080] ;  /* 0x00b08000d5bc783b */ /* 0x000fee0000000200 */
        /* <DEDUP_REMOVED lines=44> */
[----:B------:R-:W-:Y:S04]  /*19440*/  IMAD.WIDE.U32 R162, R2, c[0x0][0x1e0], RZ ;  /* 0x0000780002a27a25 */ /* 0x000fe800078e00ff */
        /* <DEDUP_REMOVED lines=42> */
.L_x_1252:
        /* <DEDUP_REMOVED lines=29> */
.L_x_1255:
[----:B------:R-:W-:Y:S04]  /*198c0*/  MOV R0, c[0x0][0x32c] ;  /* 0x0000cb0000007a02 */ /* 0x000fe80000000f00 */
[----:B------:R-:W-:Y:S11]  /*198d0*/  ISETP.NE.AND P0, PT, R0, 0x1, PT ;  /* 0x000000010000780c */ /* 0x000ff60003f05270 */
[----:B------:R-:W-:Y:S02]  /*198e0*/  @!UPT UIADD3 URZ, URZ, URZ, URZ ;  /* 0x0000003f3f3ff290 */ /* 0x000fe4000fffe03f */
[----:B------:R-:W-:Y:S05]  /*198f0*/  @P0 IMAD.HI.U32 R0, R2, c[0x0][0x330], RZ ;  /* 0x0000cc0002000a27 */ /* 0x000fea00078e00ff */
[----:B------:R-:W-:Y:S02]  /*19900*/  @P0 SHF.R.U32.HI R2, RZ, c[0x0][0x334], R0 ;  /* 0x0000cd00ff020a19 */ /* 0x000fe40000011600 */
.L_x_1256:
[----:B------:R-:W-:Y:S05]  /*19910*/  BSYNC B0 ;  /* 0x0000000000007941 */ /* 0x000fea0003800000 */
.L_x_1254:
[----:B------:R-:W-:Y:S05]  /*19920*/  IMAD R2, R2, c[0x0][0x32c], R153 ;  /* 0x0000cb0002027a24 */ /* 0x000fea00078e0299 */
[----:B------:R-:W-:Y:S02]  /*19930*/  IADD3 R0, R2, c[0x0][0x32c], RZ ;  /* 0x0000cb0002007a10 */ /* 0x000fe40007ffe0ff */
[----:B------:R-:W-:Y:S02]  /*19940*/  IMNMX R160, R160, R2, !PT ;  /* 0x00000002a0a07217 */ /* 0x000fe40007800200 */
[----:B------:R-:W-:Y:S02]  /*19950*/  IMNMX R161, R161, R0, PT ;  /* 0x00000000a1a17217 */ /* 0x000fe40003800200 */
.L_x_1253:
        /* <DEDUP_REMOVED lines=17> */
.L_x_1259:
[----:B------:R-:W-:Y:S04]  /*19a70*/  MOV R0, c[0x0][0x32c] ;  /* 0x0000cb0000007a02 */ /* 0x000fe80000000f00 */
[----:B------:R-:W-:Y:S11]  /*19a80*/  ISETP.NE.AND P0, PT, R0, 0x1, PT ;  /* 0x000000010000780c */ /* 0x000ff60003f05270 */
[----:B------:R-:W-:Y:S02]  /*19a90*/  @!UPT UIADD3 URZ, URZ, URZ, URZ ;  /* 0x0000003f3f3ff290 */ /* 0x000fe4000fffe03f */
[----:B------:R-:W-:Y:S05]  /*19aa0*/  @P0 IMAD.HI.U32 R0, R2, c[0x0][0x330], RZ ;  /* 0x0000cc0002000a27 */ /* 0x000fea00078e00ff */
[----:B------:R-:W-:Y:S02]  /*19ab0*/  @P0 SHF.R.U32.HI R2, RZ, c[0x0][0x334], R0 ;  /* 0x0000cd00ff020a19 */ /* 0x000fe40000011600 */
.L_x_1260:
[----:B------:R-:W-:Y:S05]  /*19ac0*/  BSYNC B0 ;  /* 0x0000000000007941 */ /* 0x000fea0003800000 */
.L_x_1258:
[----:B------:R-:W-:Y:S05]  /*19ad0*/  IMAD R2, R2, c[0x0][0x32c], R153 ;  /* 0x0000cb0002027a24 */ /* 0x000fea00078e0299 */
[----:B------:R-:W-:Y:S02]  /*19ae0*/  IADD3 R0, R2, c[0x0][0x32c], RZ ;  /* 0x0000cb0002007a10 */ /* 0x000fe40007ffe0ff */
[----:B------:R-:W-:Y:S02]  /*19af0*/  IMNMX R158, R158, R2, !PT ;  /* 0x000000029e9e7217 */ /* 0x000fe40007800200 */
[----:B------:R-:W-:Y:S02]  /*19b00*/  IMNMX R159, R159, R0, PT ;  /* 0x000000009f9f7217 */ /* 0x000fe40003800200 */
.L_x_1257:
        /* <DEDUP_REMOVED lines=40> */
[C---:B------:R-:W-:Y:S01]  /*19d90*/  ISETP.GT.AND P0, PT, R160.reuse, 0x21, !P3 ;  /* 0x00000021a000780c */ /* 0x040fe20005f04270 */
        /* <DEDUP_REMOVED lines=32> */
.L_x_1263:
[----:B------:R-:W-:Y:S04]  /*19fa0*/  MOV R20, c[0x0][0x32c] ;  /* 0x0000cb0000147a02 */ /* 0x000fe80000000f00 */
[----:B------:R-:W-:Y:S11]  /*19fb0*/  ISETP.NE.AND P0, PT, R20, 0x1, PT ;  /* 0x000000011400780c */ /* 0x000ff60003f05270 */
[----:B------:R-:W-:Y:S02]  /*19fc0*/  @!UPT UIADD3 URZ, URZ, URZ, URZ ;  /* 0x0000003f3f3ff290 */ /* 0x000fe4000fffe03f */
[----:B------:R-:W-:Y:S05]  /*19fd0*/  @P0 IMAD.HI.U32 R20, R36, c[0x0][0x330], RZ ;  /* 0x0000cc0024140a27 */ /* 0x000fea00078e00ff */
[----:B------:R-:W-:Y:S02]  /*19fe0*/  @P0 SHF.R.U32.HI R36, RZ, c[0x0][0x334], R20 ;  /* 0x0000cd00ff240a19 */ /* 0x000fe40000011614 */
.L_x_1264:
[----:B------:R-:W-:Y:S05]  /*19ff0*/  BSYNC B0 ;  /* 0x0000000000007941 */ /* 0x000fea0003800000 */
.L_x_1262:
[----:B------:R-:W-:Y:S05]  /*1a000*/  IMAD R36, R36, c[0x0][0x32c], R153 ;  /* 0x0000cb0024247a24 */ /* 0x000fea00078e0299 */
[----:B------:R-:W-:Y:S02]  /*1a010*/  IADD3 R20, R36, c[0x0][0x32c], RZ ;  /* 0x0000cb0024147a10 */ /* 0x000fe40007ffe0ff */
[----:B------:R-:W-:Y:S02]  /*1a020*/  IMNMX R32, R32, R36, !PT ;  /* 0x0000002420207217 */ /* 0x000fe40007800200 */
[----:B------:R-:W-:Y:S02]  /*1a030*/  IMNMX R33, R33, R20, PT ;  /* 0x0000001421217217 */ /* 0x000fe40003800200 */
.L_x_1261:
        /* <DEDUP_REMOVED lines=29> */
[C---:B------:R-:W-:Y:S04]  /*1a210*/  ISETP.GT.AND P0, PT, R158.reuse, 0x1, !P0 ;  /* 0x000000019e00780c */ /* 0x040fe80004704270 */
[----:B------:R-:W-:Y:S04]  /*1a220*/  ISETP.LT.OR P0, PT, R159, 0x2, P0 ;  /* 0x000000029f00780c */ /* 0x000fe80000701670 */
[----:B------:R-:W-:Y:S02]  /*1a230*/  FSEL R7, R7, -INF , !P0 ;  /* 0xff80000007077808 */ /* 0x000fe40004000000 */
[----:B------:R-:W-:Y:S04]  /*1a240*/  ISETP.GT.AND P0, PT, R158, RZ, !P1 ;  /* 0x000000ff9e00720c */ /* 0x000fe80004f04270 */
[C---:B------:R-:W-:Y:S04]  /*1a250*/  ISETP.LT.OR P0, PT, R159.reuse, 0x1, P0 ;  /* 0x000000019f00780c */ /* 0x040fe80000701670 */
[----:B------:R-:W-:Y:S02]  /*1a260*/  FSEL R20, R6, -INF , !P0 ;  /* 0xff80000006147808 */ /* 0x000fe40004000000 */
[----:B------:R-:W-:Y:S01]  /*1a270*/  ISETP.GT.AND P0, PT, R158, 0x28, !P2 ;  /* 0x000000289e00780c */ /* 0x000fe20005704270 */
[----:B------:R-:W1:Y:S03]  /*1a280*/  SHFL.IDX PT, R6, R156, 0x3, 0x1c1f ;  /* 0x007c1f009c067f89 */ /* 0x000e6600000e0000 */
[----:B------:R-:W-:Y:S04]  /*1a290*/  ISETP.LT.OR P0, PT, R159, 0x29, P0 ;  /* 0x000000299f00780c */ /* 0x000fe80000701670 */
[----:B------:R-:W-:Y:S02]  /*1a2a0*/  FSEL R175, R50, -INF , !P0 ;  /* 0xff80000032af7808 */ /* 0x000fe40004000000 */
[----:B------:R-:W-:Y:S04]  /*1a2b0*/  ISETP.NE.AND P0, PT, R21, RZ, PT ;  /* 0x000000ff1500720c */ /* 0x000fe80003f05270 */
[----:B------:R-:W-:Y:S04]  /*1a2c0*/  ISETP.GT.AND P0, PT, R158, 0x29, !P0 ;  /* 0x000000299e00780c */ /* 0x000fe80004704270 */
[----:B------:R-:W-:Y:S04]  /*1a2d0*/  ISETP.LT.OR P0, PT, R159, 0x2a, P0 ;  /* 0x0000002a9f00780c */ /* 0x000fe80000701670 */
[----:B------:R-:W-:Y:S02]  /*1a2e0*/  FSEL R173, R51, -INF , !P0 ;  /* 0xff80000033ad7808 */ /* 0x000fe40004000000 */
[----:B------:R-:W-:Y:S01]  /*1a2f0*/  ISETP.GT.AND P0, PT, R32, RZ, !P1 ;  /* 0x000000ff2000720c */ /* 0x000fe20004f04270 */
[--C-:B-1----:R-:W-:Y:S02]  /*1a300*/  IMAD.IADD R155, R155, 0x1, R6.reuse ;  /* 0x000000019b9b7824 */ /* 0x102fe400078e0206 */
[----:B------:R-:W-:Y:S01]  /*1a310*/  IMAD.IADD R154, R154, 0x1, R6 ;  /* 0x000000019a9a7824 */ /* 0x000fe200078e0206 */
        /* <DEDUP_REMOVED lines=57> */
.L_x_1267:
[----:B------:R-:W-:Y:S04]  /*1a6b0*/  MOV R6, c[0x0][0x32c] ;  /* 0x0000cb0000067a02 */ /* 0x000fe80000000f00 */
[----:B------:R-:W-:Y:S11]  /*1a6c0*/  ISETP.NE.AND P0, PT, R6, 0x1, PT ;  /* 0x000000010600780c */ /* 0x000ff60003f05270 */
[----:B------:R-:W-:Y:S02]  /*1a6d0*/  @!UPT UIADD3 URZ, URZ, URZ, URZ ;  /* 0x0000003f3f3ff290 */ /* 0x000fe4000fffe03f */
[----:B------:R-:W-:Y:S05]  /*1a6e0*/  @P0 IMAD.HI.U32 R6, R22, c[0x0][0x330], RZ ;  /* 0x0000cc0016060a27 */ /* 0x000fea00078e00ff */
[----:B------:R-:W-:Y:S02]  /*1a6f0*/  @P0 SHF.R.U32.HI R22, RZ, c[0x0][0x334], R6 ;  /* 0x0000cd00ff160a19 */ /* 0x000fe40000011606 */
.L_x_1268:
[----:B------:R-:W-:Y:S05]  /*1a700*/  BSYNC B0 ;  /* 0x0000000000007941 */ /* 0x000fea0003800000 */
.L_x_1266:
[----:B------:R-:W-:Y:S05]  /*1a710*/  IMAD R153, R22, c[0x0][0x32c], R153 ;  /* 0x0000cb0016997a24 */ /* 0x000fea00078e0299 */
[----:B------:R-:W-:Y:S02]  /*1a720*/  IADD3 R6, R153, c[0x0][0x32c], RZ ;  /* 0x0000cb0099067a10 */ /* 0x000fe40007ffe0ff */
[----:B------:R-:W-:Y:S02]  /*1a730*/  IMNMX R154, R154, R153, !PT ;  /* 0x000000999a9a7217 */ /* 0x000fe40007800200 */
[----:B------:R-:W-:Y:S02]  /*1a740*/  IMNMX R155, R155, R6, PT ;  /* 0x000000069b9b7217 */ /* 0x000fe40003800200 */
.L_x_1265:
[----:B------:R-:W-:Y:S02]  /*1a750*/  ISETP.GT.AND P0, PT, R154, RZ, !P1 ;  /* 0x000000ff9a00720c */ /* 0x000fe40004f04270 */
[----:B------:R-:W-:Y:S02]  /*1a760*/  ISETP.NE.AND P1, PT, R157, RZ, PT ;  /* 0x000000ff9d00720c */ /* 0x000fe40003f25270 */
        /* <DEDUP_REMOVED lines=33> */
[----:B------:R-:W-:Y:S02]  /*1a980*/  FMNMX.FTZ R2, R176, R2, !PT ;  /* 0x00000002b0027209 */ /* 0x000fe40007810000 */
[C---:B------:R-:W-:Y:S02]  /*1a990*/  ISETP.GT.AND P0, PT, R154.reuse, 0x11, !P1 ;  /* 0x000000119a00780c */ /* 0x040fe40004f04270 */
[----:B------:R-:W-:Y:S01]  /*1a9a0*/  FMNMX.FTZ R0, R179, R0, !PT ;  /* 0x00000000b3007209 */ /* 0x000fe20007810000 */
[----:B------:R-:W1:Y:S01]  /*1a9b0*/  SHFL.BFLY PT, R6, R2, 0x2, 0x1f ;  /* 0x0c401f0002067f89 */ /* 0x000e6200000e0000 */
[----:B------:R-:W-:Y:S02]  /*1a9c0*/  ISETP.LT.OR P0, PT, R155, 0x12, P0 ;  /* 0x000000129b00780c */ /* 0x000fe40000701670 */
[----:B------:R-:W-:Y:S02]  /*1a9d0*/  FMNMX.FTZ R0, R181, R0, !PT ;  /* 0x00000000b5007209 */ /* 0x000fe40007810000 */
[----:B------:R-:W-:Y:S02]  /*1a9e0*/  FSEL R50, R27, -INF , !P0 ;  /* 0xff8000001b327808 */ /* 0x000fe40004000000 */
[----:B------:R-:W-:Y:S02]  /*1a9f0*/  ISETP.GT.AND P0, PT, R154, 0x18, !P6 ;  /* 0x000000189a00780c */ /* 0x000fe40007704270 */
[----:B------:R-:W-:Y:S02]  /*1aa00*/  FMNMX.FTZ R0, R189, R0, !PT ;  /* 0x00000000bd007209 */ /* 0x000fe40007810000 */
[----:B------:R-:W-:Y:S02]  /*1aa10*/  ISETP.NE.AND P1, PT, R21, RZ, PT ;  /* 0x000000ff1500720c */ /* 0x000fe40003f25270 */
        /* <DEDUP_REMOVED lines=10> */
[----:B-1----:R-:W-:Y:S02]  /*1aac0*/  FMNMX.FTZ R6, R2, R6, !PT ;  /* 0x0000000602067209 */ /* 0x002fe40007810000 */
[----:B------:R-:W-:Y:S02]  /*1aad0*/  FMNMX.FTZ R21, R13, R21, !PT ;  /* 0x000000150d157209 */ /* 0x000fe40007810000 */
[----:B------:R-:W-:Y:S01]  /*1aae0*/  FSEL R48, R31, -INF , !P0 ;  /* 0xff8000001f307808 */ /* 0x000fe20004000000 */
[----:B------:R-:W1:Y:S01]  /*1aaf0*/  SHFL.BFLY PT, R3, R6, 0x1, 0x1f ;  /* 0x0c201f0006037f89 */ /* 0x000e6200000e0000 */
        /* <DEDUP_REMOVED lines=10> */
[----:B------:R-:W-:Y:S02]  /*1aba0*/  ISETP.LT.OR P0, PT, R155, 0x22, P0 ;  /* 0x000000229b00780c */ /* 0x000fe40000701670 */
[----:B------:R-:W-:Y:S02]  /*1abb0*/  FMNMX.FTZ R21, R195, R21, !PT ;  /* 0x00000015c3157209 */ /* 0x000fe40007810000 */
[----:B------:R-:W-:Y:S02]  /*1abc0*/  FSEL R168, R43, -INF , !P0 ;  /* 0xff8000002ba87808 */ /* 0x000fe40004000000 */
[----:B------:R-:W-:Y:S01]  /*1abd0*/  ISETP.GT.AND P0, PT, R154, 0x28, !P2 ;  /* 0x000000289a00780c */ /* 0x000fe20005704270 */
[----:B------:R-:W-:Y:S01]  /*1abe0*/  LDSM.16.MT88.4 R40, [R212+0x1880] ;  /* 0x00188000d428783b */ /* 0x000fe20000004200 */
[----:B------:R-:W-:Y:S02]  /*1abf0*/  FMNMX.FTZ R21, R177, R21, !PT ;  /* 0x00000015b1157209 */ /* 0x000fe40007810000 */
[----:B------:R-:W-:Y:S02]  /*1ac00*/  ISETP.LT.OR P0, PT, R155, 0x29, P0 ;  /* 0x000000299b00780c */ /* 0x000fe40000701670 */
[----:B------:R-:W-:Y:S02]  /*1ac10*/  FMNMX.FTZ R21, R172, R21, !PT ;  /* 0x00000015ac157209 */ /* 0x000fe40007810000 */
[----:B------:R-:W-:Y:S02]  /*1ac20*/  FSEL R166, R46, -INF , !P0 ;  /* 0xff8000002ea67808 */ /* 0x000fe40004000000 */
[----:B------:R-:W-:Y:S02]  /*1ac30*/  ISETP.GT.AND P0, PT, R154, 0x29, !P1 ;  /* 0x000000299a00780c */ /* 0x000fe40004f04270 */
[----:B-1----:R-:W-:Y:S02]  /*1ac40*/  FMNMX.FTZ R3, R6, R3, !PT ;  /* 0x0000000306037209 */ /* 0x002fe40007810000 */
[----:B------:R-:W-:Y:S02]  /*1ac50*/  FMNMX.FTZ R6, R169, R21, !PT ;  /* 0x00000015a9067209 */ /* 0x000fe40007810000 */
[----:B------:R-:W-:Y:S01]  /*1ac60*/  ISETP.LT.OR P0, PT, R155, 0x2a, P0 ;  /* 0x0000002a9b00780c */ /* 0x000fe20000701670 */
[----:B------:R-:W-:Y:S01]  /*1ac70*/  FMUL.FTZ R192, R3, c[0x0][0x2d0] ;  /* 0x0000b40003c07a20 */ /* 0x000fe20000410000 */
[----:B------:R-:W-:Y:S02]  /*1ac80*/  FMNMX.FTZ R6, R167, R6, !PT ;  /* 0x00000006a7067209 */ /* 0x000fe40007810000 */
[----:B------:R-:W-:Y:S02]  /*1ac90*/  FSEL R29, R47, -INF , !P0 ;  /* 0xff8000002f1d7808 */ /* 0x000fe40004000000 */
[----:B------:R-:W-:Y:S01]  /*1aca0*/  FSETP.NEU.FTZ.AND P0, PT, R3, -INF , PT ;  /* 0xff8000000300780b */ /* 0x000fe20003f1d000 */
[----:B------:R-:W-:Y:S01]  /*1acb0*/  LDSM.16.MT88.4 R44, [R214+0x2480] ;  /* 0x00248000d62c783b */ /* 0x000fe20000004200 */
[----:B--2---:R-:W-:Y:S02]  /*1acc0*/  FMNMX.FTZ R2, R0, R2, !PT ;  /* 0x0000000200027209 */ /* 0x004fe40007810000 */
[----:B------:R-:W-:Y:S05]  /*1acd0*/  FSEL R192, R192, RZ, P0 ;  /* 0x000000ffc0c07208 */ /* 0x000fea0000000000 */
[----:B------:R-:W1:Y:S01]  /*1ace0*/  SHFL.BFLY PT, R0, R6, 0x2, 0x1f ;  /* 0x0c401f0006007f89 */ /* 0x000e6200000e0000 */
[--C-:B------:R-:W-:Y:S01]  /*1acf0*/  FFMA.FTZ R155, R4, c[0x0][0x2d0], -R192.reuse ;  /* 0x0000b400049b7a23 */ /* 0x100fe200000108c0 */
[----:B------:R-:W-:Y:S01]  /*1ad00*/  FMNMX.FTZ R4, R10, R148, !PT ;  /* 0x000000940a047209 */ /* 0x000fe20007810000 */
[--C-:B------:R-:W-:Y:S02]  /*1ad10*/  FFMA.FTZ R154, R5, c[0x0][0x2d0], -R192.reuse ;  /* 0x0000b400059a7a23 */ /* 0x100fe400000108c0 */
        /* <DEDUP_REMOVED lines=13> */
[--C-:B------:R-:W-:Y:S02]  /*1adf0*/  FFMA.FTZ R187, R187, c[0x0][0x2d0], -R192.reuse ;  /* 0x0000b400bbbb7a23 */ /* 0x100fe400000108c0 */
[----:B------:R-:W-:Y:S01]  /*1ae00*/  FMNMX.FTZ R5, R50, R5, !PT ;  /* 0x0000000532057209 */ /* 0x000fe20007810000 */
[--C-:B------:R-:W-:Y:S01]  /*1ae10*/  FFMA.FTZ R184, R184, c[0x0][0x2d0], -R192.reuse ;  /* 0x0000b400b8b87a23 */ /* 0x100fe200000108c0 */
[----:B-1----:R-:W-:Y:S01]  /*1ae20*/  FMNMX.FTZ R0, R6, R0, !PT ;  /* 0x0000000006007209 */ /* 0x002fe20007810000 */
[--C-:B------:R-:W-:Y:S01]  /*1ae30*/  FFMA.FTZ R180, R180, c[0x0][0x2d0], -R192.reuse ;  /* 0x0000b400b4b47a23 */ /* 0x100fe200000108c0 */
[----:B------:R-:W-:Y:S01]  /*1ae40*/  FMNMX.FTZ R5, R49, R5, !PT ;  /* 0x0000000531057209 */ /* 0x000fe20007810000 */
[----:B------:R-:W-:Y:S01]  /*1ae50*/  FFMA.FTZ R192, R176, c[0x0][0x2d0], -R192 ;  /* 0x0000b400b0c07a23 */ /* 0x000fe200000108c0 */
[----:B------:R-:W-:Y:S01]  /*1ae60*/  FSEL R6, R3, RZ, P0 ;  /* 0x000000ff03067208 */ /* 0x000fe20000000000 */
[----:B------:R-:W1:Y:S01]  /*1ae70*/  SHFL.BFLY PT, R4, R0, 0x1, 0x1f ;  /* 0x0c201f0000047f89 */ /* 0x000e6200000e0000 */
[----:B------:R-:W-:Y:S01]  /*1ae80*/  FMNMX.FTZ R5, R48, R5, !PT ;  /* 0x0000000530057209 */ /* 0x000fe20007810000 */
[----:B------:R-:W-:Y:S01]  /*1ae90*/  MUFU.EX2 R153, R153 ;  /* 0x0000009900997308 */ /* 0x000fe20000000800 */
[----:B--2---:R-:W-:Y:S01]  /*1aea0*/  FMNMX.FTZ R2, R2, R21, !PT ;  /* 0x0000001502027209 */ /* 0x004fe20007810000 */
[----:B------:R-:W-:Y:S01]  /*1aeb0*/  FADD.FTZ R6, -R6, R151 ;  /* 0x0000009706067221 */ /* 0x000fe20000010100 */
[----:B------:R-:W-:Y:S02]  /*1aec0*/  FMNMX.FTZ R5, R171, R5, !PT ;  /* 0x00000005ab057209 */ /* 0x000fe40007810000 */
[C---:B------:R-:W-:Y:S01]  /*1aed0*/  FSETP.NEU.FTZ.AND P0, PT, R2.reuse, -INF , PT ;  /* 0xff8000000200780b */ /* 0x040fe20003f1d000 */
[----:B------:R-:W-:Y:S02]  /*1aee0*/  FMUL.FTZ R188, R2, c[0x0][0x2d0] ;  /* 0x0000b40002bc7a20 */ /* 0x000fe40000410000 */
[----:B------:R-:W-:Y:S02]  /*1aef0*/  FMUL.FTZ R27, R6, c[0x0][0x2d0] ;  /* 0x0000b400061b7a20 */ /* 0x000fe40000410000 */
[----:B------:R-:W2:Y:S01]  /*1af00*/  MUFU.EX2 R152, R152 ;  /* 0x0000009800987308 */ /* 0x000ea20000000800 */
[----:B------:R-:W-:Y:S02]  /*1af10*/  FSEL R188, R188, RZ, P0 ;  /* 0x000000ffbcbc7208 */ /* 0x000fe40000000000 */
[----:B---3--:R-:W-:Y:S03]  /*1af20*/  F2FP.PACK_AB R32, R154, R155 ;  /* 0x0000009b9a20723e */ /* 0x008fe600000000ff */
[--C-:B------:R-:W-:Y:S01]  /*1af30*/  FFMA.FTZ R30, R7, c[0x0][0x2d0], -R188.reuse ;  /* 0x0000b400071e7a23 */ /* 0x100fe200000108bc */
[----:B------:R-:W-:Y:S01]  /*1af40*/  FMNMX.FTZ R7, R168, R5, !PT ;  /* 0x00000005a8077209 */ /* 0x000fe20007810000 */
[--C-:B------:R-:W-:Y:S01]  /*1af50*/  FFMA.FTZ R31, R20, c[0x0][0x2d0], -R188.reuse ;  /* 0x0000b400141f7a23 */ /* 0x100fe200000108bc */
[----:B------:R-:W-:Y:S01]  /*1af60*/  FSEL R5, R2, RZ, P0 ;  /* 0x000000ff02057208 */ /* 0x000fe20000000000 */
[----:B------:R-:W-:Y:S01]  /*1af70*/  LDSM.16.MT88.4 R20, [R214+0x1880] ;  /* 0x00188000d614783b */ /* 0x000fe20000004200 */
[----:B------:R-:W-:Y:S01]  /*1af80*/  FMNMX.FTZ R7, R166, R7, !PT ;  /* 0x00000007a6077209 */ /* 0x000fe20007810000 */
[----:B------:R-:W-:Y:S01]  /*1af90*/  FFMA.FTZ R159, R18, c[0x0][0x2d0], -R188 ;  /* 0x0000b400129f7a23 */ /* 0x000fe200000108bc */
[----:B-1----:R-:W-:Y:S01]  /*1afa0*/  FMNMX.FTZ R0, R0, R4, !PT ;  /* 0x0000000400007209 */ /* 0x002fe20007810000 */
[----:B------:R-:W-:Y:S01]  /*1afb0*/  FADD.FTZ R26, -R5, R150 ;  /* 0x00000096051a7221 */ /* 0x000fe20000010100 */
[----:B------:R-:W-:Y:S01]  /*1afc0*/  FMNMX.FTZ R7, R29, R7, !PT ;  /* 0x000000071d077209 */ /* 0x000fe20007810000 */
[--C-:B------:R-:W-:Y:S01]  /*1afd0*/  FFMA.FTZ R158, R19, c[0x0][0x2d0], -R188.reuse ;  /* 0x0000b400139e7a23 */ /* 0x100fe200000108bc */
[C---:B------:R-:W-:Y:S01]  /*1afe0*/  FSETP.NEU.FTZ.AND P0, PT, R0.reuse, -INF , PT ;  /* 0xff8000000000780b */ /* 0x040fe20003f1d000 */
[C---:B------:R-:W-:Y:S01]  /*1aff0*/  FMUL.FTZ R178, R0.reuse, c[0x0][0x2d0] ;  /* 0x0000b40000b27a20 */ /* 0x040fe20000410000 */
[----:B------:R-:W1:Y:S01]  /*1b000*/  MUFU.EX2 R27, R27 ;  /* 0x0000001b001b7308 */ /* 0x000e620000000800 */
[----:B------:R-:W3:Y:S01]  /*1b010*/  SHFL.BFLY PT, R4, R7, 0x2, 0x1f ;  /* 0x0c401f0007047f89 */ /* 0x000ee200000e0000 */
[----:B------:R-:W-:Y:S01]  /*1b020*/  FSEL R5, R0, RZ, P0 ;  /* 0x000000ff00057208 */ /* 0x000fe20000000000 */
[----:B------:R-:W-:Y:S01]  /*1b030*/  FMUL.FTZ R26, R26, c[0x0][0x2d0] ;  /* 0x0000b4001a1a7a20 */ /* 0x000fe20000410000 */
[----:B------:R-:W-:Y:S01]  /*1b040*/  FSEL R178, R178, RZ, P0 ;  /* 0x000000ffb2b27208 */ /* 0x000fe20000000000 */
[----:B------:R-:W-:Y:S01]  /*1b050*/  FFMA.FTZ R179, R179, c[0x0][0x2d0], -R188 ;  /* 0x0000b400b3b37a23 */ /* 0x000fe200000108bc */
[----:B--2---:R-:W-:Y:S01]  /*1b060*/  F2FP.PACK_AB R34, R152, R153 ;  /* 0x000000999822723e */ /* 0x004fe200000000ff */
[----:B------:R-:W-:Y:S02]  /*1b070*/  FADD.FTZ R5, -R5, R149 ;  /* 0x0000009505057221 */ /* 0x000fe40000010100 */
[--C-:B------:R-:W-:Y:S01]  /*1b080*/  FFMA.FTZ R157, R8, c[0x0][0x2d0], -R178.reuse ;  /* 0x0000b400089d7a23 */ /* 0x100fe200000108b2 */
[----:B------:R-:W2:Y:S01]  /*1b090*/  MUFU.EX2 R26, R26 ;  /* 0x0000001a001a7308 */ /* 0x000ea20000000800 */
[----:B------:R-:W-:Y:S02]  /*1b0a0*/  FMUL.FTZ R5, R5, c[0x0][0x2d0] ;  /* 0x0000b40005057a20 */ /* 0x000fe40000410000 */
[--C-:B------:R-:W-:Y:S02]  /*1b0b0*/  FFMA.FTZ R156, R9, c[0x0][0x2d0], -R178.reuse ;  /* 0x0000b400099c7a23 */ /* 0x100fe400000108b2 */
[--C-:B------:R-:W-:Y:S02]  /*1b0c0*/  FFMA.FTZ R161, R12, c[0x0][0x2d0], -R178.reuse ;  /* 0x0000b4000ca17a23 */ /* 0x100fe400000108b2 */
[----:B------:R-:W-:Y:S02]  /*1b0d0*/  FFMA.FTZ R160, R13, c[0x0][0x2d0], -R178 ;  /* 0x0000b4000da07a23 */ /* 0x000fe400000108b2 */
[--C-:B------:R-:W-:Y:S01]  /*1b0e0*/  FFMA.FTZ R181, R181, c[0x0][0x2d0], -R188.reuse ;  /* 0x0000b400b5b57a23 */ /* 0x100fe200000108bc */
[----:B------:R-:W-:Y:S01]  /*1b0f0*/  MUFU.EX2 R31, R31 ;  /* 0x0000001f001f7308 */ /* 0x000fe20000000800 */
[--C-:B------:R-:W-:Y:S02]  /*1b100*/  FFMA.FTZ R189, R189, c[0x0][0x2d0], -R188.reuse ;  /* 0x0000b400bdbd7a23 */ /* 0x100fe400000108bc */
[----:B------:R-:W-:Y:S01]  /*1b110*/  FFMA.FTZ R190, R190, c[0x0][0x2d0], -R188 ;  /* 0x0000b400bebe7a23 */ /* 0x000fe200000108bc */
[----:B---3--:R-:W-:Y:S01]  /*1b120*/  FMNMX.FTZ R4, R7, R4, !PT ;  /* 0x0000000407047209 */ /* 0x008fe20007810000 */
[C---:B-1----:R-:W-:Y:S02]  /*1b130*/  FMUL.FTZ R16, R27.reuse, R132 ;  /* 0x000000841b107220 */ /* 0x042fe40000410000 */
[C---:B------:R-:W-:Y:S02]  /*1b140*/  FMUL.FTZ R17, R27.reuse, R133 ;  /* 0x000000851b117220 */ /* 0x040fe40000410000 */
[----:B------:R-:W1:Y:S01]  /*1b150*/  SHFL.BFLY PT, R28, R4, 0x1, 0x1f ;  /* 0x0c201f00041c7f89 */ /* 0x000e6200000e0000 */
[----:B------:R-:W3:Y:S01]  /*1b160*/  MUFU.EX2 R30, R30 ;  /* 0x0000001e001e7308 */ /* 0x000ee20000000800 */
[C---:B------:R-:W-:Y:S02]  /*1b170*/  FMUL.FTZ R100, R27.reuse, R100 ;  /* 0x000000641b647220 */ /* 0x040fe40000410000 */
[C---:B--2---:R-:W-:Y:S02]  /*1b180*/  FMUL.FTZ R6, R26.reuse, R146 ;  /* 0x000000921a067220 */ /* 0x044fe40000410000 */
[C---:B------:R-:W-:Y:S02]  /*1b190*/  FMUL.FTZ R7, R26.reuse, R147 ;  /* 0x000000931a077220 */ /* 0x040fe40000410000 */
[C---:B------:R-:W-:Y:S02]  /*1b1a0*/  FMUL.FTZ R18, R26.reuse, R134 ;  /* 0x000000861a127220 */ /* 0x040fe40000410000 */
[C---:B------:R-:W-:Y:S01]  /*1b1b0*/  FMUL.FTZ R19, R26.reuse, R135 ;  /* 0x000000871a137220 */ /* 0x040fe20000410000 */
[----:B------:R-:W-:Y:S01]  /*1b1c0*/  MUFU.EX2 R159, R159 ;  /* 0x0000009f009f7308 */ /* 0x000fe20000000800 */
[C---:B------:R-:W-:Y:S01]  /*1b1d0*/  FMUL.FTZ R101, R27.reuse, R101 ;  /* 0x000000651b657220 */ /* 0x040fe20000410000 */
[----:B------:R-:W-:Y:S01]  /*1b1e0*/  LDSM.16.MT88.4 R132, [R214+0x2080] ;  /* 0x00208000d684783b */ /* 0x000fe20000004200 */
[C---:B------:R-:W-:Y:S02]  /*1b1f0*/  FMUL.FTZ R102, R26.reuse, R102 ;  /* 0x000000661a667220 */ /* 0x040fe40000410000 */
[C---:B------:R-:W-:Y:S02]  /*1b200*/  FMUL.FTZ R103, R26.reuse, R103 ;  /* 0x000000671a677220 */ /* 0x040fe40000410000 */
[C---:B------:R-:W-:Y:S02]  /*1b210*/  FMUL.FTZ R112, R27.reuse, R112 ;  /* 0x000000701b707220 */ /* 0x040fe40000410000 */
[C---:B------:R-:W-:Y:S01]  /*1b220*/  FMUL.FTZ R113, R27.reuse, R113 ;  /* 0x000000711b717220 */ /* 0x040fe20000410000 */
[----:B------:R-:W2:Y:S01]  /*1b230*/  MUFU.EX2 R158, R158 ;  /* 0x0000009e009e7308 */ /* 0x000ea20000000800 */
[----:B------:R-:W-:Y:S01]  /*1b240*/  FMUL.FTZ R114, R26, R114 ;  /* 0x000000721a727220 */ /* 0x000fe20000410000 */
[----:B-1----:R-:W-:Y:S01]  /*1b250*/  FMNMX.FTZ R28, R4, R28, !PT ;  /* 0x0000001c041c7209 */ /* 0x002fe20007810000 */
[----:B------:R-:W-:Y:S01]  /*1b260*/  FMUL.FTZ R115, R26, R115 ;  /* 0x000000731a737220 */ /* 0x000fe20000410000 */
[----:B---3--:R-:W-:Y:S01]  /*1b270*/  F2FP.PACK_AB R33, R30, R31 ;  /* 0x0000001f1e21723e */ /* 0x008fe200000000ff */
[C---:B------:R-:W-:Y:S01]  /*1b280*/  FMUL.FTZ R116, R27.reuse, R116 ;  /* 0x000000741b747220 */ /* 0x040fe20000410000 */
[C---:B------:R-:W-:Y:S01]  /*1b290*/  FSETP.NEU.FTZ.AND P0, PT, R28.reuse, -INF , PT ;  /* 0xff8000001c00780b */ /* 0x040fe20003f1d000 */
[C---:B------:R-:W-:Y:S03]  /*1b2a0*/  FMUL.FTZ R149, R28.reuse, c[0x0][0x2d0] ;  /* 0x0000b4001c957a20 */ /* 0x040fe60000410000 */
[----:B------:R1:W3:Y:S01]  /*1b2b0*/  MUFU.EX2 R25, R5 ;  /* 0x0000000500197308 */ /* 0x0002e20000000800 */
[----:B------:R-:W-:Y:S01]  /*1b2c0*/  FSEL R4, R28, RZ, P0 ;  /* 0x000000ff1c047208 */ /* 0x000fe20000000000 */
[----:B------:R-:W-:Y:S01]  /*1b2d0*/  FMUL.FTZ R117, R27, R117 ;  /* 0x000000751b757220 */ /* 0x000fe20000410000 */
[----:B------:R-:W-:Y:S01]  /*1b2e0*/  FSEL R149, R149, RZ, P0 ;  /* 0x000000ff95957208 */ /* 0x000fe20000000000 */
[----:B------:R-:W-:Y:S01]  /*1b2f0*/  FMUL.FTZ R118, R26, R118 ;  /* 0x000000761a767220 */ /* 0x000fe20000410000 */
[C---:B------:R-:W-:Y:S01]  /*1b300*/  ISETP.GT.AND P0, PT, R243.reuse, R227, PT ;  /* 0x000000e3f300720c */ /* 0x040fe20003f04270 */
[----:B------:R-:W-:Y:S01]  /*1b310*/  FADD.FTZ R4, -R4, R148 ;  /* 0x0000009404047221 */ /* 0x000fe20000010100 */
[----:B------:R-:W-:Y:S01]  /*1b320*/  IADD3 R243, R243, -0x1, RZ ;  /* 0xfffffffff3f37810 */ /* 0x000fe20007ffe0ff */
[--C-:B------:R-:W-:Y:S02]  /*1b330*/  FFMA.FTZ R165, R10, c[0x0][0x2d0], -R149.reuse ;  /* 0x0000b4000aa57a23 */ /* 0x100fe40000010895 */
[----:B------:R-:W-:Y:S01]  /*1b340*/  FMUL.FTZ R4, R4, c[0x0][0x2d0] ;  /* 0x0000b40004047a20 */ /* 0x000fe20000410000 */
[----:B------:R-:W-:Y:S01]  /*1b350*/  MUFU.EX2 R157, R157 ;  /* 0x0000009d009d7308 */ /* 0x000fe20000000800 */
[--C-:B------:R-:W-:Y:S02]  /*1b360*/  FFMA.FTZ R164, R11, c[0x0][0x2d0], -R149.reuse ;  /* 0x0000b4000ba47a23 */ /* 0x100fe40000010895 */
[--C-:B------:R-:W-:Y:S01]  /*1b370*/  FFMA.FTZ R163, R14, c[0x0][0x2d0], -R149.reuse ;  /* 0x0000b4000ea37a23 */ /* 0x100fe20000010895 */
[----:B--2---:R-:W-:Y:S01]  /*1b380*/  F2FP.PACK_AB R35, R158, R159 ;  /* 0x0000009f9e23723e */ /* 0x004fe200000000ff */
[--C-:B------:R-:W-:Y:S02]  /*1b390*/  FFMA.FTZ R162, R15, c[0x0][0x2d0], -R149.reuse ;  /* 0x0000b4000fa27a23 */ /* 0x100fe40000010895 */
[--C-:B------:R-:W-:Y:S02]  /*1b3a0*/  FFMA.FTZ R196, R51, c[0x0][0x2d0], -R149.reuse ;  /* 0x0000b40033c47a23 */ /* 0x100fe40000010895 */
[--C-:B------:R-:W-:Y:S01]  /*1b3b0*/  FFMA.FTZ R197, R50, c[0x0][0x2d0], -R149.reuse ;  /* 0x0000b40032c57a23 */ /* 0x100fe20000010895 */
[----:B------:R2:W4:Y:S01]  /*1b3c0*/  MUFU.EX2 R24, R4 ;  /* 0x0000000400187308 */ /* 0x0005220000000800 */
[--C-:B------:R-:W-:Y:S02]  /*1b3d0*/  FFMA.FTZ R199, R49, c[0x0][0x2d0], -R149.reuse ;  /* 0x0000b40031c77a23 */ /* 0x100fe40000010895 */
[----:B-1----:R-:W-:Y:S02]  /*1b3e0*/  FMUL.FTZ R5, R27, R145 ;  /* 0x000000911b057220 */ /* 0x002fe40000410000 */
[C---:B---3--:R-:W-:Y:S02]  /*1b3f0*/  FMUL.FTZ R8, R25.reuse, R140 ;  /* 0x0000008c19087220 */ /* 0x048fe40000410000 */
[C---:B------:R-:W-:Y:S02]  /*1b400*/  FMUL.FTZ R9, R25.reuse, R141 ;  /* 0x0000008d19097220 */ /* 0x040fe40000410000 */
[C---:B------:R-:W-:Y:S01]  /*1b410*/  FMUL.FTZ R12, R25.reuse, R136 ;  /* 0x00000088190c7220 */ /* 0x040fe20000410000 */
[----:B------:R-:W1:Y:S01]  /*1b420*/  MUFU.EX2 R156, R156 ;  /* 0x0000009c009c7308 */ /* 0x000e620000000800 */
[C---:B------:R-:W-:Y:S02]  /*1b430*/  FMUL.FTZ R13, R25.reuse, R137 ;  /* 0x00000089190d7220 */ /* 0x040fe40000410000 */
[--C-:B------:R-:W-:Y:S02]  /*1b440*/  FFMA.FTZ R198, R48, c[0x0][0x2d0], -R149.reuse ;  /* 0x0000b40030c67a23 */ /* 0x100fe40000010895 */
[----:B------:R-:W-:Y:S01]  /*1b450*/  LDSM.16.MT88.4 R48, [R212+0x1c80] ;  /* 0x001c8000d430783b */ /* 0x000fe20000004200 */
[C---:B------:R-:W-:Y:S02]  /*1b460*/  FMUL.FTZ R104, R25.reuse, R104 ;  /* 0x0000006819687220 */ /* 0x040fe40000410000 */
[C---:B------:R-:W-:Y:S02]  /*1b470*/  FMUL.FTZ R105, R25.reuse, R105 ;  /* 0x0000006919697220 */ /* 0x040fe40000410000 */
[----:B------:R-:W-:Y:S01]  /*1b480*/  MUFU.EX2 R161, R161 ;  /* 0x000000a100a17308 */ /* 0x000fe20000000800 */
[C---:B------:R-:W-:Y:S02]  /*1b490*/  FMUL.FTZ R108, R25.reuse, R108 ;  /* 0x0000006c196c7220 */ /* 0x040fe40000410000 */
[----:B------:R-:W-:Y:S02]  /*1b4a0*/  FMUL.FTZ R109, R25, R109 ;  /* 0x0000006d196d7220 */ /* 0x000fe40000410000 */
[----:B--2---:R-:W-:Y:S02]  /*1b4b0*/  FMUL.FTZ R4, R27, R144 ;  /* 0x000000901b047220 */ /* 0x004fe40000410000 */
[C---:B----4-:R-:W-:Y:S02]  /*1b4c0*/  FMUL.FTZ R106, R24.reuse, R106 ;  /* 0x0000006a186a7220 */ /* 0x050fe40000410000 */
[C---:B------:R-:W-:Y:S01]  /*1b4d0*/  FMUL.FTZ R107, R24.reuse, R107 ;  /* 0x0000006b186b7220 */ /* 0x040fe20000410000 */
[----:B------:R-:W2:Y:S01]  /*1b4e0*/  MUFU.EX2 R160, R160 ;  /* 0x000000a000a07308 */ /* 0x000ea20000000800 */
[C---:B------:R-:W-:Y:S01]  /*1b4f0*/  FMUL.FTZ R110, R24.reuse, R110 ;  /* 0x0000006e186e7220 */ /* 0x040fe20000410000 */
[-C--:B------:R-:W-:Y:S01]  /*1b500*/  HMMA.16816.F32 R4, R32, R20.reuse, R4 ;  /* 0x000000142004723c */ /* 0x080fe20000001804 */
[----:B------:R-:W-:Y:S01]  /*1b510*/  FMUL.FTZ R10, R24, R142 ;  /* 0x0000008e180a7220 */ /* 0x000fe20000410000 */
[----:B-1----:R-:W-:Y:S01]  /*1b520*/  F2FP.PACK_AB R36, R156, R157 ;  /* 0x0000009d9c24723e */ /* 0x002fe200000000ff */
[C---:B------:R-:W-:Y:S02]  /*1b530*/  FMUL.FTZ R11, R24.reuse, R143 ;  /* 0x0000008f180b7220 */ /* 0x040fe40000410000 */
[C---:B------:R-:W-:Y:S02]  /*1b540*/  FMUL.FTZ R14, R24.reuse, R138 ;  /* 0x0000008a180e7220 */ /* 0x040fe40000410000 */
[C---:B------:R-:W-:Y:S01]  /*1b550*/  FMUL.FTZ R15, R24.reuse, R139 ;  /* 0x0000008b180f7220 */ /* 0x040fe20000410000 */
[----:B------:R-:W-:Y:S01]  /*1b560*/  MUFU.EX2 R165, R165 ;  /* 0x000000a500a57308 */ /* 0x000fe20000000800 */
[----:B------:R-:W-:Y:S03]  /*1b570*/  FMUL.FTZ R111, R24, R111 ;  /* 0x0000006f186f7220 */ /* 0x000fe60000410000 */
[----:B------:R-:W-:Y:S02]  /*1b580*/  FMUL.FTZ R119, R26, R119 ;  /* 0x000000771a777220 */ /* 0x000fe40000410000 */
[C---:B------:R-:W-:Y:S02]  /*1b590*/  FMUL.FTZ R120, R25.reuse, R120 ;  /* 0x0000007819787220 */ /* 0x040fe40000410000 */
[----:B------:R-:W-:Y:S02]  /*1b5a0*/  FMUL.FTZ R121, R25, R121 ;  /* 0x0000007919797220 */ /* 0x000fe40000410000 */
        /* <DEDUP_REMOVED lines=8> */
[C---:B------:R-:W-:Y:S02]  /*1b630*/  FMUL.FTZ R127, R26.reuse, R127 ;  /* 0x0000007f1a7f7220 */ /* 0x040fe40000410000 */
[C---:B------:R-:W-:Y:S02]  /*1b640*/  FMUL.FTZ R52, R27.reuse, R52 ;  /* 0x000000341b347220 */ /* 0x040fe40000410000 */
[----:B------:R-:W-:Y:S02]  /*1b650*/  FMUL.FTZ R53, R27, R53 ;  /* 0x000000351b357220 */ /* 0x000fe40000410000 */
[C---:B------:R-:W-:Y:S02]  /*1b660*/  FMUL.FTZ R54, R26.reuse, R54 ;  /* 0x000000361a367220 */ /* 0x040fe40000410000 */
[----:B------:R-:W-:Y:S01]  /*1b670*/  FMUL.FTZ R55, R26, R55 ;  /* 0x000000371a377220 */ /* 0x000fe20000410000 */
[----:B------:R-:W2:Y:S01]  /*1b680*/  MUFU.EX2 R162, R162 ;  /* 0x000000a200a27308 */ /* 0x000ea20000000800 */
[C---:B------:R-:W-:Y:S02]  /*1b690*/  FMUL.FTZ R56, R25.reuse, R56 ;  /* 0x0000003819387220 */ /* 0x040fe40000410000 */
[C---:B------:R-:W-:Y:S01]  /*1b6a0*/  FMUL.FTZ R57, R25.reuse, R57 ;  /* 0x0000003919397220 */ /* 0x040fe20000410000 */
[----:B-1----:R-:W-:Y:S01]  /*1b6b0*/  F2FP.PACK_AB R37, R164, R165 ;  /* 0x000000a5a425723e */ /* 0x002fe200000000ff */
[C---:B------:R-:W-:Y:S02]  /*1b6c0*/  FMUL.FTZ R58, R24.reuse, R58 ;  /* 0x0000003a183a7220 */ /* 0x040fe40000410000 */
[C---:B------:R-:W-:Y:S02]  /*1b6d0*/  FMUL.FTZ R59, R24.reuse, R59 ;  /* 0x0000003b183b7220 */ /* 0x040fe40000410000 */
[C---:B------:R-:W-:Y:S01]  /*1b6e0*/  FMUL.FTZ R60, R25.reuse, R60 ;  /* 0x0000003c193c7220 */ /* 0x040fe20000410000 */
[----:B------:R-:W-:Y:S01]  /*1b6f0*/  MUFU.EX2 R170, R170 ;  /* 0x000000aa00aa7308 */ /* 0x000fe20000000800 */
[----:B------:R-:W-:Y:S02]  /*1b700*/  FMUL.FTZ R61, R25, R61 ;  /* 0x0000003d193d7220 */ /* 0x000fe40000410000 */
[C---:B------:R-:W-:Y:S02]  /*1b710*/  FMUL.FTZ R62, R24.reuse, R62 ;  /* 0x0000003e183e7220 */ /* 0x040fe40000410000 */
[----:B------:R-:W-:Y:S02]  /*1b720*/  FMUL.FTZ R63, R24, R63 ;  /* 0x0000003f183f7220 */ /* 0x000fe40000410000 */
[C---:B------:R-:W-:Y:S02]  /*1b730*/  FMUL.FTZ R64, R27.reuse, R64 ;  /* 0x000000401b407220 */ /* 0x040fe40000410000 */
[C---:B------:R-:W-:Y:S01]  /*1b740*/  FMUL.FTZ R65, R27.reuse, R65 ;  /* 0x000000411b417220 */ /* 0x040fe20000410000 */
[----:B------:R-:W-:Y:S01]  /*1b750*/  MUFU.EX2 R174, R174 ;  /* 0x000000ae00ae7308 */ /* 0x000fe20000000800 */
[C---:B------:R-:W-:Y:S02]  /*1b760*/  FMUL.FTZ R66, R26.reuse, R66 ;  /* 0x000000421a427220 */ /* 0x040fe40000410000 */
[----:B------:R-:W-:Y:S01]  /*1b770*/  FMUL.FTZ R67, R26, R67 ;  /* 0x000000431a437220 */ /* 0x000fe20000410000 */
[----:B--2---:R-:W-:Y:S01]  /*1b780*/  F2FP.PACK_AB R39, R162, R163 ;  /* 0x000000a3a227723e */ /* 0x004fe200000000ff */
        /* <DEDUP_REMOVED lines=10> */
[C---:B------:R-:W-:Y:S01]  /*1b830*/  FMUL.FTZ R21, R25.reuse, R129 ;  /* 0x0000008119157220 */ /* 0x040fe20000410000 */
[----:B------:R-:W-:Y:S02]  /*1b840*/  MUFU.EX2 R181, R181 ;  /* 0x000000b500b57308 */ /* 0x000fe40000000800 */
[C---:B------:R-:W-:Y:S02]  /*1b850*/  FMUL.FTZ R74, R24.reuse, R74 ;  /* 0x0000004a184a7220 */ /* 0x040fe40000410000 */
[C---:B------:R-:W-:Y:S02]  /*1b860*/  FMUL.FTZ R75, R24.reuse, R75 ;  /* 0x0000004b184b7220 */ /* 0x040fe40000410000 */
        /* <DEDUP_REMOVED lines=20> */
[----:B------:R-:W1:Y:S03]  /*1b9b0*/  LDSM.16.MT88.4 R40, [R212+0x2480] ;  /* 0x00248000d428783b */ /* 0x000e660000004200 */
[C---:B------:R-:W-:Y:S01]  /*1b9c0*/  FMUL.FTZ R86, R26.reuse, R86 ;  /* 0x000000561a567220 */ /* 0x040fe20000410000 */
[----:B------:R-:W-:Y:S01]  /*1b9d0*/  MUFU.EX2 R190, R190 ;  /* 0x000000be00be7308 */ /* 0x000fe20000000800 */
[----:B------:R-:W-:Y:S02]  /*1b9e0*/  FMUL.FTZ R87, R26, R87 ;  /* 0x000000571a577220 */ /* 0x000fe40000410000 */
[-C--:B------:R-:W-:Y:S01]  /*1b9f0*/  HMMA.16816.F32 R116, R32, R44.reuse, R116 ;  /* 0x0000002c2074723c */ /* 0x080fe20000001874 */
[C---:B------:R-:W-:Y:S03]  /*1ba00*/  FMUL.FTZ R88, R25.reuse, R88 ;  /* 0x0000005819587220 */ /* 0x040fe60000410000 */
[C---:B------:R-:W-:Y:S02]  /*1ba10*/  FMUL.FTZ R89, R25.reuse, R89 ;  /* 0x0000005919597220 */ /* 0x040fe40000410000 */
[C---:B------:R-:W-:Y:S01]  /*1ba20*/  FMUL.FTZ R90, R24.reuse, R90 ;  /* 0x0000005a185a7220 */ /* 0x040fe20000410000 */
[----:B------:R-:W-:Y:S01]  /*1ba30*/  MUFU.EX2 R196, R196 ;  /* 0x000000c400c47308 */ /* 0x000fe20000000800 */
[C---:B------:R-:W-:Y:S01]  /*1ba40*/  HMMA.16816.F32 R120, R36.reuse, R44, R120 ;  /* 0x0000002c2478723c */ /* 0x040fe20000001878 */
[C---:B------:R-:W-:Y:S03]  /*1ba50*/  FMUL.FTZ R91, R24.reuse, R91 ;  /* 0x0000005b185b7220 */ /* 0x040fe60000410000 */
        /* <DEDUP_REMOVED lines=8> */
[----:B------:R-:W2:Y:S03]  /*1bae0*/  LDSM.16.MT88.4 R44, [R214+0x3080] ;  /* 0x00308000d62c783b */ /* 0x000ea60000004200 */
[----:B------:R-:W-:Y:S01]  /*1baf0*/  FMUL.FTZ R97, R27, R97 ;  /* 0x000000611b617220 */ /* 0x000fe20000410000 */
[----:B------:R-:W-:Y:S01]  /*1bb00*/  MUFU.EX2 R199, R199 ;  /* 0x000000c700c77308 */ /* 0x000fe20000000800 */
[C---:B------:R-:W-:Y:S02]  /*1bb10*/  FMUL.FTZ R98, R26.reuse, R98 ;  /* 0x000000621a627220 */ /* 0x040fe40000410000 */
[----:B------:R-:W-:Y:S01]  /*1bb20*/  FMUL.FTZ R99, R26, R99 ;  /* 0x000000631a637220 */ /* 0x000fe20000410000 */
[-C--:B-1----:R-:W-:Y:S03]  /*1bb30*/  HMMA.16816.F32 R52, R32, R40.reuse, R52 ;  /* 0x000000282034723c */ /* 0x082fe60000001834 */
[--C-:B------:R-:W-:Y:S02]  /*1bb40*/  FFMA.FTZ R168, R168, c[0x0][0x2d0], -R149.reuse ;  /* 0x0000b400a8a87a23 */ /* 0x100fe40000010895 */
[--C-:B------:R-:W-:Y:S01]  /*1bb50*/  FFMA.FTZ R166, R166, c[0x0][0x2d0], -R149.reuse ;  /* 0x0000b400a6a67a23 */ /* 0x100fe20000010895 */
[----:B------:R-:W-:Y:S01]  /*1bb60*/  MUFU.EX2 R198, R198 ;  /* 0x000000c600c67308 */ /* 0x000fe20000000800 */
[--C-:B------:R-:W-:Y:S01]  /*1bb70*/  FFMA.FTZ R191, R191, c[0x0][0x2d0], -R178.reuse ;  /* 0x0000b400bfbf7a23 */ /* 0x100fe200000108b2 */
[C---:B------:R-:W-:Y:S01]  /*1bb80*/  HMMA.16816.F32 R56, R36.reuse, R40, R56 ;  /* 0x000000282438723c */ /* 0x040fe20000001838 */
[--C-:B------:R-:W-:Y:S03]  /*1bb90*/  FFMA.FTZ R193, R193, c[0x0][0x2d0], -R178.reuse ;  /* 0x0000b400c1c17a23 */ /* 0x100fe600000108b2 */
[--C-:B------:R-:W-:Y:S02]  /*1bba0*/  FFMA.FTZ R194, R194, c[0x0][0x2d0], -R178.reuse ;  /* 0x0000b400c2c27a23 */ /* 0x100fe400000108b2 */
[----:B------:R-:W-:Y:S02]  /*1bbb0*/  FFMA.FTZ R195, R195, c[0x0][0x2d0], -R178 ;  /* 0x0000b400c3c37a23 */ /* 0x000fe400000108b2 */
[-C--:B------:R-:W-:Y:S01]  /*1bbc0*/  HMMA.16816.F32 R60, R36, R42.reuse, R60 ;  /* 0x0000002a243c723c */ /* 0x080fe2000000183c */
[----:B------:R-:W-:Y:S03]  /*1bbd0*/  MUFU.EX2 R191, R191 ;  /* 0x000000bf00bf7308 */ /* 0x000fe60000000800 */
[--C-:B------:R-:W-:Y:S02]  /*1bbe0*/  FFMA.FTZ R186, R186, c[0x0][0x2d0], -R188.reuse ;  /* 0x0000b400baba7a23 */ /* 0x100fe400000108bc */
[--C-:B------:R-:W-:Y:S02]  /*1bbf0*/  FFMA.FTZ R183, R183, c[0x0][0x2d0], -R188.reuse ;  /* 0x0000b400b7b77a23 */ /* 0x100fe400000108bc */
[C---:B------:R-:W-:Y:S01]  /*1bc00*/  HMMA.16816.F32 R64, R32.reuse, R42, R64 ;  /* 0x0000002a2040723c */ /* 0x040fe20000001840 */
[----:B------:R-:W1:Y:S02]  /*1bc10*/  LDSM.16.MT88.4 R40, [R212+0x3080] ;  /* 0x00308000d428783b */ /* 0x000e640000004200 */
[----:B------:R-:W3:Y:S01]  /*1bc20*/  MUFU.EX2 R193, R193 ;  /* 0x000000c100c17308 */ /* 0x000ee20000000800 */
[--C-:B------:R-:W-:Y:S02]  /*1bc30*/  FFMA.FTZ R175, R175, c[0x0][0x2d0], -R188.reuse ;  /* 0x0000b400afaf7a23 */ /* 0x100fe400000108bc */
[----:B------:R-:W-:Y:S02]  /*1bc40*/  FFMA.FTZ R188, R173, c[0x0][0x2d0], -R188 ;  /* 0x0000b400adbc7a23 */ /* 0x000fe400000108bc */
[-C--:B--2---:R-:W-:Y:S01]  /*1bc50*/  HMMA.16816.F32 R68, R32, R44.reuse, R68 ;  /* 0x0000002c2044723c */ /* 0x084fe20000001844 */
[--C-:B------:R-:W-:Y:S03]  /*1bc60*/  FFMA.FTZ R173, R177, c[0x0][0x2d0], -R178.reuse ;  /* 0x0000b400b1ad7a23 */ /* 0x100fe600000108b2 */
[--C-:B------:R-:W-:Y:S01]  /*1bc70*/  FFMA.FTZ R172, R172, c[0x0][0x2d0], -R178.reuse ;  /* 0x0000b400acac7a23 */ /* 0x100fe200000108b2 */
[----:B------:R-:W-:Y:S01]  /*1bc80*/  MUFU.EX2 R194, R194 ;  /* 0x000000c200c27308 */ /* 0x000fe20000000800 */
[--C-:B------:R-:W-:Y:S02]  /*1bc90*/  FFMA.FTZ R169, R169, c[0x0][0x2d0], -R178.reuse ;  /* 0x0000b400a9a97a23 */ /* 0x100fe400000108b2 */
[C---:B------:R-:W-:Y:S01]  /*1bca0*/  HMMA.16816.F32 R72, R36.reuse, R44, R72 ;  /* 0x0000002c2448723c */ /* 0x040fe20000001848 */
[----:B------:R-:W-:Y:S03]  /*1bcb0*/  FFMA.FTZ R178, R167, c[0x0][0x2d0], -R178 ;  /* 0x0000b400a7b27a23 */ /* 0x000fe600000108b2 */
[--C-:B------:R-:W-:Y:S02]  /*1bcc0*/  FFMA.FTZ R167, R171, c[0x0][0x2d0], -R149.reuse ;  /* 0x0000b400aba77a23 */ /* 0x100fe40000010895 */
[----:B------:R-:W-:Y:S01]  /*1bcd0*/  FFMA.FTZ R149, R29, c[0x0][0x2d0], -R149 ;  /* 0x0000b4001d957a23 */ /* 0x000fe20000010895 */
[----:B------:R-:W2:Y:S01]  /*1bce0*/  MUFU.EX2 R195, R195 ;  /* 0x000000c300c37308 */ /* 0x000ea20000000800 */
[-C--:B------:R-:W-:Y:S01]  /*1bcf0*/  HMMA.16816.F32 R76, R36, R46.reuse, R76 ;  /* 0x0000002e244c723c */ /* 0x080fe2000000184c */
[----:B------:R-:W-:Y:S03]  /*1bd00*/  FFMA.FTZ R155, R27, R242, R155 ;  /* 0x000000f21b9b7223 */ /* 0x000fe6000001009b */
[----:B------:R-:W-:Y:S02]  /*1bd10*/  FFMA.FTZ R31, R26, R241, R31 ;  /* 0x000000f11a1f7223 */ /* 0x000fe4000001001f */
[----:B------:R-:W-:Y:S02]  /*1bd20*/  FFMA.FTZ R157, R25, R240, R157 ;  /* 0x000000f0199d7223 */ /* 0x000fe4000001009d */
[C---:B------:R-:W-:Y:S01]  /*1bd30*/  HMMA.16816.F32 R80, R32.reuse, R46, R80 ;  /* 0x0000002e2050723c */ /* 0x040fe20000001850 */
[----:B------:R-:W4:Y:S01]  /*1bd40*/  LDSM.16.MT88.4 R44, [R214+0x1c80] ;  /* 0x001c8000d62c783b */ /* 0x000f220000004200 */
[----:B------:R5:W-:Y:S02]  /*1bd50*/  MUFU.EX2 R29, R149 ;  /* 0x00000095001d7308 */ /* 0x000be40000000800 */
[----:B------:R-:W-:Y:S02]  /*1bd60*/  FFMA.FTZ R165, R24, R235, R165 ;  /* 0x000000eb18a57223 */ /* 0x000fe400000100a5 */
[----:B------:R-:W-:Y:S02]  /*1bd70*/  FADD.FTZ R155, R154, R155 ;  /* 0x0000009b9a9b7221 */ /* 0x000fe40000010000 */
[----:B------:R-:W-:Y:S01]  /*1bd80*/  FADD.FTZ R31, R30, R31 ;  /* 0x0000001f1e1f7221 */ /* 0x000fe20000010000 */
[-C--:B-1----:R-:W-:Y:S03]  /*1bd90*/  HMMA.16816.F32 R84, R32, R40.reuse, R84 ;  /* 0x000000282054723c */ /* 0x082fe60000001854 */
[----:B------:R-:W1:Y:S01]  /*1bda0*/  MUFU.EX2 R187, R187 ;  /* 0x000000bb00bb7308 */ /* 0x000e620000000800 */
[----:B------:R-:W-:Y:S02]  /*1bdb0*/  FADD.FTZ R157, R156, R157 ;  /* 0x0000009d9c9d7221 */ /* 0x000fe40000010000 */
[----:B------:R-:W-:Y:S02]  /*1bdc0*/  FADD.FTZ R165, R164, R165 ;  /* 0x000000a5a4a57221 */ /* 0x000fe40000010000 */
[C---:B------:R-:W-:Y:S01]  /*1bdd0*/  HMMA.16816.F32 R88, R36.reuse, R40, R88 ;  /* 0x000000282458723c */ /* 0x040fe20000001858 */
[----:B------:R-:W-:Y:S03]  /*1bde0*/  FADD.FTZ R155, R153, R155 ;  /* 0x0000009b999b7221 */ /* 0x000fe60000010000 */
[----:B------:R-:W-:Y:S01]  /*1bdf0*/  MOV R153, R28 ;  /* 0x0000001c00997202 */ /* 0x000fe20000000f00 */
[----:B------:R-:W-:Y:S01]  /*1be00*/  MUFU.EX2 R184, R184 ;  /* 0x000000b800b87308 */ /* 0x000fe20000000800 */
[----:B------:R-:W-:Y:S02]  /*1be10*/  FADD.FTZ R31, R159, R31 ;  /* 0x0000001f9f1f7221 */ /* 0x000fe40000010000 */
[-C--:B------:R-:W-:Y:S01]  /*1be20*/  HMMA.16816.F32 R92, R36, R42.reuse, R92 ;  /* 0x0000002a245c723c */ /* 0x080fe2000000185c */
[----:B-----5:R-:W-:Y:S03]  /*1be30*/  LDSM.16.MT88.4 R148, [R212+0x2c80] ;  /* 0x002c8000d494783b */ /* 0x020fe60000004200 */
[----:B------:R-:W-:Y:S02]  /*1be40*/  FADD.FTZ R157, R161, R157 ;  /* 0x0000009da19d7221 */ /* 0x000fe40000010000 */
[----:B------:R-:W-:Y:S01]  /*1be50*/  FADD.FTZ R165, R163, R165 ;  /* 0x000000a5a3a57221 */ /* 0x000fe20000010000 */
[----:B---3--:R-:W-:Y:S01]  /*1be60*/  F2FP.PACK_AB R36, R193, R191 ;  /* 0x000000bfc124723e */ /* 0x008fe200000000ff */
[----:B------:R-:W-:Y:S01]  /*1be70*/  HMMA.16816.F32 R96, R32, R42, R96 ;  /* 0x0000002a2060723c */ /* 0x000fe20000001860 */
[----:B--2---:R-:W-:Y:S01]  /*1be80*/  F2FP.PACK_AB R38, R195, R194 ;  /* 0x000000c2c326723e */ /* 0x004fe200000000ff */
[----:B------:R-:W2:Y:S01]  /*1be90*/  LDSM.16.MT88.4 R40, [R214+0x2880] ;  /* 0x00288000d628783b */ /* 0x000ea20000004200 */
[----:B------:R-:W3:Y:S01]  /*1bea0*/  MUFU.EX2 R186, R186 ;  /* 0x000000ba00ba7308 */ /* 0x000ee20000000800 */
[----:B------:R-:W-:Y:S01]  /*1beb0*/  F2FP.PACK_AB R37, R197, R196 ;  /* 0x000000c4c525723e */ /* 0x000fe200000000ff */
[----:B------:R-:W-:Y:S01]  /*1bec0*/  FADD.FTZ R155, R152, R155 ;  /* 0x0000009b989b7221 */ /* 0x000fe20000010000 */
[----:B------:R-:W-:Y:S01]  /*1bed0*/  F2FP.PACK_AB R39, R198, R199 ;  /* 0x000000c7c627723e */ /* 0x000fe200000000ff */
[----:B------:R-:W-:Y:S01]  /*1bee0*/  FADD.FTZ R31, R158, R31 ;  /* 0x0000001f9e1f7221 */ /* 0x000fe20000010000 */
[----:B------:R-:W-:Y:S01]  /*1bef0*/  F2FP.PACK_AB R32, R174, R170 ;  /* 0x000000aaae20723e */ /* 0x000fe200000000ff */
[----:B------:R-:W-:Y:S03]  /*1bf00*/  FADD.FTZ R157, R160, R157 ;  /* 0x0000009da09d7221 */ /* 0x000fe60000010000 */
[----:B------:R-:W-:Y:S01]  /*1bf10*/  F2FP.PACK_AB R33, R181, R179 ;  /* 0x000000b3b521723e */ /* 0x000fe200000000ff */
[----:B------:R-:W5:Y:S01]  /*1bf20*/  MUFU.EX2 R183, R183 ;  /* 0x000000b700b77308 */ /* 0x000f620000000800 */
[----:B------:R-:W-:Y:S01]  /*1bf30*/  F2FP.PACK_AB R34, R185, R182 ;  /* 0x000000b6b922723e */ /* 0x000fe200000000ff */
[----:B------:R-:W-:Y:S01]  /*1bf40*/  FADD.FTZ R165, R162, R165 ;  /* 0x000000a5a2a57221 */ /* 0x000fe20000010000 */
[----:B------:R-:W-:Y:S01]  /*1bf50*/  F2FP.PACK_AB R35, R190, R189 ;  /* 0x000000bdbe23723e */ /* 0x000fe200000000ff */
[----:B------:R-:W-:Y:S02]  /*1bf60*/  FADD.FTZ R155, R170, R155 ;  /* 0x0000009baa9b7221 */ /* 0x000fe40000010000 */
[----:B------:R-:W-:Y:S02]  /*1bf70*/  FADD.FTZ R31, R179, R31 ;  /* 0x0000001fb31f7221 */ /* 0x000fe40000010000 */
[----:B------:R-:W-:Y:S02]  /*1bf80*/  FADD.FTZ R157, R191, R157 ;  /* 0x0000009dbf9d7221 */ /* 0x000fe40000010000 */
[-C--:B----4-:R-:W-:Y:S01]  /*1bf90*/  HMMA.16816.F32 R4, R32, R44.reuse, R4 ;  /* 0x0000002c2004723c */ /* 0x090fe20000001804 */
[----:B------:R-:W4:Y:S01]  /*1bfa0*/  MUFU.EX2 R180, R180 ;  /* 0x000000b400b47308 */ /* 0x000f220000000800 */
[----:B------:R-:W-:Y:S02]  /*1bfb0*/  FADD.FTZ R165, R196, R165 ;  /* 0x000000a5c4a57221 */ /* 0x000fe40000010000 */
        /* <DEDUP_REMOVED lines=8> */
[----:B------:R-:W-:Y:S03]  /*1c040*/  FADD.FTZ R31, R189, R31 ;  /* 0x0000001fbd1f7221 */ /* 0x000fe60000010000 */
[----:B------:R-:W-:Y:S01]  /*1c050*/  FADD.FTZ R157, R194, R157 ;  /* 0x0000009dc29d7221 */ /* 0x000fe20000010000 */
[----:B------:R-:W2:Y:S01]  /*1c060*/  MUFU.EX2 R175, R175 ;  /* 0x000000af00af7308 */ /* 0x000ea20000000800 */
[----:B------:R-:W-:Y:S02]  /*1c070*/  FADD.FTZ R165, R199, R165 ;  /* 0x000000a5c7a57221 */ /* 0x000fe40000010000 */
[C---:B------:R-:W-:Y:S01]  /*1c080*/  HMMA.16816.F32 R16, R32.reuse, R46, R16 ;  /* 0x0000002e2010723c */ /* 0x040fe20000001810 */
[----:B------:R-:W2:Y:S03]  /*1c090*/  LDSM.16.MT88.4 R44, [R212+0x2880] ;  /* 0x00288000d42c783b */ /* 0x000ea60000004200 */
[----:B------:R-:W-:Y:S02]  /*1c0a0*/  FADD.FTZ R155, R185, R155 ;  /* 0x0000009bb99b7221 */ /* 0x000fe40000010000 */
[----:B------:R-:W-:Y:S01]  /*1c0b0*/  FADD.FTZ R31, R190, R31 ;  /* 0x0000001fbe1f7221 */ /* 0x000fe20000010000 */
[----:B------:R-:W2:Y:S01]  /*1c0c0*/  MUFU.EX2 R188, R188 ;  /* 0x000000bc00bc7308 */ /* 0x000ea20000000800 */
[-C--:B------:R-:W-:Y:S01]  /*1c0d0*/  HMMA.16816.F32 R100, R32, R48.reuse, R100 ;  /* 0x000000302064723c */ /* 0x080fe20000001864 */
[----:B------:R-:W-:Y:S03]  /*1c0e0*/  FADD.FTZ R157, R195, R157 ;  /* 0x0000009dc39d7221 */ /* 0x000fe60000010000 */
[----:B------:R-:W-:Y:S02]  /*1c0f0*/  FADD.FTZ R165, R198, R165 ;  /* 0x000000a5c6a57221 */ /* 0x000fe40000010000 */
[----:B-1----:R-:W-:Y:S02]  /*1c100*/  FADD.FTZ R155, R187, R155 ;  /* 0x0000009bbb9b7221 */ /* 0x002fe40000010000 */
[C---:B------:R-:W-:Y:S01]  /*1c110*/  HMMA.16816.F32 R104, R36.reuse, R48, R104 ;  /* 0x000000302468723c */ /* 0x040fe20000001868 */
[----:B------:R-:W1:Y:S03]  /*1c120*/  MUFU.EX2 R173, R173 ;  /* 0x000000ad00ad7308 */ /* 0x000e660000000800 */
[----:B---3--:R-:W-:Y:S02]  /*1c130*/  FADD.FTZ R31, R186, R31 ;  /* 0x0000001fba1f7221 */ /* 0x008fe40000010000 */
[----:B------:R-:W-:Y:S02]  /*1c140*/  FADD.FTZ R155, R184, R155 ;  /* 0x0000009bb89b7221 */ /* 0x000fe40000010000 */
[-C--:B------:R-:W-:Y:S01]  /*1c150*/  HMMA.16816.F32 R108, R36, R50.reuse, R108 ;  /* 0x00000032246c723c */ /* 0x080fe2000000186c */
[----:B-----5:R-:W-:Y:S02]  /*1c160*/  FADD.FTZ R31, R183, R31 ;  /* 0x0000001fb71f7221 */ /* 0x020fe40000010000 */
[----:B------:R-:W3:Y:S01]  /*1c170*/  MUFU.EX2 R172, R172 ;  /* 0x000000ac00ac7308 */ /* 0x000ee20000000800 */
[----:B----4-:R-:W-:Y:S02]  /*1c180*/  FADD.FTZ R155, R180, R155 ;  /* 0x0000009bb49b7221 */ /* 0x010fe40000010000 */
[----:B--2---:R-:W-:Y:S02]  /*1c190*/  FADD.FTZ R31, R175, R31 ;  /* 0x0000001faf1f7221 */ /* 0x004fe40000010000 */
[C---:B------:R-:W-:Y:S01]  /*1c1a0*/  HMMA.16816.F32 R112, R32.reuse, R50, R112 ;  /* 0x000000322070723c */ /* 0x040fe20000001870 */
[----:B------:R-:W2:Y:S03]  /*1c1b0*/  LDSM.16.MT88.4 R48, [R214+0x3480] ;  /* 0x00348000d630783b */ /* 0x000ea60000004200 */
[----:B------:R-:W-:Y:S01]  /*1c1c0*/  FADD.FTZ R242, R192, R155 ;  /* 0x0000009bc0f27221 */ /* 0x000fe20000010000 */
[----:B------:R-:W4:Y:S01]  /*1c1d0*/  MUFU.EX2 R169, R169 ;  /* 0x000000a900a97308 */ /* 0x000f220000000800 */
[----:B------:R-:W-:Y:S02]  /*1c1e0*/  FADD.FTZ R241, R188, R31 ;  /* 0x0000001fbcf17221 */ /* 0x000fe40000010000 */
[-C--:B------:R-:W-:Y:S01]  /*1c1f0*/  HMMA.16816.F32 R116, R32, R40.reuse, R116 ;  /* 0x000000282074723c */ /* 0x080fe20000001874 */
[----:B-1----:R-:W-:Y:S06]  /*1c200*/  FADD.FTZ R157, R173, R157 ;  /* 0x0000009dad9d7221 */ /* 0x002fec0000010000 */
[----:B------:R-:W1:Y:S01]  /*1c210*/  MUFU.EX2 R178, R178 ;  /* 0x000000b200b27308 */ /* 0x000e620000000800 */
[C---:B------:R-:W-:Y:S01]  /*1c220*/  HMMA.16816.F32 R120, R36.reuse, R40, R120 ;  /* 0x000000282478723c */ /* 0x040fe20000001878 */
[----:B---3--:R-:W-:Y:S07]  /*1c230*/  FADD.FTZ R157, R172, R157 ;  /* 0x0000009dac9d7221 */ /* 0x008fee0000010000 */
[-C--:B------:R-:W-:Y:S01]  /*1c240*/  HMMA.16816.F32 R20, R36, R42.reuse, R20 ;  /* 0x0000002a2414723c */ /* 0x080fe20000001814 */
[----:B------:R-:W3:Y:S03]  /*1c250*/  MUFU.EX2 R167, R167 ;  /* 0x000000a700a77308 */ /* 0x000ee60000000800 */
[----:B----4-:R-:W-:Y:S04]  /*1c260*/  FADD.FTZ R157, R169, R157 ;  /* 0x0000009da99d7221 */ /* 0x010fe80000010000 */
[C---:B------:R-:W-:Y:S01]  /*1c270*/  HMMA.16816.F32 R124, R32.reuse, R42, R124 ;  /* 0x0000002a207c723c */ /* 0x040fe2000000187c */
[----:B------:R-:W4:Y:S02]  /*1c280*/  LDSM.16.MT88.4 R40, [R212+0x3480] ;  /* 0x00348000d428783b */ /* 0x000f240000004200 */
[----:B------:R-:W5:Y:S01]  /*1c290*/  MUFU.EX2 R168, R168 ;  /* 0x000000a800a87308 */ /* 0x000f620000000800 */
[----:B-1----:R-:W-:Y:S04]  /*1c2a0*/  FADD.FTZ R240, R178, R157 ;  /* 0x0000009db2f07221 */ /* 0x002fe80000010000 */
[-C--:B------:R-:W-:Y:S05]  /*1c2b0*/  HMMA.16816.F32 R52, R32, R44.reuse, R52 ;  /* 0x0000002c2034723c */ /* 0x080fea0000001834 */
[----:B------:R-:W1:Y:S03]  /*1c2c0*/  MUFU.EX2 R166, R166 ;  /* 0x000000a600a67308 */ /* 0x000e660000000800 */
[C---:B------:R-:W-:Y:S01]  /*1c2d0*/  HMMA.16816.F32 R56, R36.reuse, R44, R56 ;  /* 0x0000002c2438723c */ /* 0x040fe20000001838 */
[----:B---3--:R-:W-:Y:S07]  /*1c2e0*/  FADD.FTZ R165, R167, R165 ;  /* 0x000000a5a7a57221 */ /* 0x008fee0000010000 */
[-C--:B------:R-:W-:Y:S01]  /*1c2f0*/  HMMA.16816.F32 R60, R36, R46.reuse, R60 ;  /* 0x0000002e243c723c */ /* 0x080fe2000000183c */
[----:B-----5:R-:W-:Y:S07]  /*1c300*/  FADD.FTZ R165, R168, R165 ;  /* 0x000000a5a8a57221 */ /* 0x020fee0000010000 */
[C---:B------:R-:W-:Y:S01]  /*1c310*/  HMMA.16816.F32 R64, R32.reuse, R46, R64 ;  /* 0x0000002e2040723c */ /* 0x040fe20000001840 */
[----:B------:R-:W3:Y:S03]  /*1c320*/  LDSM.16.MT88.4 R44, [R212+0x2080] ;  /* 0x00208000d42c783b */ /* 0x000ee60000004200 */
[----:B-1----:R-:W-:Y:S04]  /*1c330*/  FADD.FTZ R165, R166, R165 ;  /* 0x000000a5a6a57221 */ /* 0x002fe80000010000 */
[-C--:B--2---:R-:W-:Y:S01]  /*1c340*/  HMMA.16816.F32 R68, R32, R48.reuse, R68 ;  /* 0x000000302044723c */ /* 0x084fe20000001844 */
[C---:B------:R-:W-:Y:S07]  /*1c350*/  FADD.FTZ R235, R29.reuse, R165 ;  /* 0x000000a51deb7221 */ /* 0x040fee0000010000 */
[C---:B------:R-:W-:Y:S08]  /*1c360*/  HMMA.16816.F32 R72, R36.reuse, R48, R72 ;  /* 0x000000302448723c */ /* 0x040ff00000001848 */
[-C--:B------:R-:W-:Y:S08]  /*1c370*/  HMMA.16816.F32 R76, R36, R50.reuse, R76 ;  /* 0x00000032244c723c */ /* 0x080ff0000000184c */
[C---:B------:R-:W-:Y:S01]  /*1c380*/  HMMA.16816.F32 R80, R32.reuse, R50, R80 ;  /* 0x000000322050723c */ /* 0x040fe20000001850 */
[----:B------:R-:W1:Y:S07]  /*1c390*/  LDSM.16.MT88.4 R48, [R214+0x2c80] ;  /* 0x002c8000d630783b */ /* 0x000e6e0000004200 */
[-C--:B----4-:R-:W-:Y:S08]  /*1c3a0*/  HMMA.16816.F32 R84, R32, R40.reuse, R84 ;  /* 0x000000282054723c */ /* 0x090ff00000001854 */
[C---:B------:R-:W-:Y:S08]  /*1c3b0*/  HMMA.16816.F32 R88, R36.reuse, R40, R88 ;  /* 0x000000282458723c */ /* 0x040ff00000001858 */
[-C--:B------:R-:W-:Y:S07]  /*1c3c0*/  HMMA.16816.F32 R92, R36, R42.reuse, R92 ;  /* 0x0000002a245c723c */ /* 0x080fee000000185c */
[----:B------:R-:W-:Y:S01]  /*1c3d0*/  F2FP.PACK_AB R36, R172, R173 ;  /* 0x000000adac24723e */ /* 0x000fe200000000ff */
[----:B------:R-:W-:Y:S01]  /*1c3e0*/  HMMA.16816.F32 R96, R32, R42, R96 ;  /* 0x0000002a2060723c */ /* 0x000fe20000001860 */
[----:B------:R-:W-:Y:S01]  /*1c3f0*/  F2FP.PACK_AB R38, R178, R169 ;  /* 0x000000a9b226723e */ /* 0x000fe200000000ff */
[----:B------:R-:W2:Y:S02]  /*1c400*/  LDSM.16.MT88.4 R40, [R214+0x3880] ;  /* 0x00388000d628783b */ /* 0x000ea40000004200 */
[----:B------:R-:W-:Y:S02]  /*1c410*/  F2FP.PACK_AB R37, R168, R167 ;  /* 0x000000a7a825723e */ /* 0x000fe400000000ff */
[----:B------:R-:W-:Y:S02]  /*1c420*/  F2FP.PACK_AB R39, R29, R166 ;  /* 0x000000a61d27723e */ /* 0x000fe400000000ff */
[----:B------:R-:W-:Y:S04]  /*1c430*/  F2FP.PACK_AB R32, R184, R187 ;  /* 0x000000bbb820723e */ /* 0x000fe800000000ff */
[----:B------:R-:W-:Y:S02]  /*1c440*/  F2FP.PACK_AB R33, R183, R186 ;  /* 0x000000bab721723e */ /* 0x000fe400000000ff */
[----:B------:R-:W-:Y:S02]  /*1c450*/  F2FP.PACK_AB R34, R192, R180 ;  /* 0x000000b4c022723e */ /* 0x000fe400000000ff */
[----:B------:R-:W-:Y:S07]  /*1c460*/  F2FP.PACK_AB R35, R188, R175 ;  /* 0x000000afbc23723e */ /* 0x000fee00000000ff */
[-C--:B------:R-:W-:Y:S01]  /*1c470*/  HMMA.16816.F32 R144, R32, R132.reuse, R4 ;  /* 0x000000842090723c */ /* 0x080fe20000001804 */
[----:B------:R-:W4:Y:S07]  /*1c480*/  LDSM.16.MT88.4 R4, [R212+0x3880] ;  /* 0x00388000d404783b */ /* 0x000f2e0000004200 */
[C---:B------:R-:W-:Y:S08]  /*1c490*/  HMMA.16816.F32 R140, R36.reuse, R132, R8 ;  /* 0x00000084248c723c */ /* 0x040ff00000001808 */
[-C--:B------:R-:W-:Y:S08]  /*1c4a0*/  HMMA.16816.F32 R136, R36, R134.reuse, R12 ;  /* 0x000000862488723c */ /* 0x080ff0000000180c */
[C---:B------:R-:W-:Y:S08]  /*1c4b0*/  HMMA.16816.F32 R132, R32.reuse, R134, R16 ;  /* 0x000000862084723c */ /* 0x040ff00000001810 */
[-C--:B---3--:R-:W-:Y:S08]  /*1c4c0*/  HMMA.16816.F32 R100, R32, R44.reuse, R100 ;  /* 0x0000002c2064723c */ /* 0x088ff00000001864 */
        /* <DEDUP_REMOVED lines=8> */
[C---:B------:R-:W-:Y:S07]  /*1c550*/  HMMA.16816.F32 R56, R36.reuse, R148, R56 ;  /* 0x000000942438723c */ /* 0x040fee0000001838 */
[----:B------:R-:W-:Y:S01]  /*1c560*/  MOV R149, R0 ;  /* 0x0000000000957202 */ /* 0x000fe20000000f00 */
[-C--:B------:R-:W-:Y:S01]  /*1c570*/  HMMA.16816.F32 R60, R36, R150.reuse, R60 ;  /* 0x00000096243c723c */ /* 0x080fe2000000183c */
[----:B------:R-:W-:Y:S07]  /*1c580*/  MOV R148, R28 ;  /* 0x0000001c00947202 */ /* 0x000fee0000000f00 */
[C---:B------:R-:W-:Y:S07]  /*1c590*/  HMMA.16816.F32 R64, R32.reuse, R150, R64 ;  /* 0x000000962040723c */ /* 0x040fee0000001840 */
[----:B------:R-:W-:Y:S01]  /*1c5a0*/  MOV R150, R2 ;  /* 0x0000000200967202 */ /* 0x000fe20000000f00 */
[-C--:B--2---:R-:W-:Y:S01]  /*1c5b0*/  HMMA.16816.F32 R68, R32, R40.reuse, R68 ;  /* 0x000000282044723c */ /* 0x084fe20000001844 */
[----:B------:R-:W-:Y:S07]  /*1c5c0*/  MOV R151, R3 ;  /* 0x0000000300977202 */ /* 0x000fee0000000f00 */
[C---:B------:R-:W-:Y:S08]  /*1c5d0*/  HMMA.16816.F32 R72, R36.reuse, R40, R72 ;  /* 0x000000282448723c */ /* 0x040ff00000001848 */
[-C--:B------:R-:W-:Y:S08]  /*1c5e0*/  HMMA.16816.F32 R76, R36, R42.reuse, R76 ;  /* 0x0000002a244c723c */ /* 0x080ff0000000184c */
[C---:B------:R-:W-:Y:S08]  /*1c5f0*/  HMMA.16816.F32 R80, R32.reuse, R42, R80 ;  /* 0x0000002a2050723c */ /* 0x040ff00000001850 */
[-C--:B----4-:R-:W-:Y:S08]  /*1c600*/  HMMA.16816.F32 R84, R32, R4.reuse, R84 ;  /* 0x000000042054723c */ /* 0x090ff00000001854 */
[C---:B------:R-:W-:Y:S08]  /*1c610*/  HMMA.16816.F32 R88, R36.reuse, R4, R88 ;  /* 0x000000042458723c */ /* 0x040ff00000001858 */
[-C--:B------:R-:W-:Y:S08]  /*1c620*/  HMMA.16816.F32 R92, R36, R6.reuse, R92 ;  /* 0x00000006245c723c */ /* 0x080ff0000000185c */
[----:B------:R-:W-:Y:S01]  /*1c630*/  HMMA.16816.F32 R96, R32, R6, R96 ;  /* 0x000000062060723c */ /* 0x000fe20000001860 */
[----:B------:R-:W-:-:S07]  /*1c640*/  @P0 BRA `(.L_x_1269) ;  /* 0xffffc43000000947 */ /* 0x000fce000383ffff */
.L_x_1251:
        /* <DEDUP_REMOVED lines=17> */
[----:B------:R-:W-:Y:S01]  /*1c760*/  CS2R R6, SRZ ;  /* 0x0000000000067805 */ /* 0x000fe2000001ff00 */
[----:B--2---:R-:W-:Y:S02]  /*1c770*/  FADD.FTZ R9, R241, R9 ;  /* 0x00000009f1097221 */ /* 0x004fe40000010000 */
[----:B------:R-:W-:Y:S01]  /*1c780*/  FSETP.NE.FTZ.AND P3, PT, R4, RZ, PT ;  /* 0x000000ff0400720b */ /* 0x000fe20003f75000 */
[----:B---3--:R-:W-:-:S02]  /*1c790*/  FADD.FTZ R8, R8, R10 ;  /* 0x0000000a08087221 */ /* 0x008fc40000010000 */
[----:B------:R-:W-:Y:S01]  /*1c7a0*/  FSETP.NE.FTZ.AND P2, PT, R9, RZ, PT ;  /* 0x000000ff0900720b */ /* 0x000fe20003f55000 */
[----:B------:R-:W-:Y:S01]  /*1c7b0*/  CS2R R10, SRZ ;  /* 0x00000000000a7805 */ /* 0x000fe2000001ff00 */
[----:B----4-:R-:W-:Y:S01]  /*1c7c0*/  FADD.FTZ R5, R5, R235 ;  /* 0x000000eb05057221 */ /* 0x010fe20000010000 */
[----:B------:R-:W-:-:S04]  /*1c7d0*/  FSETP.NE.FTZ.AND P1, PT, R8, RZ, PT ;  /* 0x000000ff0800720b */ /* 0x000fc80003f35000 */
[----:B------:R-:W-:-:S03]  /*1c7e0*/  FSETP.NE.FTZ.AND P0, PT, R5, RZ, PT ;  /* 0x000000ff0500720b */ /* 0x000fc60003f15000 */
        /* <DEDUP_REMOVED lines=9> */
[----:B------:R-:W2:Y:S01]  /*1c880*/  @P3 MUFU.LG2 R4, R4 ;  /* 0x0000000400043308 */ /* 0x000ea20000000c00 */
[----:B------:R-:W-:Y:S02]  /*1c890*/  @P0 FMUL.FTZ R19, R19, c[0x0][0x2d0] ;  /* 0x0000b40013130a20 */ /* 0x000fe40000410000 */
[C---:B-1----:R-:W-:Y:S02]  /*1c8a0*/  FMUL.FTZ R144, R7.reuse, R144 ;  /* 0x0000009007907220 */ /* 0x042fe40000410000 */
[C---:B------:R-:W-:Y:S02]  /*1c8b0*/  FMUL.FTZ R145, R7.reuse, R145 ;  /* 0x0000009107917220 */ /* 0x040fe40000410000 */
[C---:B------:R-:W-:Y:S01]  /*1c8c0*/  FMUL.FTZ R132, R7.reuse, R132 ;  /* 0x0000008407847220 */ /* 0x040fe20000410000 */
[----:B------:R-:W1:Y:S01]  /*1c8d0*/  @P2 MUFU.LG2 R9, R9 ;  /* 0x0000000900092308 */ /* 0x000e620000000c00 */
[----:B------:R-:W-:-:S02]  /*1c8e0*/  FMUL.FTZ R133, R7, R133 ;  /* 0x0000008507857220 */ /* 0x000fc40000410000 */
[C---:B------:R-:W-:Y:S02]  /*1c8f0*/  FMUL.FTZ R100, R7.reuse, R100 ;  /* 0x0000006407647220 */ /* 0x040fe40000410000 */
[C---:B------:R-:W-:Y:S02]  /*1c900*/  FMUL.FTZ R101, R7.reuse, R101 ;  /* 0x0000006507657220 */ /* 0x040fe40000410000 */
[C---:B------:R-:W-:Y:S01]  /*1c910*/  FMUL.FTZ R112, R7.reuse, R112 ;  /* 0x0000007007707220 */ /* 0x040fe20000410000 */
[----:B------:R-:W3:Y:S01]  /*1c920*/  @P1 MUFU.LG2 R18, R8 ;  /* 0x0000000800121308 */ /* 0x000ee20000000c00 */
[----:B--2---:R-:W-:Y:S02]  /*1c930*/  @P3 FMUL.FTZ R4, R4, 0.69314718246459960938 ;  /* 0x3f31721804043820 */ /* 0x004fe40000410000 */
[C---:B------:R-:W-:Y:S02]  /*1c940*/  FMUL.FTZ R113, R7.reuse, R113 ;  /* 0x0000007107717220 */ /* 0x040fe40000410000 */
[----:B------:R-:W-:-:S02]  /*1c950*/  FMUL.FTZ R116, R7, R116 ;  /* 0x0000007407747220 */ /* 0x000fc40000410000 */
[----:B------:R-:W-:Y:S01]  /*1c960*/  FMUL.FTZ R117, R7, R117 ;  /* 0x0000007507757220 */ /* 0x000fe20000410000 */
[----:B------:R-:W2:Y:S01]  /*1c970*/  @P0 MUFU.LG2 R23, R5 ;  /* 0x0000000500170308 */ /* 0x000ea20000000c00 */
[----:B-1----:R-:W-:Y:S02]  /*1c980*/  @P2 FMUL.FTZ R9, R9, 0.69314718246459960938 ;  /* 0x3f31721809092820 */ /* 0x002fe40000410000 */
[C---:B------:R-:W-:Y:S02]  /*1c990*/  FMUL.FTZ R124, R7.reuse, R124 ;  /* 0x0000007c077c7220 */ /* 0x040fe40000410000 */
[C---:B------:R-:W-:Y:S02]  /*1c9a0*/  FMUL.FTZ R125, R7.reuse, R125 ;  /* 0x0000007d077d7220 */ /* 0x040fe40000410000 */
[----:B------:R-:W-:Y:S01]  /*1c9b0*/  FMUL.FTZ R52, R7, R52 ;  /* 0x0000003407347220 */ /* 0x000fe20000410000 */
[----:B------:R-:W1:Y:S01]  /*1c9c0*/  @P1 MUFU.RCP R10, R8 ;  /* 0x00000008000a1308 */ /* 0x000e620000001000 */
[----:B---3--:R-:W-:-:S02]  /*1c9d0*/  @P1 FMUL.FTZ R18, R18, 0.69314718246459960938 ;  /* 0x3f31721812121820 */ /* 0x008fc40000410000 */
[C---:B------:R-:W-:Y:S02]  /*1c9e0*/  FMUL.FTZ R53, R7.reuse, R53 ;  /* 0x0000003507357220 */ /* 0x040fe40000410000 */
[C---:B------:R-:W-:Y:S02]  /*1c9f0*/  FMUL.FTZ R64, R7.reuse, R64 ;  /* 0x0000004007407220 */ /* 0x040fe40000410000 */
[----:B------:R-:W-:Y:S01]  /*1ca00*/  FMUL.FTZ R65, R7, R65 ;  /* 0x0000004107417220 */ /* 0x000fe20000410000 */
[----:B------:R3:W4:Y:S01]  /*1ca10*/  @P0 MUFU.RCP R11, R5 ;  /* 0x00000005000b0308 */ /* 0x0007220000001000 */
[----:B--2---:R-:W-:Y:S02]  /*1ca20*/  @P0 FMUL.FTZ R23, R23, 0.69314718246459960938 ;  /* 0x3f31721817170820 */ /* 0x004fe40000410000 */
[C---:B------:R-:W-:Y:S02]  /*1ca30*/  FMUL.FTZ R68, R7.reuse, R68 ;  /* 0x0000004407447220 */ /* 0x040fe40000410000 */
[----:B------:R-:W-:-:S02]  /*1ca40*/  FMUL.FTZ R69, R7, R69 ;  /* 0x0000004507457220 */ /* 0x000fc40000410000 */
[C---:B------:R-:W-:Y:S02]  /*1ca50*/  FMUL.FTZ R80, R7.reuse, R80 ;  /* 0x0000005007507220 */ /* 0x040fe40000410000 */
[C---:B------:R-:W-:Y:S02]  /*1ca60*/  FMUL.FTZ R81, R7.reuse, R81 ;  /* 0x0000005107517220 */ /* 0x040fe40000410000 */
[C---:B------:R-:W-:Y:S02]  /*1ca70*/  FMUL.FTZ R84, R7.reuse, R84 ;  /* 0x0000005407547220 */ /* 0x040fe40000410000 */
[C---:B------:R-:W-:Y:S02]  /*1ca80*/  FMUL.FTZ R85, R7.reuse, R85 ;  /* 0x0000005507557220 */ /* 0x040fe40000410000 */
[----:B------:R-:W-:Y:S01]  /*1ca90*/  FMUL.FTZ R96, R7, R96 ;  /* 0x0000006007607220 */ /* 0x000fe20000410000 */
[----:B---3--:R-:W-:Y:S01]  /*1caa0*/  MOV R5, 0xff800000 ;  /* 0xff80000000057802 */ /* 0x008fe20000000f00 */
        /* <DEDUP_REMOVED lines=46> */
[C---:B----4-:R-:W-:Y:S02]  /*1cd90*/  FMUL.FTZ R142, R11.reuse, R142 ;  /* 0x0000008e0b8e7220 */ /* 0x050fe40000410000 */
        /* <DEDUP_REMOVED lines=24> */
[----:B------:R-:W-:Y:S02]  /*1cf20*/  FMUL.FTZ R10, R10, R93 ;  /* 0x0000005d0a0a7220 */ /* 0x000fe40000410000 */
[----:B------:R-:W-:-:S02]  /*1cf30*/  FMUL.FTZ R11, R11, R95 ;  /* 0x0000005f0b0b7220 */ /* 0x000fc40000410000 */
[----:B------:R-:W-:Y:S02]  /*1cf40*/  @P3 FFMA.FTZ R5, R22, R3, R4 ;  /* 0x0000000316053223 */ /* 0x000fe40000010004 */
[----:B------:R-:W-:Y:S02]  /*1cf50*/  @P2 FFMA.FTZ R15, R21, R2, R9 ;  /* 0x00000002150f2223 */ /* 0x000fe40000010009 */
[----:B------:R-:W-:Y:S02]  /*1cf60*/  @P1 FFMA.FTZ R16, R20, R0, R18 ;  /* 0x0000000014101223 */ /* 0x000fe40000010012 */
[----:B------:R-:W-:Y:S02]  /*1cf70*/  @P0 FFMA.FTZ R17, R19, R153, R23 ;  /* 0x0000009913110223 */ /* 0x000fe40000010017 */
.L_x_1153:
[----:B------:R-:W-:Y:S05]  /*1cf80*/  @P4 BRA `(.L_x_1270) ;  /* 0x0000175000004947 */ /* 0x000fea0003800000 */
[----:B------:R-:W1:Y:S01]  /*1cf90*/  S2R R0, SR_TID.X ;  /* 0x0000000000007919 */ /* 0x000e620000002100 */
[----:B------:R-:W-:Y:S02]  /*1cfa0*/  F2FP.PACK_AB R75, R75, R8 ;  /* 0x000000084b4b723e */ /* 0x000fe400000000ff */
[----:B------:R-:W-:Y:S01]  /*1cfb0*/  F2FP.PACK_AB R98, R6, R98 ;  /* 0x000000620662723e */ /* 0x000fe200000000ff */
[----:B------:R-:W-:Y:S01]  /*1cfc0*/  BAR.SYNC.DEFER_BLOCKING 0x1, 0x80 ;  /* 0x0042000000007b1d */ /* 0x000fe20000010000 */
        /* <DEDUP_REMOVED lines=30> */
[C---:B------:R-:W-:Y:S01]  /*1d1b0*/  LOP3.LUT P0, RZ, R21.reuse, 0x2, RZ, 0xc0, !PT ;  /* 0x0000000215ff7812 */ /* 0x040fe2000780c0ff */
[----:B------:R-:W-:Y:S01]  /*1d1c0*/  IMAD.SHL.U32 R8, R21, 0x40, RZ ;  /* 0x0000004015087824 */ /* 0x000fe200078e00ff */
[----:B------:R-:W-:Y:S01]  /*1d1d0*/  F2FP.PACK_AB R110, R111, R110 ;  /* 0x0000006e6f6e723e */ /* 0x000fe200000000ff */
[----:B------:R-:W-:Y:S01]  /*1d1e0*/  IMAD.IADD R19, R9, 0x1, -R19 ;  /* 0x0000000109137824 */ /* 0x000fe200078e0a13 */
[----:B------:R-:W-:Y:S01]  /*1d1f0*/  F2FP.PACK_AB R116, R117, R116 ;  /* 0x000000747574723e */ /* 0x000fe200000000ff */
[----:B------:R-:W-:Y:S01]  /*1d200*/  IMAD R9, R3, 0x100, R20 ;  /* 0x0000010003097824 */ /* 0x000fe200078e0214 */
[----:B------:R-:W-:-:S02]  /*1d210*/  LOP3.LUT R8, R8, 0xc0, RZ, 0xc0, !PT ;  /* 0x000000c008087812 */ /* 0x000fc400078ec0ff */
[----:B------:R-:W-:Y:S01]  /*1d220*/  F2FP.PACK_AB R118, R119, R118 ;  /* 0x000000767776723e */ /* 0x000fe200000000ff */
[----:B------:R-:W-:Y:S01]  /*1d230*/  IMAD R9, R19, 0x10, R9 ;  /* 0x0000001013097824 */ /* 0x000fe200078e0209 */
[----:B------:R-:W-:Y:S02]  /*1d240*/  LEA.HI R8, R8, R8, RZ, 0x1d ;  /* 0x0000000808087211 */ /* 0x000fe400078fe8ff */
[----:B------:R-:W-:Y:S02]  /*1d250*/  LOP3.LUT R19, R21, 0x1, RZ, 0xc0, !PT ;  /* 0x0000000115137812 */ /* 0x000fe400078ec0ff */
[----:B------:R-:W-:Y:S01]  /*1d260*/  F2FP.PACK_AB R124, R125, R124 ;  /* 0x0000007c7d7c723e */ /* 0x000fe200000000ff */
[----:B------:R-:W-:Y:S01]  /*1d270*/  IMAD.U32 R8, R9, 0x2, R8 ;  /* 0x0000000209087824 */ /* 0x000fe200078e0008 */
[----:B------:R-:W-:Y:S02]  /*1d280*/  ISETP.NE.U32.AND P1, PT, R19, 0x1, PT ;  /* 0x000000011300780c */ /* 0x000fe40003f25070 */
[----:B------:R-:W-:Y:S01]  /*1d290*/  F2FP.PACK_AB R126, R127, R126 ;  /* 0x0000007e7f7e723e */ /* 0x000fe200000000ff */
[----:B------:R-:W-:Y:S01]  /*1d2a0*/  IMAD.SHL.U32 R8, R8, 0x2, RZ ;  /* 0x0000000208087824 */ /* 0x000fe200078e00ff */
[----:B------:R-:W-:-:S02]  /*1d2b0*/  F2FP.PACK_AB R120, R121, R120 ;  /* 0x000000787978723e */ /* 0x000fc400000000ff */
[----:B------:R-:W-:Y:S02]  /*1d2c0*/  F2FP.PACK_AB R122, R123, R122 ;  /* 0x0000007a7b7a723e */ /* 0x000fe400000000ff */
[C---:B------:R-:W-:Y:S01]  /*1d2d0*/  IADD3 R9, R8.reuse, 0x80, RZ ;  /* 0x0000008008097810 */ /* 0x040fe20007ffe0ff */
[----:B------:R-:W-:Y:S01]  /*1d2e0*/  STS [R8+0x80], R144 ;  /* 0x0000809008007388 */ /* 0x000fe20000000800 */
[----:B------:R-:W-:Y:S02]  /*1d2f0*/  IADD3 R6, R8, 0x70, RZ ;  /* 0x0000007008067810 */ /* 0x000fe40007ffe0ff */
[----:B------:R-:W-:Y:S01]  /*1d300*/  F2FP.PACK_AB R128, R129, R128 ;  /* 0x000000808180723e */ /* 0x000fe200000000ff */
[----:B------:R-:W-:Y:S01]  /*1d310*/  STS [R8+0x280], R146 ;  /* 0x0002809208007388 */ /* 0x000fe20000000800 */
[----:B------:R-:W-:Y:S01]  /*1d320*/  @P1 IADD3 R6, R9, 0x10, RZ ;  /* 0x0000001009061810 */ /* 0x000fe20007ffe0ff */
[----:B------:R-:W-:Y:S01]  /*1d330*/  IMAD.MOV.U32 R9, RZ, RZ, 0x20 ;  /* 0x00000020ff097424 */ /* 0x000fe200078e00ff */
[----:B------:R-:W-:-:S02]  /*1d340*/  F2FP.PACK_AB R130, R131, R130 ;  /* 0x000000828382723e */ /* 0x000fc400000000ff */
[----:B------:R-:W-:Y:S01]  /*1d350*/  F2FP.PACK_AB R52, R53, R52 ;  /* 0x000000343534723e */ /* 0x000fe200000000ff */
[----:B------:R-:W-:Y:S01]  /*1d360*/  STS [R6], R132 ;  /* 0x0000008406007388 */ /* 0x000fe20000000800 */
[----:B------:R-:W-:Y:S02]  /*1d370*/  SEL R9, R9, 0xffffffe0, !P0 ;  /* 0xffffffe009097807 */ /* 0x000fe40004000000 */
[----:B------:R-:W-:Y:S01]  /*1d380*/  F2FP.PACK_AB R54, R55, R54 ;  /* 0x000000363736723e */ /* 0x000fe200000000ff */
[----:B------:R-:W-:Y:S01]  /*1d390*/  STS [R6+0x200], R134 ;  /* 0x0002008606007388 */ /* 0x000fe20000000800 */
[----:B------:R-:W-:Y:S01]  /*1d3a0*/  F2FP.PACK_AB R64, R65, R64 ;  /* 0x000000404140723e */ /* 0x000fe200000000ff */
[----:B------:R-:W-:Y:S01]  /*1d3b0*/  IMAD.IADD R14, R8, 0x1, R9 ;  /* 0x00000001080e7824 */ /* 0x000fe200078e0209 */
[----:B------:R-:W-:Y:S01]  /*1d3c0*/  F2FP.PACK_AB R66, R67, R66 ;  /* 0x000000424342723e */ /* 0x000fe200000000ff */
[----:B------:R-:W-:Y:S01]  /*1d3d0*/  IMAD.IADD R9, R9, 0x1, R6 ;  /* 0x0000000109097824 */ /* 0x000fe200078e0206 */
        /* <DEDUP_REMOVED lines=55> */
[----:B------:R2:W-:Y:S04]  /*1d750*/  STS [R6+0x5000], R13 ;  /* 0x0050000d06007388 */ /* 0x0005e80000000800 */
[----:B------:R3:W-:Y:S04]  /*1d760*/  STS [R6+0x5200], R78 ;  /* 0x0052004e06007388 */ /* 0x0007e80000000800 */
[----:B------:R-:W-:Y:S04]  /*1d770*/  STS [R14+0x4080], R84 ;  /* 0x004080540e007388 */ /* 0x000fe80000000800 */
[----:B------:R-:W-:Y:S04]  /*1d780*/  STS [R14+0x4280], R86 ;  /* 0x004280560e007388 */ /* 0x000fe80000000800 */
[----:B------:R-:W-:Y:S04]  /*1d790*/  STS [R9+0x4000], R7 ;  /* 0x0040000709007388 */ /* 0x000fe80000000800 */
[----:B------:R-:W-:Y:S01]  /*1d7a0*/  STS [R9+0x4200], R98 ;  /* 0x0042006209007388 */ /* 0x000fe20000000800 */
[----:B-1----:R-:W-:-:S03]  /*1d7b0*/  IMAD.MOV.U32 R8, RZ, RZ, 0x4 ;  /* 0x00000004ff087424 */ /* 0x002fc600078e00ff */
[----:B------:R-:W-:Y:S01]  /*1d7c0*/  STS [R14+0x5080], R88 ;  /* 0x005080580e007388 */ /* 0x000fe20000000800 */
[----:B--2---:R-:W-:-:S03]  /*1d7d0*/  IMAD.WIDE R12, R225, R8, c[0x0][0x500] ;  /* 0x00014000e10c7625 */ /* 0x004fc600078e0208 */
[----:B------:R-:W-:Y:S04]  /*1d7e0*/  STS [R14+0x5280], R90 ;  /* 0x0052805a0e007388 */ /* 0x000fe80000000800 */
[----:B------:R-:W-:Y:S04]  /*1d7f0*/  STS [R9+0x5000], R10 ;  /* 0x0050000a09007388 */ /* 0x000fe80000000800 */
[----:B------:R1:W-:Y:S04]  /*1d800*/  STS [R9+0x5200], R11 ;  /* 0x0052000b09007388 */ /* 0x0003e80000000800 */
[----:B------:R-:W-:Y:S01]  /*1d810*/  BAR.SYNC.DEFER_BLOCKING 0x1, 0x80 ;  /* 0x0042000000007b1d */ /* 0x000fe20000010000 */
[----:B---3--:R-:W-:-:S02]  /*1d820*/  IMAD.MOV.U32 R6, RZ, RZ, c[0x0][0x388] ;  /* 0x0000e200ff067624 */ /* 0x008fc400078e00ff */
[----:B-1----:R-:W-:-:S03]  /*1d830*/  @P0 IMAD.WIDE R8, R225, R8, c[0x0][0x508] ;  /* 0x00014200e1080625 */ /* 0x002fc600078e0208 */
[----:B------:R-:W2:Y:S04]  /*1d840*/  @P1 LDG.E R7, [R12.64] ;  /* 0x0000000c0c071981 */ /* 0x000ea8000c1e1900 */
[----:B------:R1:W5:Y:S01]  /*1d850*/  @P0 LDG.E R6, [R8.64] ;  /* 0x0000000c08060981 */ /* 0x000362000c1e1900 */
[----:B------:R-:W-:Y:S02]  /*1d860*/  CS2R R10, SRZ ;  /* 0x00000000000a7805 */ /* 0x000fe4000001ff00 */
[--C-:B--2---:R-:W-:Y:S01]  /*1d870*/  @P1 SHF.R.S32.HI R11, RZ, 0x1f, R7.reuse ;  /* 0x0000001fff0b1819 */ /* 0x104fe20000011407 */
[----:B------:R-:W-:Y:S01]  /*1d880*/  @P1 IMAD.MOV.U32 R10, RZ, RZ, R7 ;  /* 0x000000ffff0a1224 */ /* 0x000fe200078e0007 */
[----:B------:R-:W-:Y:S05]  /*1d890*/  @P0 BRA `(.L_x_1271) ;  /* 0x0000004000000947 */ /* 0x000fea0003800000 */
[----:B-1----:R-:W-:Y:S05]  /*1d8a0*/  @!P1 BRA `(.L_x_1271) ;  /* 0x0000003000009947 */ /* 0x002fea0003800000 */
[----:B-----5:R1:W2:Y:S04]  /*1d8b0*/  LDG.E R6, [R12.64] ;  /* 0x0000000c0c067981 */ /* 0x0202a8000c1e1900 */
[----:B-1----:R-:W2:Y:S02]  /*1d8c0*/  LDG.E R12, [R12.64+0x4] ;  /* 0x0000040c0c0c7981 */ /* 0x002ea4000c1e1900 */
[----:B--2---:R-:W-:-:S02]  /*1d8d0*/  IADD3 R6, -R6, R12, RZ ;  /* 0x0000000c06067210 */ /* 0x004fc40007ffe1ff */
.L_x_1271:
[----:B-1----:R-:W-:Y:S01]  /*1d8e0*/  LOP3.LUT R9, R18, 0xffffffe0, RZ, 0xc0, !PT ;  /* 0xffffffe012097812 */ /* 0x002fe200078ec0ff */
[----:B------:R-:W1:Y:S01]  /*1d8f0*/  S2R R57, SR_CTAID.X ;  /* 0x0000000000397919 */ /* 0x000e620000002500 */
[----:B------:R-:W-:Y:S01]  /*1d900*/  SHF.R.S32.HI R7, RZ, 0x1f, R3 ;  /* 0x0000001fff077819 */ /* 0x000fe20000011403 */
[----:B------:R-:W-:Y:S01]  /*1d910*/  IMAD.MOV.U32 R14, RZ, RZ, c[0x0][0x4e8] ;  /* 0x00013a00ff0e7624 */ /* 0x000fe200078e00ff */
[----:B------:R-:W-:Y:S01]  /*1d920*/  LEA.HI R8, R20, R20, RZ, 0x1 ;  /* 0x0000001414087211 */ /* 0x000fe200078f08ff */
[----:B------:R-:W-:Y:S01]  /*1d930*/  IMAD.IADD R9, R0, 0x1, -R9 ;  /* 0x0000000100097824 */ /* 0x000fe200078e0a09 */
[----:B------:R-:W-:Y:S01]  /*1d940*/  LEA.HI R7, R7, R3, RZ, 0x2 ;  /* 0x0000000307077211 */ /* 0x000fe200078f10ff */
[C---:B------:R-:W-:Y:S01]  /*1d950*/  IMAD R18, R221.reuse, c[0x0][0x490], RZ ;  /* 0x00012400dd127a24 */ /* 0x040fe200078e02ff */
[----:B------:R-:W-:Y:S01]  /*1d960*/  LOP3.LUT R13, R8, 0x1ffffffe, RZ, 0xc0, !PT ;  /* 0x1ffffffe080d7812 */ /* 0x000fe200078ec0ff */
[----:B------:R-:W-:Y:S01]  /*1d970*/  IMAD R19, R221, c[0x0][0x3e8], RZ ;  /* 0x0000fa00dd137a24 */ /* 0x000fe200078e02ff */
[----:B------:R-:W-:Y:S01]  /*1d980*/  SHF.R.S32.HI R12, RZ, 0x1f, R9 ;  /* 0x0000001fff0c7819 */ /* 0x000fe20000011409 */
[----:B------:R-:W-:Y:S01]  /*1d990*/  IMAD R18, R222, c[0x0][0x494], R18 ;  /* 0x00012500de127a24 */ /* 0x000fe200078e0212 */
[----:B------:R-:W-:Y:S01]  /*1d9a0*/  SHF.L.U32 R8, R8, 0x5, RZ ;  /* 0x0000000508087819 */ /* 0x000fe200000006ff */
[----:B------:R-:W-:Y:S01]  /*1d9b0*/  IMAD.IADD R13, R20, 0x1, -R13 ;  /* 0x00000001140d7824 */ /* 0x000fe200078e0a0d */
[----:B------:R-:W-:Y:S01]  /*1d9c0*/  LOP3.LUT R7, R7, 0xffffffc, RZ, 0xc0, !PT ;  /* 0x0ffffffc07077812 */ /* 0x000fe200078ec0ff */
[----:B------:R-:W-:Y:S01]  /*1d9d0*/  IMAD R19, R222, c[0x0][0x3ec], R19 ;  /* 0x0000fb00de137a24 */ /* 0x000fe200078e0213 */
[----:B------:R-:W-:Y:S01]  /*1d9e0*/  LEA.HI R12, R12, R9, RZ, 0x2 ;  /* 0x000000090c0c7211 */ /* 0x000fe200078f10ff */
[----:B------:R-:W-:Y:S01]  /*1d9f0*/  BSSY B0, `(.L_x_1272) ;  /* 0x0000086000007945 */ /* 0x000fe20003800000 */
[----:B------:R-:W-:Y:S01]  /*1da00*/  LOP3.LUT R8, R8, 0xffffffc0, RZ, 0xc0, !PT ;  /* 0xffffffc008087812 */ /* 0x000fe200078ec0ff */
[----:B------:R-:W-:Y:S01]  /*1da10*/  IMAD.IADD R7, R3, 0x1, -R7 ;  /* 0x0000000103077824 */ /* 0x000fe200078e0a07 */
[----:B------:R-:W-:-:S02]  /*1da20*/  SHF.R.S32.HI R12, RZ, 0x2, R12 ;  /* 0x00000002ff0c7819 */ /* 0x000fc4000001140c */
[----:B------:R-:W-:Y:S02]  /*1da30*/  ISETP.NE.AND P2, PT, R14, 0x1, PT ;  /* 0x000000010e00780c */ /* 0x000fe40003f45270 */
[----:B------:R-:W-:Y:S01]  /*1da40*/  LEA R8, R13, R8, 0x3 ;  /* 0x000000080d087211 */ /* 0x000fe200078e18ff */
[----:B------:R-:W-:Y:S01]  /*1da50*/  IMAD R7, R7, 0x10, R12 ;  /* 0x0000001007077824 */ /* 0x000fe200078e020c */
[----:B------:R-:W-:Y:S01]  /*1da60*/  LEA.HI R0, R2, R0, RZ, 0x3 ;  /* 0x0000000002007211 */ /* 0x000fe200078f18ff */
[----:B------:R-:W-:Y:S01]  /*1da70*/  IMAD R2, R11, c[0x0][0x3a0], RZ ;  /* 0x0000e8000b027a24 */ /* 0x000fe200078e02ff */
[----:B------:R-:W-:Y:S01]  /*1da80*/  LEA.HI R14, R4, R4, RZ, 0x1 ;  /* 0x00000004040e7211 */ /* 0x000fe200078f08ff */
[----:B------:R-:W-:Y:S01]  /*1da90*/  IMAD.IADD R8, R7, 0x1, R8 ;  /* 0x0000000107087824 */ /* 0x000fe200078e0208 */
[----:B------:R-:W-:Y:S01]  /*1daa0*/  MOV R13, R11 ;  /* 0x0000000b000d7202 */ /* 0x000fe20000000f00 */
[----:B------:R-:W-:Y:S01]  /*1dab0*/  IMAD.MOV.U32 R12, RZ, RZ, R10 ;  /* 0x000000ffff0c7224 */ /* 0x000fe200078e000a */
[----:B------:R-:W-:Y:S01]  /*1dac0*/  LOP3.LUT R14, R14, 0x3fffffe, RZ, 0xc0, !PT ;  /* 0x03fffffe0e0e7812 */ /* 0x000fe200078ec0ff */
[----:B-1----:R-:W-:Y:S01]  /*1dad0*/  IMAD R8, R57, 0x80, R8 ;  /* 0x0000008039087824 */ /* 0x002fe200078e0208 */
[----:B------:R-:W-:Y:S01]  /*1dae0*/  LOP3.LUT P0, RZ, R9, 0x3, RZ, 0xc0, !PT ;  /* 0x0000000309ff7812 */ /* 0x000fe2000780c0ff */
[----:B------:R-:W-:-:S02]  /*1daf0*/  IMAD R2, R10, c[0x0][0x3a4], R2 ;  /* 0x0000e9000a027a24 */ /* 0x000fc400078e0202 */
[----:B------:R-:W-:-:S04]  /*1db00*/  IMAD.WIDE.U32 R10, R10, c[0x0][0x3a0], RZ ;  /* 0x0000e8000a0a7a25 */ /* 0x000fc800078e00ff */
[----:B------:R-:W-:-:S04]  /*1db10*/  @P2 IMAD.HI.U32 R9, R8, c[0x0][0x4ec], RZ ;  /* 0x00013b0008092a27 */ /* 0x000fc800078e00ff */
[----:B------:R-:W-:Y:S01]  /*1db20*/  IMAD.IADD R11, R11, 0x1, R2 ;  /* 0x000000010b0b7824 */ /* 0x000fe200078e0202 */
[----:B------:R-:W-:Y:S01]  /*1db30*/  MOV R2, R8 ;  /* 0x0000000800027202 */ /* 0x000fe20000000f00 */
[----:B------:R-:W-:Y:S01]  /*1db40*/  IMAD.IADD R14, R4, 0x1, -R14 ;  /* 0x00000001040e7824 */ /* 0x000fe200078e0a0e */
[----:B------:R-:W-:Y:S01]  /*1db50*/  @P2 SHF.R.U32.HI R2, RZ, c[0x0][0x4f0], R9 ;  /* 0x00013c00ff022a19 */ /* 0x000fe20000011609 */
[----:B------:R-:W-:Y:S01]  /*1db60*/  IMAD.WIDE.U32 R12, R222, c[0x0][0x490], R12 ;  /* 0x00012400de0c7a25 */ /* 0x000fe200078e000c */
[----:B------:R-:W-:Y:S02]  /*1db70*/  SHF.R.S32.HI R9, RZ, 0x1f, R225 ;  /* 0x0000001fff097819 */ /* 0x000fe400000114e1 */
[----:B------:R-:W-:Y:S01]  /*1db80*/  SEL R225, R225, RZ, !P1 ;  /* 0x000000ffe1e17207 */ /* 0x000fe20004800000 */
[----:B------:R-:W-:Y:S01]  /*1db90*/  IMAD R3, R3, 0x8, R14 ;  /* 0x0000000803037824 */ /* 0x000fe200078e020e */
[----:B------:R-:W-:Y:S01]  /*1dba0*/  IADD3 R13, R13, R18, RZ ;  /* 0x000000120d0d7210 */ /* 0x000fe20007ffe0ff */
[----:B------:R-:W-:Y:S01]  /*1dbb0*/  IMAD R14, R20, 0x20, R4 ;  /* 0x00000020140e7824 */ /* 0x000fe200078e0204 */
[----:B------:R-:W-:Y:S01]  /*1dbc0*/  IADD3 R18, -R2, RZ, RZ ;  /* 0x000000ff02127210 */ /* 0x000fe20007ffe1ff */
[----:B------:R-:W-:Y:S01]  /*1dbd0*/  IMAD.WIDE.U32 R10, R222, c[0x0][0x3e8], R10 ;  /* 0x0000fa00de0a7a25 */ /* 0x000fe200078e000a */
[----:B------:R-:W-:-:S03]  /*1dbe0*/  SEL R9, R9, RZ, !P1 ;  /* 0x000000ff09097207 */ /* 0x000fc60004800000 */
[----:B------:R-:W-:Y:S02]  /*1dbf0*/  IMAD R14, R57, 0x80, R14 ;  /* 0x00000080390e7824 */ /* 0x000fe400078e020e */
[----:B------:R-:W-:Y:S01]  /*1dc00*/  IMAD.WIDE.U32 R22, R225, c[0x0][0x498], R12 ;  /* 0x00012600e1167a25 */ /* 0x000fe200078e000c */
[----:B------:R-:W-:Y:S02]  /*1dc10*/  IADD3 R13, R11, R19, RZ ;  /* 0x000000130b0d7210 */ /* 0x000fe40007ffe0ff */
[----:B------:R-:W-:Y:S01]  /*1dc20*/  SHF.R.S32.HI R11, RZ, 0x1f, R2 ;  /* 0x0000001fff0b7819 */ /* 0x000fe20000011402 */
[----:B------:R-:W-:Y:S01]  /*1dc30*/  IMAD R18, R18, c[0x0][0x4e8], R8 ;  /* 0x00013a0012127a24 */ /* 0x000fe200078e0208 */
[----:B------:R-:W-:Y:S01]  /*1dc40*/  IADD3 R22, P1, R2, R22, RZ ;  /* 0x0000001602167210 */ /* 0x000fe20007f3e0ff */
[----:B------:R-:W-:Y:S02]  /*1dc50*/  IMAD R21, R9, c[0x0][0x498], RZ ;  /* 0x0001260009157a24 */ /* 0x000fe400078e02ff */
[----:B------:R-:W-:Y:S01]  /*1dc60*/  @P2 IMAD.HI.U32 R12, R14, c[0x0][0x4ec], RZ ;  /* 0x00013b000e0c2a27 */ /* 0x000fe200078e00ff */
[----:B------:R-:W-:-:S03]  /*1dc70*/  SHF.R.S32.HI R2, RZ, 0x1f, R18 ;  /* 0x0000001fff027819 */ /* 0x000fc60000011412 */
[----:B------:R-:W-:Y:S02]  /*1dc80*/  IMAD R21, R225, c[0x0][0x49c], R21 ;  /* 0x00012700e1157a24 */ /* 0x000fe400078e0215 */
[----:B------:R-:W-:Y:S01]  /*1dc90*/  IMAD.MOV.U32 R8, RZ, RZ, R14 ;  /* 0x000000ffff087224 */ /* 0x000fe200078e000e */
[----:B------:R-:W-:Y:S01]  /*1dca0*/  @P2 SHF.R.U32.HI R8, RZ, c[0x0][0x4f0], R12 ;  /* 0x00013c00ff082a19 */ /* 0x000fe2000001160c */
[----:B------:R-:W-:Y:S01]  /*1dcb0*/  IMAD.MOV.U32 R12, RZ, RZ, R10 ;  /* 0x000000ffff0c7224 */ /* 0x000fe200078e000a */
[----:B------:R-:W-:Y:S01]  /*1dcc0*/  IADD3.X R23, R11, R23, R21, P1, !PT ;  /* 0x000000170b177210 */ /* 0x000fe20000ffe415 */
[----:B------:R-:W-:Y:S01]  /*1dcd0*/  IMAD.SHL.U32 R10, R0, 0x8, RZ ;  /* 0x00000008000a7824 */ /* 0x000fe200078e00ff */
[----:B------:R-:W-:Y:S01]  /*1dce0*/  SHF.L.U32 R0, R20, 0x3, RZ ;  /* 0x0000000314007819 */ /* 0x000fe200000006ff */
[----:B------:R-:W-:Y:S02]  /*1dcf0*/  IMAD R9, R9, c[0x0][0x3f0], RZ ;  /* 0x0000fc0009097a24 */ /* 0x000fe400078e02ff */
[----:B------:R-:W-:Y:S01]  /*1dd00*/  IMAD R2, R2, c[0x0][0x488], RZ ;  /* 0x0001220002027a24 */ /* 0x000fe200078e02ff */
[----:B------:R-:W-:Y:S01]  /*1dd10*/  LOP3.LUT R10, R10, 0xc0, RZ, 0xc0, !PT ;  /* 0x000000c00a0a7812 */ /* 0x000fe200078ec0ff */
[----:B------:R-:W-:-:S02]  /*1dd20*/  IMAD R9, R225, c[0x0][0x3f4], R9 ;  /* 0x0000fd00e1097a24 */ /* 0x000fc400078e0209 */
[----:B------:R-:W-:Y:S01]  /*1dd30*/  IMAD.WIDE.U32 R12, R225, c[0x0][0x3f0], R12 ;  /* 0x0000fc00e10c7a25 */ /* 0x000fe200078e000c */
[----:B------:R-:W-:-:S03]  /*1dd40*/  SHF.R.U32.HI R11, RZ, 0x3, R10 ;  /* 0x00000003ff0b7819 */ /* 0x000fc6000001160a */
[----:B------:R-:W-:-:S04]  /*1dd50*/  IMAD.WIDE.U32 R20, R18, c[0x0][0x488], R22 ;  /* 0x0001220012147a25 */ /* 0x000fc800078e0016 */
[----:B------:R-:W-:Y:S01]  /*1dd60*/  IMAD R2, R18, c[0x0][0x48c], R2 ;  /* 0x0001230012027a24 */ /* 0x000fe200078e0202 */
[----:B------:R-:W-:Y:S01]  /*1dd70*/  LOP3.LUT R18, R10, 0x18, R0, 0xf8, !PT ;  /* 0x000000180a127812 */ /* 0x000fe200078ef800 */
[----:B------:R-:W-:Y:S02]  /*1dd80*/  IMAD.MOV R10, RZ, RZ, -R8 ;  /* 0x000000ffff0a7224 */ /* 0x000fe400078e0a08 */
[----:B------:R-:W-:Y:S01]  /*1dd90*/  IMAD.IADD R23, R13, 0x1, R9 ;  /* 0x000000010d177824 */ /* 0x000fe200078e0209 */
[----:B------:R-:W-:Y:S01]  /*1dda0*/  LEA R9, P1, R20, c[0x0][0x450], 0x2 ;  /* 0x0001140014097a11 */ /* 0x000fe200078210ff */
[----:B------:R-:W-:Y:S01]  /*1ddb0*/  IMAD R10, R10, c[0x0][0x4e8], R14 ;  /* 0x00013a000a0a7a24 */ /* 0x000fe200078e020e */
[----:B------:R-:W-:Y:S01]  /*1ddc0*/  IADD3 R2, R21, R2, RZ ;  /* 0x0000000215027210 */ /* 0x000fe20007ffe0ff */
[----:B------:R-:W-:Y:S01]  /*1ddd0*/  IMAD.MOV.U32 R22, RZ, RZ, R12 ;  /* 0x000000ffff167224 */ /* 0x000fe200078e000c */
[----:B------:R-:W-:Y:S01]  /*1dde0*/  SHF.R.S32.HI R13, RZ, 0x1f, R8 ;  /* 0x0000001fff0d7819 */ /* 0x000fe20000011408 */
[----:B------:R-:W-:Y:S01]  /*1ddf0*/  SHFL.IDX PT, R12, R9, 0x2, 0x1c1f ;  /* 0x005c1f00090c7f89 */ /* 0x000fe200000e0000 */
[----:B------:R-:W-:Y:S01]  /*1de00*/  LEA.HI.X R14, R20, c[0x0][0x454], R2, 0x2, P1 ;  /* 0x00011500140e7a11 */ /* 0x000fe200008f1402 */
[----:B-----5:R-:W-:Y:S01]  /*1de10*/  IMAD R2, R6, c[0x0][0x4e8], RZ ;  /* 0x00013a0006027a24 */ /* 0x020fe200078e02ff */
[----:B------:R-:W-:Y:S01]  /*1de20*/  LOP3.LUT R11, R18, R11, RZ, 0x3c, !PT ;  /* 0x0000000b120b7212 */ /* 0x000fe200078e3cff */
[----:B------:R-:W-:Y:S01]  /*1de30*/  SHFL.IDX PT, R20, R9, RZ, 0x1c1f ;  /* 0x001c1fff09147589 */ /* 0x000fe200000e0000 */
[----:B------:R-:W-:-:S02]  /*1de40*/  IMAD R6, R13, c[0x0][0x3e0], RZ ;  /* 0x0000f8000d067a24 */ /* 0x000fc400078e02ff */
[C---:B------:R-:W-:Y:S01]  /*1de50*/  IMAD R7, R57.reuse, 0x80, R7 ;  /* 0x0000008039077824 */ /* 0x040fe200078e0207 */
[----:B------:R-:W1:Y:S01]  /*1de60*/  SHFL.IDX PT, R21, R14, RZ, 0x1c1f ;  /* 0x001c1fff0e157589 */ /* 0x000e6200000e0000 */
[C---:B------:R-:W-:Y:S01]  /*1de70*/  IMAD R6, R8.reuse, c[0x0][0x3e4], R6 ;  /* 0x0000f90008067a24 */ /* 0x040fe200078e0206 */
[----:B------:R-:W-:Y:S01]  /*1de80*/  LEA R57, R57, R4, 0x7 ;  /* 0x0000000439397211 */ /* 0x000fe200078e38ff */
[----:B------:R-:W-:Y:S01]  /*1de90*/  IMAD.WIDE.U32 R22, R8, c[0x0][0x3e0], R22 ;  /* 0x0000f80008167a25 */ /* 0x000fe200078e0016 */
[----:B------:R-:W-:Y:S01]  /*1dea0*/  SHFL.IDX PT, R18, R9, 0x1, 0x1c1f ;  /* 0x003c1f0009127f89 */ /* 0x000fe200000e0000 */
[----:B------:R-:W-:Y:S02]  /*1deb0*/  ISETP.GE.OR P3, PT, R7, R2, P0 ;  /* 0x000000020700720c */ /* 0x000fe40000766670 */
[----:B------:R-:W-:Y:S01]  /*1dec0*/  SHF.R.S32.HI R8, RZ, 0x1f, R10 ;  /* 0x0000001fff087819 */ /* 0x000fe2000001140a */
[----:B------:R-:W2:Y:S01]  /*1ded0*/  SHFL.IDX PT, R19, R14, 0x1, 0x1c1f ;  /* 0x003c1f000e137f89 */ /* 0x000ea200000e0000 */
[----:B------:R-:W-:Y:S01]  /*1dee0*/  IMAD.U32 R11, R3, 0x20, R11 ;  /* 0x00000020030b7824 */ /* 0x000fe200078e000b */
[----:B------:R-:W-:-:S02]  /*1def0*/  IADD3 R23, R23, R6, RZ ;  /* 0x0000000617177210 */ /* 0x000fc40007ffe0ff */
[----:B------:R-:W3:Y:S01]  /*1df00*/  SHFL.IDX PT, R13, R14, 0x2, 0x1c1f ;  /* 0x005c1f000e0d7f89 */ /* 0x000ee200000e0000 */
[----:B------:R-:W-:-:S03]  /*1df10*/  IMAD R8, R8, c[0x0][0x3d8], RZ ;  /* 0x0000f60008087a24 */ /* 0x000fc600078e02ff */
[----:B------:R4:W-:Y:S01]  /*1df20*/  SHFL.IDX PT, R24, R9, 0x3, 0x1c1f ;  /* 0x007c1f0009187f89 */ /* 0x0009e200000e0000 */
[----:B------:R-:W-:-:S03]  /*1df30*/  IMAD R3, R10, c[0x0][0x3dc], R8 ;  /* 0x0000f7000a037a24 */ /* 0x000fc600078e0208 */
[----:B------:R2:W3:Y:S04]  /*1df40*/  SHFL.IDX PT, R25, R14, 0x3, 0x1c1f ;  /* 0x007c1f000e197f89 */ /* 0x0004e800000e0000 */
[----:B-1----:R1:W-:Y:S01]  /*1df50*/  @!P3 ST.E [R20.64], R5 ;  /* 0x000000051400b985 */ /* 0x0023e2000c10190c */
[C---:B----4-:R-:W-:Y:S02]  /*1df60*/  IADD3 R9, R7.reuse, 0x40, RZ ;  /* 0x0000004007097810 */ /* 0x050fe40007ffe0ff */
[C---:B--2---:R-:W-:Y:S02]  /*1df70*/  IADD3 R14, R7.reuse, 0x8, RZ ;  /* 0x00000008070e7810 */ /* 0x044fe40007ffe0ff */
[----:B------:R-:W-:Y:S02]  /*1df80*/  IADD3 R7, R7, 0x48, RZ ;  /* 0x0000004807077810 */ /* 0x000fe40007ffe0ff */
[----:B------:R-:W-:-:S02]  /*1df90*/  ISETP.GE.OR P2, PT, R14, R2, P0 ;  /* 0x000000020e00720c */ /* 0x000fc40000746670 */
[-C--:B------:R-:W-:Y:S02]  /*1dfa0*/  ISETP.GE.OR P1, PT, R9, R2.reuse, P0 ;  /* 0x000000020900720c */ /* 0x080fe40000726670 */
[----:B------:R-:W-:Y:S01]  /*1dfb0*/  ISETP.GE.OR P0, PT, R7, R2, P0 ;  /* 0x000000020700720c */ /* 0x000fe20000706670 */
[----:B------:R-:W-:Y:S01]  /*1dfc0*/  IMAD.WIDE.U32 R6, R10, c[0x0][0x3d8], R22 ;  /* 0x0000f6000a067a25 */ /* 0x000fe200078e0016 */
[----:B-1----:R-:W-:-:S03]  /*1dfd0*/  SHF.L.U32 R5, R11, 0x1, RZ ;  /* 0x000000010b057819 */ /* 0x002fc600000006ff */
[----:B------:R-:W-:-:S04]  /*1dfe0*/  IMAD.IADD R3, R7, 0x1, R3 ;  /* 0x0000000107037824 */ /* 0x000fc800078e0203 */
[----:B------:R1:W-:Y:S04]  /*1dff0*/  @!P2 ST.E [R18.64], R15 ;  /* 0x0000000f1200a985 */ /* 0x0003e8000c10190c */
[----:B---3--:R1:W-:Y:S04]  /*1e000*/  @!P1 ST.E [R12.64], R16 ;  /* 0x000000100c009985 */ /* 0x0083e8000c10190c */
[----:B------:R1:W-:Y:S01]  /*1e010*/  @!P0 ST.E [R24.64], R17 ;  /* 0x0000001118008985 */ /* 0x0003e2000c10190c */
[----:B------:R-:W-:-:S03]  /*1e020*/  LEA R52, P0, R6, c[0x0][0x380], 0x1 ;  /* 0x0000e00006347a11 */ /* 0x000fc600078008ff */
[----:B------:R1:W2:Y:S01]  /*1e030*/  LDS.128 R40, [R5+0x880] ;  /* 0x0008800005287984 */ /* 0x0002a20000000c00 */
[----:B------:R-:W-:Y:S02]  /*1e040*/  LEA.HI.X R3, R6, c[0x0][0x384], R3, 0x1, P0 ;  /* 0x0000e10006037a11 */ /* 0x000fe400000f0c03 */
[----:B------:R-:W-:Y:S01]  /*1e050*/  ISETP.GE.AND P0, PT, R57, R2, PT ;  /* 0x000000023900720c */ /* 0x000fe20003f06270 */
[----:B------:R1:W3:Y:S04]  /*1e060*/  LDS.128 R36, [R5+0x1080] ;  /* 0x0010800005247984 */ /* 0x0002e80000000c00 */
[----:B------:R1:W4:Y:S04]  /*1e070*/  LDS.128 R32, [R5+0x1880] ;  /* 0x0018800005207984 */ /* 0x0003280000000c00 */
[----:B------:R1:W1:Y:S04]  /*1e080*/  LDS.128 R28, [R5+0x2880] ;  /* 0x00288000051c7984 */ /* 0x0002680000000c00 */
[----:B------:R1:W1:Y:S04]  /*1e090*/  LDS.128 R24, [R5+0x3080] ;  /* 0x0030800005187984 */ /* 0x0002680000000c00 */
[----:B------:R1:W1:Y:S04]  /*1e0a0*/  LDS.128 R20, [R5+0x3880] ;  /* 0x0038800005147984 */ /* 0x0002680000000c00 */
[----:B------:R1:W1:Y:S04]  /*1e0b0*/  LDS.128 R16, [R5+0x4880] ;  /* 0x0048800005107984 */ /* 0x0002680000000c00 */
[----:B------:R1:W1:Y:S04]  /*1e0c0*/  LDS.128 R12, [R5+0x5080] ;  /* 0x00508000050c7984 */ /* 0x0002680000000c00 */
[----:B------:R1:W1:Y:S04]  /*1e0d0*/  LDS.128 R8, [R5+0x5880] ;  /* 0x0058800005087984 */ /* 0x0002680000000c00 */
[----:B------:R1:W1:Y:S04]  /*1e0e0*/  SHFL.IDX PT, R58, R52, RZ, 0x1c1f ;  /* 0x001c1fff343a7589 */ /* 0x00026800000e0000 */
[----:B------:R1:W1:Y:S01]  /*1e0f0*/  SHFL.IDX PT, R59, R3, RZ, 0x1c1f ;  /* 0x001c1fff033b7589 */ /* 0x00026200000e0000 */
[----:B------:R-:W-:Y:S05]  /*1e100*/  @P0 BRA `(.L_x_1273) ;  /* 0x0000014000000947 */ /* 0x000fea0003800000 */
[----:B--2---:R-:W2:Y:S01]  /*1e110*/  LDS.128 R48, [R5+0x80] ;  /* 0x0000800005307984 */ /* 0x004ea20000000c00 */
[----:B------:R-:W-:-:S02]  /*1e120*/  IADD3 R56, R0, 0x20, RZ ;  /* 0x0000002000387810 */ /* 0x000fc40007ffe0ff */
[----:B------:R-:W-:Y:S01]  /*1e130*/  IADD3 R54, R0, 0x40, RZ ;  /* 0x0000004000367810 */ /* 0x000fe20007ffe0ff */
[----:B------:R-:W5:Y:S01]  /*1e140*/  LDS.128 R44, [R5+0x2080] ;  /* 0x00208000052c7984 */ /* 0x000f620000000c00 */
[----:B------:R-:W-:Y:S02]  /*1e150*/  ISETP.GE.AND P1, PT, R56, c[0x0][0x3c8], PT ;  /* 0x0000f20038007a0c */ /* 0x000fe40003f26270 */
[----:B------:R-:W-:Y:S01]  /*1e160*/  ISETP.GE.AND P0, PT, R54, c[0x0][0x3c8], PT ;  /* 0x0000f20036007a0c */ /* 0x000fe20003f06270 */
[----:B-1----:R-:W1:Y:S01]  /*1e170*/  LDS.128 R4, [R5+0x4080] ;  /* 0x0040800005047984 */ /* 0x002e620000000c00 */
[----:B------:R-:W-:-:S09]  /*1e180*/  ISETP.GE.AND P2, PT, R0, c[0x0][0x3c8], PT ;  /* 0x0000f20000007a0c */ /* 0x000fd20003f46270 */
[----:B------:R-:W-:Y:S02]  /*1e190*/  @!P1 SHF.R.S32.HI R55, RZ, 0x1f, R56 ;  /* 0x0000001fff379819 */ /* 0x000fe40000011438 */
[----:B------:R-:W-:Y:S02]  /*1e1a0*/  @!P0 SHF.R.S32.HI R53, RZ, 0x1f, R54 ;  /* 0x0000001fff358819 */ /* 0x000fe40000011436 */
[----:B------:R-:W-:Y:S01]  /*1e1b0*/  @!P1 LEA.HI R55, R55, R56, RZ, 0x3 ;  /* 0x0000003837379211 */ /* 0x000fe200078f18ff */
[----:B------:R-:W-:Y:S01]  /*1e1c0*/  @!P2 IMAD.WIDE R60, R0, 0x2, R58 ;  /* 0x00000002003ca825 */ /* 0x000fe200078e023a */
[----:B------:R-:W-:Y:S02]  /*1e1d0*/  @!P0 LEA.HI R53, R53, R54, RZ, 0x3 ;  /* 0x0000003635358211 */ /* 0x000fe400078f18ff */
[----:B------:R-:W-:Y:S02]  /*1e1e0*/  @!P1 LOP3.LUT R55, R55, 0xfffffff8, RZ, 0xc0, !PT ;  /* 0xfffffff837379812 */ /* 0x000fe400078ec0ff */
[----:B------:R-:W-:-:S03]  /*1e1f0*/  @!P0 LOP3.LUT R53, R53, 0xfffffff8, RZ, 0xc0, !PT ;  /* 0xfffffff835358812 */ /* 0x000fc600078ec0ff */
[----:B------:R-:W-:-:S04]  /*1e200*/  @!P1 IMAD.WIDE R54, R55, 0x2, R58 ;  /* 0x0000000237369825 */ /* 0x000fc800078e023a */
[----:B------:R-:W-:Y:S01]  /*1e210*/  @!P0 IMAD.WIDE R58, R53, 0x2, R58 ;  /* 0x00000002353a8825 */ /* 0x000fe200078e023a */
[----:B--2---:R2:W-:Y:S04]  /*1e220*/  @!P2 ST.E.128 [R60.64], R48 ;  /* 0x000000303c00a985 */ /* 0x0045e8000c101d0c */
[----:B-----5:R2:W-:Y:S04]  /*1e230*/  @!P1 ST.E.128 [R54.64], R44 ;  /* 0x0000002c36009985 */ /* 0x0205e8000c101d0c */
[----:B-1----:R2:W-:Y:S02]  /*1e240*/  @!P0 ST.E.128 [R58.64], R4 ;  /* 0x000000043a008985 */ /* 0x0025e4000c101d0c */
.L_x_1273:
[----:B--2---:R-:W-:Y:S05]  /*1e250*/  BSYNC B0 ;  /* 0x0000000000007941 */ /* 0x004fea0003800000 */
.L_x_1272:
[----:B------:R-:W-:Y:S01]  /*1e260*/  IADD3 R4, R57, 0x20, RZ ;  /* 0x0000002039047810 */ /* 0x000fe20007ffe0ff */
[----:B------:R2:W4:Y:S01]  /*1e270*/  SHFL.IDX PT, R45, R3, 0x1, 0x1c1f ;  /* 0x003c1f00032d7f89 */ /* 0x00052200000e0000 */
[----:B------:R-:W-:Y:S02]  /*1e280*/  BSSY B0, `(.L_x_1274) ;  /* 0x0000015000007945 */ /* 0x000fe40003800000 */
[----:B------:R-:W-:Y:S01]  /*1e290*/  ISETP.GE.AND P0, PT, R4, R2, PT ;  /* 0x000000020400720c */ /* 0x000fe20003f06270 */
[----:B------:R2:W3:-:S12]  /*1e2a0*/  SHFL.IDX PT, R44, R52, 0x1, 0x1c1f ;  /* 0x003c1f00342c7f89 */ /* 0x0004d800000e0000 */
[----:B------:R-:W-:Y:S05]  /*1e2b0*/  @P0 BRA `(.L_x_1275) ;  /* 0x0000011000000947 */ /* 0x000fea0003800000 */
[C---:B------:R-:W-:Y:S02]  /*1e2c0*/  IADD3 R7, R0.reuse, 0x20, RZ ;  /* 0x0000002000077810 */ /* 0x040fe40007ffe0ff */
[C---:B-1----:R-:W-:Y:S02]  /*1e2d0*/  IADD3 R5, R0.reuse, 0x40, RZ ;  /* 0x0000004000057810 */ /* 0x042fe40007ffe0ff */
        /* <DEDUP_REMOVED lines=15> */
.L_x_1275:
[----:B------:R-:W-:Y:S05]  /*1e3d0*/  BSYNC B0 ;  /* 0x0000000000007941 */ /* 0x000fea0003800000 */
.L_x_1274:
[----:B-1----:R-:W-:Y:S01]  /*1e3e0*/  IADD3 R4, R57, 0x40, RZ ;  /* 0x0000004039047810 */ /* 0x002fe20007ffe0ff */
[----:B------:R1:W2:Y:S01]  /*1e3f0*/  SHFL.IDX PT, R17, R3, 0x2, 0x1c1f ;  /* 0x005c1f0003117f89 */ /* 0x0002a200000e0000 */
        /* <DEDUP_REMOVED lines=16> */
[----:B---3--:R2:W-:Y:S02]  /*1e500*/  @!P2 ST.E.128 [R18.64], R36 ;  /* 0x000000241200a985 */ /* 0x0085e4000c101d0c */
[----:B------:R-:W-:-:S04]  /*1e510*/  @!P1 IMAD.WIDE R6, R6, 0x2, R16 ;  /* 0x0000000206069825 */ /* 0x000fc800078e0210 */
[----:B------:R-:W-:Y:S01]  /*1e520*/  @!P0 IMAD.WIDE R4, R4, 0x2, R16 ;  /* 0x0000000204048825 */ /* 0x000fe200078e0210 */
[----:B------:R2:W-:Y:S04]  /*1e530*/  @!P1 ST.E.128 [R6.64], R24 ;  /* 0x0000001806009985 */ /* 0x0005e8000c101d0c */
[----:B------:R2:W-:Y:S02]  /*1e540*/  @!P0 ST.E.128 [R4.64], R12 ;  /* 0x0000000c04008985 */ /* 0x0005e4000c101d0c */
.L_x_1277:
[----:B------:R-:W-:Y:S05]  /*1e550*/  BSYNC B0 ;  /* 0x0000000000007941 */ /* 0x000fea0003800000 */
.L_x_1276:
[----:B------:R-:W-:Y:S01]  /*1e560*/  IADD3 R57, R57, 0x60, RZ ;  /* 0x0000006039397810 */ /* 0x000fe20007ffe0ff */
[----:B--2---:R2:W1:Y:S03]  /*1e570*/  SHFL.IDX PT, R5, R3, 0x3, 0x1c1f ;  /* 0x007c1f0003057f89 */ /* 0x00446600000e0000 */
[----:B------:R-:W-:Y:S01]  /*1e580*/  ISETP.GE.AND P0, PT, R57, R2, PT ;  /* 0x000000023900720c */ /* 0x000fe20003f06270 */
[----:B------:R2:W4:-:S12]  /*1e590*/  SHFL.IDX PT, R4, R52, 0x3, 0x1c1f ;  /* 0x007c1f0034047f89 */ /* 0x00051800000e0000 */
[----:B------:R-:W-:Y:S05]  /*1e5a0*/  @P0 EXIT ;  /* 0x000000000000094d */ /* 0x000fea0003800000 */
[C---:B-12---:R-:W-:Y:S02]  /*1e5b0*/  IADD3 R3, R0.reuse, 0x20, RZ ;  /* 0x0000002000037810 */ /* 0x046fe40007ffe0ff */
[----:B------:R-:W-:Y:S02]  /*1e5c0*/  ISETP.GE.AND P1, PT, R0, c[0x0][0x3c8], PT ;  /* 0x0000f20000007a0c */ /* 0x000fe40003f26270 */
[----:B------:R-:W-:-:S11]  /*1e5d0*/  ISETP.GE.AND P0, PT, R3, c[0x0][0x3c8], PT ;  /* 0x0000f20003007a0c */ /* 0x000fd60003f06270 */
[----:B----4-:R-:W-:Y:S02]  /*1e5e0*/  @!P1 IMAD.WIDE R6, R0, 0x2, R4 ;  /* 0x0000000200069825 */ /* 0x010fe400078e0204 */
[----:B------:R-:W-:-:S03]  /*1e5f0*/  @!P0 SHF.R.S32.HI R2, RZ, 0x1f, R3 ;  /* 0x0000001fff028819 */ /* 0x000fc60000011403 */
[----:B------:R-:W-:Y:S01]  /*1e600*/  @!P1 ST.E.128 [R6.64], R32 ;  /* 0x0000002006009985 */ /* 0x000fe2000c101d0c */
[----:B------:R-:W-:-:S04]  /*1e610*/  @!P0 LEA.HI R2, R2, R3, RZ, 0x3 ;  /* 0x0000000302028211 */ /* 0x000fc800078f18ff */
[----:B------:R-:W-:-:S05]  /*1e620*/  @!P0 LOP3.LUT R2, R2, 0xfffffff8, RZ, 0xc0, !PT ;  /* 0xfffffff802028812 */ /* 0x000fca00078ec0ff */
[----:B------:R-:W-:-:S05]  /*1e630*/  @!P0 IMAD.WIDE R2, R2, 0x2, R4 ;  /* 0x0000000202028825 */ /* 0x000fca00078e0204 */
[----:B------:R1:W-:Y:S02]  /*1e640*/  @!P0 ST.E.128 [R2.64], R20 ;  /* 0x0000001402008985 */ /* 0x0003e4000c101d0c */
[----:B-1----:R-:W-:-:S04]  /*1e650*/  IADD3 R2, R0, 0x40, RZ ;  /* 0x0000004000027810 */ /* 0x002fc80007ffe0ff */
        /* <DEDUP_REMOVED lines=8> */
.L_x_1270:
        /* <DEDUP_REMOVED lines=18> */
.L_x_1278:
        /* <DEDUP_REMOVED lines=13> */
[----:B------:R-:W-:Y:S01]  /*1e8d0*/  IMAD.MOV.U32 R11, RZ, RZ, R9 ;  /* 0x000000ffff0b7224 */ /* 0x000fe200078e0009 */
[----:B------:R-:W-:Y:S02]  /*1e8e0*/  MOV R10, R8 ;  /* 0x00000008000a7202 */ /* 0x000fe40000000f00 */
[----:B------:R-:W-:Y:S01]  /*1e8f0*/  ISETP.NE.AND P0, PT, R3, 0x1, PT ;  /* 0x000000010300780c */ /* 0x000fe20003f05270 */
[----:B------:R-:W-:Y:S01]  /*1e900*/  IMAD R3, R221, c[0x0][0x490], RZ ;  /* 0x00012400dd037a24 */ /* 0x000fe200078e02ff */
[----:B------:R-:W-:Y:S01]  /*1e910*/  MOV R6, R7 ;  /* 0x0000000700067202 */ /* 0x000fe20000000f00 */
[----:B------:R-:W-:-:S04]  /*1e920*/  IMAD.WIDE.U32 R10, R222, c[0x0][0x490], R10 ;  /* 0x00012400de0a7a25 */ /* 0x000fc800078e000a */
[----:B------:R-:W-:-:S05]  /*1e930*/  IMAD R3, R222, c[0x0][0x494], R3 ;  /* 0x00012500de037a24 */ /* 0x000fca00078e0203 */
[----:B------:R-:W-:Y:S01]  /*1e940*/  IADD3 R11, R3, R11, RZ ;  /* 0x0000000b030b7210 */ /* 0x000fe20007ffe0ff */
[----:B------:R-:W-:-:S04]  /*1e950*/  @P0 IMAD.HI.U32 R5, R7, c[0x0][0x4ec], RZ ;  /* 0x00013b0007050a27 */ /* 0x000fc800078e00ff */
[----:B------:R-:W-:Y:S01]  /*1e960*/  IMAD.WIDE.U32 R10, R225, c[0x0][0x498], R10 ;  /* 0x00012600e10a7a25 */ /* 0x000fe200078e000a */
[----:B------:R-:W-:-:S03]  /*1e970*/  @P0 SHF.R.U32.HI R6, RZ, c[0x0][0x4f0], R5 ;  /* 0x00013c00ff060a19 */ /* 0x000fc60000011605 */
[----:B------:R-:W-:Y:S01]  /*1e980*/  IMAD R5, R4, c[0x0][0x498], RZ ;  /* 0x0001260004057a24 */ /* 0x000fe200078e02ff */
[----:B------:R-:W-:Y:S01]  /*1e990*/  IADD3 R10, P0, R6, R10, RZ ;  /* 0x0000000a060a7210 */ /* 0x000fe20007f1e0ff */
[--C-:B------:R-:W-:Y:S02]  /*1e9a0*/  IMAD.MOV R3, RZ, RZ, -R6.reuse ;  /* 0x000000ffff037224 */ /* 0x100fe400078e0a06 */
        /* <DEDUP_REMOVED lines=13> */
.L_x_1280:
[----:B------:R-:W-:Y:S05]  /*1ea80*/  BSYNC B0 ;  /* 0x0000000000007941 */ /* 0x000fea0003800000 */
.L_x_1279:
[----:B------:R-:W2:Y:S01]  /*1ea90*/  S2R R5, SR_CTAID.X ;  /* 0x0000000000057919 */ /* 0x000ea20000002500 */
[----:B-1----:R-:W-:Y:S01]  /*1eaa0*/  SHF.R.S32.HI R3, RZ, 0x1f, R0 ;  /* 0x0000001fff037819 */ /* 0x002fe20000011400 */
[----:B------:R-:W-:Y:S01]  /*1eab0*/  IMAD R6, R9, c[0x0][0x3a0], RZ ;  /* 0x0000e80009067a24 */ /* 0x000fe200078e02ff */
[----:B------:R-:W-:Y:S01]  /*1eac0*/  MOV R7, c[0x0][0x4e8] ;  /* 0x00013a0000077a02 */ /* 0x000fe20000000f00 */
[C---:B------:R-:W-:Y:S01]  /*1ead0*/  IMAD.WIDE.U32 R10, R8.reuse, c[0x0][0x3a0], RZ ;  /* 0x0000e800080a7a25 */ /* 0x040fe200078e00ff */
[----:B------:R-:W-:Y:S01]  /*1eae0*/  LEA.HI R3, R3, R0, RZ, 0x2 ;  /* 0x0000000003037211 */ /* 0x000fe200078f10ff */
[----:B------:R-:W-:Y:S01]  /*1eaf0*/  BSSY B0, `(.L_x_1281) ;  /* 0x000003d000007945 */ /* 0x000fe20003800000 */
[----:B------:R-:W-:Y:S01]  /*1eb00*/  ISETP.NE.AND P0, PT, R7, 0x1, PT ;  /* 0x000000010700780c */ /* 0x000fe20003f05270 */
[----:B------:R-:W-:Y:S01]  /*1eb10*/  IMAD R6, R8, c[0x0][0x3a4], R6 ;  /* 0x0000e90008067a24 */ /* 0x000fe200078e0206 */
[----:B------:R-:W-:Y:S01]  /*1eb20*/  LOP3.LUT R8, R3, 0xfffffffc, RZ, 0xc0, !PT ;  /* 0xfffffffc03087812 */ /* 0x000fe200078ec0ff */
[----:B------:R-:W-:Y:S01]  /*1eb30*/  IMAD R221, R221, c[0x0][0x3e8], RZ ;  /* 0x0000fa00dddd7a24 */ /* 0x000fe200078e02ff */
[----:B------:R-:W-:Y:S01]  /*1eb40*/  SHF.R.S32.HI R3, RZ, 0x2, R3 ;  /* 0x00000002ff037819 */ /* 0x000fe20000011403 */
[----:B-----5:R-:W-:Y:S01]  /*1eb50*/  IMAD R2, R2, c[0x0][0x4e8], RZ ;  /* 0x00013a0002027a24 */ /* 0x020fe200078e02ff */
[----:B------:R-:W-:Y:S01]  /*1eb60*/  IADD3 R7, R11, R6, RZ ;  /* 0x000000060b077210 */ /* 0x000fe20007ffe0ff */
[----:B------:R-:W-:Y:S01]  /*1eb70*/  IMAD.IADD R8, R0, 0x1, -R8 ;  /* 0x0000000100087824 */ /* 0x000fe200078e0a08 */
[----:B------:R-:W-:Y:S01]  /*1eb80*/  MOV R6, R10 ;  /* 0x0000000a00067202 */ /* 0x000fe20000000f00 */
[----:B------:R-:W-:-:S02]  /*1eb90*/  IMAD R221, R222, c[0x0][0x3ec], R221 ;  /* 0x0000fb00dedd7a24 */ /* 0x000fc400078e02dd */
[----:B------:R-:W-:Y:S02]  /*1eba0*/  IMAD R0, R8, 0x20, R3 ;  /* 0x0000002008007824 */ /* 0x000fe400078e0203 */
[----:B------:R-:W-:-:S03]  /*1ebb0*/  IMAD.WIDE.U32 R6, R222, c[0x0][0x3e8], R6 ;  /* 0x0000fa00de067a25 */ /* 0x000fc600078e0006 */
[----:B--2---:R-:W-:Y:S02]  /*1ebc0*/  LEA R0, R5, R0, 0x7 ;  /* 0x0000000005007211 */ /* 0x004fe400078e38ff */
[----:B------:R-:W-:Y:S01]  /*1ebd0*/  IADD3 R11, R221, R7, RZ ;  /* 0x00000007dd0b7210 */ /* 0x000fe20007ffe0ff */
[----:B------:R-:W-:Y:S01]  /*1ebe0*/  IMAD R7, R4, c[0x0][0x3f0], RZ ;  /* 0x0000fc0004077a24 */ /* 0x000fe200078e02ff */
[----:B------:R-:W-:Y:S01]  /*1ebf0*/  MOV R10, R6 ;  /* 0x00000006000a7202 */ /* 0x000fe20000000f00 */
[----:B------:R-:W-:Y:S01]  /*1ec00*/  @P0 IMAD.HI.U32 R4, R0, c[0x0][0x4ec], RZ ;  /* 0x00013b0000040a27 */ /* 0x000fe200078e00ff */
[----:B------:R-:W-:-:S03]  /*1ec10*/  LEA R3, R5, R3, 0x7 ;  /* 0x0000000305037211 */ /* 0x000fc600078e38ff */
[----:B------:R-:W-:Y:S01]  /*1ec20*/  IMAD.MOV.U32 R9, RZ, RZ, R0 ;  /* 0x000000ffff097224 */ /* 0x000fe200078e0000 */
[----:B------:R-:W-:Y:S01]  /*1ec30*/  @P0 SHF.R.U32.HI R9, RZ, c[0x0][0x4f0], R4 ;  /* 0x00013c00ff090a19 */ /* 0x000fe20000011604 */
[C---:B------:R-:W-:Y:S02]  /*1ec40*/  IMAD R7, R225.reuse, c[0x0][0x3f4], R7 ;  /* 0x0000fd00e1077a24 */ /* 0x040fe400078e0207 */
[----:B------:R-:W-:Y:S01]  /*1ec50*/  IMAD.WIDE.U32 R10, R225, c[0x0][0x3f0], R10 ;  /* 0x0000fc00e10a7a25 */ /* 0x000fe200078e000a */
[----:B------:R-:W-:Y:S02]  /*1ec60*/  SHF.R.S32.HI R6, RZ, 0x1f, R9 ;  /* 0x0000001fff067819 */ /* 0x000fe40000011409 */
[----:B------:R-:W-:Y:S01]  /*1ec70*/  IADD3 R4, -R9, RZ, RZ ;  /* 0x000000ff09047210 */ /* 0x000fe20007ffe1ff */
[----:B------:R-:W-:Y:S02]  /*1ec80*/  IMAD.IADD R11, R11, 0x1, R7 ;  /* 0x000000010b0b7824 */ /* 0x000fe400078e0207 */
[----:B------:R-:W-:-:S02]  /*1ec90*/  IMAD R6, R6, c[0x0][0x3e0], RZ ;  /* 0x0000f80006067a24 */ /* 0x000fc400078e02ff */
[----:B------:R-:W-:Y:S02]  /*1eca0*/  IMAD R4, R4, c[0x0][0x4e8], R0 ;  /* 0x00013a0004047a24 */ /* 0x000fe400078e0200 */
[----:B------:R-:W-:-:S03]  /*1ecb0*/  IMAD.WIDE.U32 R10, R9, c[0x0][0x3e0], R10 ;  /* 0x0000f800090a7a25 */ /* 0x000fc600078e000a */
[----:B------:R-:W-:Y:S01]  /*1ecc0*/  SHF.R.S32.HI R0, RZ, 0x1f, R4 ;  /* 0x0000001fff007819 */ /* 0x000fe20000011404 */
[----:B------:R-:W-:Y:S01]  /*1ecd0*/  IMAD R6, R9, c[0x0][0x3e4], R6 ;  /* 0x0000f90009067a24 */ /* 0x000fe200078e0206 */
[----:B------:R-:W-:-:S03]  /*1ece0*/  SHF.L.U32 R9, R8, 0x3, RZ ;  /* 0x0000000308097819 */ /* 0x000fc600000006ff */
[----:B------:R-:W-:Y:S01]  /*1ecf0*/  IMAD R0, R0, c[0x0][0x3d8], RZ ;  /* 0x0000f60000007a24 */ /* 0x000fe200078e02ff */
[----:B------:R-:W-:Y:S02]  /*1ed00*/  IADD3 R7, R11, R6, RZ ;  /* 0x000000060b077210 */ /* 0x000fe40007ffe0ff */
[----:B------:R-:W-:Y:S01]  /*1ed10*/  MOV R6, R10 ;  /* 0x0000000a00067202 */ /* 0x000fe20000000f00 */
[C---:B------:R-:W-:Y:S01]  /*1ed20*/  IMAD R0, R4.reuse, c[0x0][0x3dc], R0 ;  /* 0x0000f70004007a24 */ /* 0x040fe200078e0200 */
[C---:B------:R-:W-:Y:S02]  /*1ed30*/  IADD3 R8, R9.reuse, 0x20, RZ ;  /* 0x0000002009087810 */ /* 0x040fe40007ffe0ff */
[----:B------:R-:W-:Y:S01]  /*1ed40*/  IADD3 R5, R9, 0x40, RZ ;  /* 0x0000004009057810 */ /* 0x000fe20007ffe0ff */
[----:B------:R-:W-:-:S04]  /*1ed50*/  IMAD.WIDE.U32 R6, R4, c[0x0][0x3d8], R6 ;  /* 0x0000f60004067a25 */ /* 0x000fc800078e0006 */
[----:B------:R-:W-:Y:S01]  /*1ed60*/  IMAD.IADD R0, R7, 0x1, R0 ;  /* 0x0000000107007824 */ /* 0x000fe200078e0200 */
[----:B------:R-:W-:-:S04]  /*1ed70*/  LEA R4, P0, R6, c[0x0][0x380], 0x1 ;  /* 0x0000e00006047a11 */ /* 0x000fc800078008ff */
[----:B------:R-:W-:Y:S02]  /*1ed80*/  LEA.HI.X R0, R6, c[0x0][0x384], R0, 0x1, P0 ;  /* 0x0000e10006007a11 */ /* 0x000fe400000f0c00 */
[----:B------:R-:W-:Y:S01]  /*1ed90*/  ISETP.GE.AND P0, PT, R3, R2, PT ;  /* 0x000000020300720c */ /* 0x000fe20003f06270 */
[----:B------:R1:W2:Y:S04]  /*1eda0*/  SHFL.IDX PT, R6, R4, RZ, 0x1c1f ;  /* 0x001c1fff04067589 */ /* 0x0002a800000e0000 */
[----:B------:R1:W3:Y:S08]  /*1edb0*/  SHFL.IDX PT, R7, R0, RZ, 0x1c1f ;  /* 0x001c1fff00077589 */ /* 0x0002f000000e0000 */
        /* <DEDUP_REMOVED lines=16> */
.L_x_1282:
[----:B------:R-:W-:Y:S05]  /*1eec0*/  BSYNC B0 ;  /* 0x0000000000007941 */ /* 0x000fea0003800000 */
.L_x_1281:
[----:B--2---:R-:W-:Y:S01]  /*1eed0*/  IADD3 R6, R3, 0x20, RZ ;  /* 0x0000002003067810 */ /* 0x004fe20007ffe0ff */
[----:B------:R2:W4:Y:S01]  /*1eee0*/  SHFL.IDX PT, R11, R0, 0x1, 0x1c1f ;  /* 0x003c1f00000b7f89 */ /* 0x00052200000e0000 */
[----:B------:R-:W-:Y:S02]  /*1eef0*/  BSSY B0, `(.L_x_1283) ;  /* 0x0000013000007945 */ /* 0x000fe40003800000 */
[----:B------:R-:W-:Y:S01]  /*1ef00*/  ISETP.GE.AND P0, PT, R6, R2, PT ;  /* 0x000000020600720c */ /* 0x000fe20003f06270 */
[----:B------:R2:W1:-:S12]  /*1ef10*/  SHFL.IDX PT, R10, R4, 0x1, 0x1c1f ;  /* 0x003c1f00040a7f89 */ /* 0x00045800000e0000 */
[----:B------:R-:W-:Y:S05]  /*1ef20*/  @P0 BRA `(.L_x_1284) ;  /* 0x000000f000000947 */ /* 0x000fea0003800000 */
[----:B------:R-:W-:Y:S02]  /*1ef30*/  ISETP.GE.AND P1, PT, R8, c[0x0][0x3c8], PT ;  /* 0x0000f20008007a0c */ /* 0x000fe40003f26270 */
[----:B------:R-:W-:Y:S02]  /*1ef40*/  ISETP.GE.AND P0, PT, R5, c[0x0][0x3c8], PT ;  /* 0x0000f20005007a0c */ /* 0x000fe40003f06270 */
[----:B------:R-:W-:-:S09]  /*1ef50*/  ISETP.GE.AND P2, PT, R9, c[0x0][0x3c8], PT ;  /* 0x0000f20009007a0c */ /* 0x000fd20003f46270 */
[----:B---3--:R-:W-:Y:S02]  /*1ef60*/  @!P1 SHF.R.S32.HI R7, RZ, 0x1f, R8 ;  /* 0x0000001fff079819 */ /* 0x008fe40000011408 */
        /* <DEDUP_REMOVED lines=11> */
.L_x_1284:
[----:B------:R-:W-:Y:S05]  /*1f020*/  BSYNC B0 ;  /* 0x0000000000007941 */ /* 0x000fea0003800000 */
.L_x_1283:
        /* <DEDUP_REMOVED lines=9> */
[----:B---3--:R-:W-:Y:S02]  /*1f0c0*/  @!P1 SHF.R.S32.HI R7, RZ, 0x1f, R8 ;  /* 0x0000001fff079819 */ /* 0x008fe40000011408 */
        /* <DEDUP_REMOVED lines=11> */
.L_x_1286:
[----:B------:R-:W-:Y:S05]  /*1f180*/  BSYNC B0 ;  /* 0x0000000000007941 */ /* 0x000fea0003800000 */
.L_x_1285:
[----:B------:R-:W-:Y:S01]  /*1f190*/  IADD3 R3, R3, 0x60, RZ ;  /* 0x0000006003037810 */ /* 0x000fe20007ffe0ff */
[----:B--23--:R2:W3:Y:S03]  /*1f1a0*/  SHFL.IDX PT, R7, R0, 0x3, 0x1c1f ;  /* 0x007c1f0000077f89 */ /* 0x00c4e600000e0000 */
[----:B------:R-:W-:Y:S01]  /*1f1b0*/  ISETP.GE.AND P0, PT, R3, R2, PT ;  /* 0x000000020300720c */ /* 0x000fe20003f06270 */
[----:B------:R2:W1:-:S12]  /*1f1c0*/  SHFL.IDX PT, R6, R4, 0x3, 0x1c1f ;  /* 0x007c1f0004067f89 */ /* 0x00045800000e0000 */
[----:B------:R-:W-:Y:S05]  /*1f1d0*/  @P0 EXIT ;  /* 0x000000000000094d */ /* 0x000fea0003800000 */
[----:B------:R-:W-:Y:S02]  /*1f1e0*/  ISETP.GE.AND P0, PT, R8, c[0x0][0x3c8], PT ;  /* 0x0000f20008007a0c */ /* 0x000fe40003f06270 */
[----:B------:R-:W-:-:S11]  /*1f1f0*/  ISETP.GE.AND P1, PT, R9, c[0x0][0x3c8], PT ;  /* 0x0000f20009007a0c */ /* 0x000fd60003f26270 */
[----:B-12---:R-:W-:Y:S02]  /*1f200*/  @!P0 SHF.R.S32.HI R0, RZ, 0x1f, R8 ;  /* 0x0000001fff008819 */ /* 0x006fe40000011408 */
[----:B---3--:R-:W-:Y:S02]  /*1f210*/  @!P1 IMAD.WIDE R2, R9, 0x2, R6 ;  /* 0x0000000209029825 */ /* 0x008fe400078e0206 */
        /* <DEDUP_REMOVED lines=13> */
.L_x_1287:
        /* <DEDUP_REMOVED lines=9> */
.L_x_1524:


//--------------------- .text._ZN7cutlass13device_kernelIN5flash19enable_sm80_to_sm89INS1_16FlashAttnFwdSm80INS1_25CollectiveMainloopFwdSm80ILi4ELi1ELb0EN4cute5tupleIJNS5_1CILi128EEENS7_ILi64EEENS7_ILi96EEEEEELi96ENS_6half_tEfNS_4arch4Sm80ELb1ELb0ELb0ELb0ELb0ELb0ELb1ELb0EEENS1_21CollectiveEpilogueFwdINS6_IJS8_SA_S9_EEENS6_IJNS7_ILi1EEESI_SI_EEESC_SE_Li128ELb0ELb1ELb0ELb0EEENS1_30DynamicPersistentTileSchedulerILi128ELi128ELb0ELb1ELb0EEEEEEEEEvNT_6ParamsE --------------------------
	.section	.text._ZN7cutlass13device_kernelIN5flash19enable_sm80_to_sm89INS1_16FlashAttnFwdSm80INS1_25CollectiveMainloopFwdSm80ILi4ELi1ELb0EN4cute5tupleIJNS5_1CILi128EEENS7_ILi64EEENS7_ILi96EEEEEELi96ENS_6half_tEfNS_4arch4Sm80ELb1ELb0ELb0ELb0ELb0ELb0ELb1ELb0EEENS1_21CollectiveEpilogueFwdINS6_IJS8_SA_S9_EEENS6_IJNS7_ILi1EEESI_SI_EEESC_SE_Li128ELb0ELb1ELb0ELb0EEENS1_30DynamicPersistentTileSchedulerILi128ELi128ELb0ELb1ELb0EEEEEEEEEvNT_6ParamsE,"ax",@progbits
	.sectioninfo	@"SHI_REGISTERS=255"
	.align	128
.text._ZN7cutlass13device_kernelIN5flash19enable_sm80_to_sm89INS1_16FlashAttnFwdSm80INS1_25CollectiveMainloopFwdSm80ILi4ELi1ELb0EN4cute5tupleIJNS5_1CILi128EEENS7_ILi64EEENS7_ILi96EEEEEELi96ENS_6half_tEfNS_4arch4Sm80ELb1ELb0ELb0ELb0ELb0ELb0ELb1ELb0EEENS1_21CollectiveEpilogueFwdINS6_IJS8_SA_S9_EEENS6_IJNS7_ILi1EEESI_SI_EEESC_SE_Li128ELb0ELb1ELb0ELb0EEENS1_30DynamicPersistentTileSchedulerILi128ELi128ELb0ELb1ELb0EEEEEEEEEvNT_6ParamsE:
        .type           _ZN7cutlass13device_kernelIN5flash19enable_sm80_to_sm89INS1_16FlashAttnFwdSm80INS1_25CollectiveMainloopFwdSm80ILi4ELi1ELb0EN4cute5tupleIJNS5_1CILi128EEENS7_ILi64EEENS7_ILi96EEEEEELi96ENS_6half_tEfNS_4arch4Sm80ELb1ELb0ELb0ELb0ELb0ELb0ELb1ELb0EEENS1_21CollectiveEpilogueFwdINS6_IJS8_SA_S9_EEENS6_IJNS7_ILi1EEESI_SI_EEESC_SE_Li128ELb0ELb1ELb0ELb0EEENS1_30DynamicPersistentTileSchedulerILi128ELi128ELb0ELb1ELb0EEEEEEEEEvNT_6ParamsE,@function
        .size           _ZN7cutlass13device_kernelIN5flash19enable_sm80_to_sm89INS1_16FlashAttnFwdSm80INS1_25CollectiveMainloopFwdSm80ILi4ELi1ELb0EN4cute5tupleIJNS5_1CILi128EEENS7_ILi64EEENS7_ILi96EEEEEELi96ENS_6half_tEfNS_4arch4Sm80ELb1ELb0ELb0ELb0ELb0ELb0ELb1ELb0EEENS1_21CollectiveEpilogueFwdINS6_IJS8_SA_S9_EEENS6_IJNS7_ILi1EEESI_SI_EEESC_SE_Li128ELb0ELb1ELb0ELb0EEENS1_30DynamicPersistentTileSchedulerILi128ELi128ELb0ELb1ELb0EEEEEEEEEvNT_6ParamsE,(.L_x_1525 - _ZN7cutlass13device_kernelIN5flash19enable_sm80_to_sm89INS1_16FlashAttnFwdSm80INS1_25CollectiveMainloopFwdSm80ILi4ELi1ELb0EN4cute5tupleIJNS5_1CILi128EEENS7_ILi64EEENS7_ILi96EEEEEELi96ENS_6half_tEfNS_4arch4Sm80ELb1ELb0ELb0ELb0ELb0ELb0ELb1ELb0EEENS1_21CollectiveEpilogueFwdINS6_IJS8_SA_S9_EEENS6_IJNS7_ILi1EEESI_SI_EEESC_SE_Li128ELb0ELb1ELb0ELb0EEENS1_30DynamicPersistentTileSchedulerILi128ELi128ELb0ELb1ELb0EEEEEEEEEvNT_6ParamsE)
        .other          _ZN7cutlass13device_kernelIN5flash19enable_sm80_to_sm89INS1_16FlashAttnFwdSm80INS1_25CollectiveMainloopFwdSm80ILi4ELi1ELb0EN4cute5tupleIJNS5_1CILi128EEENS7_ILi64EEENS7_ILi96EEEEEELi96ENS_6half_tEfNS_4arch4Sm80ELb1ELb0ELb0ELb0ELb0ELb0ELb1ELb0EEENS1_21CollectiveEpilogueFwdINS6_IJS8_SA_S9_EEENS6_IJNS7_ILi1EEESI_SI_EEESC_SE_Li128ELb0ELb1ELb0ELb0EEENS1_30DynamicPersistentTileSchedulerILi128ELi128ELb0ELb1ELb0EEEEEEEEEvNT_6ParamsE,@"STO_CUDA_ENTRY STV_DEFAULT"
_ZN7cutlass13device_kernelIN5flash19enable_sm80_to_sm89INS1_16FlashAttnFwdSm80INS1_25CollectiveMainloopFwdSm80ILi4ELi1ELb0EN4cute5tupleIJNS5_1CILi128EEENS7_ILi64EEENS7_ILi96EEEEEELi96ENS_6half_tEfNS_4arch4Sm80ELb1ELb0ELb0ELb0ELb0ELb0ELb1ELb0EEENS1_21CollectiveEpilogueFwdINS6_IJS8_SA_S9_EEENS6_IJNS7_ILi1EEESI_SI_EEESC_SE_Li128ELb0ELb1ELb0ELb0EEENS1_30DynamicPersistentTileSchedulerILi128ELi128ELb0ELb1ELb0EEEEEEEEEvNT_6ParamsE:
        /* <DEDUP_REMOVED lines=163> */
.L_x_1341:
        /* <DEDUP_REMOVED lines=19> */
.L_x_1289:
[----:B------:R-:W-:-:S04]  /*0b60*/  MOV R0, c[0x0][0x554] ;  /* 0x0001550000007a02 */ /* 0x000fc80000000f00 */
[----:B------:R-:W-:Y:S02]  /*0b70*/  ISETP.NE.AND P0, PT, R0, 0x1, PT ;  /* 0x000000010000780c */ /* 0x000fe40003f05270 */
[----:B------:R-:W-:-:S11]  /*0b80*/  MOV R0, R2 ;  /* 0x0000000200007202 */ /* 0x000fd60000000f00 */
[----:B------:R-:W-:-:S05]  /*0b90*/  @P0 IMAD.HI.U32 R4, R2, c[0x0][0x558], RZ ;  /* 0x0001560002040a27 */ /* 0x000fca00078e00ff */
[----:B------:R-:W-:-:S05]  /*0ba0*/  @P0 SHF.R.U32.HI R0, RZ, c[0x0][0x55c], R4 ;  /* 0x00015700ff000a19 */ /* 0x000fca0000011604 */
[----:B------:R-:W-:Y:S02]  /*0bb0*/  IMAD R4, R0, c[0x0][0x554], RZ ;  /* 0x0001550000047a24 */ /* 0x000fe400078e02ff */
.L_x_1290:
[----:B------:R-:W-:Y:S05]  /*0bc0*/  BSYNC B0 ;  /* 0x0000000000007941 */ /* 0x000fea0003800000 */
.L_x_1288:
        /* <DEDUP_REMOVED lines=176> */
[----:B------:R1:W-:Y:S04]  /*16d0*/  STL.64 [R1], R6 ;  /* 0x0000000601007387 */ /* 0x0003e80000100a00 */
        /* <DEDUP_REMOVED lines=18> */
.L_x_1342:
[----:B------:R-:W-:Y:S05]  /*1800*/  BRA.DIV ~URZ, `(.L_x_1293) ;  /* 0x0000da427f007947 */ /* 0x000fea000b800000 */
[----:B--2---:R2:W4:Y:S02]  /*1810*/  SHFL.IDX PT, R0, R12, RZ, 0x1c1f ;  /* 0x001c1fff0c007589 */ /* 0x00452400000e0000 */
.L_x_1343:
        /* <DEDUP_REMOVED lines=26> */
.L_x_1295:
[----:B------:R-:W-:Y:S05]  /*19c0*/  BSYNC B0 ;  /* 0x0000000000007941 */ /* 0x000fea0003800000 */
.L_x_1294:
[----:B------:R-:W-:Y:S05]  /*19d0*/  BRA.DIV ~URZ, `(.L_x_1296) ;  /* 0x0000d8d27f007947 */ /* 0x000fea000b800000 */
[----:B---3--:R3:W1:Y:S04]  /*19e0*/  SHFL.IDX PT, R2, R10, 0x1, 0x1c1f ;  /* 0x003c1f000a027f89 */ /* 0x00866800000e0000 */
[----:B--2-4-:R3:W2:Y:S02]  /*19f0*/  SHFL.IDX PT, R0, R12, 0x1, 0x1c1f ;  /* 0x003c1f000c007f89 */ /* 0x0146a400000e0000 */
.L_x_1344:
        /* <DEDUP_REMOVED lines=25> */
.L_x_1298:
[----:B------:R-:W-:Y:S05]  /*1b90*/  BSYNC B0 ;  /* 0x0000000000007941 */ /* 0x000fea0003800000 */
.L_x_1297:
[----:B------:R-:W-:Y:S05]  /*1ba0*/  BRA.DIV ~URZ, `(.L_x_1299) ;  /* 0x0000d7c27f007947 */ /* 0x000fea000b800000 */
[----:B-1----:R1:W4:Y:S02]  /*1bb0*/  SHFL.IDX PT, R2, R10, 0x2, 0x1c1f ;  /* 0x005c1f000a027f89 */ /* 0x00232400000e0000 */
.L_x_1345:
[----:B------:R-:W-:Y:S05]  /*1bc0*/  BRA.DIV ~URZ, `(.L_x_1300) ;  /* 0x0000d8127f007947 */ /* 0x000fea000b800000 */
[----:B--2---:R2:W1:Y:S02]  /*1bd0*/  SHFL.IDX PT, R0, R12, 0x2, 0x1c1f ;  /* 0x005c1f000c007f89 */ /* 0x00446400000e0000 */
.L_x_1346:
        /* <DEDUP_REMOVED lines=25> */
.L_x_1302:
[----:B------:R-:W-:Y:S05]  /*1d70*/  BSYNC B0 ;  /* 0x0000000000007941 */ /* 0x000fea0003800000 */
.L_x_1301:
[----:B------:R-:W-:Y:S05]  /*1d80*/  BRA.DIV ~URZ, `(.L_x_1303) ;  /* 0x0000d6b27f007947 */ /* 0x000fea000b800000 */
[----:B----4-:R4:W2:Y:S04]  /*1d90*/  SHFL.IDX PT, R2, R10, 0x3, 0x1c1f ;  /* 0x007c1f000a027f89 */ /* 0x0108a800000e0000 */
[----:B-1----:R4:W1:Y:S02]  /*1da0*/  SHFL.IDX PT, R0, R12, 0x3, 0x1c1f ;  /* 0x007c1f000c007f89 */ /* 0x00286400000e0000 */
.L_x_1347:
[----:B------:R-:W5:Y:S04]  /*1db0*/  LDL.64 R6, [R1+0x30] ;  /* 0x0000300001067983 */ /* 0x000f680000100a00 */
[----:B---3--:R-:W3:Y:S04]  /*1dc0*/  LDL R4, [R1+0x38] ;  /* 0x0000380001047983 */ /* 0x008ee80000100800 */
[----:B----4-:R-:W4:Y:S04]  /*1dd0*/  LDL R5, [R1+0x68] ;  /* 0x0000680001057983 */ /* 0x010f280000100800 */
[----:B--2---:R-:W2:Y:S04]  /*1de0*/  LDL R12, [R1+0x3c] ;  /* 0x00003c00010c7983 */ /* 0x004ea80000100800 */
[----:B------:R-:W2:Y:S04]  /*1df0*/  LDL R15, [R1+0x64] ;  /* 0x00006400010f7983 */ /* 0x000ea80000100800 */
[----:B------:R-:W2:Y:S01]  /*1e00*/  LDL R16, [R1+0x28] ;  /* 0x0000280001107983 */ /* 0x000ea20000100800 */
[----:B------:R-:W-:-:S04]  /*1e10*/  IADD3 R3, R3, 0x60, RZ ;  /* 0x0000006003037810 */ /* 0x000fc80007ffe0ff */
[----:B------:R-:W-:Y:S02]  /*1e20*/  ISETP.GE.AND P1, PT, R3, R14, PT ;  /* 0x0000000e0300720c */ /* 0x000fe40003f26270 */
[----:B------:R-:W-:Y:S02]  /*1e30*/  P2R R10, PR, RZ, 0x4 ;  /* 0x00000004ff0a7803 */ /* 0x000fe40000000000 */
[----:B------:R-:W-:Y:S02]  /*1e40*/  ISETP.NE.AND P2, PT, R11, RZ, PT ;  /* 0x000000ff0b00720c */ /* 0x000fe40003f45270 */
[----:B------:R-:W-:-:S07]  /*1e50*/  IADD3 R24, R252, -0x1, RZ ;  /* 0xfffffffffc187810 */ /* 0x000fce0007ffe0ff */
        /* <DEDUP_REMOVED lines=14> */
[----:B------:R1:W-:Y:S04]  /*1f40*/  @!P1 LDGSTS.E.BYPASS.LTC128B.128 [R26+0xb900], [R4.64], !P6 ;  /* 0x0b900000041a9fae */ /* 0x0003e8000f101d46 */
[----:B------:R-:W0:Y:S01]  /*1f50*/  LDGDEPBAR ;  /* 0x00000000000079af */ /* 0x000e220000000000 */
[----:B------:R-:W-:Y:S02]  /*1f60*/  WARPSYNC 0xffffffff ;  /* 0xffffffff00007948 */ /* 0x000fe40003800000 */
[----:B------:R-:W2:Y:S04]  /*1f70*/  LDL.64 R146, [R1] ;  /* 0x0000000001927983 */ /* 0x000ea80000100a00 */
        /* <DEDUP_REMOVED lines=14> */
[----:B------:R-:W-:Y:S02]  /*2060*/  IMAD R4, R24, c[0x0][0x1e4], R4 ;  /* 0x0000790018047a24 */ /* 0x000fe400078e0204 */
[----:B------:R-:W-:Y:S02]  /*2070*/  IMAD.MOV.U32 R5, RZ, RZ, 0x20 ;  /* 0x00000020ff057424 */ /* 0x000fe400078e00ff */
[----:B------:R-:W-:Y:S02]  /*2080*/  IMAD.IADD R4, R3, 0x1, R4 ;  /* 0x0000000103047824 */ /* 0x000fe400078e0204 */
[----:B------:R-:W-:-:S04]  /*2090*/  IMAD.WIDE.U32 R8, R5, c[0x0][0x1e0], RZ ;  /* 0x0000780005087a25 */ /* 0x000fc800078e00ff */
[----:B------:R-:W-:Y:S02]  /*20a0*/  IMAD R3, R5, c[0x0][0x1e4], RZ ;  /* 0x0000790005037a24 */ /* 0x000fe400078e02ff */
[----:B------:R-:W-:Y:S02]  /*20b0*/  @P6 IMAD.SHL.U32 R6, R16, 0x2, RZ ;  /* 0x0000000210066824 */ /* 0x000fe400078e00ff */
[----:B------:R-:W-:Y:S02]  /*20c0*/  IMAD R7, R7, c[0x0][0x208], RZ ;  /* 0x0000820007077a24 */ /* 0x000fe400078e02ff */
[----:B------:R-:W-:-:S04]  /*20d0*/  IMAD.MOV.U32 R27, RZ, RZ, -0x40 ;  /* 0xffffffc0ff1b7424 */ /* 0x000fc800078e00ff */
        /* <DEDUP_REMOVED lines=16> */
[----:B------:R-:W-:Y:S01]  /*21e0*/  @P1 IMAD.SHL.U32 R0, R16, 0x2, RZ ;  /* 0x0000000210001824 */ /* 0x000fe200078e00ff */
[----:B------:R1:W-:Y:S04]  /*21f0*/  @P6 LDGSTS.E.BYPASS.LTC128B.128 [R6+0x5100], [R4.64+0x80], !P3 ;  /* 0x0510008004066fae */ /* 0x0003e8000d901d46 */
        /* <DEDUP_REMOVED lines=9> */
[----:B------:R-:W-:Y:S01]  /*2290*/  IMAD.IADD R6, R5, 0x1, R6 ;  /* 0x0000000105067824 */ /* 0x000fe200078e0206 */
[----:B----4-:R-:W-:-:S04]  /*22a0*/  LEA R0, P0, R4, R14, 0x6 ;  /* 0x0000000e04007211 */ /* 0x010fc800078030ff */
[----:B-----5:R-:W-:Y:S01]  /*22b0*/  LEA.HI.X R4, R4, R10, R6, 0x6, P0 ;  /* 0x0000000a04047211 */ /* 0x020fe200000f3406 */
[----:B------:R-:W-:Y:S01]  /*22c0*/  IMAD.MOV.U32 R6, RZ, RZ, c[0x0][0x208] ;  /* 0x00008200ff067624 */ /* 0x000fe200078e00ff */
[----:B------:R-:W-:Y:S02]  /*22d0*/  LEA R2, P0, R0, c[0x0][0x1f8], 0x1 ;  /* 0x00007e0000027a11 */ /* 0x000fe400078008ff */
[----:B------:R-:W-:Y:S02]  /*22e0*/  LOP3.LUT R5, R22, 0x1, RZ, 0xc0, !PT ;  /* 0x0000000116057812 */ /* 0x000fe400078ec0ff */
[----:B------:R-:W-:Y:S01]  /*22f0*/  LEA.HI.X R3, R0, c[0x0][0x1fc], R4, 0x1, P0 ;  /* 0x00007f0000037a11 */ /* 0x000fe200000f0c04 */
[----:B------:R-:W-:Y:S01]  /*2300*/  IMAD.MOV.U32 R4, RZ, RZ, c[0x0][0x20c] ;  /* 0x00008300ff047624 */ /* 0x000fe200078e00ff */
[----:B------:R-:W-:Y:S02]  /*2310*/  LEA R20, P0, R6, R2, 0x6 ;  /* 0x0000000206147211 */ /* 0x000fe400078030ff */
[----:B------:R-:W-:-:S02]  /*2320*/  ISETP.NE.U32.AND P6, PT, R5, 0x1, PT ;  /* 0x000000010500780c */ /* 0x000fc40003fc5070 */
[----:B------:R-:W-:Y:S02]  /*2330*/  LEA.HI.X R21, R6, R3, R4, 0x6, P0 ;  /* 0x0000000306157211 */ /* 0x000fe400000f3404 */
[----:B------:R-:W-:Y:S04]  /*2340*/  LDSM.16.M88.4 R4, [R207+0x1000] ;  /* 0x00100000cf04783b */ /* 0x000fe80000000200 */
[----:B------:R-:W1:Y:S01]  /*2350*/  LDSM.16.M88.4 R40, [R204] ;  /* 0x00000000cc28783b */ /* 0x000e620000000200 */
[----:B------:R-:W-:-:S03]  /*2360*/  IMAD.IADD R0, R25, 0x1, -R12 ;  /* 0x0000000119007824 */ /* 0x000fc600078e0a0c */
[----:B------:R-:W2:Y:S02]  /*2370*/  LDSM.16.M88.4 R8, [R207] ;  /* 0x00000000cf08783b */ /* 0x000ea40000000200 */
[----:B------:R-:W-:Y:S02]  /*2380*/  ISETP.LT.OR P0, PT, R0, 0x1, P6 ;  /* 0x000000010000780c */ /* 0x000fe40003701670 */
[----:B------:R-:W3:Y:S04]  /*2390*/  LDSM.16.M88.4 R36, [R204+0x400] ;  /* 0x00040000cc24783b */ /* 0x000ee80000000200 */
[----:B------:R-:W-:Y:S04]  /*23a0*/  LDSM.16.M88.4 R32, [R204+0x800] ;  /* 0x00080000cc20783b */ /* 0x000fe80000000200 */
[----:B------:R-:W4:Y:S01]  /*23b0*/  LDSM.16.M88.4 R28, [R204+0xc00] ;  /* 0x000c0000cc1c783b */ /* 0x000f220000000200 */
[----:B------:R-:W-:-:S03]  /*23c0*/  LOP3.LUT P1, RZ, R22, 0x2, RZ, 0xc0, !PT ;  /* 0x0000000216ff7812 */ /* 0x000fc6000782c0ff */
[----:B------:R-:W-:Y:S04]  /*23d0*/  LDSM.16.M88.4 R12, [R208+0x1000] ;  /* 0x00100000d00c783b */ /* 0x000fe80000000200 */
[----:B------:R-:W5:Y:S04]  /*23e0*/  LDSM.16.M88.4 R48, [R209] ;  /* 0x00000000d130783b */ /* 0x000f680000000200 */
[----:B------:R-:W-:Y:S04]  /*23f0*/  LDSM.16.M88.4 R16, [R208] ;  /* 0x00000000d010783b */ /* 0x000fe80000000200 */
[----:B------:R-:W-:Y:S04]  /*2400*/  LDSM.16.M88.4 R44, [R220] ;  /* 0x00000000dc2c783b */ /* 0x000fe80000000200 */
[----:B------:R-:W-:Y:S04]  /*2410*/  LDSM.16.M88.4 R52, [R219] ;  /* 0x00000000db34783b */ /* 0x000fe80000000200 */
[----:B------:R-:W3:Y:S04]  /*2420*/  LDSM.16.M88.4 R64, [R218] ;  /* 0x00000000da40783b */ /* 0x000ee80000000200 */
[----:B------:R-:W-:Y:S01]  /*2430*/  @!PT LDS RZ, [RZ] ;  /* 0x00000000fffff984 */ /* 0x000fe20000000800 */
[----:B------:R-:W-:Y:S01]  /*2440*/  @!PT LDS RZ, [RZ] ;  /* 0x00000000fffff984 */ /* 0x000fe20000000800 */
[----:B------:R-:W-:Y:S01]  /*2450*/  @!PT LDS RZ, [RZ] ;  /* 0x00000000fffff984 */ /* 0x000fe20000000800 */
[----:B------:R2:W-:Y:S01]  /*2460*/  LDGSTS.E.BYPASS.LTC128B.128 [R26+0x100], [R2.64], !P0 ;  /* 0x00100000021a7fae */ /* 0x0005e2000c101d46 */
[C---:B------:R-:W-:Y:S01]  /*2470*/  ISETP.LT.OR P0, PT, R0.reuse, 0x1, !P1 ;  /* 0x000000010000780c */ /* 0x040fe20004f01670 */
[----:B-1----:R-:W-:Y:S01]  /*2480*/  HMMA.16816.F32 R56, R4, R40, RZ ;  /* 0x000000280438723c */ /* 0x002fe200000018ff */
[----:B------:R-:W-:-:S02]  /*2490*/  ISETP.LT.OR P6, PT, R0, 0x21, P6 ;  /* 0x000000210000780c */ /* 0x000fc400037c1670 */
[----:B------:R-:W-:-:S09]  /*24a0*/  ISETP.LT.OR P1, PT, R0, 0x21, !P1 ;  /* 0x000000210000780c */ /* 0x000fd20004f21670 */
[----:B------:R1:W-:Y:S01]  /*24b0*/  LDGSTS.E.BYPASS.LTC128B.128 [R26+0x1100], [R2.64+0x40], !P0 ;  /* 0x01100040021a7fae */ /* 0x0003e2000c101d46 */
[----:B------:R-:W-:-:S04]  /*24c0*/  LOP3.LUT P0, RZ, R22, 0x4, RZ, 0xc0, !PT ;  /* 0x0000000416ff7812 */ /* 0x000fc8000780c0ff */
[C---:B------:R-:W-:Y:S02]  /*24d0*/  ISETP.LT.OR P2, PT, R0.reuse, 0x1, !P0 ;  /* 0x000000010000780c */ /* 0x040fe40004741670 */
[----:B------:R-:W-:Y:S01]  /*24e0*/  ISETP.LT.OR P0, PT, R0, 0x21, !P0 ;  /* 0x000000210000780c */ /* 0x000fe20004701670 */
[----:B------:R-:W-:Y:S08]  /*24f0*/  HMMA.16816.F32 R96, R4, R42, RZ ;  /* 0x0000002a0460723c */ /* 0x000ff000000018ff */
[C---:B--2---:R-:W-:Y:S02]  /*2500*/  HMMA.16816.F32 R88, R8.reuse, R40, RZ ;  /* 0x000000280858723c */ /* 0x044fe400000018ff */
[----:B------:R1:W-:Y:S04]  /*2510*/  LDGSTS.E.BYPASS.LTC128B.128 [R26+0x2100], [R2.64+0x80], !P2 ;  /* 0x02100080021a7fae */ /* 0x0003e8000d101d46 */
[----:B------:R2:W-:Y:S02]  /*2520*/  LDGSTS.E.BYPASS.LTC128B.128 [R26+0x900], [R20.64], !P6 ;  /* 0x00900000141a7fae */ /* 0x0005e4000f101d46 */
[----:B------:R-:W-:Y:S02]  /*2530*/  HMMA.16816.F32 R84, R8, R42, RZ ;  /* 0x0000002a0854723c */ /* 0x000fe400000018ff */
[----:B------:R2:W-:Y:S04]  /*2540*/  LDGSTS.E.BYPASS.LTC128B.128 [R26+0x1900], [R20.64+0x40], !P1 ;  /* 0x01900040141a7fae */ /* 0x0005e8000c901d46 */
[----:B------:R2:W-:Y:S02]  /*2550*/  LDGSTS.E.BYPASS.LTC128B.128 [R26+0x2900], [R20.64+0x80], !P0 ;  /* 0x02900080141a7fae */ /* 0x0005e4000c101d46 */
[C---:B---3--:R-:W-:Y:S08]  /*2560*/  HMMA.16816.F32 R76, R4.reuse, R36, RZ ;  /* 0x00000024044c723c */ /* 0x048ff000000018ff */
[----:B------:R-:W-:Y:S08]  /*2570*/  HMMA.16816.F32 R104, R4, R38, RZ ;  /* 0x000000260468723c */ /* 0x000ff000000018ff */
[----:B------:R-:W-:Y:S08]  /*2580*/  HMMA.16816.F32 R80, R8, R36, RZ ;  /* 0x000000240850723c */ /* 0x000ff000000018ff */
[C---:B----4-:R-:W-:Y:S08]  /*2590*/  HMMA.16816.F32 R60, R4.reuse, R28, RZ ;  /* 0x0000001c043c723c */ /* 0x050ff000000018ff */
[C---:B------:R-:W-:Y:S08]  /*25a0*/  HMMA.16816.F32 R72, R4.reuse, R32, RZ ;  /* 0x000000200448723c */ /* 0x040ff000000018ff */
[C---:B------:R-:W-:Y:S08]  /*25b0*/  HMMA.16816.F32 R100, R4.reuse, R34, RZ ;  /* 0x000000220464723c */ /* 0x040ff000000018ff */
[----:B------:R-:W-:Y:S08]  /*25c0*/  HMMA.16816.F32 R92, R4, R30, RZ ;  /* 0x0000001e045c723c */ /* 0x000ff000000018ff */
[C---:B------:R-:W-:Y:S01]  /*25d0*/  HMMA.16816.F32 R68, R8.reuse, R34, RZ ;  /* 0x000000220844723c */ /* 0x040fe200000018ff */
[----:B------:R-:W-:Y:S01]  /*25e0*/  ISETP.NE.AND P2, PT, R23, RZ, PT ;  /* 0x000000ff1700720c */ /* 0x000fe20003f45270 */
[----:B------:R-:W0:Y:S06]  /*25f0*/  LDGDEPBAR ;  /* 0x00000000000079af */ /* 0x000e2c0000000000 */
[C---:B------:R-:W-:Y:S08]  /*2600*/  HMMA.16816.F32 R40, R8.reuse, R38, RZ ;  /* 0x000000260828723c */ /* 0x040ff000000018ff */
[C---:B------:R-:W-:Y:S08]  /*2610*/  HMMA.16816.F32 R36, R8.reuse, R32, RZ ;  /* 0x000000200824723c */ /* 0x040ff000000018ff */
[C---:B------:R-:W-:Y:S08]  /*2620*/  HMMA.16816.F32 R4, R8.reuse, R28, RZ ;  /* 0x0000001c0804723c */ /* 0x040ff000000018ff */
[----:B------:R-:W-:Y:S01]  /*2630*/  HMMA.16816.F32 R28, R8, R30, RZ ;  /* 0x0000001e081c723c */ /* 0x000fe200000018ff */
[----:B------:R-:W-:Y:S07]  /*2640*/  LDSM.16.M88.4 R8, [R207+0x3000] ;  /* 0x00300000cf08783b */ /* 0x000fee0000000200 */
[C---:B-----5:R-:W-:Y:S01]  /*2650*/  HMMA.16816.F32 R32, R12.reuse, R48, R56 ;  /* 0x000000300c20723c */ /* 0x060fe20000001838 */
[----:B------:R-:W3:Y:S07]  /*2660*/  LDSM.16.M88.4 R56, [R204+0x1400] ;  /* 0x00140000cc38783b */ /* 0x000eee0000000200 */
[----:B------:R-:W-:Y:S01]  /*2670*/  HMMA.16816.F32 R136, R12, R64, R60 ;  /* 0x000000400c88723c */ /* 0x000fe2000000183c */
[----:B------:R-:W4:Y:S07]  /*2680*/  LDSM.16.M88.4 R60, [R204+0x1000] ;  /* 0x00100000cc3c783b */ /* 0x000f2e0000000200 */
[----:B------:R-:W-:Y:S01]  /*2690*/  HMMA.16816.F32 R124, R16, R52, R36 ;  /* 0x00000034107c723c */ /* 0x000fe20000001824 */
[----:B------:R-:W5:Y:S07]  /*26a0*/  LDSM.16.M88.4 R36, [R204+0x1c00] ;  /* 0x001c0000cc24783b */ /* 0x000f6e0000000200 */
[C---:B------:R-:W-:Y:S08]  /*26b0*/  HMMA.16816.F32 R76, R12.reuse, R44, R76 ;  /* 0x0000002c0c4c723c */ /* 0x040ff0000000184c */
[C---:B------:R-:W-:Y:S08]  /*26c0*/  HMMA.16816.F32 R140, R12.reuse, R52, R72 ;  /* 0x000000340c8c723c */ /* 0x040ff00000001848 */
[C---:B------:R-:W-:Y:S08]  /*26d0*/  HMMA.16816.F32 R96, R12.reuse, R50, R96 ;  /* 0x000000320c60723c */ /* 0x040ff00000001860 */
[C---:B--2---:R-:W-:Y:S08]  /*26e0*/  HMMA.16816.F32 R20, R12.reuse, R46, R104 ;  /* 0x0000002e0c14723c */ /* 0x044ff00000001868 */
[C---:B------:R-:W-:Y:S08]  /*26f0*/  HMMA.16816.F32 R132, R12.reuse, R54, R100 ;  /* 0x000000360c84723c */ /* 0x040ff00000001864 */
[----:B------:R-:W-:Y:S01]  /*2700*/  HMMA.16816.F32 R116, R12, R66, R92 ;  /* 0x000000420c74723c */ /* 0x000fe2000000185c */
[----:B------:R-:W2:Y:S07]  /*2710*/  LDSM.16.M88.4 R12, [R207+0x2000] ;  /* 0x00200000cf0c783b */ /* 0x000eae0000000200 */
[C---:B------:R-:W-:Y:S01]  /*2720*/  HMMA.16816.F32 R104, R16.reuse, R46, R40 ;  /* 0x0000002e1068723c */ /* 0x040fe20000001828 */
[----:B------:R-:W1:Y:S07]  /*2730*/  LDSM.16.M88.4 R40, [R204+0x1800] ;  /* 0x00180000cc28783b */ /* 0x000e6e0000000200 */
[C---:B------:R-:W-:Y:S08]  /*2740*/  HMMA.16816.F32 R120, R16.reuse, R44, R80 ;  /* 0x0000002c1078723c */ /* 0x040ff00000001850 */
[C---:B------:R-:W-:Y:S08]  /*2750*/  HMMA.16816.F32 R112, R16.reuse, R48, R88 ;  /* 0x000000301070723c */ /* 0x040ff00000001858 */
[C---:B------:R-:W-:Y:S01]  /*2760*/  HMMA.16816.F32 R128, R16.reuse, R64, R4 ;  /* 0x000000401080723c */ /* 0x040fe20000001804 */
[----:B------:R-:W-:Y:S07]  /*2770*/  LDSM.16.M88.4 R4, [R208+0x3000] ;  /* 0x00300000d004783b */ /* 0x000fee0000000200 */
[C---:B------:R-:W-:Y:S01]  /*2780*/  HMMA.16816.F32 R100, R16.reuse, R50, R84 ;  /* 0x000000321064723c */ /* 0x040fe20000001854 */
[----:B------:R-:W-:Y:S07]  /*2790*/  LDSM.16.M88.4 R48, [R215] ;  /* 0x00000000d730783b */ /* 0x000fee0000000200 */
[C---:B------:R-:W-:Y:S08]  /*27a0*/  HMMA.16816.F32 R108, R16.reuse, R54, R68 ;  /* 0x00000036106c723c */ /* 0x040ff00000001844 */
[----:B------:R-:W-:Y:S01]  /*27b0*/  HMMA.16816.F32 R88, R16, R66, R28 ;  /* 0x000000421058723c */ /* 0x000fe2000000181c */
[----:B------:R-:W1:Y:S04]  /*27c0*/  LDSM.16.M88.4 R28, [R216] ;  /* 0x00000000d81c783b */ /* 0x000e680000000200 */
[----:B------:R-:W1:Y:S03]  /*27d0*/  LDSM.16.M88.4 R64, [R214] ;  /* 0x00000000d640783b */ /* 0x000e660000000200 */
[C---:B---3--:R-:W-:Y:S01]  /*27e0*/  HMMA.16816.F32 R16, R8.reuse, R58, R20 ;  /* 0x0000003a0810723c */ /* 0x048fe20000001814 */
[----:B------:R-:W3:Y:S07]  /*27f0*/  LDSM.16.M88.4 R20, [R208+0x2000] ;  /* 0x00200000d014783b */ /* 0x000eee0000000200 */
[C---:B----4-:R-:W-:Y:S01]  /*2800*/  HMMA.16816.F32 R72, R8.reuse, R60, R32 ;  /* 0x0000003c0848723c */ /* 0x050fe20000001820 */
[----:B------:R-:W4:Y:S07]  /*2810*/  LDSM.16.M88.4 R32, [R217] ;  /* 0x00000000d920783b */ /* 0x000f2e0000000200 */
[C---:B------:R-:W-:Y:S08]  /*2820*/  HMMA.16816.F32 R52, R8.reuse, R56, R76 ;  /* 0x000000380834723c */ /* 0x040ff0000000184c */
[----:B-----5:R-:W-:Y:S08]  /*2830*/  HMMA.16816.F32 R80, R8, R38, R116 ;  /* 0x000000260850723c */ /* 0x020ff00000001874 */
[----:B--2---:R-:W-:Y:S08]  /*2840*/  HMMA.16816.F32 R44, R12, R56, R120 ;  /* 0x000000380c2c723c */ /* 0x004ff00000001878 */
[C---:B------:R-:W-:Y:S08]  /*2850*/  HMMA.16816.F32 R68, R8.reuse, R62, R96 ;  /* 0x0000003e0844723c */ /* 0x040ff00000001860 */
[----:B-1----:R-:W-:Y:S08]  /*2860*/  HMMA.16816.F32 R96, R8, R42, R132 ;  /* 0x0000002a0860723c */ /* 0x002ff00000001884 */
[C---:B------:R-:W-:Y:S08]  /*2870*/  HMMA.16816.F32 R76, R12.reuse, R60, R112 ;  /* 0x0000003c0c4c723c */ /* 0x040ff00000001870 */
[----:B------:R-:W-:Y:S08]  /*2880*/  HMMA.16816.F32 R60, R12, R62, R100 ;  /* 0x0000003e0c3c723c */ /* 0x000ff00000001864 */
[C---:B------:R-:W-:Y:S08]  /*2890*/  HMMA.16816.F32 R84, R8.reuse, R40, R140 ;  /* 0x000000280854723c */ /* 0x040ff0000000188c */
[----:B------:R-:W-:Y:S08]  /*28a0*/  HMMA.16816.F32 R92, R8, R36, R136 ;  /* 0x00000024085c723c */ /* 0x000ff00000001888 */
[C---:B------:R-:W-:Y:S08]  /*28b0*/  HMMA.16816.F32 R56, R12.reuse, R58, R104 ;  /* 0x0000003a0c38723c */ /* 0x040ff00000001868 */
[C---:B------:R-:W-:Y:S08]  /*28c0*/  HMMA.16816.F32 R8, R12.reuse, R40, R124 ;  /* 0x000000280c08723c */ /* 0x040ff0000000187c */
[C---:B------:R-:W-:Y:S01]  /*28d0*/  HMMA.16816.F32 R108, R12.reuse, R42, R108 ;  /* 0x0000002a0c6c723c */ /* 0x040fe2000000186c */
[----:B------:R-:W-:Y:S07]  /*28e0*/  LDSM.16.M88.4 R40, [R204+0x2800] ;  /* 0x00280000cc28783b */ /* 0x000fee0000000200 */
[C---:B------:R-:W-:Y:S08]  /*28f0*/  HMMA.16816.F32 R100, R12.reuse, R36, R128 ;  /* 0x000000240c64723c */ /* 0x040ff00000001880 */
[----:B------:R-:W-:Y:S01]  /*2900*/  HMMA.16816.F32 R104, R12, R38, R88 ;  /* 0x000000260c68723c */ /* 0x000fe20000001858 */
[----:B------:R-:W-:Y:S04]  /*2910*/  LDSM.16.M88.4 R12, [R207+0x4000] ;  /* 0x00400000cf0c783b */ /* 0x000fe80000000200 */
[----:B------:R-:W-:Y:S03]  /*2920*/  LDSM.16.M88.4 R36, [R204+0x2c00] ;  /* 0x002c0000cc24783b */ /* 0x000fe60000000200 */
[C---:B------:R-:W-:Y:S01]  /*2930*/  HMMA.16816.F32 R136, R4.reuse, R28, R52 ;  /* 0x0000001c0488723c */ /* 0x040fe20000001834 */
[----:B------:R-:W-:Y:S07]  /*2940*/  LDSM.16.M88.4 R52, [R204+0x2000] ;  /* 0x00200000cc34783b */ /* 0x000fee0000000200 */
[C---:B------:R-:W-:Y:S01]  /*2950*/  HMMA.16816.F32 R132, R4.reuse, R30, R16 ;  /* 0x0000001e0484723c */ /* 0x040fe20000001810 */
[----:B------:R-:W1:Y:S07]  /*2960*/  LDSM.16.M88.4 R16, [R207+0x5000] ;  /* 0x00500000cf10783b */ /* 0x000e6e0000000200 */
[----:B------:R-:W-:Y:S08]  /*2970*/  HMMA.16816.F32 R116, R4, R66, R80 ;  /* 0x000000420474723c */ /* 0x000ff00000001850 */
[----:B---3--:R-:W-:Y:S01]  /*2980*/  HMMA.16816.F32 R80, R20, R28, R44 ;  /* 0x0000001c1450723c */ /* 0x008fe2000000182c */
[----:B------:R-:W2:Y:S07]  /*2990*/  LDSM.16.M88.4 R44, [R204+0x2400] ;  /* 0x00240000cc2c783b */ /* 0x000eae0000000200 */
[C---:B------:R-:W-:Y:S08]  /*29a0*/  HMMA.16816.F32 R124, R4.reuse, R50, R96 ;  /* 0x00000032047c723c */ /* 0x040ff00000001860 */
[C---:B----4-:R-:W-:Y:S08]  /*29b0*/  HMMA.16816.F32 R112, R4.reuse, R32, R72 ;  /* 0x000000200470723c */ /* 0x050ff00000001848 */
[----:B------:R-:W-:Y:S08]  /*29c0*/  HMMA.16816.F32 R140, R4, R34, R68 ;  /* 0x00000022048c723c */ /* 0x000ff00000001844 */
[C---:B------:R-:W-:Y:S08]  /*29d0*/  HMMA.16816.F32 R96, R20.reuse, R32, R76 ;  /* 0x000000201460723c */ /* 0x040ff0000000184c */
[C---:B------:R-:W-:Y:S01]  /*29e0*/  HMMA.16816.F32 R88, R20.reuse, R34, R60 ;  /* 0x000000221458723c */ /* 0x040fe2000000183c */
[----:B------:R-:W-:Y:S07]  /*29f0*/  LDSM.16.M88.4 R32, [R212] ;  /* 0x00000000d420783b */ /* 0x000fee0000000200 */
[----:B------:R-:W-:Y:S01]  /*2a00*/  HMMA.16816.F32 R72, R20, R30, R56 ;  /* 0x0000001e1448723c */ /* 0x000fe20000001838 */
[----:B------:R-:W-:Y:S07]  /*2a10*/  LDSM.16.M88.4 R28, [R211] ;  /* 0x00000000d31c783b */ /* 0x000fee0000000200 */
[C---:B------:R-:W-:Y:S08]  /*2a20*/  HMMA.16816.F32 R128, R4.reuse, R48, R84 ;  /* 0x000000300480723c */ /* 0x040ff00000001854 */
[----:B------:R-:W-:Y:S01]  /*2a30*/  HMMA.16816.F32 R120, R4, R64, R92 ;  /* 0x000000400478723c */ /* 0x000fe2000000185c */
[----:B------:R-:W-:Y:S07]  /*2a40*/  LDSM.16.M88.4 R4, [R208+0x5000] ;  /* 0x00500000d004783b */ /* 0x000fee0000000200 */
[C---:B------:R-:W-:Y:S01]  /*2a50*/  HMMA.16816.F32 R60, R20.reuse, R48, R8 ;  /* 0x00000030143c723c */ /* 0x040fe20000001808 */
[----:B------:R-:W-:Y:S07]  /*2a60*/  LDSM.16.M88.4 R8, [R208+0x4000] ;  /* 0x00400000d008783b */ /* 0x000fee0000000200 */
[C---:B------:R-:W-:Y:S01]  /*2a70*/  HMMA.16816.F32 R68, R20.reuse, R50, R108 ;  /* 0x000000321444723c */ /* 0x040fe2000000186c */
[----:B------:R-:W3:Y:S07]  /*2a80*/  LDSM.16.M88.4 R48, [R213] ;  /* 0x00000000d530783b */ /* 0x000eee0000000200 */
[C---:B------:R-:W-:Y:S08]  /*2a90*/  HMMA.16816.F32 R76, R20.reuse, R64, R100 ;  /* 0x00000040144c723c */ /* 0x040ff00000001864 */
[----:B------:R-:W-:Y:S01]  /*2aa0*/  HMMA.16816.F32 R64, R20, R66, R104 ;  /* 0x000000421440723c */ /* 0x000fe20000001868 */
[----:B------:R-:W4:Y:S01]  /*2ab0*/  LDSM.16.M88.4 R20, [R210] ;  /* 0x00000000d214783b */ /* 0x000f220000000200 */
[----:B------:R-:W-:Y:S01]  /*2ac0*/  ISETP.GE.AND P0, PT, R252, 0x2, PT ;  /* 0x00000002fc00780c */ /* 0x000fe20003f06270 */
[----:B------:R-:W-:-:S05]  /*2ad0*/  DEPBAR.LE SB0, 0x0 ;  /* 0x000080000000791a */ /* 0x000fca0000000000 */
[C---:B-1----:R-:W-:Y:S08]  /*2ae0*/  HMMA.16816.F32 R84, R16.reuse, R52, R112 ;  /* 0x000000341054723c */ /* 0x042ff00000001870 */
[----:B------:R-:W-:Y:S08]  /*2af0*/  HMMA.16816.F32 R92, R16, R54, R140 ;  /* 0x00000036105c723c */ /* 0x000ff0000000188c */
[C---:B------:R-:W-:Y:S08]  /*2b00*/  HMMA.16816.F32 R96, R12.reuse, R52, R96 ;  /* 0x000000340c60723c */ /* 0x040ff00000001860 */
[----:B------:R-:W-:Y:S08]  /*2b10*/  HMMA.16816.F32 R88, R12, R54, R88 ;  /* 0x000000360c58723c */ /* 0x000ff00000001858 */
[C---:B--2---:R-:W-:Y:S08]  /*2b20*/  HMMA.16816.F32 R100, R16.reuse, R44, R136 ;  /* 0x0000002c1064723c */ /* 0x044ff00000001888 */
[----:B------:R-:W-:Y:S08]  /*2b30*/  HMMA.16816.F32 R104, R16, R46, R132 ;  /* 0x0000002e1068723c */ /* 0x000ff00000001884 */
[C---:B------:R-:W-:Y:S08]  /*2b40*/  HMMA.16816.F32 R56, R12.reuse, R44, R80 ;  /* 0x0000002c0c38723c */ /* 0x040ff00000001850 */
[----:B------:R-:W-:Y:S08]  /*2b50*/  HMMA.16816.F32 R52, R12, R46, R72 ;  /* 0x0000002e0c34723c */ /* 0x000ff00000001848 */
[C---:B------:R-:W-:Y:S08]  /*2b60*/  HMMA.16816.F32 R108, R16.reuse, R40, R128 ;  /* 0x00000028106c723c */ /* 0x040ff00000001880 */
[C---:B------:R-:W-:Y:S08]  /*2b70*/  HMMA.16816.F32 R112, R16.reuse, R42, R124 ;  /* 0x0000002a1070723c */ /* 0x040ff0000000187c */
[C---:B------:R-:W-:Y:S08]  /*2b80*/  HMMA.16816.F32 R120, R16.reuse, R36, R120 ;  /* 0x000000241078723c */ /* 0x040ff00000001878 */
[----:B------:R-:W-:Y:S08]  /*2b90*/  HMMA.16816.F32 R116, R16, R38, R116 ;  /* 0x000000261074723c */ /* 0x000ff00000001874 */
[C---:B------:R-:W-:Y:S08]  /*2ba0*/  HMMA.16816.F32 R44, R12.reuse, R40, R60 ;  /* 0x000000280c2c723c */ /* 0x040ff0000000183c */
[C---:B------:R-:W-:Y:S08]  /*2bb0*/  HMMA.16816.F32 R40, R12.reuse, R42, R68 ;  /* 0x0000002a0c28723c */ /* 0x040ff00000001844 */
[C---:B------:R-:W-:Y:S08]  /*2bc0*/  HMMA.16816.F32 R16, R12.reuse, R36, R76 ;  /* 0x000000240c10723c */ /* 0x040ff0000000184c */
[----:B------:R-:W-:Y:S01]  /*2bd0*/  HMMA.16816.F32 R12, R12, R38, R64 ;  /* 0x000000260c0c723c */ /* 0x000fe20000001840 */
[----:B------:R-:W-:Y:S07]  /*2be0*/  BSSY B0, `(.L_x_1304) ;  /* 0x000002b000007945 */ /* 0x000fee0003800000 */
[C---:B---3--:R-:W-:Y:S08]  /*2bf0*/  HMMA.16816.F32 R36, R4.reuse, R48, R84 ;  /* 0x000000300424723c */ /* 0x048ff00000001854 */
        /* <DEDUP_REMOVED lines=10> */
[C---:B----4-:R-:W-:Y:S08]  /*2ca0*/  HMMA.16816.F32 R80, R4.reuse, R20, R120 ;  /* 0x000000140450723c */ /* 0x050ff00000001878 */
[----:B------:R-:W-:Y:S08]  /*2cb0*/  HMMA.16816.F32 R84, R4, R22, R116 ;  /* 0x000000160454723c */ /* 0x000ff00000001874 */
[C---:B------:R-:W-:Y:S08]  /*2cc0*/  HMMA.16816.F32 R28, R8.reuse, R30, R40 ;  /* 0x0000001e081c723c */ /* 0x040ff00000001828 */
[C---:B------:R-:W-:Y:S08]  /*2cd0*/  HMMA.16816.F32 R32, R8.reuse, R20, R16 ;  /* 0x000000140820723c */ /* 0x040ff00000001810 */
[----:B------:R-:W-:Y:S01]  /*2ce0*/  HMMA.16816.F32 R48, R8, R22, R12 ;  /* 0x000000160830723c */ /* 0x000fe2000000180c */
[----:B------:R-:W-:Y:S06]  /*2cf0*/  BAR.SYNC.DEFER_BLOCKING 0x0 ;  /* 0x0000000000007b1d */ /* 0x000fec0000010000 */
[----:B------:R-:W-:Y:S01]  /*2d00*/  @!UPT UIADD3 URZ, URZ, URZ, URZ ;  /* 0x0000003f3f3ff290 */ /* 0x000fe2000fffe03f */
[----:B------:R-:W-:Y:S11]  /*2d10*/  @!P0 BRA `(.L_x_1305) ;  /* 0x0000017000008947 */ /* 0x000ff60003800000 */
[----:B------:R-:W-:Y:S01]  /*2d20*/  IADD3 R0, R252, -0x2, RZ ;  /* 0xfffffffefc007810 */ /* 0x000fe20007ffe0ff */
        /* <DEDUP_REMOVED lines=22> */
.L_x_1305:
[----:B------:R-:W-:Y:S05]  /*2e90*/  BSYNC B0 ;  /* 0x0000000000007941 */ /* 0x000fea0003800000 */
.L_x_1304:
[----:B------:R-:W2:Y:S04]  /*2ea0*/  LDL R0, [R1+0x50] ;  /* 0x0000500001007983 */ /* 0x000ea80000100800 */
[----:B------:R-:W2:Y:S04]  /*2eb0*/  LDL R149, [R1+0x40] ;  /* 0x0000400001957983 */ /* 0x000ea80000100800 */
[----:B-1----:R-:W3:Y:S04]  /*2ec0*/  LDL R5, [R1+0x4c] ;  /* 0x00004c0001057983 */ /* 0x002ee80000100800 */
[----:B------:R-:W-:Y:S04]  /*2ed0*/  LDSM.16.MT88.4 R92, [R206+0x2000] ;  /* 0x00200000ce5c783b */ /* 0x000fe80000004200 */
[----:B------:R-:W0:Y:S01]  /*2ee0*/  LDGDEPBAR ;  /* 0x00000000000079af */ /* 0x000e220000000000 */
[----:B--2---:R-:W-:-:S04]  /*2ef0*/  IMAD.IADD R3, R0, 0x1, R149 ;  /* 0x0000000100037824 */ /* 0x004fc800078e0295 */
[----:B------:R-:W-:-:S05]  /*2f00*/  @P2 IMAD.HI.U32 R0, R3, c[0x0][0x2c8], RZ ;  /* 0x0000b20003002a27 */ /* 0x000fca00078e00ff */
[----:B------:R-:W-:-:S05]  /*2f10*/  @P2 SHF.R.U32.HI R3, RZ, c[0x0][0x2cc], R0 ;  /* 0x0000b300ff032a19 */ /* 0x000fca0000011600 */
[----:B------:R-:W1:Y:S04]  /*2f20*/  SHFL.IDX PT, R2, R3, 0x2, 0x1c1f ;  /* 0x005c1f0003027f89 */ /* 0x000e6800000e0000 */
[----:B------:R-:W2:Y:S01]  /*2f30*/  SHFL.IDX PT, R6, R3, 0x3, 0x1c1f ;  /* 0x007c1f0003067f89 */ /* 0x000ea200000e0000 */
[----:B------:R-:W-:-:S05]  /*2f40*/  IMAD R0, R24, R27, 0x1 ;  /* 0x0000000118007424 */ /* 0x000fca00078e021b */
[----:B---3--:R-:W-:-:S04]  /*2f50*/  IADD3 R0, -R5, c[0x0][0x1d0], R0 ;  /* 0x0000740005007a10 */ /* 0x008fc80007ffe100 */
[----:B------:R-:W-:Y:S01]  /*2f60*/  IADD3 R4, R0, -c[0x0][0x168], RZ ;  /* 0x80005a0000047a10 */ /* 0x000fe20007ffe0ff */
[----:B------:R-:W-:-:S04]  /*2f70*/  IMAD.IADD R5, R25, 0x1, -R5 ;  /* 0x0000000119057824 */ /* 0x000fc800078e0a05 */
[C---:B-1----:R-:W-:Y:S02]  /*2f80*/  IMAD.IADD R2, R4.reuse, 0x1, R2 ;  /* 0x0000000104027824 */ /* 0x042fe400078e0202 */
[----:B--2---:R-:W-:-:S03]  /*2f90*/  IMAD.IADD R0, R4, 0x1, R6 ;  /* 0x0000000104007824 */ /* 0x004fc600078e0206 */
[----:B------:R-:W-:-:S04]  /*2fa0*/  IMNMX R2, R5, R2, PT ;  /* 0x0000000205027217 */ /* 0x000fc80003800200 */
[C---:B------:R-:W-:Y:S02]  /*2fb0*/  ISETP.GT.AND P0, PT, R2.reuse, RZ, PT ;  /* 0x000000ff0200720c */ /* 0x040fe40003f04270 */
[----:B------:R-:W-:Y:S02]  /*2fc0*/  IMNMX R0, R5, R0, PT ;  /* 0x0000000005007217 */ /* 0x000fe40003800200 */
[----:B------:R-:W-:Y:S02]  /*2fd0*/  ISETP.GT.AND P6, PT, R2, 0x1, PT ;  /* 0x000000010200780c */ /* 0x000fe40003fc4270 */
[----:B------:R-:W-:Y:S02]  /*2fe0*/  FSEL R10, R36, -INF , P0 ;  /* 0xff800000240a7808 */ /* 0x000fe40000000000 */
[C---:B------:R-:W-:Y:S02]  /*2ff0*/  ISETP.GT.AND P0, PT, R0.reuse, 0x1, PT ;  /* 0x000000010000780c */ /* 0x040fe40003f04270 */
[----:B------:R-:W-:-:S02]  /*3000*/  ISETP.GT.AND P1, PT, R0, RZ, PT ;  /* 0x000000ff0000720c */ /* 0x000fc40003f24270 */
[----:B------:R-:W-:Y:S02]  /*3010*/  FSEL R11, R37, -INF , P6 ;  /* 0xff800000250b7808 */ /* 0x000fe40003000000 */
[----:B------:R-:W-:Y:S02]  /*3020*/  ISETP.GT.AND P6, PT, R2, 0x8, PT ;  /* 0x000000080200780c */ /* 0x000fe40003fc4270 */
[----:B------:R-:W-:Y:S02]  /*3030*/  FSEL R16, R39, -INF , P0 ;  /* 0xff80000027107808 */ /* 0x000fe40000000000 */
[----:B------:R-:W-:Y:S02]  /*3040*/  FSEL R15, R38, -INF , P1 ;  /* 0xff800000260f7808 */ /* 0x000fe40000800000 */
[----:B------:R-:W-:Y:S01]  /*3050*/  ISETP.GT.AND P0, PT, R0, 0x8, PT ;  /* 0x000000080000780c */ /* 0x000fe20003f04270 */
[----:B------:R-:W-:Y:S01]  /*3060*/  SHFL.IDX PT, R8, R3, 0x1, 0x1c1f ;  /* 0x003c1f0003087f89 */ /* 0x000fe200000e0000 */
[----:B------:R-:W-:-:S02]  /*3070*/  ISETP.GT.AND P1, PT, R2, 0x9, PT ;  /* 0x000000090200780c */ /* 0x000fc40003f24270 */
[----:B------:R-:W-:Y:S01]  /*3080*/  FSEL R13, R60, -INF , P6 ;  /* 0xff8000003c0d7808 */ /* 0x000fe20003000000 */
[----:B------:R-:W-:Y:S01]  /*3090*/  LDSM.16.MT88.4 R36, [R206+0x400] ;  /* 0x00040000ce24783b */ /* 0x000fe20000004200 */
[----:B------:R-:W-:Y:S02]  /*30a0*/  FMNMX.FTZ R6, R10, R11, !PT ;  /* 0x0000000b0a067209 */ /* 0x000fe40007810000 */
[----:B------:R-:W-:Y:S02]  /*30b0*/  FSEL R17, R62, -INF , P0 ;  /* 0xff8000003e117808 */ /* 0x000fe40000000000 */
[----:B------:R-:W-:Y:S02]  /*30c0*/  FSEL R14, R61, -INF , P1 ;  /* 0xff8000003d0e7808 */ /* 0x000fe40000800000 */
[C---:B------:R-:W-:Y:S02]  /*30d0*/  ISETP.GT.AND P6, PT, R2.reuse, 0x10, PT ;  /* 0x000000100200780c */ /* 0x040fe40003fc4270 */
[----:B------:R-:W-:-:S02]  /*30e0*/  ISETP.GT.AND P0, PT, R2, 0x11, PT ;  /* 0x000000110200780c */ /* 0x000fc40003f04270 */
[----:B------:R-:W-:Y:S02]  /*30f0*/  FMNMX.FTZ R6, R13, R6, !PT ;  /* 0x000000060d067209 */ /* 0x000fe40007810000 */
[----:B------:R-:W-:Y:S02]  /*3100*/  FSEL R19, R64, -INF , P6 ;  /* 0xff80000040137808 */ /* 0x000fe40003000000 */
[----:B------:R-:W-:Y:S02]  /*3110*/  FSEL R20, R65, -INF , P0 ;  /* 0xff80000041147808 */ /* 0x000fe40000000000 */
[----:B------:R-:W-:Y:S02]  /*3120*/  FMNMX.FTZ R6, R14, R6, !PT ;  /* 0x000000060e067209 */ /* 0x000fe40007810000 */
[----:B------:R-:W-:Y:S02]  /*3130*/  ISETP.GT.AND P0, PT, R0, 0x11, PT ;  /* 0x000000110000780c */ /* 0x000fe40003f04270 */
[----:B------:R-:W-:-:S02]  /*3140*/  ISETP.GT.AND P6, PT, R2, 0x18, PT ;  /* 0x000000180200780c */ /* 0x000fc40003fc4270 */
[----:B------:R-:W-:Y:S02]  /*3150*/  FMNMX.FTZ R6, R19, R6, !PT ;  /* 0x0000000613067209 */ /* 0x000fe40007810000 */
[----:B------:R-:W-:Y:S02]  /*3160*/  ISETP.GT.AND P1, PT, R0, 0x9, PT ;  /* 0x000000090000780c */ /* 0x000fe40003f24270 */
[----:B------:R-:W-:Y:S02]  /*3170*/  FSEL R23, R67, -INF , P0 ;  /* 0xff80000043177808 */ /* 0x000fe40000000000 */
[----:B------:R-:W-:Y:S02]  /*3180*/  ISETP.GT.AND P0, PT, R2, 0x19, PT ;  /* 0x000000190200780c */ /* 0x000fe40003f04270 */
[----:B------:R-:W-:Y:S02]  /*3190*/  FSEL R22, R68, -INF , P6 ;  /* 0xff80000044167808 */ /* 0x000fe40003000000 */
[----:B------:R-:W-:-:S02]  /*31a0*/  FMNMX.FTZ R6, R20, R6, !PT ;  /* 0x0000000614067209 */ /* 0x000fc40007810000 */
[----:B------:R-:W-:Y:S02]  /*31b0*/  FSEL R18, R63, -INF , P1 ;  /* 0xff8000003f127808 */ /* 0x000fe40000800000 */
[C---:B------:R-:W-:Y:S01]  /*31c0*/  ISETP.GT.AND P1, PT, R0.reuse, 0x10, PT ;  /* 0x000000100000780c */ /* 0x040fe20003f24270 */
[----:B------:R-:W-:Y:S01]  /*31d0*/  LDSM.16.MT88.4 R60, [R206] ;  /* 0x00000000ce3c783b */ /* 0x000fe20000004200 */
[----:B------:R-:W-:Y:S02]  /*31e0*/  FSEL R21, R69, -INF , P0 ;  /* 0xff80000045157808 */ /* 0x000fe40000000000 */
[----:B------:R-:W-:Y:S02]  /*31f0*/  ISETP.GT.AND P0, PT, R0, 0x19, PT ;  /* 0x000000190000780c */ /* 0x000fe40003f04270 */
[----:B------:R-:W-:Y:S02]  /*3200*/  ISETP.GT.AND P6, PT, R2, 0x20, PT ;  /* 0x000000200200780c */ /* 0x000fe40003fc4270 */
[----:B------:R-:W-:-:S02]  /*3210*/  FMNMX.FTZ R6, R22, R6, !PT ;  /* 0x0000000616067209 */ /* 0x000fc40007810000 */
[----:B------:R-:W-:Y:S02]  /*3220*/  FSEL R24, R66, -INF , P1 ;  /* 0xff80000042187808 */ /* 0x000fe40000800000 */
[----:B------:R-:W-:Y:S01]  /*3230*/  ISETP.GT.AND P1, PT, R0, 0x18, PT ;  /* 0x000000180000780c */ /* 0x000fe20003f24270 */
[----:B------:R-:W-:Y:S01]  /*3240*/  LDSM.16.MT88.4 R64, [R206+0x1000] ;  /* 0x00100000ce40783b */ /* 0x000fe20000004200 */
[----:B------:R-:W-:Y:S02]  /*3250*/  FSEL R26, R71, -INF , P0 ;  /* 0xff800000471a7808 */ /* 0x000fe40000000000 */
[----:B------:R-:W-:Y:S02]  /*3260*/  ISETP.GT.AND P0, PT, R2, 0x21, PT ;  /* 0x000000210200780c */ /* 0x000fe40003f04270 */
[----:B------:R-:W-:Y:S02]  /*3270*/  FSEL R132, R72, -INF , P6 ;  /* 0xff80000048847808 */ /* 0x000fe40003000000 */
[----:B------:R-:W-:-:S02]  /*3280*/  FMNMX.FTZ R6, R21, R6, !PT ;  /* 0x0000000615067209 */ /* 0x000fc40007810000 */
[----:B------:R-:W-:Y:S02]  /*3290*/  FSEL R25, R70, -INF , P1 ;  /* 0xff80000046197808 */ /* 0x000fe40000800000 */
        /* <DEDUP_REMOVED lines=8> */
[----:B------:R-:W-:Y:S02]  /*3320*/  ISETP.GT.AND P1, PT, R2, 0x30, PT ;  /* 0x000000300200780c */ /* 0x000fe40003f24270 */
[----:B------:R-:W-:Y:S02]  /*3330*/  FMNMX.FTZ R7, R18, R7, !PT ;  /* 0x0000000712077209 */ /* 0x000fe40007810000 */
[----:B------:R-:W-:-:S02]  /*3340*/  FSEL R136, R77, -INF , P0 ;  /* 0xff8000004d887808 */ /* 0x000fc40000000000 */
[----:B------:R-:W-:Y:S02]  /*3350*/  FMNMX.FTZ R6, R135, R6, !PT ;  /* 0x0000000687067209 */ /* 0x000fe40007810000 */
[----:B------:R-:W-:Y:S02]  /*3360*/  FSEL R230, R80, -INF , P1 ;  /* 0xff80000050e67808 */ /* 0x000fe40000800000 */
[----:B------:R-:W-:Y:S02]  /*3370*/  ISETP.GT.AND P1, PT, R0, 0x20, PT ;  /* 0x000000200000780c */ /* 0x000fe40003f24270 */
[----:B------:R-:W-:Y:S02]  /*3380*/  FMNMX.FTZ R7, R24, R7, !PT ;  /* 0x0000000718077209 */ /* 0x000fe40007810000 */
[----:B------:R-:W-:Y:S02]  /*3390*/  ISETP.GT.AND P0, PT, R2, 0x31, PT ;  /* 0x000000310200780c */ /* 0x000fe40003f04270 */
[----:B------:R-:W-:-:S02]  /*33a0*/  FMNMX.FTZ R6, R136, R6, !PT ;  /* 0x0000000688067209 */ /* 0x000fc40007810000 */
[----:B------:R-:W-:Y:S02]  /*33b0*/  FSEL R133, R74, -INF , P1 ;  /* 0xff8000004a857808 */ /* 0x000fe40000800000 */
[C---:B------:R-:W-:Y:S02]  /*33c0*/  ISETP.GT.AND P6, PT, R2.reuse, 0x38, PT ;  /* 0x000000380200780c */ /* 0x040fe40003fc4270 */
[----:B------:R-:W-:Y:S02]  /*33d0*/  ISETP.GT.AND P1, PT, R2, 0x39, PT ;  /* 0x000000390200780c */ /* 0x000fe40003f24270 */
[----:B------:R-:W-:Y:S02]  /*33e0*/  FMNMX.FTZ R7, R23, R7, !PT ;  /* 0x0000000717077209 */ /* 0x000fe40007810000 */
[----:B------:R-:W-:Y:S02]  /*33f0*/  FSEL R228, R81, -INF , P0 ;  /* 0xff80000051e47808 */ /* 0x000fe40000000000 */
[----:B------:R-:W-:-:S02]  /*3400*/  FMNMX.FTZ R2, R230, R6, !PT ;  /* 0x00000006e6027209 */ /* 0x000fc40007810000 */
[----:B------:R-:W-:Y:S02]  /*3410*/  FMNMX.FTZ R6, R25, R7, !PT ;  /* 0x0000000719067209 */ /* 0x000fe40007810000 */
[----:B------:R-:W-:Y:S02]  /*3420*/  FSEL R221, R84, -INF , P6 ;  /* 0xff80000054dd7808 */ /* 0x000fe40003000000 */
[----:B------:R-:W-:Y:S02]  /*3430*/  FMNMX.FTZ R2, R228, R2, !PT ;  /* 0x00000002e4027209 */ /* 0x000fe40007810000 */
[----:B------:R-:W-:Y:S02]  /*3440*/  ISETP.GT.AND P0, PT, R0, 0x21, PT ;  /* 0x000000210000780c */ /* 0x000fe40003f04270 */
[----:B------:R-:W-:Y:S02]  /*3450*/  FMNMX.FTZ R6, R26, R6, !PT ;  /* 0x000000061a067209 */ /* 0x000fe40007810000 */
[----:B------:R-:W-:-:S02]  /*3460*/  FSEL R222, R85, -INF , P1 ;  /* 0xff80000055de7808 */ /* 0x000fc40000800000 */
[----:B------:R-:W-:Y:S01]  /*3470*/  FMNMX.FTZ R2, R221, R2, !PT ;  /* 0x00000002dd027209 */ /* 0x000fe20007810000 */
[----:B------:R1:W2:Y:S01]  /*3480*/  SHFL.IDX PT, R7, R3, RZ, 0x1c1f ;  /* 0x001c1fff03077589 */ /* 0x0002a200000e0000 */
[----:B------:R-:W-:Y:S02]  /*3490*/  FSEL R134, R75, -INF , P0 ;  /* 0xff8000004b867808 */ /* 0x000fe40000000000 */
[C---:B------:R-:W-:Y:S02]  /*34a0*/  ISETP.GT.AND P1, PT, R0.reuse, 0x28, PT ;  /* 0x000000280000780c */ /* 0x040fe40003f24270 */
[----:B------:R-:W-:Y:S02]  /*34b0*/  FMNMX.FTZ R6, R133, R6, !PT ;  /* 0x0000000685067209 */ /* 0x000fe40007810000 */
[----:B------:R-:W-:Y:S02]  /*34c0*/  ISETP.GT.AND P0, PT, R0, 0x29, PT ;  /* 0x000000290000780c */ /* 0x000fe40003f04270 */
[----:B------:R-:W-:-:S02]  /*34d0*/  FSEL R130, R78, -INF , P1 ;  /* 0xff8000004e827808 */ /* 0x000fc40000800000 */
[----:B------:R-:W-:Y:S02]  /*34e0*/  FSEL R138, R79, -INF , P0 ;  /* 0xff8000004f8a7808 */ /* 0x000fe40000000000 */
[----:B------:R-:W-:Y:S01]  /*34f0*/  ISETP.GT.AND P1, PT, R0, 0x30, PT ;  /* 0x000000300000780c */ /* 0x000fe20003f24270 */
[----:B------:R-:W-:Y:S01]  /*3500*/  LDSM.16.MT88.4 R76, [R205+0x1000] ;  /* 0x00100000cd4c783b */ /* 0x000fe20000004200 */
[----:B-1----:R-:W-:Y:S02]  /*3510*/  FMNMX.FTZ R3, R222, R2, !PT ;  /* 0x00000002de037209 */ /* 0x002fe40007810000 */
[----:B------:R-:W-:-:S03]  /*3520*/  FMNMX.FTZ R2, R134, R6, !PT ;  /* 0x0000000686027209 */ /* 0x000fc60007810000 */
[----:B------:R-:W1:Y:S01]  /*3530*/  SHFL.BFLY PT, R9, R3, 0x2, 0x1f ;  /* 0x0c401f0003097f89 */ /* 0x000e6200000e0000 */
[----:B------:R-:W-:Y:S02]  /*3540*/  FMNMX.FTZ R2, R130, R2, !PT ;  /* 0x0000000282027209 */ /* 0x000fe40007810000 */
[----:B------:R-:W-:Y:S02]  /*3550*/  ISETP.GT.AND P0, PT, R0, 0x31, PT ;  /* 0x000000310000780c */ /* 0x000fe40003f04270 */
[----:B------:R-:W-:Y:S02]  /*3560*/  FSEL R203, R82, -INF , P1 ;  /* 0xff80000052cb7808 */ /* 0x000fe40000800000 */
[----:B------:R-:W-:Y:S02]  /*3570*/  FMNMX.FTZ R2, R138, R2, !PT ;  /* 0x000000028a027209 */ /* 0x000fe40007810000 */
[----:B------:R-:W-:Y:S02]  /*3580*/  FSEL R226, R83, -INF , P0 ;  /* 0xff80000053e27808 */ /* 0x000fe40000000000 */
[----:B------:R-:W-:-:S02]  /*3590*/  ISETP.GT.AND P1, PT, R0, 0x38, PT ;  /* 0x000000380000780c */ /* 0x000fc40003f24270 */
[----:B------:R-:W-:Y:S02]  /*35a0*/  FMNMX.FTZ R2, R203, R2, !PT ;  /* 0x00000002cb027209 */ /* 0x000fe40007810000 */
[----:B------:R-:W-:Y:S02]  /*35b0*/  ISETP.GT.AND P0, PT, R0, 0x39, PT ;  /* 0x000000390000780c */ /* 0x000fe40003f04270 */
[----:B------:R-:W-:Y:S02]  /*35c0*/  FSEL R229, R86, -INF , P1 ;  /* 0xff80000056e57808 */ /* 0x000fe40000800000 */
[----:B------:R-:W-:Y:S01]  /*35d0*/  FMNMX.FTZ R0, R226, R2, !PT ;  /* 0x00000002e2007209 */ /* 0x000fe20007810000 */
[C---:B--2---:R-:W-:Y:S01]  /*35e0*/  IMAD.IADD R7, R4.reuse, 0x1, R7 ;  /* 0x0000000104077824 */ /* 0x044fe200078e0207 */
[----:B------:R-:W-:Y:S01]  /*35f0*/  FSEL R225, R87, -INF , P0 ;  /* 0xff80000057e17808 */ /* 0x000fe20000000000 */
[----:B------:R-:W-:Y:S01]  /*3600*/  IMAD.IADD R6, R4, 0x1, R8 ;  /* 0x0000000104067824 */ /* 0x000fe200078e0208 */
[----:B------:R-:W-:Y:S01]  /*3610*/  FMNMX.FTZ R4, R229, R0, !PT ;  /* 0x00000000e5047209 */ /* 0x000fe20007810000 */
[----:B------:R-:W-:Y:S01]  /*3620*/  LDSM.16.MT88.4 R84, [R205+0x2000] ;  /* 0x00200000cd54783b */ /* 0x000fe20000004200 */
[----:B-1----:R-:W-:-:S02]  /*3630*/  FMNMX.FTZ R3, R3, R9, !PT ;  /* 0x0000000903037209 */ /* 0x002fc40007810000 */
[----:B------:R-:W-:Y:S02]  /*3640*/  FMNMX.FTZ R4, R225, R4, !PT ;  /* 0x00000004e1047209 */ /* 0x000fe40007810000 */
[C---:B------:R-:W-:Y:S02]  /*3650*/  IMNMX R2, R5.reuse, R7, PT ;  /* 0x0000000705027217 */ /* 0x040fe40003800200 */
[----:B------:R-:W-:Y:S02]  /*3660*/  IMNMX R0, R5, R6, PT ;  /* 0x0000000605007217 */ /* 0x000fe40003800200 */
[----:B------:R-:W1:Y:S01]  /*3670*/  SHFL.BFLY PT, R5, R4, 0x2, 0x1f ;  /* 0x0c401f0004057f89 */ /* 0x000e6200000e0000 */
[----:B------:R-:W-:-:S03]  /*3680*/  ISETP.GT.AND P0, PT, R2, 0x8, PT ;  /* 0x000000080200780c */ /* 0x000fc60003f04270 */
[----:B------:R-:W2:Y:S01]  /*3690*/  SHFL.BFLY PT, R6, R3, 0x1, 0x1f ;  /* 0x0c201f0003067f89 */ /* 0x000ea200000e0000 */
[----:B------:R-:W-:Y:S02]  /*36a0*/  FSEL R72, R88, -INF , P0 ;  /* 0xff80000058487808 */ /* 0x000fe40000000000 */
[----:B------:R-:W-:-:S04]  /*36b0*/  ISETP.GT.AND P0, PT, R0, 0x1, PT ;  /* 0x000000010000780c */ /* 0x000fc80003f04270 */
[----:B------:R-:W-:Y:S02]  /*36c0*/  FSEL R75, R99, -INF , P0 ;  /* 0xff800000634b7808 */ /* 0x000fe40000000000 */
[----:B------:R-:W-:-:S04]  /*36d0*/  ISETP.GT.AND P0, PT, R0, 0x8, PT ;  /* 0x000000080000780c */ /* 0x000fc80003f04270 */
[----:B------:R-:W-:Y:S02]  /*36e0*/  FSEL R80, R90, -INF , P0 ;  /* 0xff8000005a507808 */ /* 0x000fe40000000000 */
[----:B------:R-:W-:Y:S02]  /*36f0*/  ISETP.GT.AND P0, PT, R0, 0x11, PT ;  /* 0x000000110000780c */ /* 0x000fe40003f04270 */
[C---:B------:R-:W-:Y:S02]  /*3700*/  ISETP.GT.AND P1, PT, R2.reuse, 0x1, PT ;  /* 0x000000010200780c */ /* 0x040fe40003f24270 */
[----:B------:R-:W-:Y:S02]  /*3710*/  FSEL R103, R59, -INF , P0 ;  /* 0xff8000003b677808 */ /* 0x000fe40000000000 */
[----:B------:R-:W-:Y:S02]  /*3720*/  ISETP.GT.AND P0, PT, R2, 0x19, PT ;  /* 0x000000190200780c */ /* 0x000fe40003f04270 */
[----:B------:R-:W-:-:S02]  /*3730*/  FSEL R40, R97, -INF , P1 ;  /* 0xff80000061287808 */ /* 0x000fc40000800000 */
[----:B-1----:R-:W-:Y:S02]  /*3740*/  FMNMX.FTZ R4, R4, R5, !PT ;  /* 0x0000000504047209 */ /* 0x002fe40007810000 */
[C---:B------:R-:W-:Y:S02]  /*3750*/  ISETP.GT.AND P1, PT, R0.reuse, RZ, PT ;  /* 0x000000ff0000720c */ /* 0x040fe40003f24270 */
[----:B------:R-:W-:Y:S02]  /*3760*/  FSEL R101, R53, -INF , P0 ;  /* 0xff80000035657808 */ /* 0x000fe40000000000 */
[----:B--2---:R-:W-:Y:S02]  /*3770*/  FMNMX.FTZ R143, R3, R6, !PT ;  /* 0x00000006038f7209 */ /* 0x004fe40007810000 */
[----:B------:R-:W-:Y:S01]  /*3780*/  ISETP.GT.AND P0, PT, R0, 0x19, PT ;  /* 0x000000190000780c */ /* 0x000fe20003f04270 */
[----:B------:R-:W1:Y:S01]  /*3790*/  SHFL.BFLY PT, R6, R4, 0x1, 0x1f ;  /* 0x0c201f0004067f89 */ /* 0x000e6200000e0000 */
[----:B------:R-:W-:Y:S01]  /*37a0*/  FSEL R74, R98, -INF , P1 ;  /* 0xff800000624a7808 */ /* 0x000fe20000800000 */
[----:B------:R-:W-:Y:S01]  /*37b0*/  FMUL.FTZ R3, R143, c[0x0][0x2d0] ;  /* 0x0000b4008f037a20 */ /* 0x000fe20000410000 */
[----:B------:R-:W-:-:S02]  /*37c0*/  ISETP.GT.AND P1, PT, R2, 0x11, PT ;  /* 0x000000110200780c */ /* 0x000fc40003f24270 */
[----:B------:R-:W-:Y:S02]  /*37d0*/  FSEL R125, R55, -INF , P0 ;  /* 0xff800000377d7808 */ /* 0x000fe40000000000 */
[----:B------:R-:W-:Y:S02]  /*37e0*/  FSETP.NEU.FTZ.AND P0, PT, R143, -INF , PT ;  /* 0xff8000008f00780b */ /* 0x000fe40003f1d000 */
[----:B------:R-:W-:Y:S02]  /*37f0*/  FSEL R83, R57, -INF , P1 ;  /* 0xff80000039537808 */ /* 0x000fe40000800000 */
[----:B------:R-:W-:Y:S02]  /*3800*/  ISETP.GT.AND P1, PT, R0, 0x10, PT ;  /* 0x000000100000780c */ /* 0x000fe40003f24270 */
[----:B------:R-:W-:Y:S02]  /*3810*/  FSEL R12, R3, RZ, P0 ;  /* 0x000000ff030c7208 */ /* 0x000fe40000000000 */
[----:B------:R-:W-:-:S02]  /*3820*/  ISETP.GT.AND P6, PT, R2, RZ, PT ;  /* 0x000000ff0200720c */ /* 0x000fc40003fc4270 */
[----:B------:R-:W-:Y:S01]  /*3830*/  FSEL R102, R58, -INF , P1 ;  /* 0xff8000003a667808 */ /* 0x000fe20000800000 */
[----:B------:R-:W-:Y:S01]  /*3840*/  FFMA.FTZ R3, R10, c[0x0][0x2d0], -R12 ;  /* 0x0000b4000a037a23 */ /* 0x000fe2000001080c */
[----:B------:R-:W-:Y:S02]  /*3850*/  ISETP.GT.AND P1, PT, R0, 0x18, PT ;  /* 0x000000180000780c */ /* 0x000fe40003f24270 */
[----:B------:R-:W-:Y:S01]  /*3860*/  FSEL R7, R96, -INF , P6 ;  /* 0xff80000060077808 */ /* 0x000fe20003000000 */
[----:B------:R2:W-:Y:S01]  /*3870*/  MUFU.EX2 R251, R3 ;  /* 0x0000000300fb7308 */ /* 0x0005e20000000800 */
[----:B------:R-:W-:Y:S02]  /*3880*/  ISETP.GT.AND P6, PT, R2, 0x9, PT ;  /* 0x000000090200780c */ /* 0x000fe40003fc4270 */
[----:B------:R-:W-:Y:S02]  /*3890*/  FSEL R124, R54, -INF , P1 ;  /* 0xff800000367c7808 */ /* 0x000fe40000800000 */
[----:B------:R-:W-:-:S02]  /*38a0*/  ISETP.GT.AND P1, PT, R2, 0x21, PT ;  /* 0x000000210200780c */ /* 0x000fc40003f24270 */
[----:B------:R-:W-:Y:S02]  /*38b0*/  FMNMX.FTZ R5, R7, R40, !PT ;  /* 0x0000002807057209 */ /* 0x000fe40007810000 */
[----:B------:R-:W-:Y:S02]  /*38c0*/  FSEL R73, R89, -INF , P6 ;  /* 0xff80000059497808 */ /* 0x000fe40003000000 */
[----:B------:R-:W-:Y:S02]  /*38d0*/  ISETP.GT.AND P6, PT, R2, 0x10, PT ;  /* 0x000000100200780c */ /* 0x000fe40003fc4270 */
[----:B------:R-:W-:Y:S01]  /*38e0*/  FSEL R127, R45, -INF , P1 ;  /* 0xff8000002d7f7808 */ /* 0x000fe20000800000 */
[----:B--2---:R-:W-:Y:S01]  /*38f0*/  FFMA.FTZ R3, R11, c[0x0][0x2d0], -R12 ;  /* 0x0000b4000b037a23 */ /* 0x004fe2000001080c */
[----:B------:R-:W-:Y:S02]  /*3900*/  ISETP.GT.AND P1, PT, R0, 0x21, PT ;  /* 0x000000210000780c */ /* 0x000fe40003f24270 */
[----:B------:R-:W-:Y:S01]  /*3910*/  ISETP.GT.AND P0, PT, R2, 0x28, PT ;  /* 0x000000280200780c */ /* 0x000fe20003f04270 */
[----:B------:R2:W3:Y:S01]  /*3920*/  MUFU.EX2 R249, R3 ;  /* 0x0000000300f97308 */ /* 0x0004e20000000800 */
[----:B------:R-:W-:-:S02]  /*3930*/  FSEL R82, R56, -INF , P6 ;  /* 0xff80000038527808 */ /* 0x000fc40003000000 */
[----:B-1----:R-:W-:Y:S01]  /*3940*/  FMNMX.FTZ R142, R4, R6, !PT ;  /* 0x00000006048e7209 */ /* 0x002fe20007810000 */
[----:B------:R-:W-:Y:S01]  /*3950*/  FFMA.FTZ R4, R13, c[0x0][0x2d0], -R12 ;  /* 0x0000b4000d047a23 */ /* 0x000fe2000001080c */
[----:B------:R-:W-:Y:S01]  /*3960*/  ISETP.GT.AND P6, PT, R0, 0x9, PT ;  /* 0x000000090000780c */ /* 0x000fe20003fc4270 */
[----:B------:R-:W-:Y:S01]  /*3970*/  LDSM.16.MT88.4 R56, [R205] ;  /* 0x00000000cd38783b */ /* 0x000fe20000004200 */
[----:B------:R-:W-:Y:S02]  /*3980*/  FSEL R139, R47, -INF , P1 ;  /* 0xff8000002f8b7808 */ /* 0x000fe40000800000 */
[----:B------:R-:W-:Y:S02]  /*3990*/  FSEL R128, R28, -INF , P0 ;  /* 0xff8000001c807808 */ /* 0x000fe40000000000 */
[----:B------:R-:W-:Y:S02]  /*39a0*/  ISETP.GT.AND P1, PT, R2, 0x29, PT ;  /* 0x000000290200780c */ /* 0x000fe40003f24270 */
[----:B--2---:R-:W-:-:S02]  /*39b0*/  FMNMX.FTZ R3, R72, R5, !PT ;  /* 0x0000000548037209 */ /* 0x004fc40007810000 */
[----:B------:R-:W-:Y:S02]  /*39c0*/  ISETP.GT.AND P0, PT, R0, 0x28, PT ;  /* 0x000000280000780c */ /* 0x000fe40003f04270 */
[----:B------:R-:W-:Y:S01]  /*39d0*/  FMNMX.FTZ R3, R73, R3, !PT ;  /* 0x0000000349037209 */ /* 0x000fe20007810000 */
[----:B------:R1:W-:Y:S01]  /*39e0*/  MUFU.EX2 R248, R4 ;  /* 0x0000000400f87308 */ /* 0x0003e20000000800 */
[----:B------:R-:W-:Y:S02]  /*39f0*/  FSEL R81, R91, -INF , P6 ;  /* 0xff8000005b517808 */ /* 0x000fe40003000000 */
[----:B------:R-:W-:Y:S02]  /*3a00*/  ISETP.GT.AND P6, PT, R2, 0x18, PT ;  /* 0x000000180200780c */ /* 0x000fe40003fc4270 */
[----:B------:R-:W-:Y:S01]  /*3a10*/  FSEL R129, R29, -INF , P1 ;  /* 0xff8000001d817808 */ /* 0x000fe20000800000 */
[----:B------:R-:W-:Y:S01]  /*3a20*/  FFMA.FTZ R5, R14, c[0x0][0x2d0], -R12 ;  /* 0x0000b4000e057a23 */ /* 0x000fe2000001080c */
[----:B------:R-:W-:Y:S01]  /*3a30*/  FSEL R147, R30, -INF , P0 ;  /* 0xff8000001e937808 */ /* 0x000fe20000000000 */
[----:B------:R-:W-:Y:S01]  /*3a40*/  LDSM.16.MT88.4 R88, [R206+0x2400] ;  /* 0x00240000ce58783b */ /* 0x000fe20000004200 */
[----:B------:R-:W-:-:S02]  /*3a50*/  ISETP.GT.AND P1, PT, R0, 0x29, PT ;  /* 0x000000290000780c */ /* 0x000fc40003f24270 */
[----:B------:R-:W-:Y:S02]  /*3a60*/  ISETP.GT.AND P0, PT, R2, 0x31, PT ;  /* 0x000000310200780c */ /* 0x000fe40003f04270 */
[----:B-1----:R-:W-:Y:S01]  /*3a70*/  FMNMX.FTZ R4, R82, R3, !PT ;  /* 0x0000000352047209 */ /* 0x002fe20007810000 */
[----:B------:R-:W-:Y:S01]  /*3a80*/  FMUL.FTZ R3, R142, c[0x0][0x2d0] ;  /* 0x0000b4008e037a20 */ /* 0x000fe20000410000 */
[----:B------:R-:W-:Y:S02]  /*3a90*/  FSEL R100, R52, -INF , P6 ;  /* 0xff80000034647808 */ /* 0x000fe40003000000 */
[----:B------:R-:W-:Y:S02]  /*3aa0*/  FMNMX.FTZ R4, R83, R4, !PT ;  /* 0x0000000453047209 */ /* 0x000fe40007810000 */
[----:B------:R-:W-:Y:S02]  /*3ab0*/  FSEL R148, R31, -INF , P1 ;  /* 0xff8000001f947808 */ /* 0x000fe40000800000 */
[----:B------:R-:W-:Y:S01]  /*3ac0*/  FSEL R194, R33, -INF , P0 ;  /* 0xff80000021c27808 */ /* 0x000fe20000000000 */
[----:B------:R1:W2:Y:S01]  /*3ad0*/  MUFU.EX2 R250, R5 ;  /* 0x0000000500fa7308 */ /* 0x0002a20000000800 */
[----:B------:R-:W-:Y:S01]  /*3ae0*/  ISETP.GT.AND P1, PT, R2, 0x30, PT ;  /* 0x000000300200780c */ /* 0x000fe20003f24270 */
[----:B------:R-:W-:Y:S01]  /*3af0*/  LDSM.16.MT88.4 R28, [R205+0x1400] ;  /* 0x00140000cd1c783b */ /* 0x000fe20000004200 */
[----:B------:R-:W-:-:S02]  /*3b00*/  FSETP.NEU.FTZ.AND P0, PT, R142, -INF , PT ;  /* 0xff8000008e00780b */ /* 0x000fc40003f1d000 */
[----:B------:R-:W-:Y:S02]  /*3b10*/  ISETP.GT.AND P6, PT, R2, 0x20, PT ;  /* 0x000000200200780c */ /* 0x000fe40003fc4270 */
[----:B------:R-:W-:Y:S02]  /*3b20*/  FMNMX.FTZ R4, R100, R4, !PT ;  /* 0x0000000464047209 */ /* 0x000fe40007810000 */
[----:B------:R-:W-:Y:S02]  /*3b30*/  FSEL R186, R32, -INF , P1 ;  /* 0xff80000020ba7808 */ /* 0x000fe40000800000 */
[----:B------:R-:W-:Y:S02]  /*3b40*/  FSEL R3, R3, RZ, P0 ;  /* 0x000000ff03037208 */ /* 0x000fe40000000000 */
[C---:B------:R-:W-:Y:S02]  /*3b50*/  ISETP.GT.AND P1, PT, R2.reuse, 0x38, PT ;  /* 0x000000380200780c */ /* 0x040fe40003f24270 */
[----:B------:R-:W-:-:S02]  /*3b60*/  ISETP.GT.AND P0, PT, R2, 0x39, PT ;  /* 0x000000390200780c */ /* 0x000fc40003f04270 */
[----:B------:R-:W-:Y:S02]  /*3b70*/  FSEL R126, R44, -INF , P6 ;  /* 0xff8000002c7e7808 */ /* 0x000fe40003000000 */
[----:B------:R-:W-:Y:S02]  /*3b80*/  FMNMX.FTZ R2, R101, R4, !PT ;  /* 0x0000000465027209 */ /* 0x000fe40007810000 */
[----:B-1----:R-:W-:Y:S02]  /*3b90*/  FMNMX.FTZ R5, R74, R75, !PT ;  /* 0x0000004b4a057209 */ /* 0x002fe40007810000 */
[----:B------:R-:W-:Y:S02]  /*3ba0*/  FMNMX.FTZ R2, R126, R2, !PT ;  /* 0x000000027e027209 */ /* 0x000fe40007810000 */
[----:B------:R-:W-:Y:S02]  /*3bb0*/  FMNMX.FTZ R5, R80, R5, !PT ;  /* 0x0000000550057209 */ /* 0x000fe40007810000 */
[----:B------:R-:W-:-:S02]  /*3bc0*/  FMNMX.FTZ R2, R127, R2, !PT ;  /* 0x000000027f027209 */ /* 0x000fc40007810000 */
[----:B------:R-:W-:Y:S02]  /*3bd0*/  FMNMX.FTZ R5, R81, R5, !PT ;  /* 0x0000000551057209 */ /* 0x000fe40007810000 */
[----:B------:R-:W-:Y:S02]  /*3be0*/  FMNMX.FTZ R2, R128, R2, !PT ;  /* 0x0000000280027209 */ /* 0x000fe40007810000 */
[----:B------:R-:W-:Y:S01]  /*3bf0*/  FMNMX.FTZ R5, R102, R5, !PT ;  /* 0x0000000566057209 */ /* 0x000fe20007810000 */
[----:B------:R-:W-:Y:S01]  /*3c00*/  FFMA.FTZ R4, R16, c[0x0][0x2d0], -R3 ;  /* 0x0000b40010047a23 */ /* 0x000fe20000010803 */
[----:B------:R-:W-:Y:S02]  /*3c10*/  FMNMX.FTZ R2, R129, R2, !PT ;  /* 0x0000000281027209 */ /* 0x000fe40007810000 */
[----:B------:R-:W-:Y:S01]  /*3c20*/  FMNMX.FTZ R5, R103, R5, !PT ;  /* 0x0000000567057209 */ /* 0x000fe20007810000 */
[----:B------:R1:W-:Y:S01]  /*3c30*/  MUFU.EX2 R246, R4 ;  /* 0x0000000400f67308 */ /* 0x0003e20000000800 */
[----:B------:R-:W-:-:S02]  /*3c40*/  FMNMX.FTZ R2, R186, R2, !PT ;  /* 0x00000002ba027209 */ /* 0x000fc40007810000 */
[----:B------:R-:W-:Y:S02]  /*3c50*/  ISETP.GT.AND P6, PT, R0, 0x20, PT ;  /* 0x000000200000780c */ /* 0x000fe40003fc4270 */
[----:B------:R-:W-:Y:S01]  /*3c60*/  FMNMX.FTZ R5, R124, R5, !PT ;  /* 0x000000057c057209 */ /* 0x000fe20007810000 */
[--C-:B------:R-:W-:Y:S01]  /*3c70*/  FFMA.FTZ R6, R15, c[0x0][0x2d0], -R3.reuse ;  /* 0x0000b4000f067a23 */ /* 0x100fe20000010803 */
[----:B------:R-:W-:Y:S02]  /*3c80*/  FSEL R15, R48, -INF , P1 ;  /* 0xff800000300f7808 */ /* 0x000fe40000800000 */
[----:B------:R-:W-:Y:S02]  /*3c90*/  FMNMX.FTZ R2, R194, R2, !PT ;  /* 0x00000002c2027209 */ /* 0x000fe40007810000 */
[----:B------:R-:W-:Y:S02]  /*3ca0*/  FSEL R137, R46, -INF , P6 ;  /* 0xff8000002e897808 */ /* 0x000fe40003000000 */
[----:B------:R-:W-:Y:S01]  /*3cb0*/  FMNMX.FTZ R5, R125, R5, !PT ;  /* 0x000000057d057209 */ /* 0x000fe20007810000 */
[----:B-1----:R-:W-:Y:S01]  /*3cc0*/  FFMA.FTZ R4, R17, c[0x0][0x2d0], -R3 ;  /* 0x0000b40011047a23 */ /* 0x002fe20000010803 */
[----:B------:R-:W-:-:S03]  /*3cd0*/  FSEL R14, R49, -INF , P0 ;  /* 0xff800000310e7808 */ /* 0x000fc60000000000 */
[----:B------:R1:W-:Y:S01]  /*3ce0*/  MUFU.EX2 R244, R4 ;  /* 0x0000000400f47308 */ /* 0x0003e20000000800 */
[----:B------:R-:W-:Y:S02]  /*3cf0*/  FMNMX.FTZ R2, R15, R2, !PT ;  /* 0x000000020f027209 */ /* 0x000fe40007810000 */
[----:B------:R-:W-:-:S04]  /*3d00*/  FMNMX.FTZ R5, R137, R5, !PT ;  /* 0x0000000589057209 */ /* 0x000fc80007810000 */
[----:B------:R-:W-:Y:S01]  /*3d10*/  FMNMX.FTZ R5, R139, R5, !PT ;  /* 0x000000058b057209 */ /* 0x000fe20007810000 */
[----:B-1----:R-:W-:-:S04]  /*3d20*/  FFMA.FTZ R4, R18, c[0x0][0x2d0], -R3 ;  /* 0x0000b40012047a23 */ /* 0x002fc80000010803 */
[----:B------:R1:W-:Y:S01]  /*3d30*/  MUFU.EX2 R245, R4 ;  /* 0x0000000400f57308 */ /* 0x0003e20000000800 */
[C---:B------:R-:W-:Y:S02]  /*3d40*/  ISETP.GT.AND P1, PT, R0.reuse, 0x30, PT ;  /* 0x000000300000780c */ /* 0x040fe40003f24270 */
[----:B------:R-:W-:-:S05]  /*3d50*/  ISETP.GT.AND P0, PT, R0, 0x31, PT ;  /* 0x000000310000780c */ /* 0x000fca0003f04270 */
[----:B------:R4:W5:Y:S01]  /*3d60*/  MUFU.EX2 R247, R6 ;  /* 0x0000000600f77308 */ /* 0x0009620000000800 */
[----:B-1----:R-:W-:Y:S02]  /*3d70*/  FMNMX.FTZ R4, R14, R2, !PT ;  /* 0x000000020e047209 */ /* 0x002fe40007810000 */
[----:B------:R-:W-:Y:S02]  /*3d80*/  FMNMX.FTZ R2, R147, R5, !PT ;  /* 0x0000000593027209 */ /* 0x000fe40007810000 */
[----:B------:R-:W-:Y:S01]  /*3d90*/  FSEL R196, R34, -INF , P1 ;  /* 0xff80000022c47808 */ /* 0x000fe20000800000 */
[----:B----4-:R-:W1:Y:S01]  /*3da0*/  SHFL.BFLY PT, R6, R4, 0x2, 0x1f ;  /* 0x0c401f0004067f89 */ /* 0x010e6200000e0000 */
[----:B------:R-:W-:Y:S02]  /*3db0*/  FMNMX.FTZ R2, R148, R2, !PT ;  /* 0x0000000294027209 */ /* 0x000fe40007810000 */
[----:B------:R-:W-:Y:S02]  /*3dc0*/  FSEL R201, R35, -INF , P0 ;  /* 0xff80000023c97808 */ /* 0x000fe40000000000 */
[----:B------:R-:W-:Y:S01]  /*3dd0*/  ISETP.GT.AND P1, PT, R0, 0x38, PT ;  /* 0x000000380000780c */ /* 0x000fe20003f24270 */
[----:B------:R-:W-:Y:S01]  /*3de0*/  FFMA.FTZ R5, R19, c[0x0][0x2d0], -R12 ;  /* 0x0000b40013057a23 */ /* 0x000fe2000001080c */
[----:B------:R-:W-:Y:S01]  /*3df0*/  FMNMX.FTZ R2, R196, R2, !PT ;  /* 0x00000002c4027209 */ /* 0x000fe20007810000 */
[----:B------:R-:W-:Y:S01]  /*3e00*/  LDSM.16.MT88.4 R32, [R205+0x400] ;  /* 0x00040000cd20783b */ /* 0x000fe20000004200 */
[----:B------:R-:W-:-:S02]  /*3e10*/  ISETP.GT.AND P0, PT, R0, 0x39, PT ;  /* 0x000000390000780c */ /* 0x000fc40003f04270 */
[----:B------:R-:W-:Y:S02]  /*3e20*/  FSEL R200, R50, -INF , P1 ;  /* 0xff80000032c87808 */ /* 0x000fe40000800000 */
[----:B------:R-:W-:Y:S02]  /*3e30*/  FMNMX.FTZ R2, R201, R2, !PT ;  /* 0x00000002c9027209 */ /* 0x000fe40007810000 */
[----:B------:R-:W-:Y:S02]  /*3e40*/  FSEL R202, R51, -INF , P0 ;  /* 0xff80000033ca7808 */ /* 0x000fe40000000000 */
[----:B------:R-:W-:-:S04]  /*3e50*/  FMNMX.FTZ R2, R200, R2, !PT ;  /* 0x00000002c8027209 */ /* 0x000fc80007810000 */
[----:B------:R-:W-:Y:S01]  /*3e60*/  FMNMX.FTZ R2, R202, R2, !PT ;  /* 0x00000002ca027209 */ /* 0x000fe20007810000 */
[----:B------:R4:W-:Y:S01]  /*3e70*/  MUFU.EX2 R240, R5 ;  /* 0x0000000500f07308 */ /* 0x0009e20000000800 */
[----:B-1----:R-:W-:-:S05]  /*3e80*/  FMNMX.FTZ R0, R4, R6, !PT ;  /* 0x0000000604007209 */ /* 0x002fca0007810000 */
[----:B------:R-:W1:Y:S04]  /*3e90*/  SHFL.BFLY PT, R6, R0, 0x1, 0x1f ;  /* 0x0c201f0000067f89 */ /* 0x000e6800000e0000 */
[----:B----4-:R-:W4:Y:S01]  /*3ea0*/  SHFL.BFLY PT, R5, R2, 0x2, 0x1f ;  /* 0x0c401f0002057f89 */ /* 0x010f2200000e0000 */
[----:B------:R-:W-:-:S04]  /*3eb0*/  FFMA.FTZ R4, R20, c[0x0][0x2d0], -R12 ;  /* 0x0000b40014047a23 */ /* 0x000fc8000001080c */
[----:B------:R2:W-:Y:S01]  /*3ec0*/  MUFU.EX2 R241, R4 ;  /* 0x0000000400f17308 */ /* 0x0005e20000000800 */
[----:B-1----:R-:W-:Y:S01]  /*3ed0*/  FMNMX.FTZ R145, R0, R6, !PT ;  /* 0x0000000600917209 */ /* 0x002fe20007810000 */
[----:B--2---:R-:W-:Y:S01]  /*3ee0*/  FFMA.FTZ R4, R22, c[0x0][0x2d0], -R12 ;  /* 0x0000b40016047a23 */ /* 0x004fe2000001080c */
[----:B----4-:R-:W-:-:S05]  /*3ef0*/  FMNMX.FTZ R2, R2, R5, !PT ;  /* 0x0000000502027209 */ /* 0x010fca0007810000 */
[----:B------:R1:W-:Y:S01]  /*3f00*/  MUFU.EX2 R242, R4 ;  /* 0x0000000400f27308 */ /* 0x0003e20000000800 */
[----:B------:R-:W2:Y:S01]  /*3f10*/  SHFL.BFLY PT, R6, R2, 0x1, 0x1f ;  /* 0x0c201f0002067f89 */ /* 0x000ea200000e0000 */
[----:B------:R-:W-:Y:S02]  /*3f20*/  FFMA.FTZ R0, R25, c[0x0][0x2d0], -R3 ;  /* 0x0000b40019007a23 */ /* 0x000fe40000010803 */
[----:B-1----:R-:W-:-:S04]  /*3f30*/  FFMA.FTZ R4, R21, c[0x0][0x2d0], -R12 ;  /* 0x0000b40015047a23 */ /* 0x002fc8000001080c */
[----:B------:R1:W-:Y:S01]  /*3f40*/  MUFU.EX2 R243, R4 ;  /* 0x0000000400f37308 */ /* 0x0003e20000000800 */
[C---:B------:R-:W-:Y:S01]  /*3f50*/  FMUL.FTZ R5, R145.reuse, c[0x0][0x2d0] ;  /* 0x0000b40091057a20 */ /* 0x040fe20000410000 */
[----:B------:R-:W-:Y:S01]  /*3f60*/  FSETP.NEU.FTZ.AND P0, PT, R145, -INF , PT ;  /* 0xff8000009100780b */ /* 0x000fe20003f1d000 */
[----:B-1----:R-:W-:-:S05]  /*3f70*/  FFMA.FTZ R4, R24, c[0x0][0x2d0], -R3 ;  /* 0x0000b40018047a23 */ /* 0x002fca0000010803 */
[----:B------:R1:W-:Y:S01]  /*3f80*/  MUFU.EX2 R236, R4 ;  /* 0x0000000400ec7308 */ /* 0x0003e20000000800 */
[----:B---3--:R-:W-:Y:S02]  /*3f90*/  F2FP.PACK_AB R8, R249, R251 ;  /* 0x000000fbf908723e */ /* 0x008fe400000000ff */
[----:B------:R-:W-:-:S05]  /*3fa0*/  F2FP.PACK_AB R10, R250, R248 ;  /* 0x000000f8fa0a723e */ /* 0x000fca00000000ff */
[----:B------:R3:W-:Y:S01]  /*3fb0*/  MUFU.EX2 R237, R0 ;  /* 0x0000000000ed7308 */ /* 0x0007e20000000800 */
[----:B-1----:R-:W-:Y:S01]  /*3fc0*/  FFMA.FTZ R4, R23, c[0x0][0x2d0], -R3 ;  /* 0x0000b40017047a23 */ /* 0x002fe20000010803 */
[----:B-----5:R-:W-:Y:S01]  /*3fd0*/  F2FP.PACK_AB R9, R246, R247 ;  /* 0x000000f7f609723e */ /* 0x020fe200000000ff */
[----:B------:R-:W1:Y:S05]  /*3fe0*/  LDSM.16.MT88.4 R20, [R206+0x1400] ;  /* 0x00140000ce14783b */ /* 0x000e6a0000004200 */
[----:B------:R4:W5:Y:S01]  /*3ff0*/  MUFU.EX2 R238, R4 ;  /* 0x0000000400ee7308 */ /* 0x0009620000000800 */
[----:B---3--:R-:W-:Y:S02]  /*4000*/  FSEL R0, R5, RZ, P0 ;  /* 0x000000ff05007208 */ /* 0x008fe40000000000 */
[----:B------:R-:W-:-:S02]  /*4010*/  F2FP.PACK_AB R11, R245, R244 ;  /* 0x000000f4f50b723e */ /* 0x000fc400000000ff */
[----:B--2---:R-:W-:Y:S01]  /*4020*/  FMNMX.FTZ R144, R2, R6, !PT ;  /* 0x0000000602907209 */ /* 0x004fe20007810000 */
[----:B----4-:R-:W-:-:S04]  /*4030*/  FFMA.FTZ R4, R26, c[0x0][0x2d0], -R3 ;  /* 0x0000b4001a047a23 */ /* 0x010fc80000010803 */
[C---:B------:R-:W-:Y:S01]  /*4040*/  HMMA.16816.F32 R120, R8.reuse, R56, RZ ;  /* 0x000000380878723c */ /* 0x040fe200000018ff */
[C---:B------:R-:W-:Y:S01]  /*4050*/  FMUL.FTZ R2, R144.reuse, c[0x0][0x2d0] ;  /* 0x0000b40090027a20 */ /* 0x040fe20000410000 */
[----:B------:R-:W-:Y:S01]  /*4060*/  FSETP.NEU.FTZ.AND P0, PT, R144, -INF , PT ;  /* 0xff8000009000780b */ /* 0x000fe20003f1d000 */
[----:B------:R2:W3:Y:S01]  /*4070*/  MUFU.EX2 R239, R4 ;  /* 0x0000000400ef7308 */ /* 0x0004e20000000800 */
[----:B------:R-:W4:Y:S04]  /*4080*/  LDSM.16.MT88.4 R24, [R205+0x2400] ;  /* 0x00240000cd18783b */ /* 0x000f280000004200 */
[----:B------:R-:W-:Y:S01]  /*4090*/  HMMA.16816.F32 R116, R8, R60, RZ ;  /* 0x0000003c0874723c */ /* 0x000fe200000018ff */
[----:B--2---:R-:W-:-:S07]  /*40a0*/  FFMA.FTZ R4, R7, c[0x0][0x2d0], -R0 ;  /* 0x0000b40007047a23 */ /* 0x004fce0000010800 */
[C---:B------:R-:W-:Y:S01]  /*40b0*/  HMMA.16816.F32 R112, R8.reuse, R76, RZ ;  /* 0x0000004c0870723c */ /* 0x040fe200000018ff */
[----:B------:R2:W-:Y:S07]  /*40c0*/  MUFU.EX2 R235, R4 ;  /* 0x0000000400eb7308 */ /* 0x0005ee0000000800 */
[----:B------:R-:W-:Y:S01]  /*40d0*/  HMMA.16816.F32 R108, R8, R64, RZ ;  /* 0x00000040086c723c */ /* 0x000fe200000018ff */
[----:B------:R-:W-:-:S07]  /*40e0*/  FSEL R2, R2, RZ, P0 ;  /* 0x000000ff02027208 */ /* 0x000fce0000000000 */
[----:B------:R-:W-:Y:S01]  /*40f0*/  HMMA.16816.F32 R104, R8, R84, RZ ;  /* 0x000000540868723c */ /* 0x000fe200000018ff */
[----:B--2---:R-:W-:-:S07]  /*4100*/  FFMA.FTZ R4, R40, c[0x0][0x2d0], -R0 ;  /* 0x0000b40028047a23 */ /* 0x004fce0000010800 */
[C---:B------:R-:W-:Y:S08]  /*4110*/  HMMA.16816.F32 R96, R8.reuse, R92, RZ ;  /* 0x0000005c0860723c */ /* 0x040ff000000018ff */
[C---:B------:R-:W-:Y:S08]  /*4120*/  HMMA.16816.F32 R68, R8.reuse, R58, RZ ;  /* 0x0000003a0844723c */ /* 0x040ff000000018ff */
[C---:B------:R-:W-:Y:S08]  /*4130*/  HMMA.16816.F32 R52, R8.reuse, R62, RZ ;  /* 0x0000003e0834723c */ /* 0x040ff000000018ff */
[C---:B------:R-:W-:Y:S08]  /*4140*/  HMMA.16816.F32 R48, R8.reuse, R78, RZ ;  /* 0x0000004e0830723c */ /* 0x040ff000000018ff */
[C---:B------:R-:W-:Y:S08]  /*4150*/  HMMA.16816.F32 R44, R8.reuse, R66, RZ ;  /* 0x00000042082c723c */ /* 0x040ff000000018ff */
[C---:B------:R-:W-:Y:S08]  /*4160*/  HMMA.16816.F32 R40, R8.reuse, R86, RZ ;  /* 0x000000560828723c */ /* 0x040ff000000018ff */
[----:B------:R-:W-:Y:S07]  /*4170*/  HMMA.16816.F32 R16, R8, R94, RZ ;  /* 0x0000005e0810723c */ /* 0x000fee00000018ff */
[----:B------:R-:W-:-:S04]  /*4180*/  FFMA.FTZ R8, R72, c[0x0][0x2d0], -R0 ;  /* 0x0000b40048087a23 */ /* 0x000fc80000010800 */
[----:B------:R2:W-:Y:S02]  /*4190*/  MUFU.EX2 R233, R8 ;  /* 0x0000000800e97308 */ /* 0x0005e40000000800 */
[----:B--2---:R-:W-:-:S06]  /*41a0*/  FFMA.FTZ R8, R73, c[0x0][0x2d0], -R0 ;  /* 0x0000b40049087a23 */ /* 0x004fcc0000010800 */
        /* <DEDUP_REMOVED lines=12> */
[----:B------:R2:W-:Y:S01]  /*4270*/  MUFU.EX2 R199, R8 ;  /* 0x0000000800c77308 */ /* 0x0005e20000000800 */
[----:B-----5:R-:W-:-:S07]  /*4280*/  F2FP.PACK_AB R5, R238, R236 ;  /* 0x000000ecee05723e */ /* 0x020fce00000000ff */
[----:B------:R5:W1:Y:S01]  /*4290*/  MUFU.EX2 R234, R4 ;  /* 0x0000000400ea7308 */ /* 0x000a620000000800 */
[----:B--2---:R-:W-:-:S07]  /*42a0*/  FFMA.FTZ R8, R100, c[0x0][0x2d0], -R0 ;  /* 0x0000b40064087a23 */ /* 0x004fce0000010800 */
[----:B------:R2:W-:Y:S01]  /*42b0*/  MUFU.EX2 R198, R8 ;  /* 0x0000000800c67308 */ /* 0x0005e20000000800 */
[----:B------:R-:W-:Y:S02]  /*42c0*/  F2FP.PACK_AB R6, R243, R242 ;  /* 0x000000f2f306723e */ /* 0x000fe400000000ff */
[----:B---3--:R-:W-:Y:S02]  /*42d0*/  F2FP.PACK_AB R7, R239, R237 ;  /* 0x000000edef07723e */ /* 0x008fe400000000ff */
[----:B-----5:R-:W-:Y:S01]  /*42e0*/  F2FP.PACK_AB R4, R241, R240 ;  /* 0x000000f0f104723e */ /* 0x020fe200000000ff */
[----:B--2---:R-:W-:-:S04]  /*42f0*/  FFMA.FTZ R8, R101, c[0x0][0x2d0], -R0 ;  /* 0x0000b40065087a23 */ /* 0x004fc80000010800 */
[----:B------:R2:W-:Y:S02]  /*4300*/  MUFU.EX2 R197, R8 ;  /* 0x0000000800c57308 */ /* 0x0005e40000000800 */
[----:B------:R-:W-:Y:S01]  /*4310*/  HMMA.16816.F32 R156, R4, R32, R120 ;  /* 0x00000020049c723c */ /* 0x000fe20000001878 */
[----:B--2---:R-:W-:-:S05]  /*4320*/  FFMA.FTZ R8, R102, c[0x0][0x2d0], -R2 ;  /* 0x0000b40066087a23 */ /* 0x004fca0000010802 */
[----:B------:R2:W-:Y:S02]  /*4330*/  MUFU.EX2 R185, R8 ;  /* 0x0000000800b97308 */ /* 0x0005e40000000800 */
[C---:B------:R-:W-:Y:S08]  /*4340*/  HMMA.16816.F32 R160, R4.reuse, R36, R116 ;  /* 0x0000002404a0723c */ /* 0x040ff00000001874 */
[----:B------:R-:W-:Y:S01]  /*4350*/  HMMA.16816.F32 R120, R4, R28, R112 ;  /* 0x0000001c0478723c */ /* 0x000fe20000001870 */
[----:B--2---:R-:W-:-:S07]  /*4360*/  FFMA.FTZ R8, R103, c[0x0][0x2d0], -R2 ;  /* 0x0000b40067087a23 */ /* 0x004fce0000010802 */
[C---:B-1----:R-:W-:Y:S01]  /*4370*/  HMMA.16816.F32 R152, R4.reuse, R20, R108 ;  /* 0x000000140498723c */ /* 0x042fe2000000186c */
[----:B------:R1:W2:Y:S07]  /*4380*/  MUFU.EX2 R193, R8 ;  /* 0x0000000800c17308 */ /* 0x0002ae0000000800 */
[C---:B----4-:R-:W-:Y:S08]  /*4390*/  HMMA.16816.F32 R108, R4.reuse, R24, R104 ;  /* 0x00000018046c723c */ /* 0x050ff00000001868 */
        /* <DEDUP_REMOVED lines=10> */
[----:B------:R-:W-:Y:S07]  /*4440*/  HMMA.16816.F32 R112, R4, R90, R16 ;  /* 0x0000005a0470723c */ /* 0x000fee0000001810 */
[----:B------:R-:W-:-:S02]  /*4450*/  F2FP.PACK_AB R4, R234, R235 ;  /* 0x000000ebea04723e */ /* 0x000fc400000000ff */
[----:B------:R-:W-:Y:S02]  /*4460*/  F2FP.PACK_AB R6, R232, R233 ;  /* 0x000000e9e806723e */ /* 0x000fe400000000ff */
[----:B------:R-:W-:Y:S02]  /*4470*/  F2FP.PACK_AB R5, R223, R231 ;  /* 0x000000e7df05723e */ /* 0x000fe400000000ff */
[----:B------:R-:W-:-:S07]  /*4480*/  F2FP.PACK_AB R7, R227, R224 ;  /* 0x000000e0e307723e */ /* 0x000fce00000000ff */
[C---:B-1----:R-:W-:Y:S08]  /*4490*/  HMMA.16816.F32 R8, R4.reuse, R84, RZ ;  /* 0x000000540408723c */ /* 0x042ff000000018ff */
        /* <DEDUP_REMOVED lines=12> */
[----:B--2---:R-:W-:Y:S02]  /*4560*/  F2FP.PACK_AB R5, R193, R185 ;  /* 0x000000b9c105723e */ /* 0x004fe400000000ff */
[----:B------:R-:W-:Y:S02]  /*4570*/  F2FP.PACK_AB R6, R197, R198 ;  /* 0x000000c6c506723e */ /* 0x000fe400000000ff */
[----:B---3--:R-:W-:-:S07]  /*4580*/  F2FP.PACK_AB R7, R187, R192 ;  /* 0x000000c0bb07723e */ /* 0x008fce00000000ff */
[----:B------:R-:W-:Y:S07]  /*4590*/  HMMA.16816.F32 R76, R4, R24, R8 ;  /* 0x00000018044c723c */ /* 0x000fee0000001808 */
[----:B------:R-:W-:-:S04]  /*45a0*/  FFMA.FTZ R8, R126, c[0x0][0x2d0], -R0 ;  /* 0x0000b4007e087a23 */ /* 0x000fc80000010800 */
        /* <DEDUP_REMOVED lines=10> */
[----:B------:R1:W-:Y:S01]  /*4650*/  MUFU.EX2 R146, R8 ;  /* 0x0000000800927308 */ /* 0x0003e20000000800 */
[----:B------:R-:W-:Y:S01]  /*4660*/  HMMA.16816.F32 R84, R4, R36, R48 ;  /* 0x000000240454723c */ /* 0x000fe20000001830 */
[----:B------:R-:W-:Y:S02]  /*4670*/  FFMA.FTZ R13, R128, c[0x0][0x2d0], -R0 ;  /* 0x0000b400800d7a23 */ /* 0x000fe40000010800 */
[----:B-1----:R-:W-:-:S04]  /*4680*/  FFMA.FTZ R8, R134, c[0x0][0x2d0], -R3 ;  /* 0x0000b40086087a23 */ /* 0x002fc80000010803 */
[----:B------:R1:W2:Y:S01]  /*4690*/  MUFU.EX2 R141, R8 ;  /* 0x00000008008d7308 */ /* 0x0002a20000000800 */
[----:B------:R-:W-:Y:S01]  /*46a0*/  HMMA.16816.F32 R48, R4, R88, R40 ;  /* 0x000000580430723c */ /* 0x000fe20000001828 */
[----:B-1----:R-:W-:-:S06]  /*46b0*/  FFMA.FTZ R8, R130, c[0x0][0x2d0], -R3 ;  /* 0x0000b40082087a23 */ /* 0x002fcc0000010803 */
[----:B------:R1:W-:Y:S01]  /*46c0*/  MUFU.EX2 R140, R8 ;  /* 0x00000008008c7308 */ /* 0x0003e20000000800 */
[C---:B------:R-:W-:Y:S01]  /*46d0*/  HMMA.16816.F32 R40, R4.reuse, R26, R64 ;  /* 0x0000001a0428723c */ /* 0x040fe20000001840 */
[----:B------:R-:W3:Y:S07]  /*46e0*/  LDSM.16.MT88.4 R24, [R206+0x800] ;  /* 0x00080000ce18783b */ /* 0x000eee0000004200 */
[----:B------:R-:W-:Y:S01]  /*46f0*/  HMMA.16816.F32 R96, R4, R32, R68 ;  /* 0x000000200460723c */ /* 0x000fe20000001844 */
[----:B-1----:R-:W-:-:S07]  /*4700*/  FFMA.FTZ R8, R138, c[0x0][0x2d0], -R3 ;  /* 0x0000b4008a087a23 */ /* 0x002fce0000010803 */
[C---:B------:R-:W-:Y:S01]  /*4710*/  HMMA.16816.F32 R60, R4.reuse, R38, R60 ;  /* 0x00000026043c723c */ /* 0x040fe2000000183c */
[----:B------:R1:W-:Y:S07]  /*4720*/  MUFU.EX2 R65, R13 ;  /* 0x0000000d00417308 */ /* 0x0003ee0000000800 */
[C---:B------:R-:W-:Y:S01]  /*4730*/  HMMA.16816.F32 R80, R4.reuse, R28, R44 ;  /* 0x0000001c0450723c */ /* 0x040fe2000000182c */
[----:B------:R4:W5:Y:S07]  /*4740*/  MUFU.EX2 R67, R8 ;  /* 0x0000000800437308 */ /* 0x00096e0000000800 */
[----:B------:R-:W-:Y:S01]  /*4750*/  HMMA.16816.F32 R68, R4, R20, R16 ;  /* 0x000000140444723c */ /* 0x000fe20000001810 */
[----:B------:R-:W-:Y:S01]  /*4760*/  LDSM.16.MT88.4 R16, [R206+0x1800] ;  /* 0x00180000ce10783b */ /* 0x000fe20000004200 */
[----:B-1----:R-:W-:-:S03]  /*4770*/  FFMA.FTZ R13, R129, c[0x0][0x2d0], -R0 ;  /* 0x0000b400810d7a23 */ /* 0x002fc60000010800 */
[----:B------:R-:W-:Y:S03]  /*4780*/  LDSM.16.MT88.4 R128, [R205+0x1c00] ;  /* 0x001c0000cd80783b */ /* 0x000fe60000004200 */
[C---:B------:R-:W-:Y:S01]  /*4790*/  HMMA.16816.F32 R72, R4.reuse, R34, R72 ;  /* 0x000000220448723c */ /* 0x040fe20000001848 */
[----:B----4-:R-:W1:Y:S04]  /*47a0*/  LDSM.16.MT88.4 R8, [R205+0x2800] ;  /* 0x00280000cd08783b */ /* 0x010e680000004200 */
[----:B------:R-:W-:Y:S03]  /*47b0*/  LDSM.16.MT88.4 R32, [R206+0x2800] ;  /* 0x00280000ce20783b */ /* 0x000fe60000004200 */
[C---:B------:R-:W-:Y:S01]  /*47c0*/  HMMA.16816.F32 R56, R4.reuse, R30, R56 ;  /* 0x0000001e0438723c */ /* 0x040fe20000001838 */
[----:B------:R-:W4:Y:S01]  /*47d0*/  LDSM.16.MT88.4 R28, [R205+0x800] ;  /* 0x00080000cd1c783b */ /* 0x000f220000004200 */
[----:B------:R2:W-:Y:S06]  /*47e0*/  MUFU.EX2 R66, R13 ;  /* 0x0000000d00427308 */ /* 0x0005ec0000000800 */
[----:B------:R-:W-:Y:S01]  /*47f0*/  HMMA.16816.F32 R36, R4, R22, R52 ;  /* 0x000000160424723c */ /* 0x000fe20000001834 */
[----:B------:R-:W1:Y:S01]  /*4800*/  LDSM.16.MT88.4 R20, [R205+0x1800] ;  /* 0x00180000cd14783b */ /* 0x000e620000004200 */
[----:B--2---:R-:W-:-:S04]  /*4810*/  FFMA.FTZ R13, R137, c[0x0][0x2d0], -R2 ;  /* 0x0000b400890d7a23 */ /* 0x004fc80000010802 */
[----:B------:R2:W-:Y:S02]  /*4820*/  MUFU.EX2 R52, R13 ;  /* 0x0000000d00347308 */ /* 0x0005e40000000800 */
[----:B------:R-:W-:Y:S01]  /*4830*/  HMMA.16816.F32 R44, R4, R90, R92 ;  /* 0x0000005a042c723c */ /* 0x000fe2000000185c */
[----:B--2---:R-:W-:-:S06]  /*4840*/  FFMA.FTZ R13, R139, c[0x0][0x2d0], -R2 ;  /* 0x0000b4008b0d7a23 */ /* 0x004fcc0000010802 */
[----:B------:R-:W-:Y:S01]  /*4850*/  FFMA.FTZ R4, R127, c[0x0][0x2d0], -R0 ;  /* 0x0000b4007f047a23 */ /* 0x000fe20000010800 */
[----:B------:R-:W-:Y:S01]  /*4860*/  F2FP.PACK_AB R5, R141, R146 ;  /* 0x000000928d05723e */ /* 0x000fe200000000ff */
[----:B------:R2:W-:Y:S01]  /*4870*/  MUFU.EX2 R53, R13 ;  /* 0x0000000d00357308 */ /* 0x0005e20000000800 */
[----:B------:R-:W-:Y:S01]  /*4880*/  F2FP.PACK_AB R6, R176, R178 ;  /* 0x000000b2b006723e */ /* 0x000fe200000000ff */
[----:B------:R-:W-:Y:S01]  /*4890*/  LDSM.16.MT88.4 R136, [R206+0x1c00] ;  /* 0x001c0000ce88783b */ /* 0x000fe20000004200 */
[----:B--2---:R-:W-:-:S05]  /*48a0*/  FFMA.FTZ R13, R147, c[0x0][0x2d0], -R2 ;  /* 0x0000b400930d7a23 */ /* 0x004fca0000010802 */
[----:B------:R2:W-:Y:S01]  /*48b0*/  MUFU.EX2 R54, R13 ;  /* 0x0000000d00367308 */ /* 0x0005e20000000800 */
[----:B-----5:R-:W-:-:S07]  /*48c0*/  F2FP.PACK_AB R7, R67, R140 ;  /* 0x0000008c4307723e */ /* 0x020fce00000000ff */
[----:B------:R5:W1:Y:S01]  /*48d0*/  MUFU.EX2 R55, R4 ;  /* 0x0000000400377308 */ /* 0x000a620000000800 */
[----:B--2---:R-:W-:-:S07]  /*48e0*/  FFMA.FTZ R13, R148, c[0x0][0x2d0], -R2 ;  /* 0x0000b400940d7a23 */ /* 0x004fce0000010802 */
[----:B------:R2:W1:Y:S01]  /*48f0*/  MUFU.EX2 R64, R13 ;  /* 0x0000000d00407308 */ /* 0x0004620000000800 */
[----:B-----5:R-:W-:Y:S01]  /*4900*/  F2FP.PACK_AB R4, R177, R179 ;  /* 0x000000b3b104723e */ /* 0x020fe200000000ff */
[----:B------:R-:W-:-:S06]  /*4910*/  IMAD.MOV.U32 R147, RZ, RZ, R149 ;  /* 0x000000ffff937224 */ /* 0x000fcc00078e0095 */
[C---:B---3--:R-:W-:Y:S08]  /*4920*/  HMMA.16816.F32 R104, R4.reuse, R24, R160 ;  /* 0x000000180468723c */ /* 0x048ff000000018a0 */
[----:B-1----:R-:W-:Y:S01]  /*4930*/  HMMA.16816.F32 R88, R4, R8, R108 ;  /* 0x000000080458723c */ /* 0x002fe2000000186c */
[----:B--2---:R-:W-:-:S07]  /*4940*/  FFMA.FTZ R13, R230, c[0x0][0x2d0], -R12 ;  /* 0x0000b400e60d7a23 */ /* 0x004fce000001080c */
[C---:B----4-:R-:W-:Y:S08]  /*4950*/  HMMA.16816.F32 R156, R4.reuse, R28, R156 ;  /* 0x0000001c049c723c */ /* 0x050ff0000000189c */
[C---:B------:R-:W-:Y:S08]  /*4960*/  HMMA.16816.F32 R120, R4.reuse, R20, R120 ;  /* 0x000000140478723c */ /* 0x040ff00000001878 */
[C---:B------:R-:W-:Y:S08]  /*4970*/  HMMA.16816.F32 R132, R4.reuse, R16, R152 ;  /* 0x000000100484723c */ /* 0x040ff00000001898 */
[C---:B------:R-:W-:Y:S08]  /*4980*/  HMMA.16816.F32 R180, R4.reuse, R32, R180 ;  /* 0x0000002004b4723c */ /* 0x040ff000000018b4 */
[C---:B------:R-:W-:Y:S08]  /*4990*/  HMMA.16816.F32 R160, R4.reuse, R30, R188 ;  /* 0x0000001e04a0723c */ /* 0x040ff000000018bc */
[C---:B------:R-:W-:Y:S08]  /*49a0*/  HMMA.16816.F32 R108, R4.reuse, R26, R168 ;  /* 0x0000001a046c723c */ /* 0x040ff000000018a8 */
[C---:B------:R-:W-:Y:S01]  /*49b0*/  HMMA.16816.F32 R124, R4.reuse, R22, R164 ;  /* 0x00000016047c723c */ /* 0x040fe200000018a4 */
[----:B------:R-:W1:Y:S07]  /*49c0*/  LDSM.16.MT88.4 R164, [R205+0xc00] ;  /* 0x000c0000cda4783b */ /* 0x000e6e0000004200 */
[C---:B------:R-:W-:Y:S08]  /*49d0*/  HMMA.16816.F32 R172, R4.reuse, R18, R172 ;  /* 0x0000001204ac723c */ /* 0x040ff000000018ac */
[C---:B------:R-:W-:Y:S08]  /*49e0*/  HMMA.16816.F32 R100, R4.reuse, R10, R116 ;  /* 0x0000000a0464723c */ /* 0x040ff00000001874 */
[----:B------:R-:W-:Y:S01]  /*49f0*/  HMMA.16816.F32 R148, R4, R34, R112 ;  /* 0x000000220494723c */ /* 0x000fe20000001870 */
[----:B------:R-:W-:Y:S06]  /*4a00*/  LDSM.16.MT88.4 R112, [R206+0xc00] ;  /* 0x000c0000ce70783b */ /* 0x000fec0000004200 */
[----:B------:R-:W-:-:S02]  /*4a10*/  F2FP.PACK_AB R4, R55, R184 ;  /* 0x000000b83704723e */ /* 0x000fc400000000ff */
[----:B------:R-:W-:Y:S02]  /*4a20*/  F2FP.PACK_AB R5, R53, R52 ;  /* 0x000000343505723e */ /* 0x000fe400000000ff */
[----:B------:R-:W-:Y:S02]  /*4a30*/  F2FP.PACK_AB R6, R66, R65 ;  /* 0x000000414206723e */ /* 0x000fe400000000ff */
[----:B------:R-:W-:-:S07]  /*4a40*/  F2FP.PACK_AB R7, R64, R54 ;  /* 0x000000364007723e */ /* 0x000fce00000000ff */
[C---:B------:R-:W-:Y:S01]  /*4a50*/  HMMA.16816.F32 R84, R4.reuse, R24, R84 ;  /* 0x000000180454723c */ /* 0x040fe20000001854 */
[----:B------:R2:W-:Y:S07]  /*4a60*/  MUFU.EX2 R24, R13 ;  /* 0x0000000d00187308 */ /* 0x0005ee0000000800 */
[----:B------:R-:W-:Y:S01]  /*4a70*/  HMMA.16816.F32 R60, R4, R26, R60 ;  /* 0x0000001a043c723c */ /* 0x000fe2000000183c */
[----:B--2---:R-:W-:-:S04]  /*4a80*/  FFMA.FTZ R13, R228, c[0x0][0x2d0], -R12 ;  /* 0x0000b400e40d7a23 */ /* 0x004fc8000001080c */
[----:B------:R2:W3:Y:S03]  /*4a90*/  MUFU.EX2 R26, R13 ;  /* 0x0000000d001a7308 */ /* 0x0004e60000000800 */
[----:B------:R-:W-:Y:S01]  /*4aa0*/  HMMA.16816.F32 R56, R4, R22, R56 ;  /* 0x000000160438723c */ /* 0x000fe20000001838 */
[--C-:B--2---:R-:W-:Y:S02]  /*4ab0*/  FFMA.FTZ R13, R221, c[0x0][0x2d0], -R12.reuse ;  /* 0x0000b400dd0d7a23 */ /* 0x104fe4000001080c */
[----:B------:R-:W-:-:S04]  /*4ac0*/  FFMA.FTZ R12, R222, c[0x0][0x2d0], -R12 ;  /* 0x0000b400de0c7a23 */ /* 0x000fc8000001080c */
[----:B------:R2:W-:Y:S01]  /*4ad0*/  MUFU.EX2 R27, R12 ;  /* 0x0000000c001b7308 */ /* 0x0005e20000000800 */
[C---:B------:R-:W-:Y:S08]  /*4ae0*/  HMMA.16816.F32 R168, R4.reuse, R16, R68 ;  /* 0x0000001004a8723c */ /* 0x040ff00000001844 */
[----:B------:R-:W-:Y:S01]  /*4af0*/  HMMA.16816.F32 R68, R4, R8, R76 ;  /* 0x000000080444723c */ /* 0x000fe2000000184c */
[----:B--2---:R-:W-:-:S06]  /*4b00*/  FFMA.FTZ R12, R203, c[0x0][0x2d0], -R3 ;  /* 0x0000b400cb0c7a23 */ /* 0x004fcc0000010803 */
[--C-:B------:R-:W-:Y:S01]  /*4b10*/  FFMA.FTZ R8, R229, c[0x0][0x2d0], -R3.reuse ;  /* 0x0000b400e5087a23 */ /* 0x100fe20000010803 */
[----:B------:R2:W-:Y:S01]  /*4b20*/  MUFU.EX2 R23, R12 ;  /* 0x0000000c00177308 */ /* 0x0005e20000000800 */
[----:B------:R-:W-:Y:S01]  /*4b30*/  HMMA.16816.F32 R116, R4, R20, R80 ;  /* 0x000000140474723c */ /* 0x000fe20000001850 */
[----:B------:R-:W4:Y:S01]  /*4b40*/  LDSM.16.MT88.4 R80, [R205+0x2c00] ;  /* 0x002c0000cd50783b */ /* 0x000f220000004200 */
[--C-:B--2---:R-:W-:Y:S02]  /*4b50*/  FFMA.FTZ R12, R226, c[0x0][0x2d0], -R3.reuse ;  /* 0x0000b400e20c7a23 */ /* 0x104fe40000010803 */
[----:B------:R-:W-:-:S04]  /*4b60*/  FFMA.FTZ R3, R225, c[0x0][0x2d0], -R3 ;  /* 0x0000b400e1037a23 */ /* 0x000fc80000010803 */
[----:B------:R2:W-:Y:S01]  /*4b70*/  MUFU.EX2 R20, R3 ;  /* 0x0000000300147308 */ /* 0x0005e20000000800 */
[----:B------:R-:W-:Y:S01]  /*4b80*/  HMMA.16816.F32 R36, R4, R18, R36 ;  /* 0x000000120424723c */ /* 0x000fe20000001824 */
[----:B--2---:R-:W-:-:S06]  /*4b90*/  FFMA.FTZ R3, R186, c[0x0][0x2d0], -R0 ;  /* 0x0000b400ba037a23 */ /* 0x004fcc0000010800 */
[----:B------:R2:W-:Y:S02]  /*4ba0*/  MUFU.EX2 R19, R3 ;  /* 0x0000000300137308 */ /* 0x0005e40000000800 */
[----:B--2---:R-:W-:-:S06]  /*4bb0*/  FFMA.FTZ R3, R194, c[0x0][0x2d0], -R0 ;  /* 0x0000b400c2037a23 */ /* 0x004fcc0000010800 */
[----:B------:R2:W-:Y:S02]  /*4bc0*/  MUFU.EX2 R16, R3 ;  /* 0x0000000300107308 */ /* 0x0005e40000000800 */
[--C-:B--2---:R-:W-:Y:S02]  /*4bd0*/  FFMA.FTZ R3, R15, c[0x0][0x2d0], -R0.reuse ;  /* 0x0000b4000f037a23 */ /* 0x104fe40000010800 */
[----:B------:R-:W-:-:S04]  /*4be0*/  FFMA.FTZ R0, R14, c[0x0][0x2d0], -R0 ;  /* 0x0000b4000e007a23 */ /* 0x000fc80000010800 */
[----:B------:R2:W-:Y:S01]  /*4bf0*/  MUFU.EX2 R17, R0 ;  /* 0x0000000000117308 */ /* 0x0005e20000000800 */
[----:B------:R-:W-:Y:S07]  /*4c00*/  HMMA.16816.F32 R152, R4, R28, R96 ;  /* 0x0000001c0498723c */ /* 0x000fee0000001860 */
[----:B------:R-:W5:Y:S01]  /*4c10*/  MUFU.EX2 R21, R12 ;  /* 0x0000000c00157308 */ /* 0x000f620000000800 */
[----:B--2---:R-:W-:-:S07]  /*4c20*/  FFMA.FTZ R0, R196, c[0x0][0x2d0], -R2 ;  /* 0x0000b400c4007a23 */ /* 0x004fce0000010802 */
[----:B------:R2:W-:Y:S01]  /*4c30*/  MUFU.EX2 R12, R0 ;  /* 0x00000000000c7308 */ /* 0x0005e20000000800 */
[C---:B------:R-:W-:Y:S07]  /*4c40*/  HMMA.16816.F32 R28, R4.reuse, R30, R72 ;  /* 0x0000001e041c723c */ /* 0x040fee0000001848 */
[----:B------:R-:W1:Y:S01]  /*4c50*/  MUFU.EX2 R25, R13 ;  /* 0x0000000d00197308 */ /* 0x000e620000000800 */
[----:B------:R-:W-:Y:S01]  /*4c60*/  HMMA.16816.F32 R40, R4, R10, R40 ;  /* 0x0000000a0428723c */ /* 0x000fe20000001828 */
[----:B--2---:R-:W-:-:S07]  /*4c70*/  FFMA.FTZ R0, R201, c[0x0][0x2d0], -R2 ;  /* 0x0000b400c9007a23 */ /* 0x004fce0000010802 */
[C---:B------:R-:W-:Y:S01]  /*4c80*/  HMMA.16816.F32 R48, R4.reuse, R32, R48 ;  /* 0x000000200430723c */ /* 0x040fe20000001830 */
[----:B------:R2:W-:Y:S07]  /*4c90*/  MUFU.EX2 R13, R0 ;  /* 0x00000000000d7308 */ /* 0x0005ee0000000800 */
[----:B------:R-:W-:Y:S01]  /*4ca0*/  HMMA.16816.F32 R44, R4, R34, R44 ;  /* 0x00000022042c723c */ /* 0x000fe2000000182c */
[----:B------:R-:W1:Y:S01]  /*4cb0*/  LDSM.16.MT88.4 R4, [R206+0x2c00] ;  /* 0x002c0000ce04783b */ /* 0x000e620000004200 */
[----:B------:R-:W1:Y:S01]  /*4cc0*/  MUFU.EX2 R22, R8 ;  /* 0x0000000800167308 */ /* 0x000e620000000800 */
[----:B--2---:R-:W-:-:S02]  /*4cd0*/  FFMA.FTZ R0, R200, c[0x0][0x2d0], -R2 ;  /* 0x0000b400c8007a23 */ /* 0x004fc40000010802 */
[----:B------:R-:W-:-:S05]  /*4ce0*/  FFMA.FTZ R2, R202, c[0x0][0x2d0], -R2 ;  /* 0x0000b400ca027a23 */ /* 0x000fca0000010802 */
[----:B------:R-:W2:Y:S08]  /*4cf0*/  MUFU.EX2 R18, R3 ;  /* 0x0000000300127308 */ /* 0x000eb00000000800 */
[----:B------:R2:W-:Y:S08]  /*4d00*/  MUFU.EX2 R14, R0 ;  /* 0x00000000000e7308 */ /* 0x0005f00000000800 */
[----:B------:R1:W1:Y:S01]  /*4d10*/  MUFU.EX2 R15, R2 ;  /* 0x00000002000f7308 */ /* 0x0002620000000800 */
[----:B---3--:R-:W-:Y:S01]  /*4d20*/  F2FP.PACK_AB R92, R26, R24 ;  /* 0x000000181a5c723e */ /* 0x008fe200000000ff */
[----:B--2---:R-:W-:-:S02]  /*4d30*/  IMAD.MOV.U32 R0, RZ, RZ, R147 ;  /* 0x000000ffff007224 */ /* 0x004fc400078e0093 */
[----:B-1----:R-:W-:-:S05]  /*4d40*/  @P2 IMAD.HI.U32 R2, R147, c[0x0][0x2c8], RZ ;  /* 0x0000b20093022a27 */ /* 0x002fca00078e00ff */
[----:B------:R-:W-:Y:S01]  /*4d50*/  @P2 SHF.R.U32.HI R0, RZ, c[0x0][0x2cc], R2 ;  /* 0x0000b300ff002a19 */ /* 0x000fe20000011602 */
[----:B------:R-:W-:Y:S01]  /*4d60*/  IMAD.MOV.U32 R2, RZ, RZ, c[0x0][0x168] ;  /* 0x00005a00ff027624 */ /* 0x000fe200078e00ff */
[----:B-----5:R-:W-:Y:S02]  /*4d70*/  F2FP.PACK_AB R93, R21, R23 ;  /* 0x00000017155d723e */ /* 0x020fe400000000ff */
[----:B------:R-:W-:Y:S02]  /*4d80*/  F2FP.PACK_AB R94, R27, R25 ;  /* 0x000000191b5e723e */ /* 0x000fe400000000ff */
[----:B------:R-:W-:Y:S02]  /*4d90*/  F2FP.PACK_AB R95, R20, R22 ;  /* 0x00000016145f723e */ /* 0x000fe400000000ff */
[----:B------:R-:W-:Y:S02]  /*4da0*/  F2FP.PACK_AB R96, R16, R19 ;  /* 0x000000131060723e */ /* 0x000fe400000000ff */
[----:B------:R-:W-:-:S02]  /*4db0*/  F2FP.PACK_AB R97, R13, R12 ;  /* 0x0000000c0d61723e */ /* 0x000fc400000000ff */
[----:B------:R-:W-:Y:S02]  /*4dc0*/  F2FP.PACK_AB R98, R17, R18 ;  /* 0x000000121162723e */ /* 0x000fe400000000ff */
[----:B------:R-:W-:Y:S02]  /*4dd0*/  F2FP.PACK_AB R99, R15, R14 ;  /* 0x0000000e0f63723e */ /* 0x000fe400000000ff */
[----:B------:R-:W-:Y:S01]  /*4de0*/  IADD3 R0, R0, c[0x0][0x1d0], -R2 ;  /* 0x0000740000007a10 */ /* 0x000fe20007ffe802 */
[----:B------:R-:W-:Y:S03]  /*4df0*/  HMMA.16816.F32 R156, R92, R164, R156 ;  /* 0x000000a45c9c723c */ /* 0x000fe6000000189c */
        /* <DEDUP_REMOVED lines=12> */
[----:B------:R-:W-:Y:S01]  /*4ec0*/  FADD.FTZ R9, R244, R2 ;  /* 0x00000002f4097221 */ /* 0x000fe20000010000 */
[----:B----4-:R-:W-:Y:S01]  /*4ed0*/  HMMA.16816.F32 R76, R92, R82, R100 ;  /* 0x000000525c4c723c */ /* 0x010fe20000001864 */
[----:B------:R-:W-:Y:S02]  /*4ee0*/  FADD.FTZ R8, R232, R0 ;  /* 0x00000000e8087221 */ /* 0x000fe40000010000 */
[----:B------:R-:W-:Y:S02]  /*4ef0*/  FADD.FTZ R3, R227, R11 ;  /* 0x0000000be3037221 */ /* 0x000fe40000010000 */
[----:B------:R-:W-:-:S02]  /*4f00*/  FADD.FTZ R2, R250, R10 ;  /* 0x0000000afa027221 */ /* 0x000fc40000010000 */
[----:B------:R-:W-:Y:S01]  /*4f10*/  FADD.FTZ R0, R245, R9 ;  /* 0x00000009f5007221 */ /* 0x000fe20000010000 */
[----:B------:R-:W-:Y:S01]  /*4f20*/  HMMA.16816.F32 R72, R92, R80, R88 ;  /* 0x000000505c48723c */ /* 0x000fe20000001858 */
[----:B------:R-:W-:-:S07]  /*4f30*/  FADD.FTZ R3, R185, R3 ;  /* 0x00000003b9037221 */ /* 0x000fce0000010000 */
[----:B------:R-:W-:Y:S01]  /*4f40*/  HMMA.16816.F32 R100, R96, R112, R84 ;  /* 0x000000706064723c */ /* 0x000fe20000001854 */
[----:B------:R-:W-:-:S07]  /*4f50*/  FADD.FTZ R3, R193, R3 ;  /* 0x00000003c1037221 */ /* 0x000fce0000010000 */
[-C--:B------:R-:W-:Y:S08]  /*4f60*/  HMMA.16816.F32 R88, R92, R4.reuse, R180 ;  /* 0x000000045c58723c */ /* 0x080ff000000018b4 */
[----:B------:R-:W-:Y:S07]  /*4f70*/  HMMA.16816.F32 R84, R96, R4, R48 ;  /* 0x000000046054723c */ /* 0x000fee0000001830 */
        /* <DEDUP_REMOVED lines=35> */
[----:B------:R-:W-:Y:S01]  /*51b0*/  FADD.FTZ R2, R13, R2 ;  /* 0x000000020d027221 */ /* 0x000fe20000010000 */
[----:B------:R-:W-:Y:S01]  /*51c0*/  SHF.R.S32.HI R5, RZ, 0x6, R28 ;  /* 0x00000006ff057819 */ /* 0x000fe2000001141c */
[----:B------:R-:W-:-:S02]  /*51d0*/  FADD.FTZ R0, R26, R0 ;  /* 0x000000001a007221 */ /* 0x000fc40000010000 */
[----:B------:R-:W-:Y:S02]  /*51e0*/  FADD.FTZ R4, R21, R4 ;  /* 0x0000000415047221 */ /* 0x000fe40000010000 */
[----:B------:R-:W-:Y:S02]  /*51f0*/  FADD.FTZ R3, R18, R3 ;  /* 0x0000000312037221 */ /* 0x000fe40000010000 */
[----:B------:R-:W-:Y:S01]  /*5200*/  FADD.FTZ R2, R14, R2 ;  /* 0x000000020e027221 */ /* 0x000fe20000010000 */
[----:B------:R-:W-:Y:S01]  /*5210*/  IMNMX R29, RZ, R5, !PT ;  /* 0x00000005ff1d7217 */ /* 0x000fe20007800200 */
[----:B------:R-:W-:Y:S02]  /*5220*/  FADD.FTZ R0, R25, R0 ;  /* 0x0000000019007221 */ /* 0x000fe40000010000 */
[----:B------:R-:W-:Y:S02]  /*5230*/  FADD.FTZ R4, R22, R4 ;  /* 0x0000000416047221 */ /* 0x000fe40000010000 */
[----:B------:R-:W-:-:S02]  /*5240*/  FADD.FTZ R5, R17, R3 ;  /* 0x0000000311057221 */ /* 0x000fc40000010000 */
[----:B------:R-:W-:Y:S02]  /*5250*/  FADD.FTZ R3, R15, R2 ;  /* 0x000000020f037221 */ /* 0x000fe40000010000 */
[----:B------:R-:W-:Y:S02]  /*5260*/  FADD.FTZ R2, R27, R0 ;  /* 0x000000001b027221 */ /* 0x000fe40000010000 */
[----:B------:R-:W-:Y:S01]  /*5270*/  FADD.FTZ R0, R20, R4 ;  /* 0x0000000414007221 */ /* 0x000fe20000010000 */
[----:B------:R1:W-:Y:S04]  /*5280*/  STL [R1+0x2c], R29 ;  /* 0x00002c1d01007387 */ /* 0x0003e80000100800 */
[----:B------:R1:W-:Y:S01]  /*5290*/  STL [R1+0x18], R5 ;  /* 0x0000180501007387 */ /* 0x0003e20000100800 */
[----:B------:R-:W-:-:S03]  /*52a0*/  IADD3 R202, R252, -0x2, RZ ;  /* 0xfffffffefcca7810 */ /* 0x000fc60007ffe0ff */
[----:B------:R1:W-:Y:S04]  /*52b0*/  STL [R1+0x1c], R3 ;  /* 0x00001c0301007387 */ /* 0x0003e80000100800 */
[----:B------:R1:W-:Y:S04]  /*52c0*/  STL [R1+0x24], R0 ;  /* 0x0000240001007387 */ /* 0x0003e80000100800 */
[----:B------:R1:W-:Y:S01]  /*52d0*/  STL [R1+0x20], R2 ;  /* 0x0000200201007387 */ /* 0x0003e20000100800 */
[----:B------:R-:W-:Y:S01]  /*52e0*/  ISETP.GE.AND P0, PT, R202, R29, PT ;  /* 0x0000001dca00720c */ /* 0x000fe20003f06270 */
        /* <DEDUP_REMOVED lines=12> */
[----:B------:R-:W-:Y:S08]  /*53b0*/  HMMA.16816.F32 R80, R96, R82, R40 ;  /* 0x000000526050723c */ /* 0x000ff00000001828 */
[-C--:B------:R-:W-:Y:S08]  /*53c0*/  HMMA.16816.F32 R92, R92, R6.reuse, R148 ;  /* 0x000000065c5c723c */ /* 0x080ff00000001894 */
        /* <DEDUP_REMOVED lines=8> */
.L_x_1307:
        /* <DEDUP_REMOVED lines=9> */
[----:B------:R-:W-:Y:S02]  /*54e0*/  @P6 IMAD R0, R0, c[0x0][0x208], RZ ;  /* 0x0000820000006a24 */ /* 0x000fe400078e02ff */
[----:B------:R-:W-:Y:S02]  /*54f0*/  @P6 IMAD.SHL.U32 R2, R28, 0x40, RZ ;  /* 0x000000401c026824 */ /* 0x000fe400078e00ff */
[----:B------:R-:W-:Y:S01]  /*5500*/  @P6 IMAD R0, R221, c[0x0][0x20c], R0 ;  /* 0x00008300dd006a24 */ /* 0x000fe200078e0200 */
[----:B------:R-:W4:Y:S01]  /*5510*/  LDL R235, [R1+0x28] ;  /* 0x0000280001eb7983 */ /* 0x000f220000100800 */
[----:B------:R-:W-:Y:S02]  /*5520*/  @P6 IMAD.MOV.U32 R142, RZ, RZ, c[0x0][0x208] ;  /* 0x00008200ff8e6624 */ /* 0x000fe400078e00ff */
[----:B------:R-:W-:Y:S01]  /*5530*/  @P6 IMAD.IADD R0, R29, 0x1, R0 ;  /* 0x000000011d006824 */ /* 0x000fe200078e0200 */
[----:B------:R-:W-:Y:S02]  /*5540*/  LDSM.16.M88.4 R64, [R207] ;  /* 0x00000000cf40783b */ /* 0x000fe40000000200 */
[----:B------:R-:W-:Y:S02]  /*5550*/  @P6 LEA R3, P0, R142, R2, 0x5 ;  /* 0x000000028e036211 */ /* 0x000fe400078028ff */
[----:B------:R-:W-:Y:S02]  /*5560*/  @P6 SHF.L.U64.HI R0, R28, 0x6, R0 ;  /* 0x000000061c006819 */ /* 0x000fe40000010200 */
[----:B------:R-:W-:Y:S02]  /*5570*/  @P6 MOV R28, c[0x0][0x20c] ;  /* 0x00008300001c6a02 */ /* 0x000fe40000000f00 */
[----:B------:R-:W1:Y:S02]  /*5580*/  LDSM.16.M88.4 R16, [R204] ;  /* 0x00000000cc10783b */ /* 0x000e640000000200 */
[----:B------:R-:W-:Y:S06]  /*5590*/  @P6 LEA.HI.X R142, R142, R0, R28, 0x5, P0 ;  /* 0x000000008e8e6211 */ /* 0x000fec00000f2c1c */
[----:B------:R-:W5:Y:S08]  /*55a0*/  LDSM.16.M88.4 R60, [R207+0x1000] ;  /* 0x00100000cf3c783b */ /* 0x000f700000000200 */
[----:B------:R-:W5:Y:S08]  /*55b0*/  LDSM.16.M88.4 R32, [R204+0x400] ;  /* 0x00040000cc20783b */ /* 0x000f700000000200 */
[----:B------:R-:W4:Y:S06]  /*55c0*/  LDL.64 R224, [R1] ;  /* 0x0000000001e07983 */ /* 0x000f2c0000100a00 */
[----:B------:R-:W2:Y:S08]  /*55d0*/  LDSM.16.M88.4 R48, [R204+0x800] ;  /* 0x00080000cc30783b */ /* 0x000eb00000000200 */
[----:B------:R-:W4:Y:S01]  /*55e0*/  LDL R222, [R1+0x10] ;  /* 0x0000100001de7983 */ /* 0x000f220000100800 */
[-C--:B-1----:R-:W-:Y:S03]  /*55f0*/  HMMA.16816.F32 R4, R64, R16.reuse, RZ ;  /* 0x000000104004723c */ /* 0x082fe600000018ff */
[----:B------:R-:W1:Y:S05]  /*5600*/  LDSM.16.M88.4 R148, [R204+0xc00] ;  /* 0x000c0000cc94783b */ /* 0x000e6a0000000200 */
[C---:B-----5:R-:W-:Y:S03]  /*5610*/  HMMA.16816.F32 R8, R60.reuse, R16, RZ ;  /* 0x000000103c08723c */ /* 0x060fe600000018ff */
[----:B------:R-:W-:Y:S05]  /*5620*/  LDSM.16.M88.4 R176, [R208] ;  /* 0x00000000d0b0783b */ /* 0x000fea0000000200 */
[-C--:B------:R-:W-:Y:S03]  /*5630*/  HMMA.16816.F32 R12, R60, R18.reuse, RZ ;  /* 0x000000123c0c723c */ /* 0x080fe600000018ff */
[----:B------:R-:W5:Y:S05]  /*5640*/  LDSM.16.M88.4 R180, [R209] ;  /* 0x00000000d1b4783b */ /* 0x000f6a0000000200 */
[C---:B------:R-:W-:Y:S03]  /*5650*/  HMMA.16816.F32 R16, R64.reuse, R18, RZ ;  /* 0x000000124010723c */ /* 0x040fe600000018ff */
[----:B------:R-:W1:Y:S05]  /*5660*/  LDSM.16.M88.4 R184, [R208+0x1000] ;  /* 0x00100000d0b8783b */ /* 0x000e6a0000000200 */
[-C--:B------:R-:W-:Y:S03]  /*5670*/  HMMA.16816.F32 R20, R64, R32.reuse, RZ ;  /* 0x000000204014723c */ /* 0x080fe600000018ff */
[----:B------:R-:W1:Y:S05]  /*5680*/  LDSM.16.M88.4 R188, [R220] ;  /* 0x00000000dcbc783b */ /* 0x000e6a0000000200 */
[C---:B------:R-:W-:Y:S03]  /*5690*/  HMMA.16816.F32 R24, R60.reuse, R32, RZ ;  /* 0x000000203c18723c */ /* 0x040fe600000018ff */
[----:B------:R-:W1:Y:S05]  /*56a0*/  LDSM.16.M88.4 R192, [R219] ;  /* 0x00000000dbc0783b */ /* 0x000e6a0000000200 */
[-C--:B------:R-:W-:Y:S03]  /*56b0*/  HMMA.16816.F32 R28, R60, R34.reuse, RZ ;  /* 0x000000223c1c723c */ /* 0x080fe600000018ff */
[----:B------:R-:W1:Y:S08]  /*56c0*/  LDSM.16.M88.4 R196, [R218] ;  /* 0x00000000dac4783b */ /* 0x000e700000000200 */
[----:B------:R-:W5:Y:S04]  /*56d0*/  LDL R227, [R1+0x40] ;  /* 0x0000400001e37983 */ /* 0x000f680000100800 */
[----:B------:R-:W5:Y:S04]  /*56e0*/  LDL R226, [R1+0x50] ;  /* 0x0000500001e27983 */ /* 0x000f680000100800 */
[----:B------:R-:W5:Y:S01]  /*56f0*/  LDL R223, [R1+0x4c] ;  /* 0x00004c0001df7983 */ /* 0x000f620000100800 */
[----:B--2---:R-:W-:Y:S04]  /*5700*/  @P6 IADD3 R32, P1, R2, R42, RZ ;  /* 0x0000002a02206210 */ /* 0x004fe80007f3e0ff */
[----:B------:R-:W-:Y:S01]  /*5710*/  @P6 LEA R144, P0, R32, c[0x0][0x1f8], 0x1 ;  /* 0x00007e0020906a11 */ /* 0x000fe200078008ff */
[--C-:B---3--:R-:W-:Y:S01]  /*5720*/  @P6 IMAD.X R33, R0, 0x1, R44.reuse, P1 ;  /* 0x0000000100216824 */ /* 0x108fe200008e062c */
[----:B------:R-:W-:Y:S04]  /*5730*/  @P6 IADD3 R56, P1, R42, 0x20, RZ ;  /* 0x000000202a386810 */ /* 0x000fe80007f3e0ff */
[----:B------:R-:W-:Y:S01]  /*5740*/  @P6 LEA.HI.X R145, R32, c[0x0][0x1fc], R33, 0x1, P0 ;  /* 0x00007f0020916a11 */ /* 0x000fe200000f0c21 */
[----:B------:R-:W-:Y:S01]  /*5750*/  @P6 IMAD.X R202, RZ, RZ, R44, P1 ;  /* 0x000000ffffca6224 */ /* 0x000fe200008e062c */
[C---:B------:R-:W-:Y:S02]  /*5760*/  HMMA.16816.F32 R32, R64.reuse, R34, RZ ;  /* 0x000000224020723c */ /* 0x040fe400000018ff */
[----:B------:R-:W-:Y:S04]  /*5770*/  @P6 IADD3 R40, P1, R2, R56, RZ ;  /* 0x0000003802286210 */ /* 0x000fe80007f3e0ff */
[----:B------:R-:W-:Y:S01]  /*5780*/  @P6 LEA R200, P0, R40, c[0x0][0x1f8], 0x1 ;  /* 0x00007e0028c86a11 */ /* 0x000fe200078008ff */
[----:B------:R-:W-:Y:S01]  /*5790*/  @P6 IMAD.X R41, R0, 0x1, R202, P1 ;  /* 0x0000000100296824 */ /* 0x000fe200008e06ca */
[-C--:B------:R-:W-:Y:S01]  /*57a0*/  HMMA.16816.F32 R36, R64, R48.reuse, RZ ;  /* 0x000000304024723c */ /* 0x080fe200000018ff */
[----:B------:R-:W-:Y:S03]  /*57b0*/  @P6 IADD3 R53, P1, R42, 0x40, RZ ;  /* 0x000000402a356810 */ /* 0x000fe60007f3e0ff */
[----:B------:R-:W-:Y:S02]  /*57c0*/  @P6 LEA.HI.X R201, R40, c[0x0][0x1fc], R41, 0x1, P0 ;  /* 0x00007f0028c96a11 */ /* 0x000fe400000f0c29 */
[----:B------:R-:W-:Y:S02]  /*57d0*/  @P6 IADD3.X R143, RZ, R44, RZ, P1, !PT ;  /* 0x0000002cff8f6210 */ /* 0x000fe40000ffe4ff */
[-C--:B------:R-:W-:Y:S04]  /*57e0*/  @P6 IADD3 R2, P1, R2, R53.reuse, RZ ;  /* 0x0000003502026210 */ /* 0x080fe80007f3e0ff */
[----:B------:R-:W-:Y:S01]  /*57f0*/  @P6 IADD3 R52, P0, R3, R42, RZ ;  /* 0x0000002a03346210 */ /* 0x000fe20007f1e0ff */
[--C-:B------:R-:W-:Y:S01]  /*5800*/  @P6 IMAD.X R0, R0, 0x1, R143.reuse, P1 ;  /* 0x0000000100006824 */ /* 0x100fe200008e068f */
[C---:B------:R-:W-:Y:S02]  /*5810*/  HMMA.16816.F32 R40, R60.reuse, R48, RZ ;  /* 0x000000303c28723c */ /* 0x040fe400000018ff */
[C---:B------:R-:W-:Y:S04]  /*5820*/  @P6 LEA R54, P1, R2.reuse, c[0x0][0x1f8], 0x1 ;  /* 0x00007e0002366a11 */ /* 0x040fe800078208ff */
[----:B------:R-:W-:Y:S01]  /*5830*/  @P6 LEA.HI.X R55, R2, c[0x0][0x1fc], R0, 0x1, P1 ;  /* 0x00007f0002376a11 */ /* 0x000fe200008f0c00 */
[----:B----4-:R-:W-:Y:S01]  /*5840*/  @P6 IMAD.SHL.U32 R0, R235, 0x2, RZ ;  /* 0x00000002eb006824 */ /* 0x010fe200078e00ff */
[C---:B------:R-:W-:Y:S01]  /*5850*/  @P6 IADD3 R2, P1, R3.reuse, R56, RZ ;  /* 0x0000003803026210 */ /* 0x040fe20007f3e0ff */
[----:B------:R-:W-:Y:S02]  /*5860*/  @P6 IMAD.X R48, R142, 0x1, R44, P0 ;  /* 0x000000018e306824 */ /* 0x000fe400000e062c */
[-C--:B------:R-:W-:Y:S01]  /*5870*/  HMMA.16816.F32 R44, R60, R50.reuse, RZ ;  /* 0x000000323c2c723c */ /* 0x080fe200000018ff */
[----:B------:R-:W-:Y:S01]  /*5880*/  @!PT LDS RZ, [RZ] ;  /* 0x00000000fffff984 */ /* 0x000fe20000000800 */
[----:B------:R-:W-:Y:S01]  /*5890*/  @!PT LDS RZ, [RZ] ;  /* 0x00000000fffff984 */ /* 0x000fe20000000800 */
[----:B------:R-:W-:Y:S01]  /*58a0*/  @!PT LDS RZ, [RZ] ;  /* 0x00000000fffff984 */ /* 0x000fe20000000800 */
[----:B------:R2:W-:Y:S01]  /*58b0*/  @P6 LDGSTS.E.BYPASS.LTC128B.128 [R0+0x100], [R144.64], !P5 ;  /* 0x0010000090006fae */ /* 0x0005e2000e901d46 */
[----:B------:R-:W-:Y:S02]  /*58c0*/  @P6 LEA R58, P0, R52, c[0x0][0x1f8], 0x1 ;  /* 0x00007e00343a6a11 */ /* 0x000fe400078008ff */
[----:B------:R-:W-:Y:S02]  /*58d0*/  @P6 IADD3.X R202, R142, R202, RZ, P1, !PT ;  /* 0x000000ca8eca6210 */ /* 0x000fe40000ffe4ff */
[----:B------:R-:W-:Y:S02]  /*58e0*/  @P6 LEA.HI.X R59, R52, c[0x0][0x1fc], R48, 0x1, P0 ;  /* 0x00007f00343b6a11 */ /* 0x000fe400000f0c30 */
[C---:B------:R-:W-:Y:S01]  /*58f0*/  HMMA.16816.F32 R48, R64.reuse, R50, RZ ;  /* 0x000000324030723c */ /* 0x040fe200000018ff */
[----:B------:R3:W-:Y:S03]  /*5900*/  @P6 LDGSTS.E.BYPASS.LTC128B.128 [R0+0x1100], [R200.64], !P4 ;  /* 0x01100000c8006fae */ /* 0x0007e6000e101d46 */
[----:B------:R-:W-:Y:S05]  /*5910*/  @P6 IADD3 R3, P0, R3, R53, RZ ;  /* 0x0000003503036210 */ /* 0x000fea0007f1e0ff */
[----:B------:R1:W-:Y:S08]  /*5920*/  @P6 LDGSTS.E.BYPASS.LTC128B.128 [R0+0x2100], [R54.64], !P3 ;  /* 0x0210000036006fae */ /* 0x0003f0000d901d46 */
[----:B------:R4:W-:Y:S01]  /*5930*/  @P6 LDGSTS.E.BYPASS.LTC128B.128 [R0+0x900], [R58.64], !P5 ;  /* 0x009000003a006fae */ /* 0x0009e2000e901d46 */
[----:B--2---:R-:W-:Y:S01]  /*5940*/  @P6 IMAD.X R144, R142, 0x1, R143, P0 ;  /* 0x000000018e906824 */ /* 0x004fe200000e068f */
[C---:B------:R-:W-:Y:S04]  /*5950*/  @P6 LEA R142, P0, R2.reuse, c[0x0][0x1f8], 0x1 ;  /* 0x00007e00028e6a11 */ /* 0x040fe800078008ff */
[----:B------:R-:W-:Y:S02]  /*5960*/  @P6 LEA.HI.X R143, R2, c[0x0][0x1fc], R202, 0x1, P0 ;  /* 0x00007f00028f6a11 */ /* 0x000fe400000f0cca */
[C---:B------:R-:W-:Y:S03]  /*5970*/  @P6 LEA R2, P0, R3.reuse, c[0x0][0x1f8], 0x1 ;  /* 0x00007e0003026a11 */ /* 0x040fe600078008ff */
[----:B------:R2:W-:Y:S01]  /*5980*/  @P6 LDGSTS.E.BYPASS.LTC128B.128 [R0+0x1900], [R142.64], !P4 ;  /* 0x019000008e006fae */ /* 0x0005e2000e101d46 */
[----:B------:R-:W-:Y:S01]  /*5990*/  @P6 LEA.HI.X R3, R3, c[0x0][0x1fc], R144, 0x1, P0 ;  /* 0x00007f0003036a11 */ /* 0x000fe200000f0c90 */
[-C--:B-1----:R-:W-:Y:S06]  /*59a0*/  HMMA.16816.F32 R52, R64, R148.reuse, RZ ;  /* 0x000000944034723c */ /* 0x082fec00000018ff */
[----:B------:R1:W-:Y:S01]  /*59b0*/  @P6 LDGSTS.E.BYPASS.LTC128B.128 [R0+0x2900], [R2.64], !P3 ;  /* 0x0290000002006fae */ /* 0x0003e2000d901d46 */
[C---:B------:R-:W-:Y:S01]  /*59c0*/  ISETP.GE.AND P6, PT, R221.reuse, 0x1, PT ;  /* 0x00000001dd00780c */ /* 0x040fe20003fc6270 */
[C---:B----4-:R-:W-:Y:S06]  /*59d0*/  HMMA.16816.F32 R56, R60.reuse, R148, RZ ;  /* 0x000000943c38723c */ /* 0x050fec00000018ff */
[----:B---3--:R-:W-:Y:S02]  /*59e0*/  LDSM.16.M88.4 R200, [R204+0x1400] ;  /* 0x00140000ccc8783b */ /* 0x008fe40000000200 */
[-C--:B------:R-:W-:Y:S04]  /*59f0*/  HMMA.16816.F32 R60, R60, R150.reuse, RZ ;  /* 0x000000963c3c723c */ /* 0x080fe800000018ff */
[----:B------:R-:W-:Y:S02]  /*5a00*/  @P6 IMAD.MOV.U32 R144, RZ, RZ, c[0x0][0x1e4] ;  /* 0x00007900ff906624 */ /* 0x000fe400078e00ff */
[----:B------:R-:W0:Y:S01]  /*5a10*/  LDGDEPBAR ;  /* 0x00000000000079af */ /* 0x000e220000000000 */
[----:B--2---:R-:W-:Y:S01]  /*5a20*/  @P6 IMAD.MOV.U32 R142, RZ, RZ, c[0x0][0x1e0] ;  /* 0x00007800ff8e6624 */ /* 0x004fe200078e00ff */
[----:B------:R-:W-:Y:S06]  /*5a30*/  HMMA.16816.F32 R64, R64, R150, RZ ;  /* 0x000000964040723c */ /* 0x000fec00000018ff */
[----:B------:R-:W-:Y:S02]  /*5a40*/  LDSM.16.M88.4 R148, [R207+0x2000] ;  /* 0x00200000cf94783b */ /* 0x000fe40000000200 */
[-C--:B-----5:R-:W-:Y:S08]  /*5a50*/  HMMA.16816.F32 R4, R176, R180.reuse, R4 ;  /* 0x000000b4b004723c */ /* 0x0a0ff00000001804 */
        /* <DEDUP_REMOVED lines=16> */
[-C--:B------:R-:W-:Y:S01]  /*5b60*/  HMMA.16816.F32 R60, R184, R198.reuse, R60 ;  /* 0x000000c6b83c723c */ /* 0x080fe2000000183c */
[----:B------:R-:W5:Y:S07]  /*5b70*/  LDSM.16.M88.4 R184, [R204+0x1c00] ;  /* 0x001c0000ccb8783b */ /* 0x000f6e0000000200 */
[----:B------:R-:W-:Y:S01]  /*5b80*/  HMMA.16816.F32 R64, R176, R198, R64 ;  /* 0x000000c6b040723c */ /* 0x000fe20000001840 */
[----:B------:R-:W-:Y:S07]  /*5b90*/  LDSM.16.M88.4 R176, [R208+0x2000] ;  /* 0x00200000d0b0783b */ /* 0x000fee0000000200 */
[-C--:B--2---:R-:W-:Y:S01]  /*5ba0*/  HMMA.16816.F32 R4, R148, R180.reuse, R4 ;  /* 0x000000b49404723c */ /* 0x084fe20000001804 */
[----:B------:R-:W-:Y:S07]  /*5bb0*/  LDSM.16.M88.4 R196, [R208+0x3000] ;  /* 0x00300000d0c4783b */ /* 0x000fee0000000200 */
[C---:B---3--:R-:W-:Y:S08]  /*5bc0*/  HMMA.16816.F32 R8, R188.reuse, R180, R8 ;  /* 0x000000b4bc08723c */ /* 0x048ff00000001808 */
[-C--:B------:R-:W-:Y:S08]  /*5bd0*/  HMMA.16816.F32 R12, R188, R182.reuse, R12 ;  /* 0x000000b6bc0c723c */ /* 0x080ff0000000180c */
[C---:B------:R-:W-:Y:S01]  /*5be0*/  HMMA.16816.F32 R16, R148.reuse, R182, R16 ;  /* 0x000000b69410723c */ /* 0x040fe20000001810 */
[----:B------:R-:W2:Y:S07]  /*5bf0*/  LDSM.16.M88.4 R180, [R217] ;  /* 0x00000000d9b4783b */ /* 0x000eae0000000200 */
[-C--:B------:R-:W-:Y:S08]  /*5c00*/  HMMA.16816.F32 R20, R148, R200.reuse, R20 ;  /* 0x000000c89414723c */ /* 0x080ff00000001814 */
        /* <DEDUP_REMOVED lines=8> */
[----:B------:R-:W3:Y:S07]  /*5c90*/  LDSM.16.M88.4 R192, [R216] ;  /* 0x00000000d8c0783b */ /* 0x000eee0000000200 */
[-C--:B-----5:R-:W-:Y:S08]  /*5ca0*/  HMMA.16816.F32 R52, R148, R184.reuse, R52 ;  /* 0x000000b89434723c */ /* 0x0a0ff00000001834 */
[C---:B------:R-:W-:Y:S08]  /*5cb0*/  HMMA.16816.F32 R56, R188.reuse, R184, R56 ;  /* 0x000000b8bc38723c */ /* 0x040ff00000001838 */
[-C--:B------:R-:W-:Y:S01]  /*5cc0*/  HMMA.16816.F32 R60, R188, R186.reuse, R60 ;  /* 0x000000babc3c723c */ /* 0x080fe2000000183c */
[----:B------:R-:W4:Y:S07]  /*5cd0*/  LDSM.16.M88.4 R188, [R214] ;  /* 0x00000000d6bc783b */ /* 0x000f2e0000000200 */
[----:B------:R-:W-:Y:S01]  /*5ce0*/  HMMA.16816.F32 R64, R148, R186, R64 ;  /* 0x000000ba9440723c */ /* 0x000fe20000001840 */
[----:B------:R-:W-:Y:S07]  /*5cf0*/  LDSM.16.M88.4 R148, [R207+0x4000] ;  /* 0x00400000cf94783b */ /* 0x000fee0000000200 */
[-C--:B--2---:R-:W-:Y:S01]  /*5d00*/  HMMA.16816.F32 R4, R176, R180.reuse, R4 ;  /* 0x000000b4b004723c */ /* 0x084fe20000001804 */
[----:B------:R-:W-:Y:S07]  /*5d10*/  LDSM.16.M88.4 R184, [R207+0x5000] ;  /* 0x00500000cfb8783b */ /* 0x000fee0000000200 */
[C---:B------:R-:W-:Y:S08]  /*5d20*/  HMMA.16816.F32 R8, R196.reuse, R180, R8 ;  /* 0x000000b4c408723c */ /* 0x040ff00000001808 */
[-C--:B------:R-:W-:Y:S08]  /*5d30*/  HMMA.16816.F32 R12, R196, R182.reuse, R12 ;  /* 0x000000b6c40c723c */ /* 0x080ff0000000180c */
[C---:B------:R-:W-:Y:S01]  /*5d40*/  HMMA.16816.F32 R16, R176.reuse, R182, R16 ;  /* 0x000000b6b010723c */ /* 0x040fe20000001810 */
[----:B------:R-:W2:Y:S07]  /*5d50*/  LDSM.16.M88.4 R180, [R204+0x2000] ;  /* 0x00200000ccb4783b */ /* 0x000eae0000000200 */
        /* <DEDUP_REMOVED lines=9> */
[----:B------:R-:W5:Y:S07]  /*5df0*/  LDSM.16.M88.4 R200, [R204+0x2800] ;  /* 0x00280000ccc8783b */ /* 0x000f6e0000000200 */
[-C--:B----4-:R-:W-:Y:S08]  /*5e00*/  HMMA.16816.F32 R52, R176, R188.reuse, R52 ;  /* 0x000000bcb034723c */ /* 0x090ff00000001834 */
[C---:B------:R-:W-:Y:S08]  /*5e10*/  HMMA.16816.F32 R56, R196.reuse, R188, R56 ;  /* 0x000000bcc438723c */ /* 0x040ff00000001838 */
[-C--:B------:R-:W-:Y:S01]  /*5e20*/  HMMA.16816.F32 R60, R196, R190.reuse, R60 ;  /* 0x000000bec43c723c */ /* 0x080fe2000000183c */
[----:B------:R-:W4:Y:S07]  /*5e30*/  LDSM.16.M88.4 R196, [R204+0x2c00] ;  /* 0x002c0000ccc4783b */ /* 0x000f2e0000000200 */
[----:B------:R-:W-:Y:S01]  /*5e40*/  HMMA.16816.F32 R64, R176, R190, R64 ;  /* 0x000000beb040723c */ /* 0x000fe20000001840 */
[----:B------:R-:W-:Y:S07]  /*5e50*/  LDSM.16.M88.4 R176, [R208+0x4000] ;  /* 0x00400000d0b0783b */ /* 0x000fee0000000200 */
[-C--:B--2---:R-:W-:Y:S01]  /*5e60*/  HMMA.16816.F32 R4, R148, R180.reuse, R4 ;  /* 0x000000b49404723c */ /* 0x084fe20000001804 */
[----:B------:R-:W-:Y:S07]  /*5e70*/  LDSM.16.M88.4 R188, [R208+0x5000] ;  /* 0x00500000d0bc783b */ /* 0x000fee0000000200 */
        /* <DEDUP_REMOVED lines=9> */
[-C--:B-----5:R-:W-:Y:S08]  /*5f10*/  HMMA.16816.F32 R36, R148, R200.reuse, R36 ;  /* 0x000000c89424723c */ /* 0x0a0ff00000001824 */
[C---:B------:R-:W-:Y:S08]  /*5f20*/  HMMA.16816.F32 R40, R184.reuse, R200, R40 ;  /* 0x000000c8b828723c */ /* 0x040ff00000001828 */
[-C--:B------:R-:W-:Y:S08]  /*5f30*/  HMMA.16816.F32 R44, R184, R202.reuse, R44 ;  /* 0x000000cab82c723c */ /* 0x080ff0000000182c */
[C---:B------:R-:W-:Y:S07]  /*5f40*/  HMMA.16816.F32 R48, R148.reuse, R202, R48 ;  /* 0x000000ca9430723c */ /* 0x040fee0000001830 */
[----:B------:R-:W-:Y:S01]  /*5f50*/  IADD3 R202, R221, -0x1, RZ ;  /* 0xffffffffddca7810 */ /* 0x000fe20007ffe0ff */
[-C--:B----4-:R-:W-:Y:S04]  /*5f60*/  HMMA.16816.F32 R52, R148, R196.reuse, R52 ;  /* 0x000000c49434723c */ /* 0x090fe80000001834 */
[----:B-1----:R-:W-:Y:S01]  /*5f70*/  @P6 IMAD.WIDE.U32 R2, R202, c[0x0][0x1e0], RZ ;  /* 0x00007800ca026a25 */ /* 0x002fe200078e00ff */
[----:B------:R-:W-:Y:S03]  /*5f80*/  @P6 SHF.R.S32.HI R0, RZ, 0x1f, R202 ;  /* 0x0000001fff006819 */ /* 0x000fe600000114ca */
[C---:B------:R-:W-:Y:S04]  /*5f90*/  HMMA.16816.F32 R56, R184.reuse, R196, R56 ;  /* 0x000000c4b838723c */ /* 0x040fe80000001838 */
[----:B------:R-:W-:Y:S01]  /*5fa0*/  @P6 SHF.L.U32 R143, R2, 0x6, RZ ;  /* 0x00000006028f6819 */ /* 0x000fe200000006ff */
[----:B------:R-:W-:Y:S03]  /*5fb0*/  @P6 IMAD R0, R0, c[0x0][0x1e0], RZ ;  /* 0x0000780000006a24 */ /* 0x000fe600078e02ff */
[-C--:B------:R-:W-:Y:S04]  /*5fc0*/  HMMA.16816.F32 R60, R184, R198.reuse, R60 ;  /* 0x000000c6b83c723c */ /* 0x080fe8000000183c */
[----:B------:R-:W-:Y:S04]  /*5fd0*/  @P6 IMAD R0, R202, c[0x0][0x1e4], R0 ;  /* 0x00007900ca006a24 */ /* 0x000fe800078e0200 */
[----:B------:R-:W-:Y:S01]  /*5fe0*/  HMMA.16816.F32 R64, R148, R198, R64 ;  /* 0x000000c69440723c */ /* 0x000fe20000001840 */
[----:B------:R-:W1:Y:S03]  /*5ff0*/  LDSM.16.M88.4 R148, [R211] ;  /* 0x00000000d394783b */ /* 0x000e660000000200 */
[----:B------:R-:W-:Y:S01]  /*6000*/  @P6 IMAD.IADD R0, R3, 0x1, R0 ;  /* 0x0000000103006824 */ /* 0x000fe200078e0200 */
[----:B------:R-:W-:Y:S03]  /*6010*/  @P6 LEA R3, P0, R142, R143, 0x5 ;  /* 0x0000008f8e036211 */ /* 0x000fe600078028ff */
[-C--:B--2---:R-:W-:Y:S05]  /*6020*/  HMMA.16816.F32 R4, R176, R180.reuse, R4 ;  /* 0x000000b4b004723c */ /* 0x084fea0000001804 */
[----:B------:R-:W-:Y:S01]  /*6030*/  @P6 SHF.L.U64.HI R2, R2, 0x6, R0 ;  /* 0x0000000602026819 */ /* 0x000fe20000010200 */
[----:B------:R-:W-:Y:S02]  /*6040*/  IMAD.IADD R0, R226, 0x1, R227 ;  /* 0x00000001e2007824 */ /* 0x000fe400078e02e3 */
[C---:B------:R-:W-:Y:S04]  /*6050*/  HMMA.16816.F32 R8, R188.reuse, R180, R8 ;  /* 0x000000b4bc08723c */ /* 0x040fe80000001808 */
[----:B------:R-:W-:Y:S01]  /*6060*/  @P6 LEA.HI.X R142, R142, R2, R144, 0x5, P0 ;  /* 0x000000028e8e6211 */ /* 0x000fe200000f2c90 */
[----:B------:R-:W-:Y:S01]  /*6070*/  @P2 IMAD.HI.U32 R145, R0, c[0x0][0x2c8], RZ ;  /* 0x0000b20000912a27 */ /* 0x000fe200078e00ff */
[C---:B------:R-:W-:Y:S02]  /*6080*/  @P6 IADD3 R144, P0, R143.reuse, R224, RZ ;  /* 0x000000e08f906210 */ /* 0x040fe40007f1e0ff */
[-C--:B------:R-:W-:Y:S04]  /*6090*/  HMMA.16816.F32 R12, R188, R182.reuse, R12 ;  /* 0x000000b6bc0c723c */ /* 0x080fe8000000180c */
[----:B------:R-:W-:Y:S01]  /*60a0*/  @P6 IMAD.X R180, R2, 0x1, R222, P0 ;  /* 0x0000000102b46824 */ /* 0x000fe200000e06de */
[----:B------:R-:W-:Y:S02]  /*60b0*/  @P6 LEA R200, P0, R144, c[0x0][0x1c8], 0x1 ;  /* 0x0000720090c86a11 */ /* 0x000fe400078008ff */
[----:B------:R-:W-:Y:S01]  /*60c0*/  @P6 IADD3 R181, P1, R224, 0x20, RZ ;  /* 0x00000020e0b56810 */ /* 0x000fe20007f3e0ff */
[C---:B------:R-:W-:Y:S04]  /*60d0*/  HMMA.16816.F32 R16, R176.reuse, R182, R16 ;  /* 0x000000b6b010723c */ /* 0x040fe80000001810 */
[----:B------:R-:W-:Y:S02]  /*60e0*/  @P6 LEA.HI.X R201, R144, c[0x0][0x1cc], R180, 0x1, P0 ;  /* 0x0000730090c96a11 */ /* 0x000fe400000f0cb4 */
[----:B------:R-:W-:Y:S01]  /*60f0*/  @P6 IADD3.X R180, RZ, R222, RZ, P1, !PT ;  /* 0x000000deffb46210 */ /* 0x000fe20000ffe4ff */
[----:B------:R-:W-:Y:S01]  /*6100*/  IMAD.MOV.U32 R183, RZ, RZ, -0x40 ;  /* 0xffffffc0ffb77424 */ /* 0x000fe200078e00ff */
[-C--:B---3--:R-:W-:Y:S04]  /*6110*/  HMMA.16816.F32 R20, R176, R192.reuse, R20 ;  /* 0x000000c0b014723c */ /* 0x088fe80000001814 */
[----:B------:R-:W-:Y:S02]  /*6120*/  @P6 IADD3 R144, P1, R143, R181, RZ ;  /* 0x000000b58f906210 */ /* 0x000fe40007f3e0ff */
[----:B------:R-:W-:Y:S02]  /*6130*/  @P2 SHF.R.U32.HI R0, RZ, c[0x0][0x2cc], R145 ;  /* 0x0000b300ff002a19 */ /* 0x000fe40000011691 */
[C---:B------:R-:W-:Y:S03]  /*6140*/  HMMA.16816.F32 R24, R188.reuse, R192, R24 ;  /* 0x000000c0bc18723c */ /* 0x040fe60000001818 */
[----:B------:R-:W2:Y:S01]  /*6150*/  SHFL.IDX PT, R186, R0, RZ, 0x1c1f ;  /* 0x001c1fff00ba7589 */ /* 0x000ea200000e0000 */
[----:B------:R-:W-:Y:S01]  /*6160*/  @P6 IMAD.X R182, R2, 0x1, R180, P1 ;  /* 0x0000000102b66824 */ /* 0x000fe200008e06b4 */
[----:B------:R-:W-:Y:S02]  /*6170*/  @P6 LEA R198, P0, R144, c[0x0][0x1c8], 0x1 ;  /* 0x0000720090c66a11 */ /* 0x000fe400078008ff */
[----:B------:R-:W-:Y:S01]  /*6180*/  @P6 IADD3 R145, P1, R224, 0x40, RZ ;  /* 0x00000040e0916810 */ /* 0x000fe20007f3e0ff */
[-C--:B------:R-:W-:Y:S03]  /*6190*/  HMMA.16816.F32 R28, R188, R194.reuse, R28 ;  /* 0x000000c2bc1c723c */ /* 0x080fe6000000181c */
[----:B------:R-:W3:Y:S01]  /*61a0*/  SHFL.IDX PT, R184, R0, 0x1, 0x1c1f ;  /* 0x003c1f0000b87f89 */ /* 0x000ee200000e0000 */
[----:B------:R-:W-:Y:S01]  /*61b0*/  @P6 LEA.HI.X R199, R144, c[0x0][0x1cc], R182, 0x1, P0 ;  /* 0x0000730090c76a11 */ /* 0x000fe200000f0cb6 */
[----:B------:R-:W-:Y:S01]  /*61c0*/  IMAD R182, R221, R183, 0x1 ;  /* 0x00000001ddb67424 */ /* 0x000fe200078e02b7 */
[----:B------:R-:W-:Y:S01]  /*61d0*/  @P6 IADD3 R143, P0, R143, R145, RZ ;  /* 0x000000918f8f6210 */ /* 0x000fe20007f1e0ff */
[----:B------:R-:W-:Y:S01]  /*61e0*/  @P6 IMAD.X R144, RZ, RZ, R222, P1 ;  /* 0x000000ffff906224 */ /* 0x000fe200008e06de */
[C---:B------:R-:W-:Y:S03]  /*61f0*/  HMMA.16816.F32 R32, R176.reuse, R194, R32 ;  /* 0x000000c2b020723c */ /* 0x040fe60000001820 */
[----:B------:R-:W-:Y:S01]  /*6200*/  SHFL.IDX PT, R183, R0, 0x3, 0x1c1f ;  /* 0x007c1f0000b77f89 */ /* 0x000fe200000e0000 */
[C---:B------:R-:W-:Y:S02]  /*6210*/  @P6 IADD3 R187, P1, R3.reuse, R181, RZ ;  /* 0x000000b503bb6210 */ /* 0x040fe40007f3e0ff */
[----:B------:R-:W-:Y:S02]  /*6220*/  @P6 IADD3.X R181, R2, R144, RZ, P0, !PT ;  /* 0x0000009002b56210 */ /* 0x000fe400007fe4ff */
[-C--:B-1----:R-:W-:Y:S03]  /*6230*/  HMMA.16816.F32 R36, R176, R148.reuse, R36 ;  /* 0x00000094b024723c */ /* 0x082fe60000001824 */
[----:B------:R1:W4:Y:S01]  /*6240*/  SHFL.IDX PT, R185, R0, 0x2, 0x1c1f ;  /* 0x005c1f0000b97f89 */ /* 0x00032200000e0000 */
[C---:B------:R-:W-:Y:S01]  /*6250*/  @P6 IADD3 R192, P0, R3.reuse, R145, RZ ;  /* 0x0000009103c06210 */ /* 0x040fe20007f1e0ff */
[C---:B------:R-:W-:Y:S01]  /*6260*/  @P6 IMAD.X R228, R142.reuse, 0x1, R180, P1 ;  /* 0x000000018ee46824 */ /* 0x040fe200008e06b4 */
[----:B------:R-:W-:Y:S02]  /*6270*/  @P6 IADD3 R3, P1, R3, R224, RZ ;  /* 0x000000e003036210 */ /* 0x000fe40007f3e0ff */
[C---:B------:R-:W-:Y:S04]  /*6280*/  HMMA.16816.F32 R40, R188.reuse, R148, R40 ;  /* 0x00000094bc28723c */ /* 0x040fe80000001828 */
[C---:B------:R-:W-:Y:S01]  /*6290*/  @P6 IMAD.X R2, R142.reuse, 0x1, R222, P1 ;  /* 0x000000018e026824 */ /* 0x040fe200008e06de */
[----:B------:R-:W-:Y:S01]  /*62a0*/  @P6 LEA R196, P1, R3, c[0x0][0x1c8], 0x1 ;  /* 0x0000720003c46a11 */ /* 0x000fe200078208ff */
[----:B------:R-:W-:Y:S01]  /*62b0*/  @P6 IMAD.X R230, R142, 0x1, R144, P0 ;  /* 0x000000018ee66824 */ /* 0x000fe200000e0690 */
[----:B------:R-:W-:Y:S01]  /*62c0*/  @P6 LEA R194, P0, R143, c[0x0][0x1c8], 0x1 ;  /* 0x000072008fc26a11 */ /* 0x000fe200078008ff */
[-C--:B------:R-:W-:Y:S04]  /*62d0*/  HMMA.16816.F32 R44, R188, R150.reuse, R44 ;  /* 0x00000096bc2c723c */ /* 0x080fe8000000182c */
[----:B------:R-:W-:Y:S02]  /*62e0*/  @P6 LEA.HI.X R197, R3, c[0x0][0x1cc], R2, 0x1, P1 ;  /* 0x0000730003c56a11 */ /* 0x000fe400008f0c02 */
[----:B------:R-:W-:Y:S02]  /*62f0*/  @P6 LEA.HI.X R195, R143, c[0x0][0x1cc], R181, 0x1, P0 ;  /* 0x000073008fc36a11 */ /* 0x000fe400000f0cb5 */
[C---:B------:R-:W-:Y:S04]  /*6300*/  HMMA.16816.F32 R48, R176.reuse, R150, R48 ;  /* 0x00000096b030723c */ /* 0x040fe80000001830 */
[----:B-1----:R-:W-:Y:S04]  /*6310*/  IADD3 R0, R182, c[0x0][0x1d0], -R223 ;  /* 0x00007400b6007a10 */ /* 0x002fe80007ffe8df */
[----:B------:R-:W-:Y:S04]  /*6320*/  IADD3 R0, R0, -c[0x0][0x168], RZ ;  /* 0x80005a0000007a10 */ /* 0x000fe80007ffe0ff */
[C---:B--2---:R-:W-:Y:S01]  /*6330*/  IADD3 R142, R0.reuse, R186, RZ ;  /* 0x000000ba008e7210 */ /* 0x044fe20007ffe0ff */
[C---:B---3--:R-:W-:Y:S02]  /*6340*/  IMAD.IADD R3, R0.reuse, 0x1, R184 ;  /* 0x0000000100037824 */ /* 0x048fe400078e02b8 */
[----:B----4-:R-:W-:Y:S01]  /*6350*/  IMAD.IADD R2, R0, 0x1, R185 ;  /* 0x0000000100027824 */ /* 0x010fe200078e02b9 */
[----:B------:R-:W-:Y:S01]  /*6360*/  ISETP.GT.AND P1, PT, R142, RZ, PT ;  /* 0x000000ff8e00720c */ /* 0x000fe20003f24270 */
[----:B------:R-:W-:Y:S01]  /*6370*/  IMAD.IADD R0, R0, 0x1, R183 ;  /* 0x0000000100007824 */ /* 0x000fe200078e02b7 */
[----:B------:R-:W-:Y:S02]  /*6380*/  ISETP.GT.AND P0, PT, R142, 0x1, PT ;  /* 0x000000018e00780c */ /* 0x000fe40003f04270 */
[----:B------:R-:W-:Y:S02]  /*6390*/  FSEL R181, R4, -INF , P1 ;  /* 0xff80000004b57808 */ /* 0x000fe40000800000 */
[----:B------:R-:W-:Y:S02]  /*63a0*/  FSEL R180, R5, -INF , P0 ;  /* 0xff80000005b47808 */ /* 0x000fe40000000000 */
[C---:B------:R-:W-:Y:S02]  /*63b0*/  ISETP.GT.AND P1, PT, R3.reuse, RZ, PT ;  /* 0x000000ff0300720c */ /* 0x040fe40003f24270 */
[----:B------:R-:W-:Y:S02]  /*63c0*/  ISETP.GT.AND P0, PT, R3, 0x1, PT ;  /* 0x000000010300780c */ /* 0x000fe40003f04270 */
[----:B------:R-:W-:Y:S02]  /*63d0*/  FSEL R183, R6, -INF , P1 ;  /* 0xff80000006b77808 */ /* 0x000fe40000800000 */
[----:B------:R-:W-:Y:S02]  /*63e0*/  FSEL R182, R7, -INF , P0 ;  /* 0xff80000007b67808 */ /* 0x000fe40000000000 */
[----:B------:R-:W1:Y:S01]  /*63f0*/  LDSM.16.M88.4 R4, [R210] ;  /* 0x00000000d204783b */ /* 0x000e620000000200 */
[C---:B------:R-:W-:Y:S01]  /*6400*/  ISETP.GT.AND P1, PT, R2.reuse, RZ, PT ;  /* 0x000000ff0200720c */ /* 0x040fe20003f24270 */
[----:B------:R-:W-:Y:S06]  /*6410*/  DEPBAR.LE SB0, 0x0 ;  /* 0x000080000000791a */ /* 0x000fec0000000000 */
[----:B------:R-:W-:Y:S01]  /*6420*/  BAR.SYNC.DEFER_BLOCKING 0x0 ;  /* 0x0000000000007b1d */ /* 0x000fe20000010000 */
[----:B------:R-:W-:Y:S02]  /*6430*/  ISETP.GT.AND P0, PT, R2, 0x1, PT ;  /* 0x000000010200780c */ /* 0x000fe40003f04270 */
[----:B------:R-:W-:Y:S02]  /*6440*/  FSEL R184, R8, -INF , P1 ;  /* 0xff80000008b87808 */ /* 0x000fe40000800000 */
[----:B------:R-:W-:Y:S02]  /*6450*/  FSEL R9, R9, -INF , P0 ;  /* 0xff80000009097808 */ /* 0x000fe40000000000 */
[C---:B------:R-:W-:Y:S02]  /*6460*/  ISETP.GT.AND P1, PT, R0.reuse, RZ, PT ;  /* 0x000000ff0000720c */ /* 0x040fe40003f24270 */
[----:B------:R-:W-:Y:S02]  /*6470*/  ISETP.GT.AND P0, PT, R0, 0x1, PT ;  /* 0x000000010000780c */ /* 0x000fe40003f04270 */
[----:B------:R-:W-:Y:S02]  /*6480*/  FSEL R10, R10, -INF , P1 ;  /* 0xff8000000a0a7808 */ /* 0x000fe40000800000 */
[C---:B------:R-:W-:Y:S02]  /*6490*/  ISETP.GT.AND P1, PT, R2.reuse, 0x8, PT ;  /* 0x000000080200780c */ /* 0x040fe40003f24270 */
[----:B------:R-:W-:Y:S02]  /*64a0*/  FSEL R11, R11, -INF , P0 ;  /* 0xff8000000b0b7808 */ /* 0x000fe40000000000 */
[----:B------:R-:W-:Y:S02]  /*64b0*/  ISETP.GT.AND P0, PT, R2, 0x9, PT ;  /* 0x000000090200780c */ /* 0x000fe40003f04270 */
[----:B------:R-:W-:Y:S02]  /*64c0*/  FSEL R12, R12, -INF , P1 ;  /* 0xff8000000c0c7808 */ /* 0x000fe40000800000 */
[----:B------:R-:W-:Y:S02]  /*64d0*/  FSEL R13, R13, -INF , P0 ;  /* 0xff8000000d0d7808 */ /* 0x000fe40000000000 */
[C---:B------:R-:W-:Y:S02]  /*64e0*/  ISETP.GT.AND P1, PT, R0.reuse, 0x8, PT ;  /* 0x000000080000780c */ /* 0x040fe40003f24270 */
[----:B------:R-:W-:Y:S02]  /*64f0*/  ISETP.GT.AND P0, PT, R0, 0x9, PT ;  /* 0x000000090000780c */ /* 0x000fe40003f04270 */
[----:B------:R-:W-:Y:S02]  /*6500*/  FSEL R14, R14, -INF , P1 ;  /* 0xff8000000e0e7808 */ /* 0x000fe40000800000 */
[----:B------:R-:W-:Y:S02]  /*6510*/  FSEL R15, R15, -INF , P0 ;  /* 0xff8000000f0f7808 */ /* 0x000fe40000000000 */
[C---:B------:R-:W-:Y:S01]  /*6520*/  ISETP.GT.AND P1, PT, R142.reuse, 0x8, PT ;  /* 0x000000088e00780c */ /* 0x040fe20003f24270 */
[-C--:B-1----:R-:W-:Y:S05]  /*6530*/  HMMA.16816.F32 R52, R176, R4.reuse, R52 ;  /* 0x00000004b034723c */ /* 0x082fea0000001834 */
[----:B------:R-:W-:Y:S02]  /*6540*/  ISETP.GT.AND P0, PT, R142, 0x9, PT ;  /* 0x000000098e00780c */ /* 0x000fe40003f04270 */
[----:B------:R-:W-:Y:S01]  /*6550*/  FSEL R16, R16, -INF , P1 ;  /* 0xff80000010107808 */ /* 0x000fe20000800000 */
[C---:B------:R-:W-:Y:S04]  /*6560*/  HMMA.16816.F32 R56, R188.reuse, R4, R56 ;  /* 0x00000004bc38723c */ /* 0x040fe80000001838 */
[----:B------:R-:W-:Y:S02]  /*6570*/  FSEL R17, R17, -INF , P0 ;  /* 0xff80000011117808 */ /* 0x000fe40000000000 */
[C---:B------:R-:W-:Y:S02]  /*6580*/  ISETP.GT.AND P1, PT, R3.reuse, 0x8, PT ;  /* 0x000000080300780c */ /* 0x040fe40003f24270 */
[-C--:B------:R-:W-:Y:S03]  /*6590*/  HMMA.16816.F32 R60, R188, R6.reuse, R60 ;  /* 0x00000006bc3c723c */ /* 0x080fe6000000183c */
[----:B------:R-:W-:Y:S02]  /*65a0*/  ISETP.GT.AND P0, PT, R3, 0x9, PT ;  /* 0x000000090300780c */ /* 0x000fe40003f04270 */
[----:B------:R-:W-:Y:S02]  /*65b0*/  FSEL R18, R18, -INF , P1 ;  /* 0xff80000012127808 */ /* 0x000fe40000800000 */
[C---:B------:R-:W-:Y:S01]  /*65c0*/  ISETP.GT.AND P1, PT, R142.reuse, 0x10, PT ;  /* 0x000000108e00780c */ /* 0x040fe20003f24270 */
[----:B------:R-:W-:Y:S04]  /*65d0*/  HMMA.16816.F32 R64, R176, R6, R64 ;  /* 0x00000006b040723c */ /* 0x000fe80000001840 */
[----:B------:R-:W-:Y:S02]  /*65e0*/  FSEL R19, R19, -INF , P0 ;  /* 0xff80000013137808 */ /* 0x000fe40000000000 */
[----:B------:R-:W-:Y:S01]  /*65f0*/  ISETP.GT.AND P0, PT, R142, 0x11, PT ;  /* 0x000000118e00780c */ /* 0x000fe20003f04270 */
[----:B------:R-:W-:Y:S01]  /*6600*/  IMAD.MOV.U32 R179, RZ, RZ, R235 ;  /* 0x000000ffffb37224 */ /* 0x000fe200078e00eb */
[----:B------:R-:W-:Y:S02]  /*6610*/  FSEL R203, R20, -INF , P1 ;  /* 0xff80000014cb7808 */ /* 0x000fe40000800000 */
[----:B------:R-:W-:Y:S02]  /*6620*/  ISETP.GT.AND P1, PT, R3, 0x10, PT ;  /* 0x000000100300780c */ /* 0x000fe40003f24270 */
[----:B------:R-:W-:Y:S02]  /*6630*/  FSEL R193, R21, -INF , P0 ;  /* 0xff80000015c17808 */ /* 0x000fe40000000000 */
[----:B------:R-:W-:Y:S02]  /*6640*/  ISETP.GT.AND P0, PT, R3, 0x11, PT ;  /* 0x000000110300780c */ /* 0x000fe40003f04270 */
[----:B------:R-:W-:Y:S02]  /*6650*/  FSEL R222, R22, -INF , P1 ;  /* 0xff80000016de7808 */ /* 0x000fe40000800000 */
[----:B------:R-:W-:Y:S02]  /*6660*/  FSEL R223, R23, -INF , P0 ;  /* 0xff80000017df7808 */ /* 0x000fe40000000000 */
[----:B------:R-:W-:Y:S02]  /*6670*/  FMNMX.FTZ R4, R181, R140, !PT ;  /* 0x0000008cb5047209 */ /* 0x000fe40007810000 */
[C---:B------:R-:W-:Y:S02]  /*6680*/  ISETP.GT.AND P1, PT, R2.reuse, 0x10, PT ;  /* 0x000000100200780c */ /* 0x040fe40003f24270 */
[----:B------:R-:W-:Y:S02]  /*6690*/  ISETP.GT.AND P0, PT, R2, 0x11, PT ;  /* 0x000000110200780c */ /* 0x000fe40003f04270 */
[----:B------:R-:W-:Y:S02]  /*66a0*/  FMNMX.FTZ R4, R180, R4, !PT ;  /* 0x00000004b4047209 */ /* 0x000fe40007810000 */
[----:B------:R-:W-:Y:S02]  /*66b0*/  FSEL R225, R24, -INF , P1 ;  /* 0xff80000018e17808 */ /* 0x000fe40000800000 */
[----:B------:R-:W-:Y:S02]  /*66c0*/  FSEL R224, R25, -INF , P0 ;  /* 0xff80000019e07808 */ /* 0x000fe40000000000 */
[C---:B------:R-:W-:Y:S02]  /*66d0*/  ISETP.GT.AND P1, PT, R0.reuse, 0x10, PT ;  /* 0x000000100000780c */ /* 0x040fe40003f24270 */
[----:B------:R-:W-:Y:S02]  /*66e0*/  ISETP.GT.AND P0, PT, R0, 0x11, PT ;  /* 0x000000110000780c */ /* 0x000fe40003f04270 */
[----:B------:R-:W-:Y:S02]  /*66f0*/  FSEL R229, R26, -INF , P1 ;  /* 0xff8000001ae57808 */ /* 0x000fe40000800000 */
[C---:B------:R-:W-:Y:S02]  /*6700*/  ISETP.GT.AND P1, PT, R2.reuse, 0x18, PT ;  /* 0x000000180200780c */ /* 0x040fe40003f24270 */
[----:B------:R-:W-:Y:S02]  /*6710*/  FSEL R231, R27, -INF , P0 ;  /* 0xff8000001be77808 */ /* 0x000fe40000000000 */
[----:B------:R-:W-:Y:S02]  /*6720*/  ISETP.GT.AND P0, PT, R2, 0x19, PT ;  /* 0x000000190200780c */ /* 0x000fe40003f04270 */
[----:B------:R-:W-:Y:S02]  /*6730*/  FMNMX.FTZ R4, R16, R4, !PT ;  /* 0x0000000410047209 */ /* 0x000fe40007810000 */
[----:B------:R-:W-:Y:S02]  /*6740*/  FSEL R227, R29, -INF , P0 ;  /* 0xff8000001de37808 */ /* 0x000fe40000000000 */
[----:B------:R-:W-:Y:S02]  /*6750*/  FMNMX.FTZ R4, R17, R4, !PT ;  /* 0x0000000411047209 */ /* 0x000fe40007810000 */
[----:B------:R-:W-:Y:S02]  /*6760*/  FSEL R226, R28, -INF , P1 ;  /* 0xff8000001ce27808 */ /* 0x000fe40000800000 */
[C---:B------:R-:W-:Y:S02]  /*6770*/  ISETP.GT.AND P1, PT, R0.reuse, 0x18, PT ;  /* 0x000000180000780c */ /* 0x040fe40003f24270 */
[----:B------:R-:W-:Y:S02]  /*6780*/  ISETP.GT.AND P0, PT, R0, 0x19, PT ;  /* 0x000000190000780c */ /* 0x000fe40003f04270 */
[----:B------:R-:W-:Y:S02]  /*6790*/  FSEL R232, R30, -INF , P1 ;  /* 0xff8000001ee87808 */ /* 0x000fe40000800000 */
[----:B------:R-:W-:Y:S02]  /*67a0*/  FMNMX.FTZ R4, R203, R4, !PT ;  /* 0x00000004cb047209 */ /* 0x000fe40007810000 */
[----:B------:R-:W-:Y:S02]  /*67b0*/  FSEL R233, R31, -INF , P0 ;  /* 0xff8000001fe97808 */ /* 0x000fe40000000000 */
[C---:B------:R-:W-:Y:S02]  /*67c0*/  ISETP.GT.AND P1, PT, R142.reuse, 0x18, PT ;  /* 0x000000188e00780c */ /* 0x040fe40003f24270 */
[----:B------:R-:W-:Y:S02]  /*67d0*/  ISETP.GT.AND P0, PT, R142, 0x19, PT ;  /* 0x000000198e00780c */ /* 0x000fe40003f04270 */
[----:B------:R-:W-:Y:S02]  /*67e0*/  FSEL R185, R32, -INF , P1 ;  /* 0xff80000020b97808 */ /* 0x000fe40000800000 */
[----:B------:R-:W-:Y:S02]  /*67f0*/  ISETP.GT.AND P1, PT, R3, 0x18, PT ;  /* 0x000000180300780c */ /* 0x000fe40003f24270 */
[----:B------:R-:W-:Y:S02]  /*6800*/  FSEL R186, R33, -INF , P0 ;  /* 0xff80000021ba7808 */ /* 0x000fe40000000000 */
[----:B------:R-:W-:Y:S02]  /*6810*/  ISETP.GT.AND P0, PT, R3, 0x19, PT ;  /* 0x000000190300780c */ /* 0x000fe40003f04270 */
[----:B------:R-:W-:Y:S02]  /*6820*/  FMNMX.FTZ R145, R193, R4, !PT ;  /* 0x00000004c1917209 */ /* 0x000fe40007810000 */
[----:B------:R-:W-:Y:S02]  /*6830*/  FSEL R188, R34, -INF , P1 ;  /* 0xff80000022bc7808 */ /* 0x000fe40000800000 */
[C---:B------:R-:W-:Y:S02]  /*6840*/  ISETP.GT.AND P1, PT, R142.reuse, 0x20, PT ;  /* 0x000000208e00780c */ /* 0x040fe40003f24270 */
        /* <DEDUP_REMOVED lines=8> */
[----:B------:R-:W-:Y:S02]  /*68d0*/  FSEL R244, R38, -INF , P1 ;  /* 0xff80000026f47808 */ /* 0x000fe40000800000 */
[----:B------:R-:W-:Y:S02]  /*68e0*/  FSEL R245, R39, -INF , P0 ;  /* 0xff80000027f57808 */ /* 0x000fe40000000000 */
[----:B------:R-:W-:Y:S02]  /*68f0*/  ISETP.GT.AND P1, PT, R2, 0x20, PT ;  /* 0x000000200200780c */ /* 0x000fe40003f24270 */
[----:B------:R-:W-:Y:S02]  /*6900*/  ISETP.GT.AND P0, PT, R142, 0x28, PT ;  /* 0x000000288e00780c */ /* 0x000fe40003f04270 */
[----:B------:R-:W-:Y:S02]  /*6910*/  FMNMX.FTZ R145, R190, R145, !PT ;  /* 0x00000091be917209 */ /* 0x000fe40007810000 */
[----:B------:R-:W-:Y:S02]  /*6920*/  FSEL R234, R40, -INF , P1 ;  /* 0xff80000028ea7808 */ /* 0x000fe40000800000 */
[----:B------:R-:W-:Y:S02]  /*6930*/  ISETP.GT.AND P1, PT, R142, 0x29, PT ;  /* 0x000000298e00780c */ /* 0x000fe40003f24270 */
[----:B------:R-:W-:Y:S02]  /*6940*/  FSEL R191, R48, -INF , P0 ;  /* 0xff80000030bf7808 */ /* 0x000fe40000000000 */
[----:B------:R-:W-:Y:S02]  /*6950*/  FMNMX.FTZ R145, R236, R145, !PT ;  /* 0x00000091ec917209 */ /* 0x000fe40007810000 */
[C---:B------:R-:W-:Y:S02]  /*6960*/  ISETP.GT.AND P0, PT, R142.reuse, 0x30, PT ;  /* 0x000000308e00780c */ /* 0x040fe40003f04270 */
[----:B------:R-:W-:Y:S02]  /*6970*/  FSEL R239, R49, -INF , P1 ;  /* 0xff80000031ef7808 */ /* 0x000fe40000800000 */
[----:B------:R-:W-:Y:S02]  /*6980*/  ISETP.GT.AND P1, PT, R142, 0x31, PT ;  /* 0x000000318e00780c */ /* 0x000fe40003f24270 */
[----:B------:R-:W-:Y:S02]  /*6990*/  FMNMX.FTZ R145, R191, R145, !PT ;  /* 0x00000091bf917209 */ /* 0x000fe40007810000 */
[----:B------:R-:W-:Y:S02]  /*69a0*/  FSEL R252, R52, -INF , P0 ;  /* 0xff80000034fc7808 */ /* 0x000fe40000000000 */
[----:B------:R-:W-:Y:S02]  /*69b0*/  ISETP.GT.AND P0, PT, R142, 0x38, PT ;  /* 0x000000388e00780c */ /* 0x000fe40003f04270 */
[----:B------:R-:W-:Y:S02]  /*69c0*/  FSEL R237, R53, -INF , P1 ;  /* 0xff80000035ed7808 */ /* 0x000fe40000800000 */
[----:B------:R-:W-:Y:S02]  /*69d0*/  FMNMX.FTZ R145, R239, R145, !PT ;  /* 0x00000091ef917209 */ /* 0x000fe40007810000 */
[----:B------:R-:W-:Y:S02]  /*69e0*/  FSEL R144, R64, -INF , P0 ;  /* 0xff80000040907808 */ /* 0x000fe40000000000 */
[----:B------:R-:W-:Y:S02]  /*69f0*/  ISETP.GT.AND P1, PT, R142, 0x39, PT ;  /* 0x000000398e00780c */ /* 0x000fe40003f24270 */
[----:B------:R-:W-:Y:S02]  /*6a00*/  MOV R64, R237 ;  /* 0x000000ed00407202 */ /* 0x000fe40000000f00 */
[----:B------:R-:W-:Y:S02]  /*6a10*/  FMNMX.FTZ R145, R252, R145, !PT ;  /* 0x00000091fc917209 */ /* 0x000fe40007810000 */
[----:B------:R-:W-:Y:S01]  /*6a20*/  FSEL R250, R65, -INF , P1 ;  /* 0xff80000041fa7808 */ /* 0x000fe20000800000 */
[----:B------:R-:W-:Y:S01]  /*6a30*/  IMAD.MOV.U32 R65, RZ, RZ, R144 ;  /* 0x000000ffff417224 */ /* 0x000fe200078e0090 */
[----:B------:R-:W-:Y:S02]  /*6a40*/  FMNMX.FTZ R145, R64, R145, !PT ;  /* 0x0000009140917209 */ /* 0x000fe40007810000 */
[----:B------:R-:W-:Y:S02]  /*6a50*/  FMNMX.FTZ R4, R183, R141, !PT ;  /* 0x0000008db7047209 */ /* 0x000fe40007810000 */
[----:B------:R-:W-:Y:S02]  /*6a60*/  FMNMX.FTZ R145, R65, R145, !PT ;  /* 0x0000009141917209 */ /* 0x000fe40007810000 */
[----:B------:R-:W-:Y:S02]  /*6a70*/  FMNMX.FTZ R4, R182, R4, !PT ;  /* 0x00000004b6047209 */ /* 0x000fe40007810000 */
[----:B------:R-:W-:Y:S02]  /*6a80*/  FMNMX.FTZ R145, R250, R145, !PT ;  /* 0x00000091fa917209 */ /* 0x000fe40007810000 */
[----:B------:R-:W-:Y:S02]  /*6a90*/  FMNMX.FTZ R4, R18, R4, !PT ;  /* 0x0000000412047209 */ /* 0x000fe40007810000 */
[----:B------:R-:W-:Y:S01]  /*6aa0*/  ISETP.GT.AND P1, PT, R0, 0x20, PT ;  /* 0x000000200000780c */ /* 0x000fe20003f24270 */
[----:B------:R-:W1:Y:S01]  /*6ab0*/  SHFL.BFLY PT, R6, R145, 0x2, 0x1f ;  /* 0x0c401f0091067f89 */ /* 0x000e6200000e0000 */
[----:B------:R-:W-:Y:S02]  /*6ac0*/  FMNMX.FTZ R4, R19, R4, !PT ;  /* 0x0000000413047209 */ /* 0x000fe40007810000 */
[----:B------:R-:W-:Y:S02]  /*6ad0*/  FSEL R248, R42, -INF , P1 ;  /* 0xff8000002af87808 */ /* 0x000fe40000800000 */
[----:B------:R-:W-:Y:S02]  /*6ae0*/  FMNMX.FTZ R4, R222, R4, !PT ;  /* 0x00000004de047209 */ /* 0x000fe40007810000 */
[----:B------:R-:W-:Y:S02]  /*6af0*/  ISETP.GT.AND P1, PT, R3, 0x28, PT ;  /* 0x000000280300780c */ /* 0x000fe40003f24270 */
[----:B------:R-:W-:Y:S02]  /*6b00*/  FMNMX.FTZ R4, R223, R4, !PT ;  /* 0x00000004df047209 */ /* 0x000fe40007810000 */
[----:B------:R-:W-:Y:S02]  /*6b10*/  FSEL R237, R50, -INF , P1 ;  /* 0xff80000032ed7808 */ /* 0x000fe40000800000 */
[----:B------:R-:W-:Y:S02]  /*6b20*/  FMNMX.FTZ R4, R188, R4, !PT ;  /* 0x00000004bc047209 */ /* 0x000fe40007810000 */
[----:B------:R-:W-:Y:S02]  /*6b30*/  ISETP.GT.AND P0, PT, R2, 0x21, PT ;  /* 0x000000210200780c */ /* 0x000fe40003f04270 */
[----:B------:R-:W-:Y:S02]  /*6b40*/  FMNMX.FTZ R4, R189, R4, !PT ;  /* 0x00000004bd047209 */ /* 0x000fe40007810000 */
[----:B------:R-:W-:Y:S02]  /*6b50*/  ISETP.GT.AND P1, PT, R3, 0x30, PT ;  /* 0x000000300300780c */ /* 0x000fe40003f24270 */
[----:B------:R-:W-:Y:S02]  /*6b60*/  FMNMX.FTZ R4, R244, R4, !PT ;  /* 0x00000004f4047209 */ /* 0x000fe40007810000 */
[----:B------:R-:W-:Y:S02]  /*6b70*/  FSEL R249, R41, -INF , P0 ;  /* 0xff80000029f97808 */ /* 0x000fe40000000000 */
[----:B------:R-:W-:Y:S02]  /*6b80*/  FMNMX.FTZ R4, R245, R4, !PT ;  /* 0x00000004f5047209 */ /* 0x000fe40007810000 */
[----:B-1----:R-:W-:Y:S02]  /*6b90*/  FMNMX.FTZ R145, R145, R6, !PT ;  /* 0x0000000691917209 */ /* 0x002fe40007810000 */
[----:B------:R-:W-:Y:S02]  /*6ba0*/  FMNMX.FTZ R144, R237, R4, !PT ;  /* 0x00000004ed907209 */ /* 0x000fe40007810000 */
[----:B------:R-:W-:Y:S01]  /*6bb0*/  ISETP.GT.AND P0, PT, R0, 0x21, PT ;  /* 0x000000210000780c */ /* 0x000fe20003f04270 */
[----:B------:R-:W1:Y:S01]  /*6bc0*/  SHFL.BFLY PT, R4, R145, 0x1, 0x1f ;  /* 0x0c201f0091047f89 */ /* 0x000e6200000e0000 */
[----:B------:R-:W-:Y:S02]  /*6bd0*/  FSEL R30, R54, -INF , P1 ;  /* 0xff800000361e7808 */ /* 0x000fe40000800000 */
[----:B------:R-:W-:Y:S02]  /*6be0*/  ISETP.GT.AND P1, PT, R3, 0x38, PT ;  /* 0x000000380300780c */ /* 0x000fe40003f24270 */
        /* <DEDUP_REMOVED lines=10> */
[----:B------:R-:W-:Y:S02]  /*6c90*/  FMNMX.FTZ R3, R10, R147, !PT ;  /* 0x000000930a037209 */ /* 0x000fe40007810000 */
[----:B------:R-:W-:Y:S02]  /*6ca0*/  FMNMX.FTZ R5, R184, R146, !PT ;  /* 0x00000092b8057209 */ /* 0x000fe40007810000 */
[----:B------:R-:W-:Y:S02]  /*6cb0*/  FSEL R247, R46, -INF , P1 ;  /* 0xff8000002ef77808 */ /* 0x000fe40000800000 */
[----:B------:R-:W-:Y:S02]  /*6cc0*/  ISETP.GT.AND P1, PT, R2, 0x30, PT ;  /* 0x000000300200780c */ /* 0x000fe40003f24270 */
[----:B------:R-:W-:Y:S02]  /*6cd0*/  FMNMX.FTZ R3, R11, R3, !PT ;  /* 0x000000030b037209 */ /* 0x000fe40007810000 */
[----:B-1----:R-:W-:Y:S02]  /*6ce0*/  FMNMX.FTZ R145, R145, R4, !PT ;  /* 0x0000000491917209 */ /* 0x002fe40007810000 */
[----:B------:R-:W-:Y:S02]  /*6cf0*/  FMNMX.FTZ R5, R9, R5, !PT ;  /* 0x0000000509057209 */ /* 0x000fe40007810000 */
[----:B------:R-:W-:Y:S01]  /*6d00*/  FSEL R26, R56, -INF , P1 ;  /* 0xff800000381a7808 */ /* 0x000fe20000800000 */
[----:B------:R-:W-:Y:S01]  /*6d10*/  FMUL.FTZ R150, R145, c[0x0][0x2d0] ;  /* 0x0000b40091967a20 */ /* 0x000fe20000410000 */
[C---:B------:R-:W-:Y:S02]  /*6d20*/  ISETP.GT.AND P1, PT, R2.reuse, 0x38, PT ;  /* 0x000000380200780c */ /* 0x040fe40003f24270 */
[----:B------:R-:W-:Y:S02]  /*6d30*/  FSEL R27, R67, -INF , P0 ;  /* 0xff800000431b7808 */ /* 0x000fe40000000000 */
[----:B------:R-:W-:Y:S02]  /*6d40*/  ISETP.GT.AND P0, PT, R2, 0x29, PT ;  /* 0x000000290200780c */ /* 0x000fe40003f04270 */
[----:B------:R-:W-:Y:S02]  /*6d50*/  FMNMX.FTZ R3, R14, R3, !PT ;  /* 0x000000030e037209 */ /* 0x000fe40007810000 */
[----:B------:R-:W-:Y:S02]  /*6d60*/  FMNMX.FTZ R143, R12, R5, !PT ;  /* 0x000000050c8f7209 */ /* 0x000fe40007810000 */
[----:B------:R-:W-:Y:S01]  /*6d70*/  FSEL R24, R60, -INF , P1 ;  /* 0xff8000003c187808 */ /* 0x000fe20000800000 */
[----:B------:R-:W-:Y:S01]  /*6d80*/  IMAD.MOV.U32 R60, RZ, RZ, R30 ;  /* 0x000000ffff3c7224 */ /* 0x000fe200078e001e */
[----:B------:R-:W-:Y:S02]  /*6d90*/  FSETP.NEU.FTZ.AND P1, PT, R145, -INF , PT ;  /* 0xff8000009100780b */ /* 0x000fe40003f3d000 */
[----:B------:R-:W-:Y:S02]  /*6da0*/  FSEL R242, R45, -INF , P0 ;  /* 0xff8000002df27808 */ /* 0x000fe40000000000 */
[----:B------:R-:W-:Y:S02]  /*6db0*/  FMNMX.FTZ R3, R15, R3, !PT ;  /* 0x000000030f037209 */ /* 0x000fe40007810000 */
[----:B------:R-:W-:Y:S02]  /*6dc0*/  ISETP.GT.AND P0, PT, R0, 0x29, PT ;  /* 0x000000290000780c */ /* 0x000fe40003f04270 */
[----:B------:R-:W-:Y:S02]  /*6dd0*/  FMNMX.FTZ R143, R13, R143, !PT ;  /* 0x0000008f0d8f7209 */ /* 0x000fe40007810000 */
[----:B------:R-:W-:Y:S02]  /*6de0*/  FSEL R150, R150, RZ, P1 ;  /* 0x000000ff96967208 */ /* 0x000fe40000800000 */
[----:B------:R-:W-:Y:S02]  /*6df0*/  FMNMX.FTZ R144, R243, R144, !PT ;  /* 0x00000090f3907209 */ /* 0x000fe40007810000 */
[----:B------:R-:W-:Y:S02]  /*6e00*/  FSEL R246, R47, -INF , P0 ;  /* 0xff8000002ff67808 */ /* 0x000fe40000000000 */
[----:B------:R-:W-:Y:S02]  /*6e10*/  ISETP.GT.AND P0, PT, R2, 0x31, PT ;  /* 0x000000310200780c */ /* 0x000fe40003f04270 */
[----:B------:R-:W-:Y:S02]  /*6e20*/  FMNMX.FTZ R3, R229, R3, !PT ;  /* 0x00000003e5037209 */ /* 0x000fe40007810000 */
[----:B------:R-:W-:Y:S02]  /*6e30*/  FMNMX.FTZ R143, R225, R143, !PT ;  /* 0x0000008fe18f7209 */ /* 0x000fe40007810000 */
[----:B------:R-:W-:Y:S02]  /*6e40*/  FMNMX.FTZ R144, R30, R144, !PT ;  /* 0x000000901e907209 */ /* 0x000fe40007810000 */
[----:B------:R-:W-:Y:S01]  /*6e50*/  FSEL R25, R57, -INF , P0 ;  /* 0xff80000039197808 */ /* 0x000fe20000000000 */
[----:B------:R-:W-:Y:S01]  /*6e60*/  IMAD.MOV.U32 R57, RZ, RZ, R7 ;  /* 0x000000ffff397224 */ /* 0x000fe200078e0007 */
[----:B------:R-:W-:Y:S01]  /*6e70*/  ISETP.GT.AND P0, PT, R2, 0x39, PT ;  /* 0x000000390200780c */ /* 0x000fe20003f04270 */
[----:B------:R-:W-:Y:S01]  /*6e80*/  FFMA.FTZ R2, R181, c[0x0][0x2d0], -R150 ;  /* 0x0000b400b5027a23 */ /* 0x000fe20000010896 */
[----:B------:R-:W-:Y:S02]  /*6e90*/  FMNMX.FTZ R3, R231, R3, !PT ;  /* 0x00000003e7037209 */ /* 0x000fe40007810000 */
[----:B------:R-:W-:Y:S01]  /*6ea0*/  FMNMX.FTZ R143, R224, R143, !PT ;  /* 0x0000008fe08f7209 */ /* 0x000fe20007810000 */
[----:B------:R1:W-:Y:S01]  /*6eb0*/  MUFU.EX2 R56, R2 ;  /* 0x0000000200387308 */ /* 0x0003e20000000800 */
        /* <DEDUP_REMOVED lines=9> */
[----:B------:R-:W2:Y:S01]  /*6f50*/  SHFL.BFLY PT, R5, R144, 0x2, 0x1f ;  /* 0x0c401f0090057f89 */ /* 0x000ea200000e0000 */
[----:B------:R-:W-:Y:S02]  /*6f60*/  FMNMX.FTZ R3, R57, R3, !PT ;  /* 0x0000000339037209 */ /* 0x000fe40007810000 */
[----:B------:R-:W-:Y:S02]  /*6f70*/  FMNMX.FTZ R143, R249, R143, !PT ;  /* 0x0000008ff98f7209 */ /* 0x000fe40007810000 */
[----:B------:R-:W-:Y:S02]  /*6f80*/  FSEL R238, R61, -INF , P0 ;  /* 0xff8000003dee7808 */ /* 0x000fe40000000000 */
[----:B------:R-:W-:Y:S02]  /*6f90*/  FMNMX.FTZ R3, R247, R3, !PT ;  /* 0x00000003f7037209 */ /* 0x000fe40007810000 */
[----:B------:R-:W-:Y:S02]  /*6fa0*/  ISETP.GT.AND P0, PT, R0, 0x30, PT ;  /* 0x000000300000780c */ /* 0x000fe40003f04270 */
[----:B------:R-:W-:Y:S02]  /*6fb0*/  FMNMX.FTZ R143, R240, R143, !PT ;  /* 0x0000008ff08f7209 */ /* 0x000fe40007810000 */
[----:B------:R-:W-:Y:S02]  /*6fc0*/  FMNMX.FTZ R3, R246, R3, !PT ;  /* 0x00000003f6037209 */ /* 0x000fe40007810000 */
[----:B------:R-:W-:Y:S01]  /*6fd0*/  FSEL R251, R58, -INF , P0 ;  /* 0xff8000003afb7808 */ /* 0x000fe20000000000 */
[----:B------:R-:W-:Y:S01]  /*6fe0*/  IMAD.MOV.U32 R58, RZ, RZ, R28 ;  /* 0x000000ffff3a7224 */ /* 0x000fe200078e001c */
[----:B------:R-:W-:Y:S02]  /*6ff0*/  FMNMX.FTZ R143, R242, R143, !PT ;  /* 0x0000008ff28f7209 */ /* 0x000fe40007810000 */
[----:B-1----:R-:W-:Y:S01]  /*7000*/  FMNMX.FTZ R2, R251, R3, !PT ;  /* 0x00000003fb027209 */ /* 0x002fe20007810000 */
[--C-:B------:R-:W-:Y:S01]  /*7010*/  FFMA.FTZ R3, R180, c[0x0][0x2d0], -R150.reuse ;  /* 0x0000b400b4037a23 */ /* 0x100fe20000010896 */
[----:B------:R-:W-:Y:S02]  /*7020*/  FMNMX.FTZ R143, R26, R143, !PT ;  /* 0x0000008f1a8f7209 */ /* 0x000fe40007810000 */
[----:B------:R-:W-:Y:S01]  /*7030*/  ISETP.GT.AND P0, PT, R0, 0x31, PT ;  /* 0x000000310000780c */ /* 0x000fe20003f04270 */
[----:B------:R1:W-:Y:S01]  /*7040*/  MUFU.EX2 R34, R3 ;  /* 0x0000000300227308 */ /* 0x0003e20000000800 */
[----:B------:R-:W-:Y:S02]  /*7050*/  FMNMX.FTZ R143, R25, R143, !PT ;  /* 0x0000008f198f7209 */ /* 0x000fe40007810000 */
[----:B--2---:R-:W-:Y:S02]  /*7060*/  FMNMX.FTZ R144, R144, R5, !PT ;  /* 0x0000000590907209 */ /* 0x004fe40007810000 */
[----:B------:R-:W-:Y:S02]  /*7070*/  FMNMX.FTZ R143, R24, R143, !PT ;  /* 0x0000008f188f7209 */ /* 0x000fe40007810000 */
[----:B------:R-:W-:Y:S01]  /*7080*/  FSEL R59, R59, -INF , P0 ;  /* 0xff8000003b3b7808 */ /* 0x000fe20000000000 */
[----:B------:R-:W2:Y:S01]  /*7090*/  SHFL.BFLY PT, R5, R144, 0x1, 0x1f ;  /* 0x0c201f0090057f89 */ /* 0x000ea200000e0000 */
[----:B------:R-:W-:Y:S02]  /*70a0*/  ISETP.GT.AND P0, PT, R0, 0x38, PT ;  /* 0x000000380000780c */ /* 0x000fe40003f04270 */
[----:B------:R-:W-:Y:S02]  /*70b0*/  FMNMX.FTZ R143, R238, R143, !PT ;  /* 0x0000008fee8f7209 */ /* 0x000fe40007810000 */
[----:B------:R-:W-:Y:S02]  /*70c0*/  FSEL R62, R62, -INF , P0 ;  /* 0xff8000003e3e7808 */ /* 0x000fe40000000000 */
[----:B------:R-:W-:Y:S01]  /*70d0*/  ISETP.GT.AND P0, PT, R0, 0x39, PT ;  /* 0x000000390000780c */ /* 0x000fe20003f04270 */
[----:B------:R-:W3:Y:S01]  /*70e0*/  SHFL.BFLY PT, R4, R143, 0x2, 0x1f ;  /* 0x0c401f008f047f89 */ /* 0x000ee200000e0000 */
[----:B------:R-:W-:Y:S01]  /*70f0*/  FMNMX.FTZ R0, R59, R2, !PT ;  /* 0x000000023b007209 */ /* 0x000fe20007810000 */
[--C-:B------:R-:W-:Y:S01]  /*7100*/  FFMA.FTZ R2, R16, c[0x0][0x2d0], -R150.reuse ;  /* 0x0000b40010027a23 */ /* 0x100fe20000010896 */
[----:B------:R-:W-:Y:S01]  /*7110*/  FSEL R148, R63, -INF , P0 ;  /* 0xff8000003f947808 */ /* 0x000fe20000000000 */
[----:B------:R-:W-:Y:S01]  /*7120*/  IMAD.MOV.U32 R63, RZ, RZ, R27 ;  /* 0x000000ffff3f7224 */ /* 0x000fe200078e001b */
[----:B------:R-:W-:Y:S01]  /*7130*/  FMNMX.FTZ R0, R62, R0, !PT ;  /* 0x000000003e007209 */ /* 0x000fe20007810000 */
[----:B------:R4:W-:Y:S01]  /*7140*/  MUFU.EX2 R23, R2 ;  /* 0x0000000200177308 */ /* 0x0009e20000000800 */
[----:B------:R-:W-:Y:S01]  /*7150*/  @P6 LEA R6, P0, R187, c[0x0][0x1c8], 0x1 ;  /* 0x00007200bb066a11 */ /* 0x000fe200078008ff */
[----:B-1----:R-:W-:Y:S01]  /*7160*/  FFMA.FTZ R3, R17, c[0x0][0x2d0], -R150 ;  /* 0x0000b40011037a23 */ /* 0x002fe20000010896 */
[----:B------:R-:W-:Y:S02]  /*7170*/  FMNMX.FTZ R0, R148, R0, !PT ;  /* 0x0000000094007209 */ /* 0x000fe40007810000 */
[----:B------:R-:W-:Y:S02]  /*7180*/  @P6 LEA.HI.X R7, R187, c[0x0][0x1cc], R228, 0x1, P0 ;  /* 0x00007300bb076a11 */ /* 0x000fe400000f0ce4 */
[----:B------:R-:W-:Y:S02]  /*7190*/  MOV R187, R26 ;  /* 0x0000001a00bb7202 */ /* 0x000fe40000000f00 */
[----:B------:R-:W-:Y:S01]  /*71a0*/  MOV R61, R29 ;  /* 0x0000001d003d7202 */ /* 0x000fe20000000f00 */
[----:B------:R1:W-:Y:S01]  /*71b0*/  MUFU.EX2 R32, R3 ;  /* 0x0000000300207308 */ /* 0x0003e20000000800 */
[----:B--2---:R-:W-:Y:S05]  /*71c0*/  FMNMX.FTZ R144, R144, R5, !PT ;  /* 0x0000000590907209 */ /* 0x004fea0007810000 */
[----:B------:R-:W-:Y:S01]  /*71d0*/  FMUL.FTZ R149, R144, c[0x0][0x2d0] ;  /* 0x0000b40090957a20 */ /* 0x000fe20000410000 */
[----:B---3--:R-:W-:Y:S02]  /*71e0*/  FMNMX.FTZ R143, R143, R4, !PT ;  /* 0x000000048f8f7209 */ /* 0x008fe40007810000 */
[C---:B------:R-:W-:Y:S03]  /*71f0*/  @P6 LEA R4, P0, R192.reuse, c[0x0][0x1c8], 0x1 ;  /* 0x00007200c0046a11 */ /* 0x040fe600078008ff */
[----:B------:R-:W2:Y:S01]  /*7200*/  SHFL.BFLY PT, R8, R143, 0x1, 0x1f ;  /* 0x0c201f008f087f89 */ /* 0x000ea200000e0000 */
[----:B------:R-:W-:Y:S01]  /*7210*/  @P6 LEA.HI.X R5, R192, c[0x0][0x1cc], R230, 0x1, P0 ;  /* 0x00007300c0056a11 */ /* 0x000fe200000f0ce6 */
[----:B------:R-:W-:Y:S01]  /*7220*/  IMAD.MOV.U32 R230, RZ, RZ, R25 ;  /* 0x000000ffffe67224 */ /* 0x000fe200078e0019 */
[----:B------:R-:W-:Y:S01]  /*7230*/  FSETP.NEU.FTZ.AND P0, PT, R144, -INF , PT ;  /* 0xff8000009000780b */ /* 0x000fe20003f1d000 */
[----:B------:R-:W-:Y:S03]  /*7240*/  IMAD.MOV.U32 R192, RZ, RZ, R24 ;  /* 0x000000ffffc07224 */ /* 0x000fe600078e0018 */
[----:B------:R-:W-:Y:S01]  /*7250*/  FSEL R149, R149, RZ, P0 ;  /* 0x000000ff95957208 */ /* 0x000fe20000000000 */
[----:B----4-:R-:W3:Y:S04]  /*7260*/  SHFL.BFLY PT, R2, R0, 0x2, 0x1f ;  /* 0x0c401f0000027f89 */ /* 0x010ee800000e0000 */
[--C-:B-1----:R-:W-:Y:S04]  /*7270*/  FFMA.FTZ R3, R183, c[0x0][0x2d0], -R149.reuse ;  /* 0x0000b400b7037a23 */ /* 0x102fe80000010895 */
[----:B------:R1:W-:Y:S01]  /*7280*/  MUFU.EX2 R67, R3 ;  /* 0x0000000300437308 */ /* 0x0003e20000000800 */
[----:B--2---:R-:W-:Y:S01]  /*7290*/  FMNMX.FTZ R143, R143, R8, !PT ;  /* 0x000000088f8f7209 */ /* 0x004fe20007810000 */
[--C-:B------:R-:W-:Y:S04]  /*72a0*/  FFMA.FTZ R8, R19, c[0x0][0x2d0], -R149.reuse ;  /* 0x0000b40013087a23 */ /* 0x100fe80000010895 */
[----:B------:R-:W-:Y:S04]  /*72b0*/  FMUL.FTZ R151, R143, c[0x0][0x2d0] ;  /* 0x0000b4008f977a20 */ /* 0x000fe80000410000 */
[----:B------:R-:W-:Y:S01]  /*72c0*/  MUFU.EX2 R21, R8 ;  /* 0x0000000800157308 */ /* 0x000fe20000000800 */
[----:B---3--:R-:W-:Y:S01]  /*72d0*/  FMNMX.FTZ R0, R0, R2, !PT ;  /* 0x0000000200007209 */ /* 0x008fe20007810000 */
[--C-:B------:R-:W-:Y:S08]  /*72e0*/  FFMA.FTZ R2, R18, c[0x0][0x2d0], -R149.reuse ;  /* 0x0000b40012027a23 */ /* 0x100ff00000010895 */
[----:B------:R2:W-:Y:S01]  /*72f0*/  MUFU.EX2 R33, R2 ;  /* 0x0000000200217308 */ /* 0x0005e20000000800 */
[----:B-1----:R-:W-:Y:S09]  /*7300*/  FFMA.FTZ R3, R182, c[0x0][0x2d0], -R149 ;  /* 0x0000b400b6037a23 */ /* 0x002ff20000010895 */
[----:B------:R1:W-:Y:S01]  /*7310*/  MUFU.EX2 R35, R3 ;  /* 0x0000000300237308 */ /* 0x0003e20000000800 */
[----:B--2---:R-:W2:Y:S01]  /*7320*/  SHFL.BFLY PT, R2, R0, 0x1, 0x1f ;  /* 0x0c201f0000027f89 */ /* 0x004ea200000e0000 */
[----:B-1----:R-:W-:Y:S02]  /*7330*/  FSEL R3, R145, RZ, P1 ;  /* 0x000000ff91037208 */ /* 0x002fe40000800000 */
[----:B------:R-:W-:Y:S04]  /*7340*/  FSETP.NEU.FTZ.AND P1, PT, R143, -INF , PT ;  /* 0xff8000008f00780b */ /* 0x000fe80003f3d000 */
[----:B------:R-:W-:Y:S05]  /*7350*/  FSEL R151, R151, RZ, P1 ;  /* 0x000000ff97977208 */ /* 0x000fea0000800000 */
[--C-:B------:R-:W-:Y:S01]  /*7360*/  FFMA.FTZ R8, R184, c[0x0][0x2d0], -R151.reuse ;  /* 0x0000b400b8087a23 */ /* 0x100fe20000010897 */
[----:B--2---:R-:W-:Y:S01]  /*7370*/  FMNMX.FTZ R142, R0, R2, !PT ;  /* 0x00000002008e7209 */ /* 0x004fe20007810000 */
[--C-:B------:R-:W-:Y:S01]  /*7380*/  FFMA.FTZ R0, R12, c[0x0][0x2d0], -R151.reuse ;  /* 0x0000b4000c007a23 */ /* 0x100fe20000010897 */
[----:B------:R-:W-:Y:S01]  /*7390*/  FSEL R2, R144, RZ, P0 ;  /* 0x000000ff90027208 */ /* 0x000fe20000000000 */
[----:B------:R1:W-:Y:S01]  /*73a0*/  MUFU.EX2 R66, R8 ;  /* 0x0000000800427308 */ /* 0x0003e20000000800 */
[C---:B------:R-:W-:Y:S01]  /*73b0*/  FSETP.NEU.FTZ.AND P0, PT, R142.reuse, -INF , PT ;  /* 0xff8000008e00780b */ /* 0x040fe20003f1d000 */
[----:B------:R-:W-:Y:S05]  /*73c0*/  FMUL.FTZ R184, R142, c[0x0][0x2d0] ;  /* 0x0000b4008eb87a20 */ /* 0x000fea0000410000 */
[----:B------:R-:W-:Y:S03]  /*73d0*/  FSEL R184, R184, RZ, P0 ;  /* 0x000000ffb8b87208 */ /* 0x000fe60000000000 */
[----:B------:R2:W-:Y:S01]  /*73e0*/  MUFU.EX2 R20, R0 ;  /* 0x0000000000147308 */ /* 0x0005e20000000800 */
[--C-:B-1----:R-:W-:Y:S09]  /*73f0*/  FFMA.FTZ R8, R9, c[0x0][0x2d0], -R151.reuse ;  /* 0x0000b40009087a23 */ /* 0x102ff20000010897 */
[----:B------:R1:W3:Y:S01]  /*7400*/  MUFU.EX2 R235, R8 ;  /* 0x0000000800eb7308 */ /* 0x0002e20000000800 */
[----:B--2---:R-:W-:Y:S09]  /*7410*/  FFMA.FTZ R0, R13, c[0x0][0x2d0], -R151 ;  /* 0x0000b4000d007a23 */ /* 0x004ff20000010897 */
[----:B------:R2:W-:Y:S01]  /*7420*/  MUFU.EX2 R31, R0 ;  /* 0x00000000001f7308 */ /* 0x0005e20000000800 */
[--C-:B-1----:R-:W-:Y:S01]  /*7430*/  FFMA.FTZ R8, R15, c[0x0][0x2d0], -R184.reuse ;  /* 0x0000b4000f087a23 */ /* 0x102fe200000108b8 */
[----:B---3--:R-:W-:Y:S08]  /*7440*/  F2FP.PACK_AB R180, R235, R66 ;  /* 0x00000042ebb4723e */ /* 0x008ff000000000ff */
[----:B------:R-:W-:Y:S01]  /*7450*/  MUFU.EX2 R8, R8 ;  /* 0x0000000800087308 */ /* 0x000fe20000000800 */
[--C-:B--2---:R-:W-:Y:S09]  /*7460*/  FFMA.FTZ R0, R10, c[0x0][0x2d0], -R184.reuse ;  /* 0x0000b4000a007a23 */ /* 0x104ff200000108b8 */
[----:B------:R1:W-:Y:S02]  /*7470*/  MUFU.EX2 R241, R0 ;  /* 0x0000000000f17308 */ /* 0x0003e40000000800 */
[--C-:B-1----:R-:W-:Y:S08]  /*7480*/  FFMA.FTZ R0, R11, c[0x0][0x2d0], -R184.reuse ;  /* 0x0000b4000b007a23 */ /* 0x102ff000000108b8 */
[----:B------:R1:W-:Y:S02]  /*7490*/  MUFU.EX2 R22, R0 ;  /* 0x0000000000167308 */ /* 0x0003e40000000800 */
[----:B-1----:R-:W-:Y:S08]  /*74a0*/  FFMA.FTZ R0, R14, c[0x0][0x2d0], -R184 ;  /* 0x0000b4000e007a23 */ /* 0x002ff000000108b8 */
[----:B------:R1:W-:Y:S02]  /*74b0*/  MUFU.EX2 R228, R0 ;  /* 0x0000000000e47308 */ /* 0x0003e40000000800 */
[----:B-1----:R-:W-:Y:S01]  /*74c0*/  FADD.FTZ R0, -R3, R140 ;  /* 0x0000008c03007221 */ /* 0x002fe20000010100 */
[----:B------:R-:W-:Y:S03]  /*74d0*/  @P6 SHF.L.U32 R3, R179, 0x1, RZ ;  /* 0x00000001b3036819 */ /* 0x000fe600000006ff */
        /* <DEDUP_REMOVED lines=8> */
[----:B-1----:R-:W-:Y:S02]  /*7560*/  IMAD.MOV.U32 R200, RZ, RZ, R35 ;  /* 0x000000ffffc87224 */ /* 0x002fe400078e0023 */
[----:B------:R-:W-:Y:S03]  /*7570*/  FMUL.FTZ R0, R0, c[0x0][0x2d0] ;  /* 0x0000b40000007a20 */ /* 0x000fe60000410000 */
[----:B------:R1:W-:Y:S01]  /*7580*/  @P6 LDGSTS.E.BYPASS.LTC128B.128 [R3+0x4900], [R6.64], !P4 ;  /* 0x0490000006036fae */ /* 0x0003e2000e101d46 */
[----:B------:R-:W-:Y:S01]  /*7590*/  IMAD.MOV.U32 R201, RZ, RZ, R34 ;  /* 0x000000ffffc97224 */ /* 0x000fe200078e0022 */
[----:B------:R2:W1:Y:S01]  /*75a0*/  MUFU.EX2 R141, R0 ;  /* 0x00000000008d7308 */ /* 0x0004620000000800 */
[----:B----4-:R-:W-:Y:S01]  /*75b0*/  IMAD.MOV.U32 R198, RZ, RZ, R33 ;  /* 0x000000ffffc67224 */ /* 0x010fe200078e0021 */
[----:B------:R-:W-:Y:S01]  /*75c0*/  F2FP.PACK_AB R177, R200, R67 ;  /* 0x00000043c8b1723e */ /* 0x000fe200000000ff */
[C---:B---3--:R-:W-:Y:S01]  /*75d0*/  FMUL.FTZ R16, R140.reuse, R164 ;  /* 0x000000a48c107220 */ /* 0x048fe20000410000 */
[----:B------:R-:W-:Y:S01]  /*75e0*/  F2FP.PACK_AB R176, R201, R56 ;  /* 0x00000038c9b0723e */ /* 0x000fe200000000ff */
[C---:B------:R-:W-:Y:S01]  /*75f0*/  FMUL.FTZ R17, R140.reuse, R165 ;  /* 0x000000a58c117220 */ /* 0x040fe20000410000 */
[----:B------:R3:W-:Y:S01]  /*7600*/  @P6 LDGSTS.E.BYPASS.LTC128B.128 [R3+0x5900], [R4.64], !P3 ;  /* 0x0590000004036fae */ /* 0x0007e2000d901d46 */
[C---:B------:R-:W-:Y:S01]  /*7610*/  FMUL.FTZ R33, R140.reuse, R113 ;  /* 0x000000718c217220 */ /* 0x040fe20000410000 */
[----:B------:R-:W-:Y:S01]  /*7620*/  MOV R164, R241 ;  /* 0x000000f100a47202 */ /* 0x000fe20000000f00 */
[----:B-----5:R-:W-:Y:S01]  /*7630*/  IMAD.MOV.U32 R195, RZ, RZ, R22 ;  /* 0x000000ffffc37224 */ /* 0x020fe200078e0016 */
[----:B------:R-:W-:Y:S01]  /*7640*/  MOV R194, R23 ;  /* 0x0000001700c27202 */ /* 0x000fe20000000f00 */
[----:B------:R-:W-:Y:S02]  /*7650*/  IMAD.MOV.U32 R165, RZ, RZ, R235 ;  /* 0x000000ffffa57224 */ /* 0x000fe400078e00eb */
[C---:B------:R-:W-:Y:S01]  /*7660*/  FMUL.FTZ R48, R140.reuse, R128 ;  /* 0x000000808c307220 */ /* 0x040fe20000410000 */
[----:B------:R-:W-:Y:S01]  /*7670*/  LDSM.16.MT88.4 R36, [R206] ;  /* 0x00000000ce24783b */ /* 0x000fe20000004200 */
[----:B------:R-:W-:Y:S01]  /*7680*/  F2FP.PACK_AB R181, R195, R241 ;  /* 0x000000f1c3b5723e */ /* 0x000fe200000000ff */
[C---:B------:R-:W-:Y:S01]  /*7690*/  FMUL.FTZ R49, R140.reuse, R129 ;  /* 0x000000818c317220 */ /* 0x040fe20000410000 */
[----:B------:R-:W-:Y:S01]  /*76a0*/  MOV R128, R234 ;  /* 0x000000ea00807202 */ /* 0x000fe20000000f00 */
[----:B------:R-:W-:Y:S02]  /*76b0*/  IMAD.MOV.U32 R196, RZ, RZ, R21 ;  /* 0x000000ffffc47224 */ /* 0x000fe400078e0015 */
[----:B------:R-:W-:Y:S02]  /*76c0*/  FMUL.FTZ R68, R140, R68 ;  /* 0x000000448c447220 */ /* 0x000fe40000410000 */
[----:B------:R-:W-:Y:S01]  /*76d0*/  LDSM.16.MT88.4 R52, [R205+0x1000] ;  /* 0x00100000cd34783b */ /* 0x000fe20000004200 */
[----:B------:R-:W-:Y:S01]  /*76e0*/  F2FP.PACK_AB R179, R196, R198 ;  /* 0x000000c6c4b3723e */ /* 0x000fe200000000ff */
[----:B--2---:R-:W-:Y:S01]  /*76f0*/  FADD.FTZ R0, -R2, R146 ;  /* 0x0000009202007221 */ /* 0x004fe20000010100 */
[----:B------:R-:W-:Y:S01]  /*7700*/  FSEL R2, R142, RZ, P0 ;  /* 0x000000ff8e027208 */ /* 0x000fe20000000000 */
[----:B------:R-:W-:Y:S02]  /*7710*/  IMAD.MOV.U32 R146, RZ, RZ, R20 ;  /* 0x000000ffff927224 */ /* 0x000fe400078e0014 */
[----:B------:R-:W-:Y:S02]  /*7720*/  FMUL.FTZ R0, R0, c[0x0][0x2d0] ;  /* 0x0000b40000007a20 */ /* 0x000fe40000410000 */
[----:B------:R-:W2:Y:S01]  /*7730*/  LDSM.16.MT88.4 R20, [R205] ;  /* 0x00000000cd14783b */ /* 0x000ea20000004200 */
[C---:B-1----:R-:W-:Y:S01]  /*7740*/  FMUL.FTZ R6, R141.reuse, R154 ;  /* 0x0000009a8d067220 */ /* 0x042fe20000410000 */
[----:B---3--:R1:W3:Y:S01]  /*7750*/  MUFU.EX2 R3, R0 ;  /* 0x0000000000037308 */ /* 0x0082e20000000800 */
[C---:B------:R-:W-:Y:S02]  /*7760*/  FMUL.FTZ R5, R140.reuse, R153 ;  /* 0x000000998c057220 */ /* 0x040fe40000410000 */
[----:B------:R-:W-:Y:S02]  /*7770*/  FMUL.FTZ R4, R140, R152 ;  /* 0x000000988c047220 */ /* 0x000fe40000410000 */
[C---:B------:R-:W-:Y:S01]  /*7780*/  FMUL.FTZ R7, R141.reuse, R155 ;  /* 0x0000009b8d077220 */ /* 0x040fe20000410000 */
[----:B------:R-:W0:Y:S01]  /*7790*/  LDGDEPBAR ;  /* 0x00000000000079af */ /* 0x000e220000000000 */
[----:B------:R-:W-:Y:S02]  /*77a0*/  IMAD.MOV.U32 R154, RZ, RZ, R8 ;  /* 0x000000ffff9a7224 */ /* 0x000fe400078e0008 */
[----:B------:R-:W-:Y:S02]  /*77b0*/  IMAD.MOV.U32 R155, RZ, RZ, R31 ;  /* 0x000000ffff9b7224 */ /* 0x000fe400078e001f */
[C---:B------:R-:W-:Y:S01]  /*77c0*/  FMUL.FTZ R18, R141.reuse, R166 ;  /* 0x000000a68d127220 */ /* 0x040fe20000410000 */
[----:B------:R-:W-:Y:S01]  /*77d0*/  F2FP.PACK_AB R183, R154, R228 ;  /* 0x000000e49ab7723e */ /* 0x000fe200000000ff */
[----:B------:R-:W-:Y:S01]  /*77e0*/  FMUL.FTZ R19, R141, R167 ;  /* 0x000000a78d137220 */ /* 0x000fe20000410000 */
[----:B------:R-:W-:Y:S01]  /*77f0*/  F2FP.PACK_AB R182, R155, R146 ;  /* 0x000000929bb6723e */ /* 0x000fe200000000ff */
[C---:B------:R-:W-:Y:S02]  /*7800*/  FMUL.FTZ R34, R141.reuse, R114 ;  /* 0x000000728d227220 */ /* 0x040fe40000410000 */
[C---:B------:R-:W-:Y:S02]  /*7810*/  FMUL.FTZ R35, R141.reuse, R115 ;  /* 0x000000738d237220 */ /* 0x040fe40000410000 */
[----:B------:R-:W-:Y:S02]  /*7820*/  IMAD.MOV.U32 R166, RZ, RZ, R238 ;  /* 0x000000ffffa67224 */ /* 0x000fe400078e00ee */
[C---:B------:R-:W-:Y:S02]  /*7830*/  FMUL.FTZ R50, R141.reuse, R130 ;  /* 0x000000828d327220 */ /* 0x040fe40000410000 */
[----:B------:R-:W-:Y:S02]  /*7840*/  FMUL.FTZ R51, R141, R131 ;  /* 0x000000838d337220 */ /* 0x000fe40000410000 */
[----:B-1----:R-:W-:Y:S01]  /*7850*/  FADD.FTZ R0, -R2, R147 ;  /* 0x0000009302007221 */ /* 0x002fe20000010100 */
[----:B------:R-:W-:Y:S01]  /*7860*/  MOV R147, R32 ;  /* 0x0000002000937202 */ /* 0x000fe20000000f00 */
[--C-:B------:R-:W-:Y:S02]  /*7870*/  FFMA.FTZ R2, R203, c[0x0][0x2d0], -R150.reuse ;  /* 0x0000b400cb027a23 */ /* 0x100fe40000010896 */
[----:B------:R-:W-:Y:S01]  /*7880*/  FMUL.FTZ R0, R0, c[0x0][0x2d0] ;  /* 0x0000b40000007a20 */ /* 0x000fe20000410000 */
[----:B------:R-:W-:Y:S01]  /*7890*/  F2FP.PACK_AB R178, R147, R194 ;  /* 0x000000c293b2723e */ /* 0x000fe200000000ff */
[----:B------:R1:W-:Y:S01]  /*78a0*/  MUFU.EX2 R153, R2 ;  /* 0x0000000200997308 */ /* 0x0003e20000000800 */
[C---:B---3--:R-:W-:Y:S02]  /*78b0*/  FMUL.FTZ R24, R3.reuse, R104 ;  /* 0x0000006803187220 */ /* 0x048fe40000410000 */
[C---:B------:R-:W-:Y:S02]  /*78c0*/  FMUL.FTZ R25, R3.reuse, R105 ;  /* 0x0000006903197220 */ /* 0x040fe40000410000 */
[----:B------:R-:W-:Y:S01]  /*78d0*/  FMUL.FTZ R32, R140, R112 ;  /* 0x000000708c207220 */ /* 0x000fe20000410000 */
[-C--:B--2---:R-:W-:Y:S01]  /*78e0*/  HMMA.16816.F32 R4, R176, R20.reuse, R4 ;  /* 0x00000014b004723c */ /* 0x084fe20000001804 */
[----:B------:R-:W-:Y:S02]  /*78f0*/  LDSM.16.MT88.4 R112, [R206+0x400] ;  /* 0x00040000ce70783b */ /* 0x000fe40000004200 */
[C---:B------:R-:W-:Y:S01]  /*7900*/  FMUL.FTZ R8, R3.reuse, R156 ;  /* 0x0000009c03087220 */ /* 0x040fe20000410000 */
[----:B------:R-:W2:Y:S01]  /*7910*/  MUFU.EX2 R0, R0 ;  /* 0x0000000000007308 */ /* 0x000ea20000000800 */
[C---:B------:R-:W-:Y:S02]  /*7920*/  FMUL.FTZ R9, R3.reuse, R157 ;  /* 0x0000009d03097220 */ /* 0x040fe40000410000 */
[C---:B------:R-:W-:Y:S01]  /*7930*/  FMUL.FTZ R12, R3.reuse, R160 ;  /* 0x000000a0030c7220 */ /* 0x040fe20000410000 */
[----:B------:R-:W-:Y:S01]  /*7940*/  MOV R160, R66 ;  /* 0x0000004200a07202 */ /* 0x000fe20000000f00 */
[C---:B------:R-:W-:Y:S03]  /*7950*/  FMUL.FTZ R13, R3.reuse, R161 ;  /* 0x000000a1030d7220 */ /* 0x040fe60000410000 */
[C---:B------:R-:W-:Y:S02]  /*7960*/  FMUL.FTZ R28, R3.reuse, R108 ;  /* 0x0000006c031c7220 */ /* 0x040fe40000410000 */
[C---:B------:R-:W-:Y:S02]  /*7970*/  FMUL.FTZ R29, R3.reuse, R109 ;  /* 0x0000006d031d7220 */ /* 0x040fe40000410000 */
[----:B------:R-:W-:Y:S02]  /*7980*/  FMUL.FTZ R40, R3, R120 ;  /* 0x0000007803287220 */ /* 0x000fe40000410000 */
[----:B-1----:R-:W-:Y:S02]  /*7990*/  FFMA.FTZ R2, R193, c[0x0][0x2d0], -R150 ;  /* 0x0000b400c1027a23 */ /* 0x002fe40000010896 */
[C---:B------:R-:W-:Y:S01]  /*79a0*/  FMUL.FTZ R41, R3.reuse, R121 ;  /* 0x0000007903297220 */ /* 0x040fe20000410000 */
[----:B------:R-:W-:Y:S01]  /*79b0*/  MOV R121, R187 ;  /* 0x000000bb00797202 */ /* 0x000fe20000000f00 */
[----:B------:R-:W-:Y:S01]  /*79c0*/  IMAD.MOV.U32 R193, RZ, RZ, R230 ;  /* 0x000000ffffc17224 */ /* 0x000fe200078e00e6 */
[----:B------:R-:W-:Y:S01]  /*79d0*/  MOV R187, R251 ;  /* 0x000000fb00bb7202 */ /* 0x000fe20000000f00 */
[C---:B------:R-:W-:Y:S01]  /*79e0*/  FMUL.FTZ R44, R3.reuse, R124 ;  /* 0x0000007c032c7220 */ /* 0x040fe20000410000 */
[----:B------:R-:W-:Y:S01]  /*79f0*/  MOV R124, R57 ;  /* 0x00000039007c7202 */ /* 0x000fe20000000f00 */
[----:B------:R-:W-:Y:S02]  /*7a00*/  FMUL.FTZ R45, R3, R125 ;  /* 0x0000007d032d7220 */ /* 0x000fe40000410000 */
[C---:B--2---:R-:W-:Y:S02]  /*7a10*/  FMUL.FTZ R10, R0.reuse, R158 ;  /* 0x0000009e000a7220 */ /* 0x044fe40000410000 */
[----:B------:R1:W-:Y:S01]  /*7a20*/  MUFU.EX2 R158, R2 ;  /* 0x00000002009e7308 */ /* 0x0003e20000000800 */
[C---:B------:R-:W-:Y:S02]  /*7a30*/  FMUL.FTZ R14, R0.reuse, R162 ;  /* 0x000000a2000e7220 */ /* 0x040fe40000410000 */
[C---:B------:R-:W-:Y:S02]  /*7a40*/  FMUL.FTZ R11, R0.reuse, R159 ;  /* 0x0000009f000b7220 */ /* 0x040fe40000410000 */
[C---:B------:R-:W-:Y:S02]  /*7a50*/  FMUL.FTZ R26, R0.reuse, R106 ;  /* 0x0000006a001a7220 */ /* 0x040fe40000410000 */
[C---:B------:R-:W-:Y:S02]  /*7a60*/  FMUL.FTZ R27, R0.reuse, R107 ;  /* 0x0000006b001b7220 */ /* 0x040fe40000410000 */
[----:B------:R-:W-:Y:S01]  /*7a70*/  LDSM.16.MT88.4 R104, [R205+0x2000] ;  /* 0x00200000cd68783b */ /* 0x000fe20000004200 */
[C---:B------:R-:W-:Y:S04]  /*7a80*/  HMMA.16816.F32 R8, R180.reuse, R20, R8 ;  /* 0x00000014b408723c */ /* 0x040fe80000001808 */
[----:B------:R-:W-:Y:S02]  /*7a90*/  FMUL.FTZ R15, R0, R163 ;  /* 0x000000a3000f7220 */ /* 0x000fe40000410000 */
[----:B------:R-:W-:Y:S02]  /*7aa0*/  FMUL.FTZ R66, R141, R138 ;  /* 0x0000008a8d427220 */ /* 0x000fe40000410000 */
[C---:B------:R-:W-:Y:S03]  /*7ab0*/  FMUL.FTZ R20, R140.reuse, R100 ;  /* 0x000000648c147220 */ /* 0x040fe60000410000 */
[-C--:B------:R-:W-:Y:S03]  /*7ac0*/  HMMA.16816.F32 R12, R180, R22.reuse, R12 ;  /* 0x00000016b40c723c */ /* 0x080fe6000000180c */
[--C-:B-1----:R-:W-:Y:S02]  /*7ad0*/  FFMA.FTZ R2, R185, c[0x0][0x2d0], -R150.reuse ;  /* 0x0000b400b9027a23 */ /* 0x102fe40000010896 */
[----:B------:R-:W-:Y:S02]  /*7ae0*/  FMUL.FTZ R21, R140, R101 ;  /* 0x000000658c157220 */ /* 0x000fe40000410000 */
[----:B------:R1:W-:Y:S01]  /*7af0*/  MUFU.EX2 R162, R2 ;  /* 0x0000000200a27308 */ /* 0x0003e20000000800 */
[C---:B------:R-:W-:Y:S04]  /*7b00*/  HMMA.16816.F32 R16, R176.reuse, R22, R16 ;  /* 0x00000016b010723c */ /* 0x040fe80000001810 */
[C---:B------:R-:W-:Y:S02]  /*7b10*/  FMUL.FTZ R30, R0.reuse, R110 ;  /* 0x0000006e001e7220 */ /* 0x040fe40000410000 */
[C---:B------:R-:W-:Y:S02]  /*7b20*/  FMUL.FTZ R31, R0.reuse, R111 ;  /* 0x0000006f001f7220 */ /* 0x040fe40000410000 */
[C---:B------:R-:W-:Y:S04]  /*7b30*/  FMUL.FTZ R22, R141.reuse, R102 ;  /* 0x000000668d167220 */ /* 0x040fe80000410000 */
[----:B------:R-:W-:Y:S02]  /*7b40*/  FMUL.FTZ R23, R141, R103 ;  /* 0x000000678d177220 */ /* 0x000fe40000410000 */
[----:B------:R-:W2:Y:S01]  /*7b50*/  LDSM.16.MT88.4 R100, [R206+0x1000] ;  /* 0x00100000ce64783b */ /* 0x000ea20000004200 */
[--C-:B------:R-:W-:Y:S02]  /*7b60*/  FFMA.FTZ R120, R237, c[0x0][0x2d0], -R149.reuse ;  /* 0x0000b400ed787a23 */ /* 0x100fe40000010895 */
[C---:B------:R-:W-:Y:S02]  /*7b70*/  FMUL.FTZ R42, R0.reuse, R122 ;  /* 0x0000007a002a7220 */ /* 0x040fe40000410000 */
[-C--:B------:R-:W-:Y:S03]  /*7b80*/  HMMA.16816.F32 R20, R176, R36.reuse, R20 ;  /* 0x00000024b014723c */ /* 0x080fe60000001814 */
[----:B------:R-:W-:Y:S01]  /*7b90*/  FMUL.FTZ R43, R0, R123 ;  /* 0x0000007b002b7220 */ /* 0x000fe20000410000 */
[----:B------:R-:W-:Y:S01]  /*7ba0*/  MOV R123, R58 ;  /* 0x0000003a007b7202 */ /* 0x000fe20000000f00 */
[----:B-1----:R-:W-:Y:S02]  /*7bb0*/  FFMA.FTZ R2, R186, c[0x0][0x2d0], -R150 ;  /* 0x0000b400ba027a23 */ /* 0x002fe40000010896 */
[C---:B------:R-:W-:Y:S01]  /*7bc0*/  FMUL.FTZ R46, R0.reuse, R126 ;  /* 0x0000007e002e7220 */ /* 0x040fe20000410000 */
[C---:B------:R-:W-:Y:S01]  /*7bd0*/  HMMA.16816.F32 R24, R180.reuse, R36, R24 ;  /* 0x00000024b418723c */ /* 0x040fe20000001818 */
[----:B------:R1:W3:Y:S03]  /*7be0*/  MUFU.EX2 R197, R2 ;  /* 0x0000000200c57308 */ /* 0x0002e60000000800 */
[----:B------:R-:W-:Y:S02]  /*7bf0*/  IMAD.MOV.U32 R126, RZ, RZ, R250 ;  /* 0x000000ffff7e7224 */ /* 0x000fe400078e00fa */
[----:B------:R-:W-:Y:S02]  /*7c00*/  FMUL.FTZ R47, R0, R127 ;  /* 0x0000007f002f7220 */ /* 0x000fe40000410000 */
[-C--:B------:R-:W-:Y:S04]  /*7c10*/  HMMA.16816.F32 R28, R180, R38.reuse, R28 ;  /* 0x00000026b41c723c */ /* 0x080fe8000000181c */
[C---:B------:R-:W-:Y:S02]  /*7c20*/  FMUL.FTZ R36, R140.reuse, R116 ;  /* 0x000000748c247220 */ /* 0x040fe40000410000 */
[----:B------:R-:W-:Y:S02]  /*7c30*/  FMUL.FTZ R37, R140, R117 ;  /* 0x000000758c257220 */ /* 0x000fe40000410000 */
[C---:B------:R-:W-:Y:S04]  /*7c40*/  HMMA.16816.F32 R32, R176.reuse, R38, R32 ;  /* 0x00000026b020723c */ /* 0x040fe80000001820 */
[----:B------:R-:W-:Y:S02]  /*7c50*/  IMAD.MOV.U32 R127, RZ, RZ, R248 ;  /* 0x000000ffff7f7224 */ /* 0x000fe400078e00f8 */
[----:B------:R-:W-:Y:S01]  /*7c60*/  IMAD.MOV.U32 R167, RZ, RZ, R192 ;  /* 0x000000ffffa77224 */ /* 0x000fe200078e00c0 */
[----:B------:R-:W-:Y:S01]  /*7c70*/  MOV R192, R59 ;  /* 0x0000003b00c07202 */ /* 0x000fe20000000f00 */
[C---:B------:R-:W-:Y:S04]  /*7c80*/  FMUL.FTZ R38, R141.reuse, R118 ;  /* 0x000000768d267220 */ /* 0x040fe80000410000 */
[----:B-1----:R-:W-:Y:S02]  /*7c90*/  FFMA.FTZ R2, R222, c[0x0][0x2d0], -R149 ;  /* 0x0000b400de027a23 */ /* 0x002fe40000010895 */
[----:B------:R-:W-:Y:S02]  /*7ca0*/  FMUL.FTZ R39, R141, R119 ;  /* 0x000000778d277220 */ /* 0x000fe40000410000 */
[----:B------:R1:W-:Y:S01]  /*7cb0*/  MUFU.EX2 R152, R2 ;  /* 0x0000000200987308 */ /* 0x0003e20000000800 */
[----:B------:R-:W-:Y:S01]  /*7cc0*/  LDSM.16.MT88.4 R116, [R205+0x1400] ;  /* 0x00140000cd74783b */ /* 0x000fe20000004200 */
[----:B------:R-:W-:Y:S02]  /*7cd0*/  IMAD.MOV.U32 R157, RZ, RZ, R56 ;  /* 0x000000ffff9d7224 */ /* 0x000fe400078e0038 */
[C---:B------:R-:W-:Y:S01]  /*7ce0*/  FMUL.FTZ R56, R3.reuse, R132 ;  /* 0x0000008403387220 */ /* 0x040fe20000410000 */
[-C--:B------:R-:W-:Y:S03]  /*7cf0*/  HMMA.16816.F32 R36, R176, R52.reuse, R36 ;  /* 0x00000034b024723c */ /* 0x080fe60000001824 */
[----:B------:R-:W-:Y:S02]  /*7d00*/  FMUL.FTZ R57, R3, R133 ;  /* 0x0000008503397220 */ /* 0x000fe40000410000 */
[C---:B------:R-:W-:Y:S02]  /*7d10*/  FMUL.FTZ R58, R0.reuse, R134 ;  /* 0x00000086003a7220 */ /* 0x040fe40000410000 */
[----:B------:R-:W-:Y:S01]  /*7d20*/  FMUL.FTZ R59, R0, R135 ;  /* 0x00000087003b7220 */ /* 0x000fe20000410000 */
[C---:B------:R-:W-:Y:S04]  /*7d30*/  HMMA.16816.F32 R40, R180.reuse, R52, R40 ;  /* 0x00000034b428723c */ /* 0x040fe80000001828 */
[----:B------:R-:W-:Y:S02]  /*7d40*/  IMAD.MOV.U32 R122, RZ, RZ, R63 ;  /* 0x000000ffff7a7224 */ /* 0x000fe400078e003f */
[----:B------:R-:W-:Y:S02]  /*7d50*/  IMAD.MOV.U32 R185, RZ, RZ, R61 ;  /* 0x000000ffffb97224 */ /* 0x000fe400078e003d */
[-C--:B------:R-:W-:Y:S04]  /*7d60*/  HMMA.16816.F32 R44, R180, R54.reuse, R44 ;  /* 0x00000036b42c723c */ /* 0x080fe8000000182c */
[----:B-1----:R-:W-:Y:S02]  /*7d70*/  FFMA.FTZ R2, R223, c[0x0][0x2d0], -R149 ;  /* 0x0000b400df027a23 */ /* 0x002fe40000010895 */
[C---:B------:R-:W-:Y:S02]  /*7d80*/  FMUL.FTZ R53, R140.reuse, R169 ;  /* 0x000000a98c357220 */ /* 0x040fe40000410000 */
[C---:B------:R-:W-:Y:S01]  /*7d90*/  HMMA.16816.F32 R48, R176.reuse, R54, R48 ;  /* 0x00000036b030723c */ /* 0x040fe20000001830 */
[----:B------:R1:W4:Y:S03]  /*7da0*/  MUFU.EX2 R161, R2 ;  /* 0x0000000200a17308 */ /* 0x0003260000000800 */
[----:B------:R-:W-:Y:S01]  /*7db0*/  FMUL.FTZ R52, R140, R168 ;  /* 0x000000a88c347220 */ /* 0x000fe20000410000 */
[----:B---3--:R-:W-:Y:S01]  /*7dc0*/  MOV R168, R197 ;  /* 0x000000c500a87202 */ /* 0x008fe20000000f00 */
[----:B------:R-:W-:Y:S02]  /*7dd0*/  IMAD.MOV.U32 R197, RZ, RZ, R252 ;  /* 0x000000ffffc57224 */ /* 0x000fe400078e00fc */
[C---:B------:R-:W-:Y:S04]  /*7de0*/  FMUL.FTZ R54, R141.reuse, R170 ;  /* 0x000000aa8d367220 */ /* 0x040fe80000410000 */
[----:B------:R-:W-:Y:S01]  /*7df0*/  FMUL.FTZ R55, R141, R171 ;  /* 0x000000ab8d377220 */ /* 0x000fe20000410000 */
[----:B------:R-:W-:Y:S01]  /*7e00*/  MOV R171, R195 ;  /* 0x000000c300ab7202 */ /* 0x000fe20000000f00 */
[----:B------:R-:W-:Y:S02]  /*7e10*/  IMAD.MOV.U32 R186, RZ, RZ, R60 ;  /* 0x000000ffffba7224 */ /* 0x000fe400078e003c */
[C---:B------:R-:W-:Y:S02]  /*7e20*/  FMUL.FTZ R60, R3.reuse, R172 ;  /* 0x000000ac033c7220 */ /* 0x040fe40000410000 */
[----:B------:R-:W-:Y:S01]  /*7e30*/  FMUL.FTZ R61, R3, R173 ;  /* 0x000000ad033d7220 */ /* 0x000fe20000410000 */
[-C--:B--2---:R-:W-:Y:S03]  /*7e40*/  HMMA.16816.F32 R52, R176, R100.reuse, R52 ;  /* 0x00000064b034723c */ /* 0x084fe60000001834 */
[----:B------:R-:W-:Y:S02]  /*7e50*/  FMUL.FTZ R63, R0, R175 ;  /* 0x000000af003f7220 */ /* 0x000fe40000410000 */
[----:B------:R-:W-:Y:S02]  /*7e60*/  IMAD.MOV.U32 R159, RZ, RZ, R67 ;  /* 0x000000ffff9f7224 */ /* 0x000fe400078e0043 */
[----:B-1----:R-:W-:Y:S01]  /*7e70*/  FFMA.FTZ R2, R188, c[0x0][0x2d0], -R149 ;  /* 0x0000b400bc027a23 */ /* 0x002fe20000010895 */
[C---:B------:R-:W-:Y:S03]  /*7e80*/  HMMA.16816.F32 R56, R180.reuse, R100, R56 ;  /* 0x00000064b438723c */ /* 0x040fe60000001838 */
[----:B------:R1:W-:Y:S01]  /*7e90*/  MUFU.EX2 R163, R2 ;  /* 0x0000000200a37308 */ /* 0x0003e20000000800 */
[----:B------:R-:W-:Y:S02]  /*7ea0*/  IMAD.MOV.U32 R199, RZ, RZ, R62 ;  /* 0x000000ffffc77224 */ /* 0x000fe400078e003e */
[----:B------:R-:W-:Y:S01]  /*7eb0*/  FMUL.FTZ R62, R0, R174 ;  /* 0x000000ae003e7220 */ /* 0x000fe20000410000 */
[----:B------:R-:W-:Y:S01]  /*7ec0*/  MOV R174, R164 ;  /* 0x000000a400ae7202 */ /* 0x000fe20000000f00 */
[----:B------:R-:W-:Y:S04]  /*7ed0*/  IMAD.MOV.U32 R203, RZ, RZ, R65 ;  /* 0x000000ffffcb7224 */ /* 0x000fe800078e0041 */
[C---:B------:R-:W-:Y:S01]  /*7ee0*/  FMUL.FTZ R65, R140.reuse, R137 ;  /* 0x000000898c417220 */ /* 0x040fe20000410000 */
[-C--:B------:R-:W-:Y:S03]  /*7ef0*/  HMMA.16816.F32 R60, R180, R102.reuse, R60 ;  /* 0x00000066b43c723c */ /* 0x080fe6000000183c */
[----:B------:R-:W-:Y:S02]  /*7f00*/  IMAD.MOV.U32 R125, RZ, RZ, R64 ;  /* 0x000000ffff7d7224 */ /* 0x000fe400078e0040 */
[C---:B------:R-:W-:Y:S02]  /*7f10*/  FMUL.FTZ R64, R140.reuse, R136 ;  /* 0x000000888c407220 */ /* 0x040fe40000410000 */
[----:B------:R-:W-:Y:S02]  /*7f20*/  FMUL.FTZ R67, R141, R139 ;  /* 0x0000008b8d437220 */ /* 0x000fe40000410000 */
[----:B------:R-:W-:Y:S03]  /*7f30*/  IMAD.MOV.U32 R139, RZ, RZ, R159 ;  /* 0x000000ffff8b7224 */ /* 0x000fe600078e009f */
[----:B------:R-:W-:Y:S02]  /*7f40*/  FMUL.FTZ R69, R140, R69 ;  /* 0x000000458c457220 */ /* 0x000fe40000410000 */
[C---:B------:R-:W-:Y:S01]  /*7f50*/  HMMA.16816.F32 R64, R176.reuse, R102, R64 ;  /* 0x00000066b040723c */ /* 0x040fe20000001840 */
[----:B------:R-:W2:Y:S03]  /*7f60*/  LDSM.16.MT88.4 R100, [R206+0x2000] ;  /* 0x00200000ce64783b */ /* 0x000ea60000004200 */
[----:B-1----:R-:W-:Y:S02]  /*7f70*/  FFMA.FTZ R2, R189, c[0x0][0x2d0], -R149 ;  /* 0x0000b400bd027a23 */ /* 0x002fe40000010895 */
[C---:B------:R-:W-:Y:S02]  /*7f80*/  FMUL.FTZ R70, R141.reuse, R70 ;  /* 0x000000468d467220 */ /* 0x040fe40000410000 */
[----:B------:R1:W-:Y:S01]  /*7f90*/  MUFU.EX2 R169, R2 ;  /* 0x0000000200a97308 */ /* 0x0003e20000000800 */
[----:B------:R-:W-:Y:S03]  /*7fa0*/  FMUL.FTZ R71, R141, R71 ;  /* 0x000000478d477220 */ /* 0x000fe60000410000 */
[C---:B------:R-:W-:Y:S02]  /*7fb0*/  FMUL.FTZ R72, R3.reuse, R72 ;  /* 0x0000004803487220 */ /* 0x040fe40000410000 */
[C---:B------:R-:W-:Y:S02]  /*7fc0*/  FMUL.FTZ R73, R3.reuse, R73 ;  /* 0x0000004903497220 */ /* 0x040fe40000410000 */
[-C--:B------:R-:W-:Y:S03]  /*7fd0*/  HMMA.16816.F32 R68, R176, R104.reuse, R68 ;  /* 0x00000068b044723c */ /* 0x080fe60000001844 */
[C---:B------:R-:W-:Y:S02]  /*7fe0*/  FMUL.FTZ R74, R0.reuse, R74 ;  /* 0x0000004a004a7220 */ /* 0x040fe40000410000 */
[C---:B------:R-:W-:Y:S02]  /*7ff0*/  FMUL.FTZ R75, R0.reuse, R75 ;  /* 0x0000004b004b7220 */ /* 0x040fe40000410000 */
[----:B------:R-:W-:Y:S02]  /*8000*/  IMAD.MOV.U32 R156, RZ, RZ, R228 ;  /* 0x000000ffff9c7224 */ /* 0x000fe400078e00e4 */
[----:B------:R-:W-:Y:S03]  /*8010*/  FMUL.FTZ R76, R3, R76 ;  /* 0x0000004c034c7220 */ /* 0x000fe60000410000 */
[C---:B------:R-:W-:Y:S04]  /*8020*/  HMMA.16816.F32 R72, R180.reuse, R104, R72 ;  /* 0x00000068b448723c */ /* 0x040fe80000001848 */
[--C-:B-1----:R-:W-:Y:S02]  /*8030*/  FFMA.FTZ R2, R225, c[0x0][0x2d0], -R151.reuse ;  /* 0x0000b400e1027a23 */ /* 0x102fe40000010897 */
[----:B------:R-:W-:Y:S02]  /*8040*/  FMUL.FTZ R77, R3, R77 ;  /* 0x0000004d034d7220 */ /* 0x000fe40000410000 */
[----:B------:R1:W-:Y:S01]  /*8050*/  MUFU.EX2 R252, R2 ;  /* 0x0000000200fc7308 */ /* 0x0003e20000000800 */
[C---:B------:R-:W-:Y:S03]  /*8060*/  FMUL.FTZ R78, R0.reuse, R78 ;  /* 0x0000004e004e7220 */ /* 0x040fe60000410000 */
[----:B------:R-:W-:Y:S02]  /*8070*/  FMUL.FTZ R79, R0, R79 ;  /* 0x0000004f004f7220 */ /* 0x000fe40000410000 */
[C---:B------:R-:W-:Y:S02]  /*8080*/  FMUL.FTZ R80, R140.reuse, R80 ;  /* 0x000000508c507220 */ /* 0x040fe40000410000 */
[C---:B------:R-:W-:Y:S02]  /*8090*/  FMUL.FTZ R81, R140.reuse, R81 ;  /* 0x000000518c517220 */ /* 0x040fe40000410000 */
[C---:B------:R-:W-:Y:S01]  /*80a0*/  FMUL.FTZ R82, R141.reuse, R82 ;  /* 0x000000528d527220 */ /* 0x040fe20000410000 */
[-C--:B------:R-:W-:Y:S03]  /*80b0*/  HMMA.16816.F32 R76, R180, R106.reuse, R76 ;  /* 0x0000006ab44c723c */ /* 0x080fe6000000184c */
[C---:B------:R-:W-:Y:S02]  /*80c0*/  FMUL.FTZ R83, R141.reuse, R83 ;  /* 0x000000538d537220 */ /* 0x040fe40000410000 */
[C---:B------:R-:W-:Y:S02]  /*80d0*/  FMUL.FTZ R84, R140.reuse, R84 ;  /* 0x000000548c547220 */ /* 0x040fe40000410000 */
[----:B------:R-:W-:Y:S02]  /*80e0*/  FMUL.FTZ R85, R140, R85 ;  /* 0x000000558c557220 */ /* 0x000fe40000410000 */
[C---:B------:R-:W-:Y:S01]  /*80f0*/  FMUL.FTZ R86, R141.reuse, R86 ;  /* 0x000000568d567220 */ /* 0x040fe20000410000 */
[C---:B------:R-:W-:Y:S01]  /*8100*/  HMMA.16816.F32 R80, R176.reuse, R106, R80 ;  /* 0x0000006ab050723c */ /* 0x040fe20000001850 */
[----:B------:R-:W3:Y:S03]  /*8110*/  LDSM.16.MT88.4 R104, [R205+0x400] ;  /* 0x00040000cd68783b */ /* 0x000ee60000004200 */
[--C-:B-1----:R-:W-:Y:S02]  /*8120*/  FFMA.FTZ R2, R224, c[0x0][0x2d0], -R151.reuse ;  /* 0x0000b400e0027a23 */ /* 0x102fe40000010897 */
[----:B------:R-:W-:Y:S02]  /*8130*/  FMUL.FTZ R87, R141, R87 ;  /* 0x000000578d577220 */ /* 0x000fe40000410000 */
[----:B------:R1:W5:Y:S01]  /*8140*/  MUFU.EX2 R251, R2 ;  /* 0x0000000200fb7308 */ /* 0x0003620000000800 */
[C---:B------:R-:W-:Y:S03]  /*8150*/  FMUL.FTZ R88, R3.reuse, R88 ;  /* 0x0000005803587220 */ /* 0x040fe60000410000 */
[C---:B------:R-:W-:Y:S01]  /*8160*/  FMUL.FTZ R89, R3.reuse, R89 ;  /* 0x0000005903597220 */ /* 0x040fe20000410000 */
[-C--:B--2---:R-:W-:Y:S03]  /*8170*/  HMMA.16816.F32 R84, R176, R100.reuse, R84 ;  /* 0x00000064b054723c */ /* 0x084fe60000001854 */
[C---:B------:R-:W-:Y:S02]  /*8180*/  FMUL.FTZ R90, R0.reuse, R90 ;  /* 0x0000005a005a7220 */ /* 0x040fe40000410000 */
[C---:B------:R-:W-:Y:S02]  /*8190*/  FMUL.FTZ R91, R0.reuse, R91 ;  /* 0x0000005b005b7220 */ /* 0x040fe40000410000 */
[C---:B------:R-:W-:Y:S02]  /*81a0*/  FMUL.FTZ R92, R3.reuse, R92 ;  /* 0x0000005c035c7220 */ /* 0x040fe40000410000 */
[----:B------:R-:W-:Y:S03]  /*81b0*/  FMUL.FTZ R93, R3, R93 ;  /* 0x0000005d035d7220 */ /* 0x000fe60000410000 */
[C---:B------:R-:W-:Y:S04]  /*81c0*/  HMMA.16816.F32 R88, R180.reuse, R100, R88 ;  /* 0x00000064b458723c */ /* 0x040fe80000001858 */
[C---:B------:R-:W-:Y:S02]  /*81d0*/  FMUL.FTZ R94, R0.reuse, R94 ;  /* 0x0000005e005e7220 */ /* 0x040fe40000410000 */
[----:B------:R-:W-:Y:S01]  /*81e0*/  FMUL.FTZ R95, R0, R95 ;  /* 0x0000005f005f7220 */ /* 0x000fe20000410000 */
[----:B------:R-:W-:Y:S01]  /*81f0*/  F2FP.PACK_AB R100, R158, R153 ;  /* 0x000000999e64723e */ /* 0x000fe200000000ff */
[--C-:B-1----:R-:W-:Y:S01]  /*8200*/  FFMA.FTZ R2, R226, c[0x0][0x2d0], -R151.reuse ;  /* 0x0000b400e2027a23 */ /* 0x102fe20000010897 */
[----:B----4-:R-:W-:Y:S03]  /*8210*/  F2FP.PACK_AB R101, R161, R152 ;  /* 0x00000098a165723e */ /* 0x010fe600000000ff */
[----:B------:R1:W-:Y:S01]  /*8220*/  MUFU.EX2 R250, R2 ;  /* 0x0000000200fa7308 */ /* 0x0003e20000000800 */
[-C--:B------:R-:W-:Y:S03]  /*8230*/  HMMA.16816.F32 R92, R180, R102.reuse, R92 ;  /* 0x00000066b45c723c */ /* 0x080fe6000000185c */
[C---:B------:R-:W-:Y:S01]  /*8240*/  FMUL.FTZ R96, R140.reuse, R96 ;  /* 0x000000608c607220 */ /* 0x040fe20000410000 */
[----:B-----5:R-:W-:Y:S01]  /*8250*/  F2FP.PACK_AB R108, R251, R252 ;  /* 0x000000fcfb6c723e */ /* 0x020fe200000000ff */
[----:B------:R-:W-:Y:S02]  /*8260*/  FMUL.FTZ R97, R140, R97 ;  /* 0x000000618c617220 */ /* 0x000fe40000410000 */
[C---:B------:R-:W-:Y:S01]  /*8270*/  FMUL.FTZ R98, R141.reuse, R98 ;  /* 0x000000628d627220 */ /* 0x040fe20000410000 */
[----:B------:R-:W-:Y:S01]  /*8280*/  MOV R183, R157 ;  /* 0x0000009d00b77202 */ /* 0x000fe20000000f00 */
[----:B------:R-:W-:Y:S03]  /*8290*/  FMUL.FTZ R99, R141, R99 ;  /* 0x000000638d637220 */ /* 0x000fe60000410000 */
[----:B------:R-:W-:Y:S02]  /*82a0*/  IMAD.MOV.U32 R175, RZ, RZ, R160 ;  /* 0x000000ffffaf7224 */ /* 0x000fe400078e00a0 */
[----:B------:R-:W-:Y:S02]  /*82b0*/  IMAD.MOV.U32 R135, RZ, RZ, R192 ;  /* 0x000000ffff877224 */ /* 0x000fe400078e00c0 */
[----:B------:R-:W-:Y:S01]  /*82c0*/  HMMA.16816.F32 R96, R176, R102, R96 ;  /* 0x00000066b060723c */ /* 0x000fe20000001860 */
[----:B------:R-:W2:Y:S03]  /*82d0*/  LDL R177, [R1+0x2c] ;  /* 0x00002c0001b17983 */ /* 0x000ea60000100800 */
[----:B------:R-:W-:Y:S01]  /*82e0*/  IMAD.MOV.U32 R159, RZ, RZ, R156 ;  /* 0x000000ffff9f7224 */ /* 0x000fe200078e009c */
[----:B------:R-:W4:Y:S01]  /*82f0*/  LDL.LU R176, [R1+0x18] ;  /* 0x0000180001b07983 */ /* 0x000f220000300800 */
[----:B------:R-:W-:Y:S01]  /*8300*/  MOV R156, R196 ;  /* 0x000000c4009c7202 */ /* 0x000fe20000000f00 */
[----:B-1----:R-:W-:Y:S01]  /*8310*/  FFMA.FTZ R2, R227, c[0x0][0x2d0], -R151 ;  /* 0x0000b400e3027a23 */ /* 0x002fe20000010897 */
[----:B------:R-:W-:Y:S01]  /*8320*/  F2FP.PACK_AB R102, R168, R162 ;  /* 0x000000a2a866723e */ /* 0x000fe200000000ff */
[----:B------:R-:W5:Y:S01]  /*8330*/  LDL.LU R138, [R1+0x1c] ;  /* 0x00001c00018a7983 */ /* 0x000f620000300800 */
[----:B------:R-:W-:Y:S02]  /*8340*/  MUFU.EX2 R227, R120 ;  /* 0x0000007800e37308 */ /* 0x000fe40000000800 */
[----:B------:R-:W-:Y:S01]  /*8350*/  F2FP.PACK_AB R103, R169, R163 ;  /* 0x000000a3a967723e */ /* 0x000fe200000000ff */
[----:B------:R-:W5:Y:S01]  /*8360*/  LDL.LU R137, [R1+0x20] ;  /* 0x0000200001897983 */ /* 0x000f620000300800 */
[----:B------:R-:W-:Y:S02]  /*8370*/  IMAD.MOV.U32 R170, RZ, RZ, R198 ;  /* 0x000000ffffaa7224 */ /* 0x000fe400078e00c6 */
[----:B------:R-:W-:Y:S01]  /*8380*/  IMAD.MOV.U32 R157, RZ, RZ, R147 ;  /* 0x000000ffff9d7224 */ /* 0x000fe200078e0093 */
[----:B------:R-:W5:Y:S01]  /*8390*/  LDL.LU R136, [R1+0x24] ;  /* 0x0000240001887983 */ /* 0x000f620000300800 */
[----:B------:R-:W-:Y:S01]  /*83a0*/  MOV R147, R187 ;  /* 0x000000bb00937202 */ /* 0x000fe20000000f00 */
[-C--:B---3--:R-:W-:Y:S01]  /*83b0*/  HMMA.16816.F32 R4, R100, R104.reuse, R4 ;  /* 0x000000686404723c */ /* 0x088fe20000001804 */
[----:B------:R1:W3:Y:S04]  /*83c0*/  MUFU.EX2 R248, R2 ;  /* 0x0000000200f87308 */ /* 0x0002e80000000800 */
[----:B------:R-:W-:Y:S02]  /*83d0*/  IMAD.MOV.U32 R237, RZ, RZ, R161 ;  /* 0x000000ffffed7224 */ /* 0x000fe400078e00a1 */
[--C-:B-1----:R-:W-:Y:S01]  /*83e0*/  FFMA.FTZ R2, R229, c[0x0][0x2d0], -R184.reuse ;  /* 0x0000b400e5027a23 */ /* 0x102fe200000108b8 */
[----:B---3--:R-:W-:Y:S03]  /*83f0*/  F2FP.PACK_AB R110, R248, R250 ;  /* 0x000000faf86e723e */ /* 0x008fe600000000ff */
[----:B------:R1:W-:Y:S02]  /*8400*/  MUFU.EX2 R241, R2 ;  /* 0x0000000200f17308 */ /* 0x0003e40000000800 */
[--C-:B-1----:R-:W-:Y:S08]  /*8410*/  FFMA.FTZ R2, R231, c[0x0][0x2d0], -R184.reuse ;  /* 0x0000b400e7027a23 */ /* 0x102ff000000108b8 */
[----:B------:R1:W3:Y:S02]  /*8420*/  MUFU.EX2 R238, R2 ;  /* 0x0000000200ee7308 */ /* 0x0002e40000000800 */
[--C-:B-1----:R-:W-:Y:S01]  /*8430*/  FFMA.FTZ R2, R232, c[0x0][0x2d0], -R184.reuse ;  /* 0x0000b400e8027a23 */ /* 0x102fe200000108b8 */
[----:B---3--:R-:W-:Y:S07]  /*8440*/  F2FP.PACK_AB R109, R238, R241 ;  /* 0x000000f1ee6d723e */ /* 0x008fee00000000ff */
        /* <DEDUP_REMOVED lines=10> */
[--C-:B-1----:R-:W-:Y:S02]  /*84f0*/  FFMA.FTZ R2, R236, c[0x0][0x2d0], -R150.reuse ;  /* 0x0000b400ec027a23 */ /* 0x102fe40000010896 */
[----:B------:R-:W-:Y:S02]  /*8500*/  IMAD.MOV.U32 R236, RZ, RZ, R169 ;  /* 0x000000ffffec7224 */ /* 0x000fe400078e00a9 */
[-C--:B------:R-:W-:Y:S01]  /*8510*/  HMMA.16816.F32 R20, R100, R112.reuse, R20 ;  /* 0x000000706414723c */ /* 0x080fe20000001814 */
[----:B------:R1:W1:Y:S07]  /*8520*/  MUFU.EX2 R232, R2 ;  /* 0x0000000200e87308 */ /* 0x00026e0000000800 */
[C---:B------:R-:W-:Y:S08]  /*8530*/  HMMA.16816.F32 R24, R108.reuse, R112, R24 ;  /* 0x000000706c18723c */ /* 0x040ff00000001818 */
[-C--:B------:R-:W-:Y:S08]  /*8540*/  HMMA.16816.F32 R28, R108, R114.reuse, R28 ;  /* 0x000000726c1c723c */ /* 0x080ff0000000181c */
[C---:B------:R-:W-:Y:S01]  /*8550*/  HMMA.16816.F32 R32, R100.reuse, R114, R32 ;  /* 0x000000726420723c */ /* 0x040fe20000001820 */
[----:B------:R-:W3:Y:S03]  /*8560*/  LDSM.16.MT88.4 R112, [R205+0x2400] ;  /* 0x00240000cd70783b */ /* 0x000ee60000004200 */
[--C-:B-1----:R-:W-:Y:S04]  /*8570*/  FFMA.FTZ R2, R191, c[0x0][0x2d0], -R150.reuse ;  /* 0x0000b400bf027a23 */ /* 0x102fe80000010896 */
[-C--:B------:R-:W-:Y:S01]  /*8580*/  HMMA.16816.F32 R36, R100, R116.reuse, R36 ;  /* 0x000000746424723c */ /* 0x080fe20000001824 */
[----:B------:R1:W-:Y:S07]  /*8590*/  MUFU.EX2 R233, R2 ;  /* 0x0000000200e97308 */ /* 0x0003ee0000000800 */
[C---:B------:R-:W-:Y:S08]  /*85a0*/  HMMA.16816.F32 R40, R108.reuse, R116, R40 ;  /* 0x000000746c28723c */ /* 0x040ff00000001828 */
[-C--:B------:R-:W-:Y:S08]  /*85b0*/  HMMA.16816.F32 R44, R108, R118.reuse, R44 ;  /* 0x000000766c2c723c */ /* 0x080ff0000000182c */
[C---:B------:R-:W-:Y:S01]  /*85c0*/  HMMA.16816.F32 R48, R100.reuse, R118, R48 ;  /* 0x000000766430723c */ /* 0x040fe20000001830 */
[----:B------:R-:W2:Y:S03]  /*85d0*/  LDSM.16.MT88.4 R116, [R206+0x2400] ;  /* 0x00240000ce74783b */ /* 0x000ea60000004200 */
[----:B-1----:R-:W-:Y:S02]  /*85e0*/  FFMA.FTZ R2, R239, c[0x0][0x2d0], -R150 ;  /* 0x0000b400ef027a23 */ /* 0x002fe40000010896 */
[----:B------:R-:W-:Y:S02]  /*85f0*/  IMAD.MOV.U32 R239, RZ, RZ, R168 ;  /* 0x000000ffffef7224 */ /* 0x000fe400078e00a8 */
[-C--:B---3--:R-:W-:Y:S01]  /*8600*/  HMMA.16816.F32 R52, R100, R104.reuse, R52 ;  /* 0x000000686434723c */ /* 0x088fe20000001834 */
[----:B------:R1:W3:Y:S07]  /*8610*/  MUFU.EX2 R231, R2 ;  /* 0x0000000200e77308 */ /* 0x0002ee0000000800 */
[C---:B------:R-:W-:Y:S08]  /*8620*/  HMMA.16816.F32 R56, R108.reuse, R104, R56 ;  /* 0x000000686c38723c */ /* 0x040ff00000001838 */
[-C--:B------:R-:W-:Y:S08]  /*8630*/  HMMA.16816.F32 R60, R108, R106.reuse, R60 ;  /* 0x0000006a6c3c723c */ /* 0x080ff0000000183c */
[C---:B------:R-:W-:Y:S01]  /*8640*/  HMMA.16816.F32 R64, R100.reuse, R106, R64 ;  /* 0x0000006a6440723c */ /* 0x040fe20000001840 */
[----:B------:R-:W3:Y:S03]  /*8650*/  LDSM.16.MT88.4 R104, [R205+0x800] ;  /* 0x00080000cd68783b */ /* 0x000ee60000004200 */
[----:B-1----:R-:W-:Y:S01]  /*8660*/  FFMA.FTZ R2, R244, c[0x0][0x2d0], -R149 ;  /* 0x0000b400f4027a23 */ /* 0x002fe20000010895 */
[----:B------:R-:W-:Y:S03]  /*8670*/  MOV R244, R163 ;  /* 0x000000a300f47202 */ /* 0x000fe60000000f00 */
[-C--:B------:R-:W-:Y:S01]  /*8680*/  HMMA.16816.F32 R68, R100, R112.reuse, R68 ;  /* 0x000000706444723c */ /* 0x080fe20000001844 */
[----:B------:R1:W-:Y:S07]  /*8690*/  MUFU.EX2 R229, R2 ;  /* 0x0000000200e57308 */ /* 0x0003ee0000000800 */
[C---:B------:R-:W-:Y:S08]  /*86a0*/  HMMA.16816.F32 R72, R108.reuse, R112, R72 ;  /* 0x000000706c48723c */ /* 0x040ff00000001848 */
[-C--:B------:R-:W-:Y:S03]  /*86b0*/  HMMA.16816.F32 R76, R108, R114.reuse, R76 ;  /* 0x000000726c4c723c */ /* 0x080fe6000000184c */
[----:B--2---:R-:W-:Y:S01]  /*86c0*/  ISETP.GT.AND P0, PT, R221, R177, PT ;  /* 0x000000b1dd00720c */ /* 0x004fe20003f04270 */
[----:B----4-:R-:W-:Y:S01]  /*86d0*/  FFMA.FTZ R140, R140, R176, R183 ;  /* 0x000000b08c8c7223 */ /* 0x010fe200000100b7 */
[----:B------:R-:W-:Y:S01]  /*86e0*/  MOV R221, R157 ;  /* 0x0000009d00dd7202 */ /* 0x000fe20000000f00 */
[----:B------:R-:W-:Y:S02]  /*86f0*/  LDSM.16.MT88.4 R180, [R205+0x2c00] ;  /* 0x002c0000cdb4783b */ /* 0x000fe40000004200 */
[C---:B------:R-:W-:Y:S04]  /*8700*/  HMMA.16816.F32 R80, R100.reuse, R114, R80 ;  /* 0x000000726450723c */ /* 0x040fe80000001850 */
[----:B-1----:R-:W-:Y:S02]  /*8710*/  FFMA.FTZ R2, R245, c[0x0][0x2d0], -R149 ;  /* 0x0000b400f5027a23 */ /* 0x002fe40000010895 */
[----:B-----5:R-:W-:Y:S01]  /*8720*/  FFMA.FTZ R3, R3, R137, R175 ;  /* 0x0000008903037223 */ /* 0x020fe200000100af */
[----:B------:R-:W1:Y:S01]  /*8730*/  LDSM.16.MT88.4 R112, [R206+0x800] ;  /* 0x00080000ce70783b */ /* 0x000e620000004200 */
[-C--:B------:R-:W-:Y:S01]  /*8740*/  HMMA.16816.F32 R84, R100, R116.reuse, R84 ;  /* 0x000000746454723c */ /* 0x080fe20000001854 */
[----:B------:R2:W4:Y:S03]  /*8750*/  MUFU.EX2 R228, R2 ;  /* 0x0000000200e47308 */ /* 0x0005260000000800 */
[----:B------:R-:W-:Y:S02]  /*8760*/  FFMA.FTZ R0, R0, R136, R174 ;  /* 0x0000008800007223 */ /* 0x000fe400000100ae */
[----:B------:R-:W-:Y:S02]  /*8770*/  FFMA.FTZ R141, R141, R138, R139 ;  /* 0x0000008a8d8d7223 */ /* 0x000fe4000001008b */
[C---:B------:R-:W-:Y:S01]  /*8780*/  HMMA.16816.F32 R88, R108.reuse, R116, R88 ;  /* 0x000000746c58723c */ /* 0x040fe20000001858 */
[----:B------:R-:W-:Y:S03]  /*8790*/  LDSM.16.MT88.4 R136, [R206+0x1c00] ;  /* 0x001c0000ce88783b */ /* 0x000fe60000004200 */
[----:B------:R-:W-:Y:S04]  /*87a0*/  IMAD.MOV.U32 R245, RZ, RZ, R162 ;  /* 0x000000fffff57224 */ /* 0x000fe800078e00a2 */
[-C--:B------:R-:W-:Y:S07]  /*87b0*/  HMMA.16816.F32 R92, R108, R118.reuse, R92 ;  /* 0x000000766c5c723c */ /* 0x080fee000000185c */
[----:B------:R-:W-:Y:S01]  /*87c0*/  FFMA.FTZ R108, R197, c[0x0][0x2d0], -R150 ;  /* 0x0000b400c56c7a23 */ /* 0x000fe20000010896 */
[----:B------:R-:W-:Y:S01]  /*87d0*/  HMMA.16816.F32 R96, R100, R118, R96 ;  /* 0x000000766460723c */ /* 0x000fe20000001860 */
[----:B------:R-:W5:Y:S03]  /*87e0*/  LDSM.16.MT88.4 R116, [R205+0x1800] ;  /* 0x00180000cd74783b */ /* 0x000f660000004200 */
[----:B--2---:R-:W-:Y:S02]  /*87f0*/  FFMA.FTZ R2, R243, c[0x0][0x2d0], -R149 ;  /* 0x0000b400f3027a23 */ /* 0x004fe40000010895 */
[----:B------:R-:W-:Y:S01]  /*8800*/  IMAD.MOV.U32 R197, RZ, RZ, R199 ;  /* 0x000000ffffc57224 */ /* 0x000fe200078e00c7 */
[----:B------:R-:W-:Y:S01]  /*8810*/  F2FP.PACK_AB R100, R232, R230 ;  /* 0x000000e6e864723e */ /* 0x000fe200000000ff */
[----:B------:R2:W1:Y:S01]  /*8820*/  MUFU.EX2 R226, R2 ;  /* 0x0000000200e27308 */ /* 0x0004620000000800 */
[----:B---3--:R-:W-:Y:S03]  /*8830*/  F2FP.PACK_AB R102, R231, R233 ;  /* 0x000000e9e766723e */ /* 0x008fe600000000ff */
[----:B------:R-:W-:Y:S01]  /*8840*/  IMAD.MOV.U32 R160, RZ, RZ, R197 ;  /* 0x000000ffffa07224 */ /* 0x000fe200078e00c5 */
[----:B----4-:R-:W-:Y:S01]  /*8850*/  F2FP.PACK_AB R101, R228, R229 ;  /* 0x000000e5e465723e */ /* 0x010fe200000000ff */
[----:B------:R-:W-:Y:S04]  /*8860*/  IMAD.MOV.U32 R243, RZ, RZ, R158 ;  /* 0x000000fffff37224 */ /* 0x000fe800078e009e */
[----:B------:R-:W-:Y:S01]  /*8870*/  MUFU.EX2 R197, R108 ;  /* 0x0000006c00c57308 */ /* 0x000fe20000000800 */
[----:B--2---:R-:W-:Y:S01]  /*8880*/  FFMA.FTZ R2, R128, c[0x0][0x2d0], -R151 ;  /* 0x0000b40080027a23 */ /* 0x004fe20000010897 */
[----:B-1----:R-:W-:Y:S01]  /*8890*/  F2FP.PACK_AB R103, R226, R227 ;  /* 0x000000e3e267723e */ /* 0x002fe200000000ff */
[----:B------:R-:W-:Y:S01]  /*88a0*/  IMAD.MOV.U32 R128, RZ, RZ, R125 ;  /* 0x000000ffff807224 */ /* 0x000fe200078e007d */
[----:B------:R-:W-:Y:S06]  /*88b0*/  MOV R125, R186 ;  /* 0x000000ba007d7202 */ /* 0x000fec0000000f00 */
[----:B------:R1:W-:Y:S01]  /*88c0*/  MUFU.EX2 R225, R2 ;  /* 0x0000000200e17308 */ /* 0x0003e20000000800 */
[----:B------:R-:W-:Y:S02]  /*88d0*/  IMAD.MOV.U32 R186, RZ, RZ, R123 ;  /* 0x000000ffffba7224 */ /* 0x000fe400078e007b */
[----:B------:R-:W-:Y:S01]  /*88e0*/  IMAD.MOV.U32 R123, RZ, RZ, R121 ;  /* 0x000000ffff7b7224 */ /* 0x000fe200078e0079 */
[-C--:B------:R-:W-:Y:S03]  /*88f0*/  HMMA.16816.F32 R4, R100, R104.reuse, R4 ;  /* 0x000000686404723c */ /* 0x080fe60000001804 */
[----:B------:R-:W-:Y:S01]  /*8900*/  MOV R121, R167 ;  /* 0x000000a700797202 */ /* 0x000fe20000000f00 */
[----:B------:R-:W-:Y:S02]  /*8910*/  IMAD.MOV.U32 R167, RZ, RZ, R165 ;  /* 0x000000ffffa77224 */ /* 0x000fe400078e00a5 */
[----:B------:R-:W-:Y:S02]  /*8920*/  IMAD.MOV.U32 R165, RZ, RZ, R201 ;  /* 0x000000ffffa57224 */ /* 0x000fe400078e00c9 */
[--C-:B------:R-:W-:Y:S04]  /*8930*/  FFMA.FTZ R132, R123, c[0x0][0x2d0], -R151.reuse ;  /* 0x0000b4007b847a23 */ /* 0x100fe80000010897 */
[----:B------:R-:W-:Y:S01]  /*8940*/  FFMA.FTZ R134, R121, c[0x0][0x2d0], -R151 ;  /* 0x0000b40079867a23 */ /* 0x000fe20000010897 */
[----:B------:R-:W-:Y:S01]  /*8950*/  MUFU.EX2 R190, R132 ;  /* 0x0000008400be7308 */ /* 0x000fe20000000800 */
[--C-:B------:R-:W-:Y:S02]  /*8960*/  FFMA.FTZ R129, R125, c[0x0][0x2d0], -R149.reuse ;  /* 0x0000b4007d817a23 */ /* 0x100fe40000010895 */
[----:B------:R-:W-:Y:S01]  /*8970*/  FFMA.FTZ R131, R186, c[0x0][0x2d0], -R149 ;  /* 0x0000b400ba837a23 */ /* 0x000fe20000010895 */
[----:B------:R-:W-:Y:S01]  /*8980*/  MOV R186, R167 ;  /* 0x000000a700ba7202 */ /* 0x000fe20000000f00 */
[----:B------:R-:W-:Y:S02]  /*8990*/  IMAD.MOV.U32 R173, RZ, RZ, R165 ;  /* 0x000000ffffad7224 */ /* 0x000fe400078e00a5 */
[----:B-1----:R-:W-:Y:S02]  /*89a0*/  FFMA.FTZ R2, R249, c[0x0][0x2d0], -R151 ;  /* 0x0000b400f9027a23 */ /* 0x002fe40000010897 */
[----:B------:R-:W-:Y:S01]  /*89b0*/  IMAD.MOV.U32 R249, RZ, RZ, R152 ;  /* 0x000000fffff97224 */ /* 0x000fe200078e0098 */
[----:B------:R-:W-:Y:S01]  /*89c0*/  MUFU.EX2 R192, R131 ;  /* 0x0000008300c07308 */ /* 0x000fe20000000800 */
[----:B------:R-:W-:Y:S02]  /*89d0*/  FADD.FTZ R140, R173, R140 ;  /* 0x0000008cad8c7221 */ /* 0x000fe40000010000 */
[----:B------:R-:W-:Y:S07]  /*89e0*/  FADD.FTZ R186, R186, R3 ;  /* 0x00000003baba7221 */ /* 0x000fee0000010000 */
[----:B------:R1:W2:Y:S10]  /*89f0*/  MUFU.EX2 R223, R2 ;  /* 0x0000000200df7308 */ /* 0x0002b40000000800 */
[----:B------:R-:W-:Y:S01]  /*8a00*/  MUFU.EX2 R188, R134 ;  /* 0x0000008600bc7308 */ /* 0x000fe20000000800 */
[----:B-1----:R-:W-:Y:S01]  /*8a10*/  FFMA.FTZ R2, R240, c[0x0][0x2d0], -R151 ;  /* 0x0000b400f0027a23 */ /* 0x002fe20000010897 */
[----:B--2---:R-:W-:Y:S01]  /*8a20*/  F2FP.PACK_AB R108, R223, R225 ;  /* 0x000000e1df6c723e */ /* 0x004fe200000000ff */
[----:B------:R-:W-:Y:S07]  /*8a30*/  IMAD.MOV.U32 R240, RZ, RZ, R153 ;  /* 0x000000fffff07224 */ /* 0x000fee00078e0099 */
[----:B------:R1:W-:Y:S02]  /*8a40*/  MUFU.EX2 R224, R2 ;  /* 0x0000000200e07308 */ /* 0x0003e40000000800 */
[----:B-1----:R-:W-:Y:S01]  /*8a50*/  FFMA.FTZ R2, R242, c[0x0][0x2d0], -R151 ;  /* 0x0000b400f2027a23 */ /* 0x002fe20000010897 */
[----:B------:R-:W-:Y:S07]  /*8a60*/  MOV R242, R154 ;  /* 0x0000009a00f27202 */ /* 0x000fee0000000f00 */
[----:B------:R1:W2:Y:S02]  /*8a70*/  MUFU.EX2 R222, R2 ;  /* 0x0000000200de7308 */ /* 0x0002a40000000800 */
[--C-:B-1----:R-:W-:Y:S01]  /*8a80*/  FFMA.FTZ R2, R127, c[0x0][0x2d0], -R184.reuse ;  /* 0x0000b4007f027a23 */ /* 0x102fe200000108b8 */
[----:B--2---:R-:W-:Y:S01]  /*8a90*/  F2FP.PACK_AB R110, R222, R224 ;  /* 0x000000e0de6e723e */ /* 0x004fe200000000ff */
[----:B------:R-:W-:Y:S06]  /*8aa0*/  IMAD.MOV.U32 R127, RZ, RZ, R203 ;  /* 0x000000ffff7f7224 */ /* 0x000fec00078e00cb */
[----:B------:R1:W-:Y:S02]  /*8ab0*/  MUFU.EX2 R203, R2 ;  /* 0x0000000200cb7308 */ /* 0x0003e40000000800 */
[----:B-1----:R-:W-:Y:S02]  /*8ac0*/  FFMA.FTZ R2, R124, c[0x0][0x2d0], -R184 ;  /* 0x0000b4007c027a23 */ /* 0x002fe400000108b8 */
[----:B------:R-:W-:Y:S01]  /*8ad0*/  IMAD.MOV.U32 R124, RZ, RZ, R185 ;  /* 0x000000ffff7c7224 */ /* 0x000fe200078e00b9 */
[----:B------:R-:W-:Y:S01]  /*8ae0*/  MOV R185, R122 ;  /* 0x0000007a00b97202 */ /* 0x000fe20000000f00 */
[----:B------:R-:W-:Y:S02]  /*8af0*/  IMAD.MOV.U32 R122, RZ, RZ, R193 ;  /* 0x000000ffff7a7224 */ /* 0x000fe400078e00c1 */
[----:B------:R-:W-:Y:S01]  /*8b00*/  IMAD.MOV.U32 R193, RZ, RZ, R166 ;  /* 0x000000ffffc17224 */ /* 0x000fe200078e00a6 */
[----:B------:R-:W-:Y:S01]  /*8b10*/  MOV R166, R200 ;  /* 0x000000c800a67202 */ /* 0x000fe20000000f00 */
[----:B------:R-:W-:Y:S01]  /*8b20*/  FFMA.FTZ R133, R122, c[0x0][0x2d0], -R151 ;  /* 0x0000b4007a857a23 */ /* 0x000fe20000010897 */
[----:B------:R1:W2:Y:S01]  /*8b30*/  MUFU.EX2 R200, R2 ;  /* 0x0000000200c87308 */ /* 0x0002a20000000800 */
[----:B------:R-:W3:Y:S01]  /*8b40*/  LDSM.16.MT88.4 R120, [R206+0x1800] ;  /* 0x00180000ce78783b */ /* 0x000ee20000004200 */
[----:B------:R-:W-:Y:S02]  /*8b50*/  FFMA.FTZ R130, R124, c[0x0][0x2d0], -R149 ;  /* 0x0000b4007c827a23 */ /* 0x000fe40000010895 */
[----:B------:R-:W-:Y:S02]  /*8b60*/  IMAD.MOV.U32 R172, RZ, RZ, R166 ;  /* 0x000000ffffac7224 */ /* 0x000fe400078e00a6 */
[----:B------:R-:W-:Y:S02]  /*8b70*/  FFMA.FTZ R151, R193, c[0x0][0x2d0], -R151 ;  /* 0x0000b400c1977a23 */ /* 0x000fe40000010897 */
[----:B------:R-:W-:Y:S01]  /*8b80*/  FFMA.FTZ R149, R185, c[0x0][0x2d0], -R149 ;  /* 0x0000b400b9957a23 */ /* 0x000fe20000010895 */
[----:B------:R-:W-:Y:S01]  /*8b90*/  LDSM.16.MT88.4 R164, [R205+0xc00] ;  /* 0x000c0000cda4783b */ /* 0x000fe20000004200 */
[----:B------:R-:W-:Y:S01]  /*8ba0*/  MUFU.EX2 R193, R130 ;  /* 0x0000008200c17308 */ /* 0x000fe20000000800 */
[----:B------:R-:W-:Y:S02]  /*8bb0*/  IMAD.MOV.U32 R185, RZ, RZ, R194 ;  /* 0x000000ffffb97224 */ /* 0x000fe400078e00c2 */
[----:B------:R-:W-:Y:S04]  /*8bc0*/  FADD.FTZ R141, R172, R141 ;  /* 0x0000008dac8d7221 */ /* 0x000fe80000010000 */
[----:B------:R-:W-:Y:S03]  /*8bd0*/  FADD.FTZ R141, R170, R141 ;  /* 0x0000008daa8d7221 */ /* 0x000fe60000010000 */
[----:B------:R-:W4:Y:S01]  /*8be0*/  MUFU.EX2 R194, R129 ;  /* 0x0000008100c27308 */ /* 0x000f220000000800 */
[--C-:B-1----:R-:W-:Y:S01]  /*8bf0*/  FFMA.FTZ R2, R247, c[0x0][0x2d0], -R184.reuse ;  /* 0x0000b400f7027a23 */ /* 0x102fe200000108b8 */
[----:B--2---:R-:W-:Y:S01]  /*8c00*/  F2FP.PACK_AB R109, R200, R203 ;  /* 0x000000cbc86d723e */ /* 0x004fe200000000ff */
[----:B------:R-:W-:Y:S07]  /*8c10*/  IMAD.MOV.U32 R247, RZ, RZ, R155 ;  /* 0x000000fffff77224 */ /* 0x000fee00078e009b */
[----:B------:R1:W-:Y:S10]  /*8c20*/  MUFU.EX2 R201, R2 ;  /* 0x0000000200c97308 */ /* 0x0003f40000000800 */
[----:B------:R4:W2:Y:S10]  /*8c30*/  MUFU.EX2 R191, R149 ;  /* 0x0000009500bf7308 */ /* 0x0008b40000000800 */
[----:B------:R2:W2:Y:S01]  /*8c40*/  MUFU.EX2 R187, R151 ;  /* 0x0000009700bb7308 */ /* 0x0004a20000000800 */
[----:B-1----:R-:W-:Y:S02]  /*8c50*/  FFMA.FTZ R2, R246, c[0x0][0x2d0], -R184 ;  /* 0x0000b400f6027a23 */ /* 0x002fe400000108b8 */
[----:B------:R-:W-:Y:S07]  /*8c60*/  IMAD.MOV.U32 R246, RZ, RZ, R156 ;  /* 0x000000fffff67224 */ /* 0x000fee00078e009c */
[----:B------:R-:W1:Y:S01]  /*8c70*/  MUFU.EX2 R199, R2 ;  /* 0x0000000200c77308 */ /* 0x000e620000000800 */
[----:B----4-:R-:W-:Y:S09]  /*8c80*/  F2FP.PACK_AB R149, R193, R194 ;  /* 0x000000c2c195723e */ /* 0x010ff200000000ff */
[----:B------:R-:W4:Y:S01]  /*8c90*/  MUFU.EX2 R189, R133 ;  /* 0x0000008500bd7308 */ /* 0x000f220000000800 */
[----:B--2---:R-:W-:Y:S02]  /*8ca0*/  F2FP.PACK_AB R151, R191, R192 ;  /* 0x000000c0bf97723e */ /* 0x004fe400000000ff */
[----:B------:R-:W-:Y:S02]  /*8cb0*/  F2FP.PACK_AB R178, R187, R188 ;  /* 0x000000bcbbb2723e */ /* 0x000fe400000000ff */
[----:B-1----:R-:W-:Y:S01]  /*8cc0*/  F2FP.PACK_AB R111, R199, R201 ;  /* 0x000000c9c76f723e */ /* 0x002fe200000000ff */
[--C-:B------:R-:W-:Y:S02]  /*8cd0*/  FFMA.FTZ R2, R128, c[0x0][0x2d0], -R150.reuse ;  /* 0x0000b40080027a23 */ /* 0x100fe40000010896 */
[--C-:B------:R-:W-:Y:S02]  /*8ce0*/  FFMA.FTZ R128, R127, c[0x0][0x2d0], -R150.reuse ;  /* 0x0000b4007f807a23 */ /* 0x100fe40000010896 */
[----:B------:R-:W-:Y:S01]  /*8cf0*/  FFMA.FTZ R150, R126, c[0x0][0x2d0], -R150 ;  /* 0x0000b4007e967a23 */ /* 0x000fe20000010896 */
[----:B------:R1:W-:Y:S01]  /*8d00*/  MUFU.EX2 R195, R2 ;  /* 0x0000000200c37308 */ /* 0x0003e20000000800 */
[C---:B------:R-:W-:Y:S01]  /*8d10*/  HMMA.16816.F32 R8, R108.reuse, R104, R8 ;  /* 0x000000686c08723c */ /* 0x040fe20000001808 */
[----:B------:R-:W2:Y:S03]  /*8d20*/  LDSM.16.MT88.4 R124, [R205+0x2800] ;  /* 0x00280000cd7c783b */ /* 0x000ea60000004200 */
[----:B----4-:R-:W-:Y:S04]  /*8d30*/  F2FP.PACK_AB R176, R189, R190 ;  /* 0x000000bebdb0723e */ /* 0x010fe800000000ff */
[-C--:B------:R-:W-:Y:S01]  /*8d40*/  HMMA.16816.F32 R12, R108, R106.reuse, R12 ;  /* 0x0000006a6c0c723c */ /* 0x080fe2000000180c */
[----:B------:R4:W-:Y:S07]  /*8d50*/  MUFU.EX2 R196, R128 ;  /* 0x0000008000c47308 */ /* 0x0009ee0000000800 */
[C---:B------:R-:W-:Y:S01]  /*8d60*/  HMMA.16816.F32 R16, R100.reuse, R106, R16 ;  /* 0x0000006a6410723c */ /* 0x040fe20000001810 */
[----:B------:R-:W2:Y:S02]  /*8d70*/  LDSM.16.MT88.4 R104, [R206+0x2800] ;  /* 0x00280000ce68783b */ /* 0x000ea40000004200 */
[----:B------:R-:W3:Y:S01]  /*8d80*/  MUFU.EX2 R198, R150 ;  /* 0x0000009600c67308 */ /* 0x000ee20000000800 */
[--C-:B-1----:R-:W-:Y:S04]  /*8d90*/  FFMA.FTZ R2, R147, c[0x0][0x2d0], -R184.reuse ;  /* 0x0000b40093027a23 */ /* 0x102fe800000108b8 */
[-C--:B------:R-:W-:Y:S05]  /*8da0*/  HMMA.16816.F32 R20, R100, R112.reuse, R20 ;  /* 0x000000706414723c */ /* 0x080fea0000001814 */
[----:B------:R1:W-:Y:S03]  /*8db0*/  MUFU.EX2 R147, R2 ;  /* 0x0000000200937308 */ /* 0x0003e60000000800 */
[C---:B------:R-:W-:Y:S01]  /*8dc0*/  HMMA.16816.F32 R24, R108.reuse, R112, R24 ;  /* 0x000000706c18723c */ /* 0x040fe20000001818 */
[----:B----4-:R-:W-:Y:S07]  /*8dd0*/  LDSM.16.MT88.4 R128, [R205+0x1c00] ;  /* 0x001c0000cd80783b */ /* 0x010fee0000004200 */
[-C--:B------:R-:W-:Y:S04]  /*8de0*/  HMMA.16816.F32 R28, R108, R114.reuse, R28 ;  /* 0x000000726c1c723c */ /* 0x080fe8000000181c */
[----:B---3--:R-:W-:Y:S04]  /*8df0*/  F2FP.PACK_AB R150, R198, R196 ;  /* 0x000000c4c696723e */ /* 0x008fe800000000ff */
[C---:B------:R-:W-:Y:S01]  /*8e00*/  HMMA.16816.F32 R32, R100.reuse, R114, R32 ;  /* 0x000000726420723c */ /* 0x040fe20000001820 */
[----:B------:R-:W3:Y:S03]  /*8e10*/  LDSM.16.MT88.4 R112, [R206+0xc00] ;  /* 0x000c0000ce70783b */ /* 0x000ee60000004200 */
[----:B-1----:R-:W-:Y:S02]  /*8e20*/  FFMA.FTZ R2, R135, c[0x0][0x2d0], -R184 ;  /* 0x0000b40087027a23 */ /* 0x002fe400000108b8 */
[----:B------:R-:W-:Y:S02]  /*8e30*/  IMAD.MOV.U32 R135, RZ, RZ, R171 ;  /* 0x000000ffff877224 */ /* 0x000fe400078e00ab */
[-C--:B-----5:R-:W-:Y:S04]  /*8e40*/  HMMA.16816.F32 R36, R100, R116.reuse, R36 ;  /* 0x000000746424723c */ /* 0x0a0fe80000001824 */
[----:B------:R-:W-:Y:S02]  /*8e50*/  IMAD.MOV.U32 R171, RZ, RZ, R185 ;  /* 0x000000ffffab7224 */ /* 0x000fe400078e00b9 */
[----:B------:R1:W4:Y:S02]  /*8e60*/  MUFU.EX2 R185, R2 ;  /* 0x0000000200b97308 */ /* 0x0003240000000800 */
[C---:B------:R-:W-:Y:S04]  /*8e70*/  HMMA.16816.F32 R40, R108.reuse, R116, R40 ;  /* 0x000000746c28723c */ /* 0x040fe80000001828 */
[----:B------:R-:W-:Y:S02]  /*8e80*/  FADD.FTZ R3, R171, R140 ;  /* 0x0000008cab037221 */ /* 0x000fe40000010000 */
[----:B------:R-:W-:Y:S02]  /*8e90*/  IMAD.MOV.U32 R140, RZ, RZ, R159 ;  /* 0x000000ffff8c7224 */ /* 0x000fe400078e009f */
[-C--:B------:R-:W-:Y:S04]  /*8ea0*/  HMMA.16816.F32 R44, R108, R118.reuse, R44 ;  /* 0x000000766c2c723c */ /* 0x080fe8000000182c */
[----:B------:R-:W-:Y:S01]  /*8eb0*/  FADD.FTZ R3, R221, R3 ;  /* 0x00000003dd037221 */ /* 0x000fe20000010000 */
[----:B------:R-:W-:Y:S03]  /*8ec0*/  MOV R221, R202 ;  /* 0x000000ca00dd7202 */ /* 0x000fe60000000f00 */
[C---:B------:R-:W-:Y:S04]  /*8ed0*/  HMMA.16816.F32 R48, R100.reuse, R118, R48 ;  /* 0x000000766430723c */ /* 0x040fe80000001830 */
[--C-:B-1----:R-:W-:Y:S01]  /*8ee0*/  FFMA.FTZ R2, R160, c[0x0][0x2d0], -R184.reuse ;  /* 0x0000b400a0027a23 */ /* 0x102fe200000108b8 */
[----:B------:R-:W-:Y:S03]  /*8ef0*/  MOV R160, R146 ;  /* 0x0000009200a07202 */ /* 0x000fe60000000f00 */
[-C--:B------:R-:W-:Y:S01]  /*8f00*/  HMMA.16816.F32 R52, R100, R120.reuse, R52 ;  /* 0x000000786434723c */ /* 0x080fe20000001834 */
[----:B------:R1:W-:Y:S03]  /*8f10*/  MUFU.EX2 R146, R2 ;  /* 0x0000000200927308 */ /* 0x0003e60000000800 */
[----:B------:R-:W-:Y:S01]  /*8f20*/  FFMA.FTZ R184, R148, c[0x0][0x2d0], -R184 ;  /* 0x0000b40094b87a23 */ /* 0x000fe200000108b8 */
[----:B------:R-:W-:Y:S02]  /*8f30*/  F2FP.PACK_AB R148, R195, R197 ;  /* 0x000000c5c394723e */ /* 0x000fe400000000ff */
[----:B----4-:R-:W-:Y:S01]  /*8f40*/  F2FP.PACK_AB R177, R185, R147 ;  /* 0x00000093b9b1723e */ /* 0x010fe200000000ff */
[C---:B------:R-:W-:Y:S03]  /*8f50*/  HMMA.16816.F32 R56, R108.reuse, R120, R56 ;  /* 0x000000786c38723c */ /* 0x040fe60000001838 */
[----:B------:R-:W4:Y:S05]  /*8f60*/  MUFU.EX2 R184, R184 ;  /* 0x000000b800b87308 */ /* 0x000f2a0000000800 */
[-C--:B------:R-:W-:Y:S08]  /*8f70*/  HMMA.16816.F32 R60, R108, R122.reuse, R60 ;  /* 0x0000007a6c3c723c */ /* 0x080ff0000000183c */
[C---:B------:R-:W-:Y:S04]  /*8f80*/  HMMA.16816.F32 R64, R100.reuse, R122, R64 ;  /* 0x0000007a6440723c */ /* 0x040fe80000001840 */
[----:B-1----:R-:W-:Y:S01]  /*8f90*/  FADD.FTZ R2, R135, R0 ;  /* 0x0000000087027221 */ /* 0x002fe20000010000 */
[----:B------:R-:W-:Y:S03]  /*8fa0*/  MOV R0, R160 ;  /* 0x000000a000007202 */ /* 0x000fe60000000f00 */
[-C--:B--2---:R-:W-:Y:S04]  /*8fb0*/  HMMA.16816.F32 R68, R100, R124.reuse, R68 ;  /* 0x0000007c6444723c */ /* 0x084fe80000001844 */
[----:B----4-:R-:W-:Y:S01]  /*8fc0*/  F2FP.PACK_AB R179, R184, R146 ;  /* 0x00000092b8b3723e */ /* 0x010fe200000000ff */
[----:B------:R-:W-:Y:S03]  /*8fd0*/  FADD.FTZ R0, R0, R186 ;  /* 0x000000ba00007221 */ /* 0x000fe60000010000 */
[C---:B------:R-:W-:Y:S04]  /*8fe0*/  HMMA.16816.F32 R72, R108.reuse, R124, R72 ;  /* 0x0000007c6c48723c */ /* 0x040fe80000001848 */
[----:B------:R-:W-:Y:S04]  /*8ff0*/  FADD.FTZ R0, R247, R0 ;  /* 0x00000000f7007221 */ /* 0x000fe80000010000 */
[-C--:B------:R-:W-:Y:S08]  /*9000*/  HMMA.16816.F32 R76, R108, R126.reuse, R76 ;  /* 0x0000007e6c4c723c */ /* 0x080ff0000000184c */
[C---:B------:R-:W-:Y:S08]  /*9010*/  HMMA.16816.F32 R80, R100.reuse, R126, R80 ;  /* 0x0000007e6450723c */ /* 0x040ff00000001850 */
[-C--:B------:R-:W-:Y:S08]  /*9020*/  HMMA.16816.F32 R84, R100, R104.reuse, R84 ;  /* 0x000000686454723c */ /* 0x080ff00000001854 */
[C---:B------:R-:W-:Y:S08]  /*9030*/  HMMA.16816.F32 R88, R108.reuse, R104, R88 ;  /* 0x000000686c58723c */ /* 0x040ff00000001858 */
[-C--:B------:R-:W-:Y:S08]  /*9040*/  HMMA.16816.F32 R92, R108, R106.reuse, R92 ;  /* 0x0000006a6c5c723c */ /* 0x080ff0000000185c */
[----:B------:R-:W-:Y:S08]  /*9050*/  HMMA.16816.F32 R96, R100, R106, R96 ;  /* 0x0000006a6460723c */ /* 0x000ff00000001860 */
[-C--:B------:R-:W-:Y:S01]  /*9060*/  HMMA.16816.F32 R152, R148, R164.reuse, R4 ;  /* 0x000000a49498723c */ /* 0x080fe20000001804 */
[----:B------:R-:W1:Y:S07]  /*9070*/  LDSM.16.MT88.4 R4, [R206+0x2c00] ;  /* 0x002c0000ce04783b */ /* 0x000e6e0000004200 */
        /* <DEDUP_REMOVED lines=55> */
[----:B------:R-:W-:Y:S02]  /*93f0*/  FADD.FTZ R3, R185, R3 ;  /* 0x00000003b9037221 */ /* 0x000fe40000010000 */
[----:B------:R-:W-:Y:S02]  /*9400*/  IMAD.MOV.U32 R141, RZ, RZ, R144 ;  /* 0x000000ffff8d7224 */ /* 0x000fe400078e0090 */
        /* <DEDUP_REMOVED lines=18> */
[----:B------:R-:W-:Y:S02]  /*9530*/  FADD.FTZ R3, R191, R4 ;  /* 0x00000004bf037221 */ /* 0x000fe40000010000 */
[----:B------:R-:W-:Y:S02]  /*9540*/  FADD.FTZ R2, R187, R2 ;  /* 0x00000002bb027221 */ /* 0x000fe40000010000 */
[----:B------:R-:W-:Y:S01]  /*9550*/  FADD.FTZ R0, R184, R0 ;  /* 0x00000000b8007221 */ /* 0x000fe20000010000 */
[----:B------:R1:W-:Y:S01]  /*9560*/  STL [R1+0x1c], R3 ;  /* 0x00001c0301007387 */ /* 0x0003e20000100800 */
[----:B------:R-:W-:Y:S03]  /*9570*/  IMAD.MOV.U32 R146, RZ, RZ, R143 ;  /* 0x000000ffff927224 */ /* 0x000fe600078e008f */
[----:B------:R1:W-:Y:S04]  /*9580*/  STL [R1+0x20], R2 ;  /* 0x0000200201007387 */ /* 0x0003e80000100800 */
[----:B------:R1:W-:Y:S01]  /*9590*/  STL [R1+0x24], R0 ;  /* 0x0000240001007387 */ /* 0x0003e20000100800 */
[----:B------:R-:W-:-:S05]  /*95a0*/  @P0 BRA `(.L_x_1307) ;  /* 0xffffbea000000947 */ /* 0x000fca000383ffff */
.L_x_1306:
[----:B-1----:R-:W-:-:S13]  /*95b0*/  ISETP.GE.AND P0, PT, R202, RZ, PT ;  /* 0x000000ffca00720c */ /* 0x002fda0003f06270 */
[----:B------:R-:W-:Y:S05]  /*95c0*/  @!P0 BRA `(.L_x_1308) ;  /* 0x0000319000008947 */ /* 0x000fea0003800000 */
[----:B------:R-:W-:Y:S01]  /*95d0*/  IMAD.MOV.U32 R2, RZ, RZ, R144 ;  /* 0x000000ffff027224 */ /* 0x000fe200078e0090 */
[----:B------:R-:W-:Y:S01]  /*95e0*/  MOV R146, R142 ;  /* 0x0000008e00927202 */ /* 0x000fe20000000f00 */
[----:B------:R-:W-:Y:S01]  /*95f0*/  IMAD.MOV.U32 R0, RZ, RZ, R145 ;  /* 0x000000ffff007224 */ /* 0x000fe200078e0091 */
[----:B------:R-:W-:Y:S02]  /*9600*/  MOV R3, R143 ;  /* 0x0000008f00037202 */ /* 0x000fe40000000f00 */
.L_x_1309:
[----:B------:R-:W2:Y:S01]  /*9610*/  LDL.64 R56, [R1+0x8] ;  /* 0x0000080001387983 */ /* 0x000ea20000100a00 */
[----:B------:R-:W-:Y:S04]  /*9620*/  DEPBAR.LE SB0, 0x0 ;  /* 0x000080000000791a */ /* 0x000fe80000000000 */
[----:B------:R-:W-:Y:S01]  /*9630*/  WARPSYNC 0xffffffff ;  /* 0xffffffff00007948 */ /* 0x000fe20003800000 */
[----:B------:R-:W3:Y:S01]  /*9640*/  LDL R184, [R1+0x14] ;  /* 0x0000140001b87983 */ /* 0x000ee20000100800 */
[----:B------:R-:W-:Y:S01]  /*9650*/  SHF.R.S32.HI R20, RZ, 0x1f, R202 ;  /* 0x0000001fff147819 */ /* 0x000fe200000114ca */
[----:B------:R-:W-:Y:S01]  /*9660*/  IMAD.WIDE.U32 R44, R202, c[0x0][0x208], RZ ;  /* 0x00008200ca2c7a25 */ /* 0x000fe200078e00ff */
[----:B------:R-:W-:Y:S01]  /*9670*/  MOV R55, c[0x0][0x20c] ;  /* 0x0000830000377a02 */ /* 0x000fe20000000f00 */
[----:B------:R-:W4:Y:S02]  /*9680*/  LDL R189, [R1+0x28] ;  /* 0x0000280001bd7983 */ /* 0x000f240000100800 */
[----:B------:R-:W-:Y:S01]  /*9690*/  IMAD R28, R20, c[0x0][0x208], RZ ;  /* 0x00008200141c7a24 */ /* 0x000fe200078e02ff */
[----:B------:R-:W-:Y:S01]  /*96a0*/  SHF.L.U32 R40, R44, 0x6, RZ ;  /* 0x000000062c287819 */ /* 0x000fe200000006ff */
[----:B------:R-:W-:Y:S02]  /*96b0*/  BAR.SYNC.DEFER_BLOCKING 0x0 ;  /* 0x0000000000007b1d */ /* 0x000fe40000010000 */
[----:B------:R-:W-:Y:S05]  /*96c0*/  IMAD R28, R202, c[0x0][0x20c], R28 ;  /* 0x00008300ca1c7a24 */ /* 0x000fea00078e021c */
[----:B------:R-:W-:Y:S02]  /*96d0*/  IADD3 R28, R45, R28, RZ ;  /* 0x0000001c2d1c7210 */ /* 0x000fe40007ffe0ff */
[----:B------:R-:W-:Y:S02]  /*96e0*/  MOV R45, c[0x0][0x208] ;  /* 0x00008200002d7a02 */ /* 0x000fe40000000f00 */
[----:B------:R-:W-:Y:S01]  /*96f0*/  SHF.L.U64.HI R44, R44, 0x6, R28 ;  /* 0x000000062c2c7819 */ /* 0x000fe2000001021c */
[----:B------:R-:W-:Y:S08]  /*9700*/  LDSM.16.M88.4 R64, [R207] ;  /* 0x00000000cf40783b */ /* 0x000ff00000000200 */
[----:B------:R-:W1:Y:S08]  /*9710*/  LDSM.16.M88.4 R16, [R204] ;  /* 0x00000000cc10783b */ /* 0x000e700000000200 */
[----:B------:R-:W5:Y:S08]  /*9720*/  LDSM.16.M88.4 R60, [R207+0x1000] ;  /* 0x00100000cf3c783b */ /* 0x000f700000000200 */
[----:B------:R-:W5:Y:S08]  /*9730*/  LDSM.16.M88.4 R32, [R204+0x400] ;  /* 0x00040000cc20783b */ /* 0x000f700000000200 */
[----:B------:R-:W4:Y:S06]  /*9740*/  LDL.64 R222, [R1] ;  /* 0x0000000001de7983 */ /* 0x000f2c0000100a00 */
[----:B------:R-:W5:Y:S08]  /*9750*/  LDSM.16.M88.4 R48, [R204+0x800] ;  /* 0x00080000cc30783b */ /* 0x000f700000000200 */
[----:B------:R-:W4:Y:S01]  /*9760*/  LDL R221, [R1+0x10] ;  /* 0x0000100001dd7983 */ /* 0x000f220000100800 */
[-C--:B-1----:R-:W-:Y:S03]  /*9770*/  HMMA.16816.F32 R4, R64, R16.reuse, RZ ;  /* 0x000000104004723c */ /* 0x082fe600000018ff */
[----:B------:R-:W1:Y:S05]  /*9780*/  LDSM.16.M88.4 R140, [R204+0xc00] ;  /* 0x000c0000cc8c783b */ /* 0x000e6a0000000200 */
[C---:B-----5:R-:W-:Y:S03]  /*9790*/  HMMA.16816.F32 R8, R60.reuse, R16, RZ ;  /* 0x000000103c08723c */ /* 0x060fe600000018ff */
[----:B------:R-:W5:Y:S04]  /*97a0*/  LDL.LU R243, [R1+0x18] ;  /* 0x0000180001f37983 */ /* 0x000f680000300800 */
[----:B------:R-:W-:Y:S01]  /*97b0*/  LDSM.16.M88.4 R148, [R208] ;  /* 0x00000000d094783b */ /* 0x000fe20000000200 */
[-C--:B------:R-:W-:Y:S07]  /*97c0*/  HMMA.16816.F32 R12, R60, R18.reuse, RZ ;  /* 0x000000123c0c723c */ /* 0x080fee00000018ff */
[----:B------:R-:W5:Y:S01]  /*97d0*/  LDL.LU R242, [R1+0x1c] ;  /* 0x00001c0001f27983 */ /* 0x000f620000300800 */
[C---:B------:R-:W-:Y:S03]  /*97e0*/  HMMA.16816.F32 R16, R64.reuse, R18, RZ ;  /* 0x000000124010723c */ /* 0x040fe600000018ff */
[----:B------:R-:W1:Y:S05]  /*97f0*/  LDSM.16.M88.4 R176, [R209] ;  /* 0x00000000d1b0783b */ /* 0x000e6a0000000200 */
[-C--:B------:R-:W-:Y:S03]  /*9800*/  HMMA.16816.F32 R20, R64, R32.reuse, RZ ;  /* 0x000000204014723c */ /* 0x080fe600000018ff */
[----:B------:R-:W5:Y:S04]  /*9810*/  LDL.LU R241, [R1+0x20] ;  /* 0x0000200001f17983 */ /* 0x000f680000300800 */
[----:B------:R-:W1:Y:S01]  /*9820*/  LDSM.16.M88.4 R180, [R208+0x1000] ;  /* 0x00100000d0b4783b */ /* 0x000e620000000200 */
[C---:B------:R-:W-:Y:S07]  /*9830*/  HMMA.16816.F32 R24, R60.reuse, R32, RZ ;  /* 0x000000203c18723c */ /* 0x040fee00000018ff */
[----:B------:R-:W5:Y:S01]  /*9840*/  LDL.LU R240, [R1+0x24] ;  /* 0x0000240001f07983 */ /* 0x000f620000300800 */
[-C--:B------:R-:W-:Y:S03]  /*9850*/  HMMA.16816.F32 R28, R60, R34.reuse, RZ ;  /* 0x000000223c1c723c */ /* 0x080fe600000018ff */
[----:B------:R-:W-:Y:S05]  /*9860*/  LDSM.16.M88.4 R192, [R218] ;  /* 0x00000000dac0783b */ /* 0x000fea0000000200 */
[C---:B------:R-:W-:Y:S08]  /*9870*/  HMMA.16816.F32 R32, R64.reuse, R34, RZ ;  /* 0x000000224020723c */ /* 0x040ff000000018ff */
[-C--:B------:R-:W-:Y:S01]  /*9880*/  HMMA.16816.F32 R36, R64, R48.reuse, RZ ;  /* 0x000000304024723c */ /* 0x080fe200000018ff */
[----:B--2---:R-:W-:Y:S03]  /*9890*/  IADD3 R41, P1, R56, 0x20, RZ ;  /* 0x0000002038297810 */ /* 0x004fe60007f3e0ff */
[C---:B------:R-:W-:Y:S02]  /*98a0*/  IADD3 R42, P6, R40.reuse, R56, RZ ;  /* 0x00000038282a7210 */ /* 0x040fe40007fde0ff */
[-C--:B------:R-:W-:Y:S02]  /*98b0*/  IADD3 R43, P2, R40, R41.reuse, RZ ;  /* 0x00000029282b7210 */ /* 0x080fe40007f5e0ff */
[-C--:B---3--:R-:W-:Y:S04]  /*98c0*/  IADD3.X R54, RZ, R184.reuse, RZ, P1, !PT ;  /* 0x000000b8ff367210 */ /* 0x088fe80000ffe4ff */
[----:B------:R-:W-:Y:S02]  /*98d0*/  IADD3.X R47, R44, R184, RZ, P6, !PT ;  /* 0x000000b82c2f7210 */ /* 0x000fe400037fe4ff */
[----:B------:R-:W-:Y:S02]  /*98e0*/  LEA R144, P6, R42, c[0x0][0x1f8], 0x1 ;  /* 0x00007e002a907a11 */ /* 0x000fe400078c08ff */
[----:B------:R-:W-:Y:S02]  /*98f0*/  IADD3 R52, P0, R56, 0x40, RZ ;  /* 0x0000004038347810 */ /* 0x000fe40007f1e0ff */
[----:B------:R-:W-:Y:S02]  /*9900*/  IADD3.X R53, R44, R54, RZ, P2, !PT ;  /* 0x000000362c357210 */ /* 0x000fe400017fe4ff */
[----:B------:R-:W-:Y:S02]  /*9910*/  LEA R58, P2, R43, c[0x0][0x1f8], 0x1 ;  /* 0x00007e002b3a7a11 */ /* 0x000fe400078408ff */
[----:B------:R-:W-:Y:S02]  /*9920*/  LEA R46, P1, R45, R40, 0x5 ;  /* 0x000000282d2e7211 */ /* 0x000fe400078228ff */
[----:B------:R-:W-:Y:S02]  /*9930*/  LEA.HI.X R145, R42, c[0x0][0x1fc], R47, 0x1, P6 ;  /* 0x00007f002a917a11 */ /* 0x000fe400030f0c2f */
[----:B------:R-:W-:Y:S02]  /*9940*/  LEA.HI.X R59, R43, c[0x0][0x1fc], R53, 0x1, P2 ;  /* 0x00007f002b3b7a11 */ /* 0x000fe400010f0c35 */
[----:B------:R-:W-:Y:S02]  /*9950*/  LEA.HI.X R45, R45, R44, R55, 0x5, P1 ;  /* 0x0000002c2d2d7211 */ /* 0x000fe400008f2c37 */
[----:B------:R-:W-:Y:S02]  /*9960*/  IADD3 R53, P6, R40, R52, RZ ;  /* 0x0000003428357210 */ /* 0x000fe40007fde0ff */
[C---:B------:R-:W-:Y:S02]  /*9970*/  IADD3 R55, P1, R46.reuse, R41, RZ ;  /* 0x000000292e377210 */ /* 0x040fe40007f3e0ff */
[C---:B------:R-:W-:Y:S02]  /*9980*/  HMMA.16816.F32 R40, R60.reuse, R48, RZ ;  /* 0x000000303c28723c */ /* 0x040fe400000018ff */
[----:B------:R-:W-:Y:S02]  /*9990*/  IADD3.X R47, RZ, R184, RZ, P0, !PT ;  /* 0x000000b8ff2f7210 */ /* 0x000fe400007fe4ff */
[C---:B------:R-:W-:Y:S02]  /*99a0*/  IADD3 R52, P0, R46.reuse, R52, RZ ;  /* 0x000000342e347210 */ /* 0x040fe40007f1e0ff */
[C---:B------:R-:W-:Y:S02]  /*99b0*/  IADD3.X R147, R45.reuse, R54, RZ, P1, !PT ;  /* 0x000000362d937210 */ /* 0x040fe40000ffe4ff */
[----:B------:R-:W-:Y:S04]  /*99c0*/  IADD3 R48, P2, R46, R56, RZ ;  /* 0x000000382e307210 */ /* 0x000fe80007f5e0ff */
[C---:B------:R-:W-:Y:S02]  /*99d0*/  IADD3.X R54, R45.reuse, R184, RZ, P2, !PT ;  /* 0x000000b82d367210 */ /* 0x040fe400017fe4ff */
[C---:B------:R-:W-:Y:S01]  /*99e0*/  LEA R200, P1, R48.reuse, c[0x0][0x1f8], 0x1 ;  /* 0x00007e0030c87a11 */ /* 0x040fe200078208ff */
[----:B------:R-:W2:Y:S01]  /*99f0*/  LDSM.16.M88.4 R184, [R220] ;  /* 0x00000000dcb8783b */ /* 0x000ea20000000200 */
[-C--:B------:R-:W-:Y:S02]  /*9a00*/  IADD3.X R188, R45, R47.reuse, RZ, P0, !PT ;  /* 0x0000002f2dbc7210 */ /* 0x080fe400007fe4ff */
[----:B------:R-:W-:Y:S02]  /*9a10*/  LEA.HI.X R201, R48, c[0x0][0x1fc], R54, 0x1, P1 ;  /* 0x00007f0030c97a11 */ /* 0x000fe400008f0c36 */
[C---:B------:R-:W-:Y:S02]  /*9a20*/  LEA R196, P1, R52.reuse, c[0x0][0x1f8], 0x1 ;  /* 0x00007e0034c47a11 */ /* 0x040fe400078208ff */
[----:B----4-:R-:W-:Y:S02]  /*9a30*/  SHF.L.U32 R203, R189, 0x1, RZ ;  /* 0x00000001bdcb7819 */ /* 0x010fe400000006ff */
[----:B------:R-:W-:Y:S02]  /*9a40*/  LEA.HI.X R197, R52, c[0x0][0x1fc], R188, 0x1, P1 ;  /* 0x00007f0034c57a11 */ /* 0x000fe400008f0cbc */
[----:B------:R-:W3:Y:S01]  /*9a50*/  LDSM.16.M88.4 R188, [R219] ;  /* 0x00000000dbbc783b */ /* 0x000ee20000000200 */
[----:B------:R-:W-:Y:S02]  /*9a60*/  IADD3.X R49, R44, R47, RZ, P6, !PT ;  /* 0x0000002f2c317210 */ /* 0x000fe400037fe4ff */
[-C--:B------:R-:W-:Y:S01]  /*9a70*/  HMMA.16816.F32 R44, R60, R50.reuse, RZ ;  /* 0x000000323c2c723c */ /* 0x080fe200000018ff */
[----:B------:R-:W-:Y:S02]  /*9a80*/  LEA R56, P6, R53, c[0x0][0x1f8], 0x1 ;  /* 0x00007e0035387a11 */ /* 0x000fe400078c08ff */
[----:B------:R-:W-:Y:S02]  /*9a90*/  LEA R198, P0, R55, c[0x0][0x1f8], 0x1 ;  /* 0x00007e0037c67a11 */ /* 0x000fe400078008ff */
[----:B------:R-:W-:Y:S01]  /*9aa0*/  @!PT LDS RZ, [RZ] ;  /* 0x00000000fffff984 */ /* 0x000fe20000000800 */
[----:B------:R-:W-:Y:S01]  /*9ab0*/  @!PT LDS RZ, [RZ] ;  /* 0x00000000fffff984 */ /* 0x000fe20000000800 */
[----:B------:R-:W-:Y:S01]  /*9ac0*/  @!PT LDS RZ, [RZ] ;  /* 0x00000000fffff984 */ /* 0x000fe20000000800 */
[----:B------:R4:W-:Y:S01]  /*9ad0*/  LDGSTS.E.BYPASS.LTC128B.128 [R203+0x100], [R144.64], !P5 ;  /* 0x0010000090cb7fae */ /* 0x0009e2000e901d46 */
[----:B------:R-:W-:Y:S02]  /*9ae0*/  LEA.HI.X R57, R53, c[0x0][0x1fc], R49, 0x1, P6 ;  /* 0x00007f0035397a11 */ /* 0x000fe400030f0c31 */
[C---:B------:R-:W-:Y:S04]  /*9af0*/  HMMA.16816.F32 R48, R64.reuse, R50, RZ ;  /* 0x000000324030723c */ /* 0x040fe800000018ff */
[----:B------:R-:W-:Y:S01]  /*9b00*/  LEA.HI.X R199, R55, c[0x0][0x1fc], R147, 0x1, P0 ;  /* 0x00007f0037c77a11 */ /* 0x000fe200000f0c93 */
[----:B------:R2:W-:Y:S01]  /*9b10*/  LDGSTS.E.BYPASS.LTC128B.128 [R203+0x1100], [R58.64], !P4 ;  /* 0x011000003acb7fae */ /* 0x0005e2000e101d46 */
[C---:B------:R-:W-:Y:S02]  /*9b20*/  ISETP.GT.AND P0, PT, R202.reuse, RZ, PT ;  /* 0x000000ffca00720c */ /* 0x040fe40003f04270 */
[-C--:B-1----:R-:W-:Y:S01]  /*9b30*/  HMMA.16816.F32 R52, R64, R140.reuse, RZ ;  /* 0x0000008c4034723c */ /* 0x082fe200000018ff */
[----:B------:R-:W-:Y:S04]  /*9b40*/  IADD3 R202, R202, -0x1, RZ ;  /* 0xffffffffcaca7810 */ /* 0x000fe80007ffe0ff */
[----:B------:R2:W-:Y:S08]  /*9b50*/  LDGSTS.E.BYPASS.LTC128B.128 [R203+0x2100], [R56.64], !P3 ;  /* 0x0210000038cb7fae */ /* 0x0005f0000d901d46 */
[----:B------:R1:W-:Y:S08]  /*9b60*/  LDGSTS.E.BYPASS.LTC128B.128 [R203+0x900], [R200.64], !P5 ;  /* 0x00900000c8cb7fae */ /* 0x0003f0000e901d46 */
[----:B------:R1:W-:Y:S08]  /*9b70*/  LDGSTS.E.BYPASS.LTC128B.128 [R203+0x1900], [R198.64], !P4 ;  /* 0x01900000c6cb7fae */ /* 0x0003f0000e101d46 */
[----:B------:R1:W-:Y:S01]  /*9b80*/  LDGSTS.E.BYPASS.LTC128B.128 [R203+0x2900], [R196.64], !P3 ;  /* 0x02900000c4cb7fae */ /* 0x0003e2000d901d46 */
[C---:B--2---:R-:W-:Y:S07]  /*9b90*/  HMMA.16816.F32 R56, R60.reuse, R140, RZ ;  /* 0x0000008c3c38723c */ /* 0x044fee00000018ff */
[----:B------:R-:W0:Y:S01]  /*9ba0*/  LDGDEPBAR ;  /* 0x00000000000079af */ /* 0x000e220000000000 */
[-C--:B------:R-:W-:Y:S08]  /*9bb0*/  HMMA.16816.F32 R60, R60, R142.reuse, RZ ;  /* 0x0000008e3c3c723c */ /* 0x080ff000000018ff */
[----:B------:R-:W-:Y:S01]  /*9bc0*/  HMMA.16816.F32 R64, R64, R142, RZ ;  /* 0x0000008e4040723c */ /* 0x000fe200000018ff */
[----:B------:R-:W-:Y:S07]  /*9bd0*/  LDSM.16.M88.4 R140, [R207+0x2000] ;  /* 0x00200000cf8c783b */ /* 0x000fee0000000200 */
[-C--:B------:R-:W-:Y:S01]  /*9be0*/  HMMA.16816.F32 R4, R148, R176.reuse, R4 ;  /* 0x000000b09404723c */ /* 0x080fe20000001804 */
[----:B-1----:R-:W1:Y:S07]  /*9bf0*/  LDSM.16.M88.4 R196, [R204+0x1000] ;  /* 0x00100000ccc4783b */ /* 0x002e6e0000000200 */
        /* <DEDUP_REMOVED lines=20> */
[-C--:B-1----:R-:W-:Y:S01]  /*9d40*/  HMMA.16816.F32 R4, R140, R196.reuse, R4 ;  /* 0x000000c48c04723c */ /* 0x082fe20000001804 */
[----:B------:R-:W1:Y:S07]  /*9d50*/  LDSM.16.M88.4 R192, [R217] ;  /* 0x00000000d9c0783b */ /* 0x000e6e0000000200 */
        /* <DEDUP_REMOVED lines=17> */
[----:B------:R-:W-:Y:S07]  /*9e70*/  LDSM.16.M88.4 R176, [R207+0x4000] ;  /* 0x00400000cfb0783b */ /* 0x000fee0000000200 */
[----:B------:R-:W-:Y:S01]  /*9e80*/  HMMA.16816.F32 R64, R140, R182, R64 ;  /* 0x000000b68c40723c */ /* 0x000fe20000001840 */
[----:B------:R-:W3:Y:S07]  /*9e90*/  LDSM.16.M88.4 R140, [R215] ;  /* 0x00000000d78c783b */ /* 0x000eee0000000200 */
[-C--:B-1----:R-:W-:Y:S01]  /*9ea0*/  HMMA.16816.F32 R4, R188, R192.reuse, R4 ;  /* 0x000000c0bc04723c */ /* 0x082fe20000001804 */
[----:B------:R-:W1:Y:S07]  /*9eb0*/  LDSM.16.M88.4 R180, [R204+0x2000] ;  /* 0x00200000ccb4783b */ /* 0x000e6e0000000200 */
        /* <DEDUP_REMOVED lines=13> */
[----:B------:R-:W3:Y:S07]  /*9f90*/  LDSM.16.M88.4 R140, [R204+0x2800] ;  /* 0x00280000cc8c783b */ /* 0x000eee0000000200 */
[-C--:B------:R-:W-:Y:S08]  /*9fa0*/  HMMA.16816.F32 R52, R188, R148.reuse, R52 ;  /* 0x00000094bc34723c */ /* 0x080ff00000001834 */
[C---:B------:R-:W-:Y:S08]  /*9fb0*/  HMMA.16816.F32 R56, R196.reuse, R148, R56 ;  /* 0x00000094c438723c */ /* 0x040ff00000001838 */
[-C--:B------:R-:W-:Y:S01]  /*9fc0*/  HMMA.16816.F32 R60, R196, R150.reuse, R60 ;  /* 0x00000096c43c723c */ /* 0x080fe2000000183c */
[----:B------:R-:W-:Y:S07]  /*9fd0*/  LDSM.16.M88.4 R196, [R212] ;  /* 0x00000000d4c4783b */ /* 0x000fee0000000200 */
[----:B------:R-:W-:Y:S01]  /*9fe0*/  HMMA.16816.F32 R64, R188, R150, R64 ;  /* 0x00000096bc40723c */ /* 0x000fe20000001840 */
[----:B------:R-:W3:Y:S07]  /*9ff0*/  LDSM.16.M88.4 R148, [R204+0x2c00] ;  /* 0x002c0000cc94783b */ /* 0x000eee0000000200 */
[-C--:B-1----:R-:W-:Y:S01]  /*a000*/  HMMA.16816.F32 R4, R176, R180.reuse, R4 ;  /* 0x000000b4b004723c */ /* 0x082fe20000001804 */
[----:B------:R-:W-:Y:S07]  /*a010*/  LDSM.16.M88.4 R188, [R213] ;  /* 0x00000000d5bc783b */ /* 0x000fee0000000200 */
        /* <DEDUP_REMOVED lines=13> */
[----:B------:R-:W3:Y:S07]  /*a0f0*/  LDSM.16.M88.4 R140, [R211] ;  /* 0x00000000d38c783b */ /* 0x000eee0000000200 */
[-C--:B------:R-:W-:Y:S08]  /*a100*/  HMMA.16816.F32 R52, R176, R148.reuse, R52 ;  /* 0x00000094b034723c */ /* 0x080ff00000001834 */
[C---:B------:R-:W-:Y:S08]  /*a110*/  HMMA.16816.F32 R56, R192.reuse, R148, R56 ;  /* 0x00000094c038723c */ /* 0x040ff00000001838 */
[-C--:B------:R-:W-:Y:S01]  /*a120*/  HMMA.16816.F32 R60, R192, R150.reuse, R60 ;  /* 0x00000096c03c723c */ /* 0x080fe2000000183c */
[----:B------:R-:W3:Y:S01]  /*a130*/  LDSM.16.M88.4 R192, [R210] ;  /* 0x00000000d2c0783b */ /* 0x000ee20000000200 */
[----:B------:R-:W-:Y:S06]  /*a140*/  DEPBAR.LE SB0, 0x0 ;  /* 0x000080000000791a */ /* 0x000fec0000000000 */
[----:B------:R-:W-:Y:S01]  /*a150*/  HMMA.16816.F32 R64, R176, R150, R64 ;  /* 0x00000096b040723c */ /* 0x000fe20000001840 */
[----:B------:R-:W-:Y:S06]  /*a160*/  BAR.SYNC.DEFER_BLOCKING 0x0 ;  /* 0x0000000000007b1d */ /* 0x000fec0000010000 */
[----:B------:R-:W-:Y:S01]  /*a170*/  @P0 IADD3 R150, P2, R222, 0x40, RZ ;  /* 0x00000040de960810 */ /* 0x000fe20007f5e0ff */
[-C--:B-1----:R-:W-:Y:S05]  /*a180*/  HMMA.16816.F32 R4, R180, R188.reuse, R4 ;  /* 0x000000bcb404723c */ /* 0x082fea0000001804 */
[----:B------:R-:W-:Y:S03]  /*a190*/  @P0 IADD3.X R151, RZ, R221, RZ, P2, !PT ;  /* 0x000000ddff970210 */ /* 0x000fe600017fe4ff */
        /* <DEDUP_REMOVED lines=8> */
[C---:B------:R-:W-:Y:S07]  /*a220*/  HMMA.16816.F32 R40, R184.reuse, R140, R40 ;  /* 0x0000008cb828723c */ /* 0x040fee0000001828 */
[----:B------:R-:W-:Y:S01]  /*a230*/  FMNMX.FTZ R140, R4, R0, !PT ;  /* 0x00000000048c7209 */ /* 0x000fe20007810000 */
        /* <DEDUP_REMOVED lines=20> */
[----:B----4-:R-:W-:Y:S02]  /*a380*/  FMNMX.FTZ R145, R33, R140, !PT ;  /* 0x0000008c21917209 */ /* 0x010fe40007810000 */
        /* <DEDUP_REMOVED lines=36> */
[----:B------:R-:W-:Y:S03]  /*a5d0*/  FMNMX.FTZ R142, R14, R142, !PT ;  /* 0x0000008e0e8e7209 */ /* 0x000fe60007810000 */
[----:B------:R-:W3:Y:S01]  /*a5e0*/  SHFL.BFLY PT, R147, R141, 0x2, 0x1f ;  /* 0x0c401f008d937f89 */ /* 0x000ee200000e0000 */
[----:B------:R-:W-:Y:S02]  /*a5f0*/  FMNMX.FTZ R142, R15, R142, !PT ;  /* 0x0000008e0f8e7209 */ /* 0x000fe40007810000 */
[----:B-1----:R-:W-:Y:S02]  /*a600*/  FMNMX.FTZ R145, R145, R144, !PT ;  /* 0x0000009091917209 */ /* 0x002fe40007810000 */
[----:B------:R-:W-:Y:S03]  /*a610*/  FMNMX.FTZ R142, R26, R142, !PT ;  /* 0x0000008e1a8e7209 */ /* 0x000fe60007810000 */
[----:B------:R-:W1:Y:S01]  /*a620*/  SHFL.BFLY PT, R148, R145, 0x1, 0x1f ;  /* 0x0c201f0091947f89 */ /* 0x000e6200000e0000 */
[----:B--2---:R-:W-:Y:S07]  /*a630*/  FMNMX.FTZ R140, R140, R143, !PT ;  /* 0x0000008f8c8c7209 */ /* 0x004fee0007810000 */
[----:B------:R-:W2:Y:S01]  /*a640*/  SHFL.BFLY PT, R144, R140, 0x1, 0x1f ;  /* 0x0c201f008c907f89 */ /* 0x000ea200000e0000 */
[----:B---3--:R-:W-:Y:S02]  /*a650*/  FMNMX.FTZ R143, R141, R147, !PT ;  /* 0x000000938d8f7209 */ /* 0x008fe40007810000 */
[----:B------:R-:W-:Y:S05]  /*a660*/  FMNMX.FTZ R141, R27, R142, !PT ;  /* 0x0000008e1b8d7209 */ /* 0x000fea0007810000 */
[----:B------:R-:W3:Y:S01]  /*a670*/  SHFL.BFLY PT, R142, R143, 0x1, 0x1f ;  /* 0x0c201f008f8e7f89 */ /* 0x000ee200000e0000 */
[----:B------:R-:W-:Y:S02]  /*a680*/  FMNMX.FTZ R141, R30, R141, !PT ;  /* 0x0000008d1e8d7209 */ /* 0x000fe40007810000 */
[----:B-1----:R-:W-:Y:S02]  /*a690*/  FMNMX.FTZ R145, R145, R148, !PT ;  /* 0x0000009491917209 */ /* 0x002fe40007810000 */
[----:B------:R-:W-:Y:S02]  /*a6a0*/  FMNMX.FTZ R141, R31, R141, !PT ;  /* 0x0000008d1f8d7209 */ /* 0x000fe40007810000 */
[----:B------:R-:W-:Y:S01]  /*a6b0*/  @P0 IADD3 R148, P1, R222, 0x20, RZ ;  /* 0x00000020de940810 */ /* 0x000fe20007f3e0ff */
[C---:B------:R-:W-:Y:S01]  /*a6c0*/  FADD.FTZ R0, -R145.reuse, R0 ;  /* 0x0000000091007221 */ /* 0x040fe20000010100 */
[----:B------:R-:W-:Y:S01]  /*a6d0*/  FMNMX.FTZ R141, R42, R141, !PT ;  /* 0x0000008d2a8d7209 */ /* 0x000fe20007810000 */
[----:B------:R-:W-:Y:S01]  /*a6e0*/  FMUL.FTZ R184, R145, c[0x0][0x2d0] ;  /* 0x0000b40091b87a20 */ /* 0x000fe20000410000 */
[----:B------:R-:W-:Y:S01]  /*a6f0*/  @P0 IADD3.X R149, RZ, R221, RZ, P1, !PT ;  /* 0x000000ddff950210 */ /* 0x000fe20000ffe4ff */
[----:B------:R-:W-:Y:S01]  /*a700*/  FMUL.FTZ R0, R0, c[0x0][0x2d0] ;  /* 0x0000b40000007a20 */ /* 0x000fe20000410000 */
[----:B------:R-:W-:Y:S01]  /*a710*/  FMNMX.FTZ R141, R43, R141, !PT ;  /* 0x0000008d2b8d7209 */ /* 0x000fe20007810000 */
[--C-:B------:R-:W-:Y:S01]  /*a720*/  FFMA.FTZ R4, R4, c[0x0][0x2d0], -R184.reuse ;  /* 0x0000b40004047a23 */ /* 0x100fe200000108b8 */
[----:B--2---:R-:W-:Y:S01]  /*a730*/  FMNMX.FTZ R144, R140, R144, !PT ;  /* 0x000000908c907209 */ /* 0x004fe20007810000 */
[--C-:B------:R-:W-:Y:S01]  /*a740*/  FFMA.FTZ R5, R5, c[0x0][0x2d0], -R184.reuse ;  /* 0x0000b40005057a23 */ /* 0x100fe200000108b8 */
[----:B------:R-:W-:Y:S01]  /*a750*/  FMNMX.FTZ R140, R46, R141, !PT ;  /* 0x0000008d2e8c7209 */ /* 0x000fe20007810000 */
[----:B------:R1:W-:Y:S01]  /*a760*/  MUFU.EX2 R234, R4 ;  /* 0x0000000400ea7308 */ /* 0x0003e20000000800 */
[--C-:B------:R-:W-:Y:S02]  /*a770*/  FFMA.FTZ R17, R17, c[0x0][0x2d0], -R184.reuse ;  /* 0x0000b40011117a23 */ /* 0x100fe400000108b8 */
[----:B------:R-:W-:Y:S01]  /*a780*/  FMNMX.FTZ R140, R47, R140, !PT ;  /* 0x0000008c2f8c7209 */ /* 0x000fe20007810000 */
[----:B------:R-:W-:Y:S01]  /*a790*/  FMUL.FTZ R185, R144, c[0x0][0x2d0] ;  /* 0x0000b40090b97a20 */ /* 0x000fe20000410000 */
[----:B---3--:R-:W-:Y:S01]  /*a7a0*/  FMNMX.FTZ R143, R143, R142, !PT ;  /* 0x0000008e8f8f7209 */ /* 0x008fe20007810000 */
[--C-:B------:R-:W-:Y:S01]  /*a7b0*/  FFMA.FTZ R16, R16, c[0x0][0x2d0], -R184.reuse ;  /* 0x0000b40010107a23 */ /* 0x100fe200000108b8 */
[----:B------:R-:W-:Y:S01]  /*a7c0*/  FMNMX.FTZ R140, R58, R140, !PT ;  /* 0x0000008c3a8c7209 */ /* 0x000fe20007810000 */
[--C-:B------:R-:W-:Y:S02]  /*a7d0*/  FFMA.FTZ R6, R6, c[0x0][0x2d0], -R185.reuse ;  /* 0x0000b40006067a23 */ /* 0x100fe400000108b9 */
[----:B------:R2:W3:Y:S01]  /*a7e0*/  MUFU.EX2 R141, R0 ;  /* 0x00000000008d7308 */ /* 0x0004e20000000800 */
[--C-:B------:R-:W-:Y:S02]  /*a7f0*/  FFMA.FTZ R7, R7, c[0x0][0x2d0], -R185.reuse ;  /* 0x0000b40007077a23 */ /* 0x100fe400000108b9 */
[--C-:B------:R-:W-:Y:S02]  /*a800*/  FFMA.FTZ R19, R19, c[0x0][0x2d0], -R185.reuse ;  /* 0x0000b40013137a23 */ /* 0x100fe400000108b9 */
[--C-:B------:R-:W-:Y:S02]  /*a810*/  FFMA.FTZ R18, R18, c[0x0][0x2d0], -R185.reuse ;  /* 0x0000b40012127a23 */ /* 0x100fe400000108b9 */
[----:B------:R-:W-:Y:S02]  /*a820*/  FMUL.FTZ R186, R143, c[0x0][0x2d0] ;  /* 0x0000b4008fba7a20 */ /* 0x000fe40000410000 */
[----:B------:R-:W-:Y:S01]  /*a830*/  FFMA.FTZ R32, R32, c[0x0][0x2d0], -R184 ;  /* 0x0000b40020207a23 */ /* 0x000fe200000108b8 */
[----:B------:R4:W-:Y:S01]  /*a840*/  MUFU.EX2 R232, R6 ;  /* 0x0000000600e87308 */ /* 0x0009e20000000800 */
[--C-:B------:R-:W-:Y:S02]  /*a850*/  FFMA.FTZ R8, R8, c[0x0][0x2d0], -R186.reuse ;  /* 0x0000b40008087a23 */ /* 0x100fe400000108ba */
[----:B------:R-:W-:Y:S01]  /*a860*/  FFMA.FTZ R9, R9, c[0x0][0x2d0], -R186 ;  /* 0x0000b40009097a23 */ /* 0x000fe200000108ba */
[----:B-1----:R-:W-:Y:S01]  /*a870*/  @P0 SHF.R.S32.HI R4, RZ, 0x1f, R202 ;  /* 0x0000001fff040819 */ /* 0x002fe200000114ca */
[--C-:B------:R-:W-:Y:S02]  /*a880*/  FFMA.FTZ R12, R12, c[0x0][0x2d0], -R186.reuse ;  /* 0x0000b4000c0c7a23 */ /* 0x100fe400000108ba */
[----:B------:R-:W-:Y:S02]  /*a890*/  FFMA.FTZ R13, R13, c[0x0][0x2d0], -R186 ;  /* 0x0000b4000d0d7a23 */ /* 0x000fe400000108ba */
[--C-:B------:R-:W-:Y:S01]  /*a8a0*/  FFMA.FTZ R36, R36, c[0x0][0x2d0], -R184.reuse ;  /* 0x0000b40024247a23 */ /* 0x100fe200000108b8 */
[----:B------:R1:W-:Y:S01]  /*a8b0*/  MUFU.EX2 R235, R5 ;  /* 0x0000000500eb7308 */ /* 0x0003e20000000800 */
[----:B------:R-:W-:Y:S02]  /*a8c0*/  FFMA.FTZ R37, R37, c[0x0][0x2d0], -R184 ;  /* 0x0000b40025257a23 */ /* 0x000fe400000108b8 */
[--C-:B------:R-:W-:Y:S02]  /*a8d0*/  FFMA.FTZ R38, R38, c[0x0][0x2d0], -R185.reuse ;  /* 0x0000b40026267a23 */ /* 0x100fe400000108b9 */
[----:B--2---:R-:W-:Y:S02]  /*a8e0*/  FADD.FTZ R0, -R144, R2 ;  /* 0x0000000290007221 */ /* 0x004fe40000010100 */
[----:B---3--:R-:W-:Y:S02]  /*a8f0*/  FMUL.FTZ R100, R141, R100 ;  /* 0x000000648d647220 */ /* 0x008fe40000410000 */
[----:B------:R-:W-:Y:S01]  /*a900*/  FMUL.FTZ R2, R0, c[0x0][0x2d0] ;  /* 0x0000b40000027a20 */ /* 0x000fe20000410000 */
[----:B------:R-:W-:Y:S01]  /*a910*/  FMNMX.FTZ R0, R59, R140, !PT ;  /* 0x0000008c3b007209 */ /* 0x000fe20007810000 */
[----:B------:R2:W-:Y:S01]  /*a920*/  MUFU.EX2 R233, R7 ;  /* 0x0000000700e97308 */ /* 0x0005e20000000800 */
[C---:B------:R-:W-:Y:S02]  /*a930*/  FMUL.FTZ R101, R141.reuse, R101 ;  /* 0x000000658d657220 */ /* 0x040fe40000410000 */
[----:B------:R-:W-:Y:S01]  /*a940*/  FMNMX.FTZ R0, R62, R0, !PT ;  /* 0x000000003e007209 */ /* 0x000fe20007810000 */
[----:B----4-:R-:W-:Y:S02]  /*a950*/  @P0 IMAD R6, R4, c[0x0][0x1e0], RZ ;  /* 0x0000780004060a24 */ /* 0x010fe400078e02ff */
[----:B------:R-:W-:Y:S01]  /*a960*/  FMUL.FTZ R112, R141, R112 ;  /* 0x000000708d707220 */ /* 0x000fe20000410000 */
[----:B------:R-:W-:Y:S01]  /*a970*/  FMNMX.FTZ R0, R63, R0, !PT ;  /* 0x000000003f007209 */ /* 0x000fe20007810000 */
[C---:B------:R-:W-:Y:S02]  /*a980*/  @P0 IMAD R6, R202.reuse, c[0x0][0x1e4], R6 ;  /* 0x00007900ca060a24 */ /* 0x040fe400078e0206 */
[----:B------:R3:W4:Y:S01]  /*a990*/  MUFU.EX2 R140, R2 ;  /* 0x00000002008c7308 */ /* 0x0007220000000800 */
[----:B------:R-:W-:Y:S02]  /*a9a0*/  FMUL.FTZ R113, R141, R113 ;  /* 0x000000718d717220 */ /* 0x000fe40000410000 */
[----:B-1----:R-:W-:Y:S04]  /*a9b0*/  @P0 IMAD.WIDE.U32 R4, R202, c[0x0][0x1e0], RZ ;  /* 0x00007800ca040a25 */ /* 0x002fe800078e00ff */
[--C-:B------:R-:W-:Y:S01]  /*a9c0*/  FFMA.FTZ R39, R39, c[0x0][0x2d0], -R185.reuse ;  /* 0x0000b40027277a23 */ /* 0x100fe200000108b9 */
[----:B------:R-:W-:Y:S01]  /*a9d0*/  @P0 IADD3 R6, R5, R6, RZ ;  /* 0x0000000605060210 */ /* 0x000fe20007ffe0ff */
[--C-:B------:R-:W-:Y:S01]  /*a9e0*/  FFMA.FTZ R48, R48, c[0x0][0x2d0], -R184.reuse ;  /* 0x0000b40030307a23 */ /* 0x100fe200000108b8 */
[----:B------:R-:W-:Y:S01]  /*a9f0*/  MUFU.EX2 R236, R19 ;  /* 0x0000001300ec7308 */ /* 0x000fe20000000800 */
[C---:B------:R-:W-:Y:S01]  /*aa00*/  @P0 SHF.L.U32 R5, R4.reuse, 0x6, RZ ;  /* 0x0000000604050819 */ /* 0x040fe200000006ff */
[----:B------:R-:W-:Y:S01]  /*aa10*/  FFMA.FTZ R49, R49, c[0x0][0x2d0], -R184 ;  /* 0x0000b40031317a23 */ /* 0x000fe200000108b8 */
[----:B------:R-:W-:Y:S01]  /*aa20*/  @P0 SHF.L.U64.HI R4, R4, 0x6, R6 ;  /* 0x0000000604040819 */ /* 0x000fe20000010206 */
[--C-:B------:R-:W-:Y:S01]  /*aa30*/  FFMA.FTZ R50, R50, c[0x0][0x2d0], -R185.reuse ;  /* 0x0000b40032327a23 */ /* 0x100fe200000108b9 */
[----:B--2---:R-:W-:Y:S01]  /*aa40*/  @P0 MOV R7, c[0x0][0x1e0] ;  /* 0x0000780000070a02 */ /* 0x004fe20000000f00 */
[----:B------:R-:W-:Y:S02]  /*aa50*/  FFMA.FTZ R51, R51, c[0x0][0x2d0], -R185 ;  /* 0x0000b40033337a23 */ /* 0x000fe400000108b9 */
[--C-:B------:R-:W-:Y:S01]  /*aa60*/  FFMA.FTZ R40, R40, c[0x0][0x2d0], -R186.reuse ;  /* 0x0000b40028287a23 */ /* 0x100fe200000108ba */
[----:B------:R-:W-:Y:S01]  /*aa70*/  @P0 LEA R6, P6, R7, R5, 0x5 ;  /* 0x0000000507060211 */ /* 0x000fe200078c28ff */
[----:B------:R1:W-:Y:S01]  /*aa80*/  MUFU.EX2 R239, R17 ;  /* 0x0000001100ef7308 */ /* 0x0003e20000000800 */
[--C-:B------:R-:W-:Y:S02]  /*aa90*/  FFMA.FTZ R41, R41, c[0x0][0x2d0], -R186.reuse ;  /* 0x0000b40029297a23 */ /* 0x100fe400000108ba */
[--C-:B------:R-:W-:Y:S02]  /*aaa0*/  FFMA.FTZ R44, R44, c[0x0][0x2d0], -R186.reuse ;  /* 0x0000b4002c2c7a23 */ /* 0x100fe400000108ba */
[----:B---3--:R-:W-:Y:S02]  /*aab0*/  FADD.FTZ R2, -R143, R3 ;  /* 0x000000038f027221 */ /* 0x008fe40000010100 */
[----:B----4-:R-:W-:Y:S02]  /*aac0*/  FMUL.FTZ R102, R140, R102 ;  /* 0x000000668c667220 */ /* 0x010fe40000410000 */
[----:B------:R-:W-:Y:S01]  /*aad0*/  FMUL.FTZ R2, R2, c[0x0][0x2d0] ;  /* 0x0000b40002027a20 */ /* 0x000fe20000410000 */
[----:B------:R2:W-:Y:S01]  /*aae0*/  MUFU.EX2 R237, R18 ;  /* 0x0000001200ed7308 */ /* 0x0005e20000000800 */
[C---:B------:R-:W-:Y:S02]  /*aaf0*/  FMUL.FTZ R103, R140.reuse, R103 ;  /* 0x000000678c677220 */ /* 0x040fe40000410000 */
[C---:B------:R-:W-:Y:S02]  /*ab00*/  FMUL.FTZ R114, R140.reuse, R114 ;  /* 0x000000728c727220 */ /* 0x040fe40000410000 */
[C---:B------:R-:W-:Y:S02]  /*ab10*/  FMUL.FTZ R115, R140.reuse, R115 ;  /* 0x000000738c737220 */ /* 0x040fe40000410000 */
[----:B------:R-:W-:Y:S02]  /*ab20*/  FFMA.FTZ R45, R45, c[0x0][0x2d0], -R186 ;  /* 0x0000b4002d2d7a23 */ /* 0x000fe400000108ba */
[C---:B------:R-:W-:Y:S01]  /*ab30*/  FMUL.FTZ R116, R141.reuse, R116 ;  /* 0x000000748d747220 */ /* 0x040fe20000410000 */
[----:B------:R3:W4:Y:S01]  /*ab40*/  MUFU.EX2 R3, R2 ;  /* 0x0000000200037308 */ /* 0x0007220000000800 */
[----:B------:R-:W-:Y:S02]  /*ab50*/  FMUL.FTZ R117, R141, R117 ;  /* 0x000000758d757220 */ /* 0x000fe40000410000 */
[C---:B------:R-:W-:Y:S01]  /*ab60*/  FMUL.FTZ R118, R140.reuse, R118 ;  /* 0x000000768c767220 */ /* 0x040fe20000410000 */
[----:B-1----:R-:W-:Y:S01]  /*ab70*/  @P0 IADD3 R17, P2, R5, R148, RZ ;  /* 0x0000009405110210 */ /* 0x002fe20007f5e0ff */
[----:B------:R-:W-:Y:S02]  /*ab80*/  FMUL.FTZ R119, R140, R119 ;  /* 0x000000778c777220 */ /* 0x000fe40000410000 */
[C---:B------:R-:W-:Y:S01]  /*ab90*/  FMUL.FTZ R128, R141.reuse, R128 ;  /* 0x000000808d807220 */ /* 0x040fe20000410000 */
[----:B------:R-:W-:Y:S01]  /*aba0*/  @P0 IADD3.X R176, R4, R149, RZ, P2, !PT ;  /* 0x0000009504b00210 */ /* 0x000fe200017fe4ff */
[----:B------:R-:W-:Y:S01]  /*abb0*/  FMUL.FTZ R129, R141, R129 ;  /* 0x000000818d817220 */ /* 0x000fe20000410000 */
[----:B------:R-:W1:Y:S01]  /*abc0*/  MUFU.EX2 R238, R16 ;  /* 0x0000001000ee7308 */ /* 0x000e620000000800 */
[C---:B------:R-:W-:Y:S02]  /*abd0*/  FMUL.FTZ R130, R140.reuse, R130 ;  /* 0x000000828c827220 */ /* 0x040fe40000410000 */
[C---:B------:R-:W-:Y:S01]  /*abe0*/  FMUL.FTZ R131, R140.reuse, R131 ;  /* 0x000000838c837220 */ /* 0x040fe20000410000 */
[----:B--2---:R-:W-:Y:S01]  /*abf0*/  @P0 LEA R18, P2, R17, c[0x0][0x1c8], 0x1 ;  /* 0x0000720011120a11 */ /* 0x004fe200078408ff */
[C---:B------:R-:W-:Y:S02]  /*ac00*/  FMUL.FTZ R136, R141.reuse, R136 ;  /* 0x000000888d887220 */ /* 0x040fe40000410000 */
[C---:B------:R-:W-:Y:S02]  /*ac10*/  FMUL.FTZ R137, R141.reuse, R137 ;  /* 0x000000898d897220 */ /* 0x040fe40000410000 */
[C---:B------:R-:W-:Y:S01]  /*ac20*/  FMUL.FTZ R138, R140.reuse, R138 ;  /* 0x0000008a8c8a7220 */ /* 0x040fe20000410000 */
[----:B------:R-:W-:Y:S01]  /*ac30*/  MUFU.EX2 R228, R8 ;  /* 0x0000000800e47308 */ /* 0x000fe20000000800 */
[C---:B------:R-:W-:Y:S02]  /*ac40*/  FMUL.FTZ R139, R140.reuse, R139 ;  /* 0x0000008b8c8b7220 */ /* 0x040fe40000410000 */
[----:B------:R-:W-:Y:S01]  /*ac50*/  FMUL.FTZ R68, R141, R68 ;  /* 0x000000448d447220 */ /* 0x000fe20000410000 */
[----:B---3--:R-:W2:Y:S01]  /*ac60*/  SHFL.BFLY PT, R2, R0, 0x2, 0x1f ;  /* 0x0c401f0000027f89 */ /* 0x008ea200000e0000 */
[C---:B----4-:R-:W-:Y:S02]  /*ac70*/  FMUL.FTZ R104, R3.reuse, R104 ;  /* 0x0000006803687220 */ /* 0x050fe40000410000 */
        /* <DEDUP_REMOVED lines=11> */
[----:B------:R-:W-:Y:S02]  /*ad30*/  FMUL.FTZ R69, R141, R69 ;  /* 0x000000458d457220 */ /* 0x000fe40000410000 */
[----:B------:R-:W-:Y:S01]  /*ad40*/  FMUL.FTZ R70, R140, R70 ;  /* 0x000000468c467220 */ /* 0x000fe20000410000 */
[----:B--2---:R-:W-:Y:S01]  /*ad50*/  FMNMX.FTZ R0, R0, R2, !PT ;  /* 0x0000000200007209 */ /* 0x004fe20007810000 */
[C---:B------:R-:W-:Y:S01]  /*ad60*/  FMUL.FTZ R71, R140.reuse, R71 ;  /* 0x000000478c477220 */ /* 0x040fe20000410000 */
[----:B------:R2:W-:Y:S01]  /*ad70*/  MUFU.EX2 R230, R13 ;  /* 0x0000000d00e67308 */ /* 0x0005e20000000800 */
[C---:B------:R-:W-:Y:S02]  /*ad80*/  FMUL.FTZ R72, R3.reuse, R72 ;  /* 0x0000004803487220 */ /* 0x040fe40000410000 */
[----:B------:R-:W4:Y:S01]  /*ad90*/  SHFL.BFLY PT, R2, R0, 0x1, 0x1f ;  /* 0x0c201f0000027f89 */ /* 0x000f2200000e0000 */
[C---:B------:R-:W-:Y:S02]  /*ada0*/  FMUL.FTZ R73, R3.reuse, R73 ;  /* 0x0000004903497220 */ /* 0x040fe40000410000 */
[C---:B------:R-:W-:Y:S02]  /*adb0*/  FMUL.FTZ R76, R3.reuse, R76 ;  /* 0x0000004c034c7220 */ /* 0x040fe40000410000 */
[----:B------:R-:W-:Y:S02]  /*adc0*/  FMUL.FTZ R77, R3, R77 ;  /* 0x0000004d034d7220 */ /* 0x000fe40000410000 */
[----:B------:R-:W-:Y:S01]  /*add0*/  MUFU.EX2 R225, R32 ;  /* 0x0000002000e17308 */ /* 0x000fe20000000800 */
[C---:B------:R-:W-:Y:S02]  /*ade0*/  FMUL.FTZ R80, R141.reuse, R80 ;  /* 0x000000508d507220 */ /* 0x040fe40000410000 */
[----:B------:R-:W-:Y:S02]  /*adf0*/  FMUL.FTZ R81, R141, R81 ;  /* 0x000000518d517220 */ /* 0x000fe40000410000 */
[----:B---3--:R-:W-:Y:S02]  /*ae00*/  FMUL.FTZ R12, R3, R160 ;  /* 0x000000a0030c7220 */ /* 0x008fe40000410000 */
[C---:B------:R-:W-:Y:S02]  /*ae10*/  FMUL.FTZ R82, R140.reuse, R82 ;  /* 0x000000528c527220 */ /* 0x040fe40000410000 */
[----:B------:R-:W-:Y:S01]  /*ae20*/  FMUL.FTZ R83, R140, R83 ;  /* 0x000000538c537220 */ /* 0x000fe20000410000 */
[----:B------:R-:W-:Y:S01]  /*ae30*/  MUFU.EX2 R197, R36 ;  /* 0x0000002400c57308 */ /* 0x000fe20000000800 */
[C---:B------:R-:W-:Y:S02]  /*ae40*/  FMUL.FTZ R84, R141.reuse, R84 ;  /* 0x000000548d547220 */ /* 0x040fe40000410000 */
[----:B------:R-:W-:Y:S02]  /*ae50*/  FMUL.FTZ R85, R141, R85 ;  /* 0x000000558d557220 */ /* 0x000fe40000410000 */
[----:B--2---:R-:W-:Y:S01]  /*ae60*/  FMUL.FTZ R13, R3, R161 ;  /* 0x000000a1030d7220 */ /* 0x004fe20000410000 */
[----:B----4-:R-:W-:Y:S01]  /*ae70*/  FMNMX.FTZ R142, R0, R2, !PT ;  /* 0x00000002008e7209 */ /* 0x010fe20007810000 */
[C---:B------:R-:W-:Y:S01]  /*ae80*/  FMUL.FTZ R86, R140.reuse, R86 ;  /* 0x000000568c567220 */ /* 0x040fe20000410000 */
[----:B------:R-:W-:Y:S02]  /*ae90*/  @P0 MOV R2, c[0x0][0x1e4] ;  /* 0x0000790000020a02 */ /* 0x000fe40000000f00 */
[----:B------:R-:W-:Y:S01]  /*aea0*/  MUFU.EX2 R196, R37 ;  /* 0x0000002500c47308 */ /* 0x000fe20000000800 */
[----:B------:R-:W-:Y:S01]  /*aeb0*/  FMUL.FTZ R87, R140, R87 ;  /* 0x000000578c577220 */ /* 0x000fe20000410000 */
[----:B------:R-:W-:Y:S01]  /*aec0*/  @P0 LEA.HI.X R2, R7, R4, R2, 0x5, P6 ;  /* 0x0000000407020211 */ /* 0x000fe200030f2c02 */
[----:B------:R-:W-:Y:S01]  /*aed0*/  FADD.FTZ R0, -R142, R146 ;  /* 0x000000928e007221 */ /* 0x000fe20000010100 */
[----:B------:R-:W-:Y:S01]  /*aee0*/  @P0 IADD3 R7, P6, R5, R222, RZ ;  /* 0x000000de05070210 */ /* 0x000fe20007fde0ff */
[----:B------:R-:W-:Y:S01]  /*aef0*/  FMUL.FTZ R88, R3, R88 ;  /* 0x0000005803587220 */ /* 0x000fe20000410000 */
[----:B------:R-:W-:Y:S01]  /*af00*/  @P0 IADD3 R5, P1, R5, R150, RZ ;  /* 0x0000009605050210 */ /* 0x000fe20007f3e0ff */
[----:B------:R-:W-:Y:S01]  /*af10*/  FMUL.FTZ R0, R0, c[0x0][0x2d0] ;  /* 0x0000b40000007a20 */ /* 0x000fe20000410000 */
[C---:B------:R-:W-:Y:S02]  /*af20*/  @P0 IADD3.X R19, R4.reuse, R221, RZ, P6, !PT ;  /* 0x000000dd04130210 */ /* 0x040fe400037fe4ff */
[----:B------:R-:W-:Y:S01]  /*af30*/  MUFU.EX2 R195, R38 ;  /* 0x0000002600c37308 */ /* 0x000fe20000000800 */
[----:B------:R-:W-:Y:S01]  /*af40*/  @P0 LEA R146, P6, R7, c[0x0][0x1c8], 0x1 ;  /* 0x0000720007920a11 */ /* 0x000fe200078c08ff */
[C---:B------:R-:W-:Y:S01]  /*af50*/  FMUL.FTZ R89, R3.reuse, R89 ;  /* 0x0000005903597220 */ /* 0x040fe20000410000 */
[----:B------:R-:W-:Y:S01]  /*af60*/  @P0 IADD3.X R4, R4, R151, RZ, P1, !PT ;  /* 0x0000009704040210 */ /* 0x000fe20000ffe4ff */
[----:B------:R-:W-:Y:S01]  /*af70*/  FMUL.FTZ R92, R3, R92 ;  /* 0x0000005c035c7220 */ /* 0x000fe20000410000 */
[----:B------:R-:W-:Y:S01]  /*af80*/  @P0 LEA.HI.X R147, R7, c[0x0][0x1cc], R19, 0x1, P6 ;  /* 0x0000730007930a11 */ /* 0x000fe200030f0c13 */
[----:B------:R-:W-:Y:S01]  /*af90*/  FMUL.FTZ R93, R3, R93 ;  /* 0x0000005d035d7220 */ /* 0x000fe20000410000 */
[----:B------:R-:W-:Y:S01]  /*afa0*/  @P0 LEA.HI.X R19, R17, c[0x0][0x1cc], R176, 0x1, P2 ;  /* 0x0000730011130a11 */ /* 0x000fe200010f0cb0 */
[----:B------:R-:W-:Y:S01]  /*afb0*/  FMUL.FTZ R96, R141, R96 ;  /* 0x000000608d607220 */ /* 0x000fe20000410000 */
[C---:B------:R-:W-:Y:S01]  /*afc0*/  @P0 LEA R16, P1, R5.reuse, c[0x0][0x1c8], 0x1 ;  /* 0x0000720005100a11 */ /* 0x040fe200078208ff */
[----:B------:R2:W-:Y:S01]  /*afd0*/  @P0 LDGSTS.E.BYPASS.LTC128B.128 [R203+0x3100], [R146.64], !P5 ;  /* 0x0310000092cb0fae */ /* 0x0005e2000e901d46 */
[C---:B------:R-:W-:Y:S01]  /*afe0*/  @P0 IADD3 R148, P6, R6.reuse, R148, RZ ;  /* 0x0000009406940210 */ /* 0x040fe20007fde0ff */
[----:B------:R-:W3:Y:S01]  /*aff0*/  MUFU.EX2 R0, R0 ;  /* 0x0000000000007308 */ /* 0x000ee20000000800 */
[----:B------:R-:W-:Y:S01]  /*b000*/  @P0 LEA.HI.X R17, R5, c[0x0][0x1cc], R4, 0x1, P1 ;  /* 0x0000730005110a11 */ /* 0x000fe200008f0c04 */
[----:B------:R-:W-:Y:S01]  /*b010*/  FMUL.FTZ R97, R141, R97 ;  /* 0x000000618d617220 */ /* 0x000fe20000410000 */
[----:B------:R-:W-:Y:S01]  /*b020*/  @P0 IADD3 R7, P2, R6, R222, RZ ;  /* 0x000000de06070210 */ /* 0x000fe20007f5e0ff */
[----:B------:R-:W-:Y:S01]  /*b030*/  FMUL.FTZ R98, R140, R98 ;  /* 0x000000628c627220 */ /* 0x000fe20000410000 */
[----:B------:R-:W-:Y:S01]  /*b040*/  @P0 IADD3 R5, P1, R6, R150, RZ ;  /* 0x0000009606050210 */ /* 0x000fe20007f3e0ff */
[----:B------:R4:W-:Y:S01]  /*b050*/  @P0 LDGSTS.E.BYPASS.LTC128B.128 [R203+0x4100], [R18.64], !P4 ;  /* 0x0410000012cb0fae */ /* 0x0009e2000e101d46 */
[----:B------:R-:W-:Y:S01]  /*b060*/  @P0 IADD3.X R149, R2, R149, RZ, P6, !PT ;  /* 0x0000009502950210 */ /* 0x000fe200037fe4ff */
[----:B------:R-:W-:Y:S01]  /*b070*/  FMUL.FTZ R99, R140, R99 ;  /* 0x000000638c637220 */ /* 0x000fe20000410000 */
[----:B------:R-:W-:Y:S01]  /*b080*/  @P0 LEA R8, P6, R7, c[0x0][0x1c8], 0x1 ;  /* 0x0000720007080a11 */ /* 0x000fe200078c08ff */
[----:B------:R-:W-:Y:S01]  /*b090*/  MUFU.EX2 R194, R39 ;  /* 0x0000002700c27308 */ /* 0x000fe20000000800 */
[----:B------:R-:W-:Y:S01]  /*b0a0*/  @P0 IADD3.X R151, R2, R151, RZ, P1, !PT ;  /* 0x0000009702970210 */ /* 0x000fe20000ffe4ff */
[--C-:B------:R-:W-:Y:S01]  /*b0b0*/  FFMA.FTZ R20, R20, c[0x0][0x2d0], -R184.reuse ;  /* 0x0000b40014147a23 */ /* 0x100fe200000108b8 */
[----:B------:R-:W-:Y:S01]  /*b0c0*/  @P0 IADD3.X R2, R2, R221, RZ, P2, !PT ;  /* 0x000000dd02020210 */ /* 0x000fe200017fe4ff */
[----:B------:R2:W-:Y:S01]  /*b0d0*/  @P0 LDGSTS.E.BYPASS.LTC128B.128 [R203+0x5100], [R16.64], !P3 ;  /* 0x0510000010cb0fae */ /* 0x0005e2000d901d46 */
[----:B------:R-:W-:Y:S01]  /*b0e0*/  @P0 LEA R6, P2, R148, c[0x0][0x1c8], 0x1 ;  /* 0x0000720094060a11 */ /* 0x000fe200078408ff */
[----:B------:R-:W-:Y:S01]  /*b0f0*/  FFMA.FTZ R21, R21, c[0x0][0x2d0], -R184 ;  /* 0x0000b40015157a23 */ /* 0x000fe200000108b8 */
[----:B------:R-:W-:Y:S01]  /*b100*/  @P0 LEA.HI.X R9, R7, c[0x0][0x1cc], R2, 0x1, P6 ;  /* 0x0000730007090a11 */ /* 0x000fe200030f0c02 */
[----:B------:R-:W-:Y:S01]  /*b110*/  FMUL.FTZ R2, R142, c[0x0][0x2d0] ;  /* 0x0000b4008e027a20 */ /* 0x000fe20000410000 */
[----:B------:R-:W-:Y:S01]  /*b120*/  @P0 LEA.HI.X R7, R148, c[0x0][0x1cc], R149, 0x1, P2 ;  /* 0x0000730094070a11 */ /* 0x000fe200010f0c95 */
[----:B------:R-:W-:Y:S01]  /*b130*/  MUFU.EX2 R193, R48 ;  /* 0x0000003000c17308 */ /* 0x000fe20000000800 */
[----:B------:R-:W-:Y:S01]  /*b140*/  @P0 LEA R4, P1, R5, c[0x0][0x1c8], 0x1 ;  /* 0x0000720005040a11 */ /* 0x000fe200078208ff */
[----:B------:R5:W-:Y:S01]  /*b150*/  @P0 LDGSTS.E.BYPASS.LTC128B.128 [R203+0x3900], [R8.64], !P5 ;  /* 0x0390000008cb0fae */ /* 0x000be2000e901d46 */
[--C-:B------:R-:W-:Y:S01]  /*b160*/  FFMA.FTZ R10, R10, c[0x0][0x2d0], -R2.reuse ;  /* 0x0000b4000a0a7a23 */ /* 0x100fe20000010802 */
[----:B------:R-:W-:Y:S01]  /*b170*/  F2FP.PACK_AB R148, R235, R234 ;  /* 0x000000eaeb94723e */ /* 0x000fe200000000ff */
[--C-:B------:R-:W-:Y:S01]  /*b180*/  FFMA.FTZ R11, R11, c[0x0][0x2d0], -R2.reuse ;  /* 0x0000b4000b0b7a23 */ /* 0x100fe20000010802 */
[----:B------:R-:W-:Y:S01]  /*b190*/  @P0 LEA.HI.X R5, R5, c[0x0][0x1cc], R151, 0x1, P1 ;  /* 0x0000730005050a11 */ /* 0x000fe200008f0c97 */
[--C-:B------:R-:W-:Y:S01]  /*b1a0*/  FFMA.FTZ R14, R14, c[0x0][0x2d0], -R2.reuse ;  /* 0x0000b4000e0e7a23 */ /* 0x100fe20000010802 */
[----:B-1----:R-:W-:Y:S01]  /*b1b0*/  F2FP.PACK_AB R150, R239, R238 ;  /* 0x000000eeef96723e */ /* 0x002fe200000000ff */
[--C-:B------:R-:W-:Y:S01]  /*b1c0*/  FFMA.FTZ R15, R15, c[0x0][0x2d0], -R2.reuse ;  /* 0x0000b4000f0f7a23 */ /* 0x100fe20000010802 */
[----:B------:R1:W-:Y:S01]  /*b1d0*/  @P0 LDGSTS.E.BYPASS.LTC128B.128 [R203+0x4900], [R6.64], !P4 ;  /* 0x0490000006cb0fae */ /* 0x0003e2000e101d46 */
[----:B------:R1:W-:Y:S01]  /*b1e0*/  MUFU.EX2 R187, R10 ;  /* 0x0000000a00bb7308 */ /* 0x0003e20000000800 */
[----:B------:R-:W-:Y:S01]  /*b1f0*/  F2FP.PACK_AB R149, R233, R232 ;  /* 0x000000e8e995723e */ /* 0x000fe200000000ff */
[----:B----4-:R-:W-:Y:S01]  /*b200*/  FMUL.FTZ R18, R140, R166 ;  /* 0x000000a68c127220 */ /* 0x010fe20000410000 */
[----:B------:R-:W-:Y:S01]  /*b210*/  F2FP.PACK_AB R151, R236, R237 ;  /* 0x000000edec97723e */ /* 0x000fe200000000ff */
[----:B------:R-:W-:Y:S02]  /*b220*/  FMUL.FTZ R19, R140, R167 ;  /* 0x000000a78c137220 */ /* 0x000fe40000410000 */
[C---:B---3--:R-:W-:Y:S01]  /*b230*/  FMUL.FTZ R106, R0.reuse, R106 ;  /* 0x0000006a006a7220 */ /* 0x048fe20000410000 */
[----:B------:R3:W-:Y:S01]  /*b240*/  @P0 LDGSTS.E.BYPASS.LTC128B.128 [R203+0x5900], [R4.64], !P3 ;  /* 0x0590000004cb0fae */ /* 0x0007e2000d901d46 */
[C---:B------:R-:W-:Y:S02]  /*b250*/  FMUL.FTZ R107, R0.reuse, R107 ;  /* 0x0000006b006b7220 */ /* 0x040fe40000410000 */
[----:B------:R-:W4:Y:S01]  /*b260*/  MUFU.EX2 R188, R11 ;  /* 0x0000000b00bc7308 */ /* 0x000f220000000800 */
[C---:B--2---:R-:W-:Y:S02]  /*b270*/  FMUL.FTZ R16, R141.reuse, R164 ;  /* 0x000000a48d107220 */ /* 0x044fe40000410000 */
[----:B------:R-:W-:Y:S02]  /*b280*/  FMUL.FTZ R17, R141, R165 ;  /* 0x000000a58d117220 */ /* 0x000fe40000410000 */
[----:B------:R-:W2:Y:S01]  /*b290*/  LDSM.16.MT88.4 R176, [R205] ;  /* 0x00000000cdb0783b */ /* 0x000ea20000004200 */
[C---:B------:R-:W-:Y:S02]  /*b2a0*/  FMUL.FTZ R110, R0.reuse, R110 ;  /* 0x0000006e006e7220 */ /* 0x040fe40000410000 */
[C---:B-----5:R-:W-:Y:S02]  /*b2b0*/  FMUL.FTZ R8, R3.reuse, R156 ;  /* 0x0000009c03087220 */ /* 0x060fe40000410000 */
[----:B------:R5:W-:Y:S01]  /*b2c0*/  MUFU.EX2 R189, R14 ;  /* 0x0000000e00bd7308 */ /* 0x000be20000000800 */
[----:B------:R-:W-:Y:S02]  /*b2d0*/  FMUL.FTZ R9, R3, R157 ;  /* 0x0000009d03097220 */ /* 0x000fe40000410000 */
[----:B------:R-:W2:Y:S01]  /*b2e0*/  LDSM.16.MT88.4 R180, [R206] ;  /* 0x00000000ceb4783b */ /* 0x000ea20000004200 */
[----:B-1----:R-:W-:Y:S02]  /*b2f0*/  FMUL.FTZ R10, R0, R158 ;  /* 0x0000009e000a7220 */ /* 0x002fe40000410000 */
[----:B------:R-:W-:Y:S01]  /*b300*/  FMUL.FTZ R6, R140, R154 ;  /* 0x0000009a8c067220 */ /* 0x000fe20000410000 */
[----:B------:R-:W-:Y:S01]  /*b310*/  F2FP.PACK_AB R154, R230, R231 ;  /* 0x000000e7e69a723e */ /* 0x000fe200000000ff */
[----:B------:R-:W-:Y:S02]  /*b320*/  FMUL.FTZ R7, R140, R155 ;  /* 0x0000009b8c077220 */ /* 0x000fe40000410000 */
[----:B------:R-:W1:Y:S01]  /*b330*/  MUFU.EX2 R190, R15 ;  /* 0x0000000f00be7308 */ /* 0x000e620000000800 */
[----:B------:R-:W-:Y:S01]  /*b340*/  FMUL.FTZ R111, R0, R111 ;  /* 0x0000006f006f7220 */ /* 0x000fe20000410000 */
[----:B------:R-:W-:Y:S01]  /*b350*/  LDSM.16.MT88.4 R36, [R205+0x2400] ;  /* 0x00240000cd24783b */ /* 0x000fe20000004200 */
[--C-:B------:R-:W-:Y:S02]  /*b360*/  FFMA.FTZ R42, R42, c[0x0][0x2d0], -R2.reuse ;  /* 0x0000b4002a2a7a23 */ /* 0x100fe40000010802 */
[----:B---3--:R-:W-:Y:S01]  /*b370*/  FMUL.FTZ R4, R141, R152 ;  /* 0x000000988d047220 */ /* 0x008fe20000410000 */
[----:B------:R-:W-:Y:S01]  /*b380*/  F2FP.PACK_AB R152, R229, R228 ;  /* 0x000000e4e598723e */ /* 0x000fe200000000ff */
[----:B------:R-:W-:Y:S01]  /*b390*/  FMUL.FTZ R5, R141, R153 ;  /* 0x000000998d057220 */ /* 0x000fe20000410000 */
[----:B----4-:R-:W-:Y:S01]  /*b3a0*/  F2FP.PACK_AB R153, R188, R187 ;  /* 0x000000bbbc99723e */ /* 0x010fe200000000ff */
[C---:B------:R-:W-:Y:S01]  /*b3b0*/  FMUL.FTZ R11, R0.reuse, R159 ;  /* 0x0000009f000b7220 */ /* 0x040fe20000410000 */
[----:B------:R-:W-:Y:S01]  /*b3c0*/  LDSM.16.MT88.4 R164, [R205+0xc00] ;  /* 0x000c0000cda4783b */ /* 0x000fe20000004200 */
[----:B------:R-:W-:Y:S01]  /*b3d0*/  MUFU.EX2 R192, R49 ;  /* 0x0000003100c07308 */ /* 0x000fe20000000800 */
[--C-:B------:R-:W-:Y:S02]  /*b3e0*/  FFMA.FTZ R43, R43, c[0x0][0x2d0], -R2.reuse ;  /* 0x0000b4002b2b7a23 */ /* 0x100fe40000010802 */
[----:B-----5:R-:W-:Y:S02]  /*b3f0*/  FMUL.FTZ R14, R0, R162 ;  /* 0x000000a2000e7220 */ /* 0x020fe40000410000 */
[--C-:B------:R-:W-:Y:S02]  /*b400*/  FFMA.FTZ R46, R46, c[0x0][0x2d0], -R2.reuse ;  /* 0x0000b4002e2e7a23 */ /* 0x100fe40000010802 */
[----:B------:R-:W3:Y:S01]  /*b410*/  LDSM.16.MT88.4 R156, [R205+0x1000] ;  /* 0x00100000cd9c783b */ /* 0x000ee20000004200 */
[----:B------:R-:W-:Y:S02]  /*b420*/  FFMA.FTZ R47, R47, c[0x0][0x2d0], -R2 ;  /* 0x0000b4002f2f7a23 */ /* 0x000fe40000010802 */
[----:B------:R-:W-:Y:S01]  /*b430*/  MUFU.EX2 R191, R51 ;  /* 0x0000003300bf7308 */ /* 0x000fe20000000800 */
[----:B------:R-:W-:Y:S01]  /*b440*/  FMUL.FTZ R122, R0, R122 ;  /* 0x0000007a007a7220 */ /* 0x000fe20000410000 */
[----:B-1----:R-:W-:Y:S01]  /*b450*/  F2FP.PACK_AB R155, R190, R189 ;  /* 0x000000bdbe9b723e */ /* 0x002fe200000000ff */
[-C--:B--2---:R-:W-:Y:S02]  /*b460*/  HMMA.16816.F32 R4, R148, R176.reuse, R4 ;  /* 0x000000b09404723c */ /* 0x084fe40000001804 */
[----:B------:R-:W0:Y:S03]  /*b470*/  LDGDEPBAR ;  /* 0x00000000000079af */ /* 0x000e260000000000 */
[C---:B------:R-:W-:Y:S02]  /*b480*/  FMUL.FTZ R15, R0.reuse, R163 ;  /* 0x000000a3000f7220 */ /* 0x040fe40000410000 */
[----:B------:R-:W-:Y:S01]  /*b490*/  MUFU.EX2 R147, R46 ;  /* 0x0000002e00937308 */ /* 0x000fe20000000800 */
[C---:B------:R-:W-:Y:S01]  /*b4a0*/  FMUL.FTZ R123, R0.reuse, R123 ;  /* 0x0000007b007b7220 */ /* 0x040fe20000410000 */
[C---:B------:R-:W-:Y:S01]  /*b4b0*/  HMMA.16816.F32 R8, R152.reuse, R176, R8 ;  /* 0x000000b09808723c */ /* 0x040fe20000001808 */
[----:B------:R-:W1:Y:S03]  /*b4c0*/  LDSM.16.MT88.4 R160, [R206+0x1000] ;  /* 0x00100000cea0783b */ /* 0x000e660000004200 */
[C---:B------:R-:W-:Y:S02]  /*b4d0*/  FMUL.FTZ R126, R0.reuse, R126 ;  /* 0x0000007e007e7220 */ /* 0x040fe40000410000 */
[C---:B------:R-:W-:Y:S02]  /*b4e0*/  FMUL.FTZ R127, R0.reuse, R127 ;  /* 0x0000007f007f7220 */ /* 0x040fe40000410000 */
[-C--:B------:R-:W-:Y:S01]  /*b4f0*/  HMMA.16816.F32 R12, R152, R178.reuse, R12 ;  /* 0x000000b2980c723c */ /* 0x080fe2000000180c */
[----:B------:R2:W-:Y:S03]  /*b500*/  MUFU.EX2 R227, R20 ;  /* 0x0000001400e37308 */ /* 0x0005e60000000800 */
[C---:B------:R-:W-:Y:S02]  /*b510*/  FMUL.FTZ R134, R0.reuse, R134 ;  /* 0x0000008600867220 */ /* 0x040fe40000410000 */
[C---:B------:R-:W-:Y:S02]  /*b520*/  FMUL.FTZ R135, R0.reuse, R135 ;  /* 0x0000008700877220 */ /* 0x040fe40000410000 */
[C---:B------:R-:W-:Y:S03]  /*b530*/  HMMA.16816.F32 R16, R148.reuse, R178, R16 ;  /* 0x000000b29410723c */ /* 0x040fe60000001810 */
[----:B------:R4:W5:Y:S01]  /*b540*/  MUFU.EX2 R226, R21 ;  /* 0x0000001500e27308 */ /* 0x0009620000000800 */
[--C-:B------:R-:W-:Y:S02]  /*b550*/  FFMA.FTZ R146, R35, c[0x0][0x2d0], -R185.reuse ;  /* 0x0000b40023927a23 */ /* 0x100fe400000108b9 */
[C---:B------:R-:W-:Y:S02]  /*b560*/  FMUL.FTZ R35, R0.reuse, R175 ;  /* 0x000000af00237220 */ /* 0x040fe40000410000 */
[-C--:B------:R-:W-:Y:S04]  /*b570*/  HMMA.16816.F32 R100, R148, R180.reuse, R100 ;  /* 0x000000b49464723c */ /* 0x080fe80000001864 */
[C---:B------:R-:W-:Y:S01]  /*b580*/  FMUL.FTZ R74, R0.reuse, R74 ;  /* 0x0000004a004a7220 */ /* 0x040fe20000410000 */
[----:B------:R-:W-:Y:S01]  /*b590*/  MUFU.EX2 R203, R146 ;  /* 0x0000009200cb7308 */ /* 0x000fe20000000800 */
[C---:B------:R-:W-:Y:S02]  /*b5a0*/  FMUL.FTZ R75, R0.reuse, R75 ;  /* 0x0000004b004b7220 */ /* 0x040fe40000410000 */
[C---:B------:R-:W-:Y:S04]  /*b5b0*/  HMMA.16816.F32 R104, R152.reuse, R180, R104 ;  /* 0x000000b49868723c */ /* 0x040fe80000001868 */
[C---:B--2---:R-:W-:Y:S02]  /*b5c0*/  FMUL.FTZ R20, R141.reuse, R168 ;  /* 0x000000a88d147220 */ /* 0x044fe40000410000 */
[C---:B------:R-:W-:Y:S01]  /*b5d0*/  FMUL.FTZ R78, R0.reuse, R78 ;  /* 0x0000004e004e7220 */ /* 0x040fe20000410000 */
[----:B------:R-:W-:Y:S01]  /*b5e0*/  MUFU.EX2 R181, R40 ;  /* 0x0000002800b57308 */ /* 0x000fe20000000800 */
[-C--:B------:R-:W-:Y:S04]  /*b5f0*/  HMMA.16816.F32 R108, R152, R182.reuse, R108 ;  /* 0x000000b6986c723c */ /* 0x080fe8000000186c */
[----:B----4-:R-:W-:Y:S02]  /*b600*/  FMUL.FTZ R21, R141, R169 ;  /* 0x000000a98d157220 */ /* 0x010fe40000410000 */
[----:B------:R-:W-:Y:S02]  /*b610*/  FMUL.FTZ R79, R0, R79 ;  /* 0x0000004f004f7220 */ /* 0x000fe40000410000 */
[C---:B------:R-:W-:Y:S01]  /*b620*/  HMMA.16816.F32 R112, R148.reuse, R182, R112 ;  /* 0x000000b69470723c */ /* 0x040fe20000001870 */
[----:B------:R2:W-:Y:S03]  /*b630*/  MUFU.EX2 R183, R50 ;  /* 0x0000003200b77308 */ /* 0x0005e60000000800 */
[--C-:B------:R-:W-:Y:S02]  /*b640*/  FFMA.FTZ R22, R22, c[0x0][0x2d0], -R185.reuse ;  /* 0x0000b40016167a23 */ /* 0x100fe400000108b9 */
[C---:B------:R-:W-:Y:S02]  /*b650*/  FMUL.FTZ R90, R0.reuse, R90 ;  /* 0x0000005a005a7220 */ /* 0x040fe40000410000 */
[-C--:B---3--:R-:W-:Y:S03]  /*b660*/  HMMA.16816.F32 R116, R148, R156.reuse, R116 ;  /* 0x0000009c9474723c */ /* 0x088fe60000001874 */
[----:B------:R3:W-:Y:S01]  /*b670*/  MUFU.EX2 R223, R22 ;  /* 0x0000001600df7308 */ /* 0x0007e20000000800 */
[C---:B------:R-:W-:Y:S02]  /*b680*/  FMUL.FTZ R91, R0.reuse, R91 ;  /* 0x0000005b005b7220 */ /* 0x040fe40000410000 */
[----:B------:R-:W-:Y:S02]  /*b690*/  FMUL.FTZ R94, R0, R94 ;  /* 0x0000005e005e7220 */ /* 0x000fe40000410000 */
[C---:B------:R-:W-:Y:S04]  /*b6a0*/  HMMA.16816.F32 R120, R152.reuse, R156, R120 ;  /* 0x0000009c9878723c */ /* 0x040fe80000001878 */
[----:B------:R-:W-:Y:S01]  /*b6b0*/  FFMA.FTZ R33, R33, c[0x0][0x2d0], -R184 ;  /* 0x0000b40021217a23 */ /* 0x000fe200000108b8 */
[----:B------:R-:W-:Y:S01]  /*b6c0*/  MUFU.EX2 R182, R41 ;  /* 0x0000002900b67308 */ /* 0x000fe20000000800 */
[--C-:B------:R-:W-:Y:S02]  /*b6d0*/  FFMA.FTZ R32, R23, c[0x0][0x2d0], -R185.reuse ;  /* 0x0000b40017207a23 */ /* 0x100fe400000108b9 */
[-C--:B------:R-:W-:Y:S01]  /*b6e0*/  HMMA.16816.F32 R124, R152, R158.reuse, R124 ;  /* 0x0000009e987c723c */ /* 0x080fe2000000187c */
[----:B--2---:R-:W-:Y:S03]  /*b6f0*/  LDSM.16.MT88.4 R48, [R206+0x2400] ;  /* 0x00240000ce30783b */ /* 0x004fe60000004200 */
[--C-:B------:R-:W-:Y:S02]  /*b700*/  FFMA.FTZ R34, R34, c[0x0][0x2d0], -R185.reuse ;  /* 0x0000b40022227a23 */ /* 0x100fe400000108b9 */
[C---:B------:R-:W-:Y:S01]  /*b710*/  FMUL.FTZ R23, R140.reuse, R171 ;  /* 0x000000ab8c177220 */ /* 0x040fe20000410000 */
[----:B------:R2:W-:Y:S01]  /*b720*/  MUFU.EX2 R224, R33 ;  /* 0x0000002100e07308 */ /* 0x0005e20000000800 */
[C---:B------:R-:W-:Y:S01]  /*b730*/  HMMA.16816.F32 R128, R148.reuse, R158, R128 ;  /* 0x0000009e9480723c */ /* 0x040fe20000001880 */
[----:B------:R-:W4:Y:S03]  /*b740*/  LDSM.16.MT88.4 R156, [R205+0x2000] ;  /* 0x00200000cd9c783b */ /* 0x000f260000004200 */
[----:B---3--:R-:W-:Y:S02]  /*b750*/  FMUL.FTZ R22, R140, R170 ;  /* 0x000000aa8c167220 */ /* 0x008fe40000410000 */
[----:B------:R-:W-:Y:S02]  /*b760*/  FMUL.FTZ R95, R0, R95 ;  /* 0x0000005f005f7220 */ /* 0x000fe40000410000 */
[--C-:B------:R-:W-:Y:S01]  /*b770*/  FFMA.FTZ R24, R24, c[0x0][0x2d0], -R186.reuse ;  /* 0x0000b40018187a23 */ /* 0x100fe200000108ba */
[----:B------:R3:W3:Y:S02]  /*b780*/  MUFU.EX2 R222, R32 ;  /* 0x0000002000de7308 */ /* 0x0006e40000000800 */
[-C--:B-1----:R-:W-:Y:S03]  /*b790*/  HMMA.16816.F32 R20, R148, R160.reuse, R20 ;  /* 0x000000a09414723c */ /* 0x082fe60000001814 */
[----:B------:R-:W-:Y:S02]  /*b7a0*/  FFMA.FTZ R25, R25, c[0x0][0x2d0], -R186 ;  /* 0x0000b40019197a23 */ /* 0x000fe400000108ba */
[--C-:B------:R-:W-:Y:S02]  /*b7b0*/  FFMA.FTZ R26, R26, c[0x0][0x2d0], -R2.reuse ;  /* 0x0000b4001a1a7a23 */ /* 0x100fe40000010802 */
[----:B------:R-:W-:Y:S01]  /*b7c0*/  FFMA.FTZ R27, R27, c[0x0][0x2d0], -R2 ;  /* 0x0000b4001b1b7a23 */ /* 0x000fe20000010802 */
[C---:B------:R-:W-:Y:S01]  /*b7d0*/  HMMA.16816.F32 R132, R152.reuse, R160, R132 ;  /* 0x000000a09884723c */ /* 0x040fe20000001884 */
[----:B------:R1:W1:Y:S03]  /*b7e0*/  MUFU.EX2 R221, R34 ;  /* 0x0000002200dd7308 */ /* 0x0002660000000800 */
[----:B--2---:R-:W-:Y:S02]  /*b7f0*/  FMUL.FTZ R33, R3, R173 ;  /* 0x000000ad03217220 */ /* 0x004fe40000410000 */
[--C-:B------:R-:W-:Y:S02]  /*b800*/  FFMA.FTZ R28, R28, c[0x0][0x2d0], -R186.reuse ;  /* 0x0000b4001c1c7a23 */ /* 0x100fe400000108ba */
[----:B------:R-:W-:Y:S03]  /*b810*/  FFMA.FTZ R29, R29, c[0x0][0x2d0], -R186 ;  /* 0x0000b4001d1d7a23 */ /* 0x000fe600000108ba */
[----:B------:R5:W-:Y:S01]  /*b820*/  MUFU.EX2 R201, R24 ;  /* 0x0000001800c97308 */ /* 0x000be20000000800 */
[--C-:B------:R-:W-:Y:S02]  /*b830*/  FFMA.FTZ R30, R30, c[0x0][0x2d0], -R2.reuse ;  /* 0x0000b4001e1e7a23 */ /* 0x100fe40000010802 */
[----:B---3--:R-:W-:Y:S02]  /*b840*/  FMUL.FTZ R32, R3, R172 ;  /* 0x000000ac03207220 */ /* 0x008fe40000410000 */
[----:B------:R-:W-:Y:S02]  /*b850*/  FFMA.FTZ R31, R31, c[0x0][0x2d0], -R2 ;  /* 0x0000b4001f1f7a23 */ /* 0x000fe40000010802 */
[--C-:B------:R-:W-:Y:S02]  /*b860*/  FFMA.FTZ R65, R65, c[0x0][0x2d0], -R184.reuse ;  /* 0x0000b40041417a23 */ /* 0x100fe400000108b8 */
[--C-:B------:R-:W-:Y:S01]  /*b870*/  FFMA.FTZ R67, R67, c[0x0][0x2d0], -R185.reuse ;  /* 0x0000b40043437a23 */ /* 0x100fe200000108b9 */
[----:B------:R2:W3:Y:S01]  /*b880*/  MUFU.EX2 R200, R25 ;  /* 0x0000001900c87308 */ /* 0x0004e20000000800 */
[----:B------:R-:W-:Y:S02]  /*b890*/  FFMA.FTZ R52, R52, c[0x0][0x2d0], -R184 ;  /* 0x0000b40034347a23 */ /* 0x000fe400000108b8 */
[----:B------:R-:W-:Y:S02]  /*b8a0*/  FFMA.FTZ R61, R61, c[0x0][0x2d0], -R186 ;  /* 0x0000b4003d3d7a23 */ /* 0x000fe400000108ba */
[----:B-1----:R-:W-:Y:S02]  /*b8b0*/  FMUL.FTZ R34, R0, R174 ;  /* 0x000000ae00227220 */ /* 0x002fe40000410000 */
[--C-:B------:R-:W-:Y:S02]  /*b8c0*/  FFMA.FTZ R53, R53, c[0x0][0x2d0], -R184.reuse ;  /* 0x0000b40035357a23 */ /* 0x100fe400000108b8 */
[----:B------:R-:W-:Y:S01]  /*b8d0*/  FFMA.FTZ R64, R64, c[0x0][0x2d0], -R184 ;  /* 0x0000b40040407a23 */ /* 0x000fe200000108b8 */
[----:B------:R-:W-:Y:S01]  /*b8e0*/  MUFU.EX2 R180, R45 ;  /* 0x0000002d00b47308 */ /* 0x000fe20000000800 */
[--C-:B------:R-:W-:Y:S01]  /*b8f0*/  FFMA.FTZ R54, R54, c[0x0][0x2d0], -R185.reuse ;  /* 0x0000b40036367a23 */ /* 0x100fe200000108b9 */
[-C--:B------:R-:W-:Y:S03]  /*b900*/  HMMA.16816.F32 R32, R152, R162.reuse, R32 ;  /* 0x000000a29820723c */ /* 0x080fe60000001820 */
[----:B-----5:R-:W-:Y:S01]  /*b910*/  F2FP.PACK_AB R24, R226, R227 ;  /* 0x000000e3e218723e */ /* 0x020fe200000000ff */
[--C-:B------:R-:W-:Y:S02]  /*b920*/  FFMA.FTZ R55, R55, c[0x0][0x2d0], -R185.reuse ;  /* 0x0000b40037377a23 */ /* 0x100fe400000108b9 */
[----:B------:R-:W-:Y:S02]  /*b930*/  FFMA.FTZ R66, R66, c[0x0][0x2d0], -R185 ;  /* 0x0000b40042427a23 */ /* 0x000fe400000108b9 */
[C---:B------:R-:W-:Y:S01]  /*b940*/  HMMA.16816.F32 R136, R148.reuse, R162, R136 ;  /* 0x000000a29488723c */ /* 0x040fe20000001888 */
[----:B------:R-:W1:Y:S01]  /*b950*/  LDSM.16.MT88.4 R160, [R206+0x2000] ;  /* 0x00200000cea0783b */ /* 0x000e620000004200 */
[----:B------:R-:W-:Y:S02]  /*b960*/  MUFU.EX2 R146, R47 ;  /* 0x0000002f00927308 */ /* 0x000fe40000000800 */
[----:B--2---:R-:W-:Y:S01]  /*b970*/  F2FP.PACK_AB R25, R222, R223 ;  /* 0x000000dfde19723e */ /* 0x004fe200000000ff */
[----:B------:R-:W-:Y:S02]  /*b980*/  FFMA.FTZ R57, R57, c[0x0][0x2d0], -R186 ;  /* 0x0000b40039397a23 */ /* 0x000fe400000108ba */
[--C-:B------:R-:W-:Y:S01]  /*b990*/  FFMA.FTZ R58, R58, c[0x0][0x2d0], -R2.reuse ;  /* 0x0000b4003a3a7a23 */ /* 0x100fe20000010802 */
[-C--:B----4-:R-:W-:Y:S04]  /*b9a0*/  HMMA.16816.F32 R68, R148, R156.reuse, R68 ;  /* 0x0000009c9444723c */ /* 0x090fe80000001844 */
[----:B------:R-:W-:Y:S01]  /*b9b0*/  MUFU.EX2 R65, R65 ;  /* 0x0000004100417308 */ /* 0x000fe20000000800 */
[----:B------:R-:W-:Y:S02]  /*b9c0*/  FFMA.FTZ R59, R59, c[0x0][0x2d0], -R2 ;  /* 0x0000b4003b3b7a23 */ /* 0x000fe40000010802 */
[----:B------:R-:W-:Y:S01]  /*b9d0*/  FFMA.FTZ R60, R60, c[0x0][0x2d0], -R186 ;  /* 0x0000b4003c3c7a23 */ /* 0x000fe200000108ba */
[C---:B------:R-:W-:Y:S04]  /*b9e0*/  HMMA.16816.F32 R72, R152.reuse, R156, R72 ;  /* 0x0000009c9848723c */ /* 0x040fe80000001848 */
[--C-:B------:R-:W-:Y:S02]  /*b9f0*/  FFMA.FTZ R62, R62, c[0x0][0x2d0], -R2.reuse ;  /* 0x0000b4003e3e7a23 */ /* 0x100fe40000010802 */
[----:B------:R-:W-:Y:S01]  /*ba00*/  MUFU.EX2 R67, R67 ;  /* 0x0000004300437308 */ /* 0x000fe20000000800 */
[----:B------:R-:W-:Y:S01]  /*ba10*/  FFMA.FTZ R2, R63, c[0x0][0x2d0], -R2 ;  /* 0x0000b4003f027a23 */ /* 0x000fe20000010802 */
[-C--:B------:R-:W-:Y:S04]  /*ba20*/  HMMA.16816.F32 R76, R152, R158.reuse, R76 ;  /* 0x0000009e984c723c */ /* 0x080fe8000000184c */
[----:B------:R-:W-:Y:S02]  /*ba30*/  FFMA.FTZ R56, R56, c[0x0][0x2d0], -R186 ;  /* 0x0000b40038387a23 */ /* 0x000fe400000108ba */
[----:B------:R-:W-:Y:S02]  /*ba40*/  FFMA.FTZ R3, R3, R241, R228 ;  /* 0x000000f103037223 */ /* 0x000fe400000100e4 */
[C---:B------:R-:W-:Y:S01]  /*ba50*/  HMMA.16816.F32 R80, R148.reuse, R158, R80 ;  /* 0x0000009e9450723c */ /* 0x040fe20000001850 */
[----:B------:R-:W2:Y:S01]  /*ba60*/  LDSM.16.MT88.4 R156, [R205+0x400] ;  /* 0x00040000cd9c783b */ /* 0x000ea20000004200 */
[----:B------:R-:W-:Y:S02]  /*ba70*/  MUFU.EX2 R61, R61 ;  /* 0x0000003d003d7308 */ /* 0x000fe40000000800 */
[----:B------:R-:W-:Y:S02]  /*ba80*/  FADD.FTZ R3, R229, R3 ;  /* 0x00000003e5037221 */ /* 0x000fe40000010000 */
[----:B------:R-:W-:Y:S02]  /*ba90*/  FFMA.FTZ R0, R0, R240, R187 ;  /* 0x000000f000007223 */ /* 0x000fe400000100bb */
[----:B------:R-:W-:Y:S01]  /*baa0*/  FADD.FTZ R3, R231, R3 ;  /* 0x00000003e7037221 */ /* 0x000fe20000010000 */
[-C--:B-1----:R-:W-:Y:S03]  /*bab0*/  HMMA.16816.F32 R84, R148, R160.reuse, R84 ;  /* 0x000000a09454723c */ /* 0x082fe60000001854 */
[----:B------:R1:W-:Y:S01]  /*bac0*/  MUFU.EX2 R179, R26 ;  /* 0x0000001a00b37308 */ /* 0x0003e20000000800 */
[----:B------:R-:W-:Y:S02]  /*bad0*/  FFMA.FTZ R141, R141, R243, R234 ;  /* 0x000000f38d8d7223 */ /* 0x000fe400000100ea */
[----:B------:R-:W-:Y:S02]  /*bae0*/  FFMA.FTZ R140, R140, R242, R232 ;  /* 0x000000f28c8c7223 */ /* 0x000fe400000100e8 */
[C---:B------:R-:W-:Y:S04]  /*baf0*/  HMMA.16816.F32 R88, R152.reuse, R160, R88 ;  /* 0x000000a09858723c */ /* 0x040fe80000001858 */
[----:B------:R-:W-:Y:S01]  /*bb00*/  FADD.FTZ R141, R235, R141 ;  /* 0x0000008deb8d7221 */ /* 0x000fe20000010000 */
[----:B------:R4:W5:Y:S01]  /*bb10*/  MUFU.EX2 R178, R27 ;  /* 0x0000001b00b27308 */ /* 0x0009620000000800 */
[----:B------:R-:W-:Y:S02]  /*bb20*/  FADD.FTZ R140, R233, R140 ;  /* 0x0000008ce98c7221 */ /* 0x000fe40000010000 */
[-C--:B------:R-:W-:Y:S01]  /*bb30*/  HMMA.16816.F32 R92, R152, R162.reuse, R92 ;  /* 0x000000a2985c723c */ /* 0x080fe2000000185c */
[----:B------:R-:W5:Y:S06]  /*bb40*/  LDSM.16.MT88.4 R152, [R206+0x400] ;  /* 0x00040000ce98783b */ /* 0x000f6c0000004200 */
[----:B------:R3:W-:Y:S01]  /*bb50*/  MUFU.EX2 R199, R28 ;  /* 0x0000001c00c77308 */ /* 0x0007e20000000800 */
[----:B------:R-:W-:Y:S01]  /*bb60*/  HMMA.16816.F32 R96, R148, R162, R96 ;  /* 0x000000a29460723c */ /* 0x000fe20000001860 */
[----:B------:R-:W5:Y:S03]  /*bb70*/  LDSM.16.MT88.4 R148, [R205+0x1400] ;  /* 0x00140000cd94783b */ /* 0x000f660000004200 */
[----:B-1----:R-:W-:Y:S05]  /*bb80*/  F2FP.PACK_AB R26, R224, R225 ;  /* 0x000000e1e01a723e */ /* 0x002fea00000000ff */
[----:B------:R5:W1:Y:S03]  /*bb90*/  MUFU.EX2 R198, R29 ;  /* 0x0000001d00c67308 */ /* 0x000a660000000800 */
[----:B----4-:R-:W-:Y:S07]  /*bba0*/  F2FP.PACK_AB R27, R203, R221 ;  /* 0x000000ddcb1b723e */ /* 0x010fee00000000ff */
[----:B------:R1:W-:Y:S01]  /*bbb0*/  MUFU.EX2 R176, R30 ;  /* 0x0000001e00b07308 */ /* 0x0003e20000000800 */
[-C--:B--2---:R-:W-:Y:S05]  /*bbc0*/  HMMA.16816.F32 R4, R24, R156.reuse, R4 ;  /* 0x0000009c1804723c */ /* 0x084fea0000001804 */
[----:B---3--:R-:W-:Y:S04]  /*bbd0*/  F2FP.PACK_AB R28, R200, R201 ;  /* 0x000000c9c81c723e */ /* 0x008fe800000000ff */
[----:B------:R-:W2:Y:S03]  /*bbe0*/  MUFU.EX2 R177, R31 ;  /* 0x0000001f00b17308 */ /* 0x000ea60000000800 */
[----:B-----5:R-:W-:Y:S07]  /*bbf0*/  F2FP.PACK_AB R29, R178, R179 ;  /* 0x000000b3b21d723e */ /* 0x020fee00000000ff */
[----:B------:R-:W-:Y:S01]  /*bc00*/  MUFU.EX2 R53, R53 ;  /* 0x0000003500357308 */ /* 0x000fe20000000800 */
[----:B-1----:R-:W-:Y:S09]  /*bc10*/  F2FP.PACK_AB R30, R198, R199 ;  /* 0x000000c7c61e723e */ /* 0x002ff200000000ff */
[----:B------:R-:W-:Y:S01]  /*bc20*/  MUFU.EX2 R54, R54 ;  /* 0x0000003600367308 */ /* 0x000fe20000000800 */
[----:B--2---:R-:W-:Y:S09]  /*bc30*/  F2FP.PACK_AB R31, R177, R176 ;  /* 0x000000b0b11f723e */ /* 0x004ff200000000ff */
[----:B------:R-:W-:Y:S01]  /*bc40*/  MUFU.EX2 R55, R55 ;  /* 0x0000003700377308 */ /* 0x000fe20000000800 */
[C---:B------:R-:W-:Y:S08]  /*bc50*/  HMMA.16816.F32 R8, R28.reuse, R156, R8 ;  /* 0x0000009c1c08723c */ /* 0x040ff00000001808 */
[-C--:B------:R-:W-:Y:S01]  /*bc60*/  HMMA.16816.F32 R12, R28, R158.reuse, R12 ;  /* 0x0000009e1c0c723c */ /* 0x080fe2000000180c */
[----:B------:R-:W-:Y:S07]  /*bc70*/  MUFU.EX2 R64, R64 ;  /* 0x0000004000407308 */ /* 0x000fee0000000800 */
[C---:B------:R-:W-:Y:S01]  /*bc80*/  HMMA.16816.F32 R16, R24.reuse, R158, R16 ;  /* 0x0000009e1810723c */ /* 0x040fe20000001810 */
[----:B------:R-:W1:Y:S02]  /*bc90*/  LDSM.16.MT88.4 R156, [R206+0x1400] ;  /* 0x00140000ce9c783b */ /* 0x000e640000004200 */
[----:B------:R-:W-:Y:S05]  /*bca0*/  MUFU.EX2 R66, R66 ;  /* 0x0000004200427308 */ /* 0x000fea0000000800 */
[-C--:B------:R-:W-:Y:S05]  /*bcb0*/  HMMA.16816.F32 R100, R24, R152.reuse, R100 ;  /* 0x000000981864723c */ /* 0x080fea0000001864 */
[----:B------:R-:W-:Y:S03]  /*bcc0*/  MUFU.EX2 R57, R57 ;  /* 0x0000003900397308 */ /* 0x000fe60000000800 */
[C---:B------:R-:W-:Y:S07]  /*bcd0*/  HMMA.16816.F32 R104, R28.reuse, R152, R104 ;  /* 0x000000981c68723c */ /* 0x040fee0000001868 */
[----:B------:R-:W-:Y:S01]  /*bce0*/  MUFU.EX2 R60, R60 ;  /* 0x0000003c003c7308 */ /* 0x000fe20000000800 */
[-C--:B------:R-:W-:Y:S08]  /*bcf0*/  HMMA.16816.F32 R108, R28, R154.reuse, R108 ;  /* 0x0000009a1c6c723c */ /* 0x080ff0000000186c */
[C---:B------:R-:W-:Y:S01]  /*bd00*/  HMMA.16816.F32 R112, R24.reuse, R154, R112 ;  /* 0x0000009a1870723c */ /* 0x040fe20000001870 */
[----:B------:R-:W-:Y:S07]  /*bd10*/  MUFU.EX2 R62, R62 ;  /* 0x0000003e003e7308 */ /* 0x000fee0000000800 */
[-C--:B------:R-:W-:Y:S03]  /*bd20*/  HMMA.16816.F32 R116, R24, R148.reuse, R116 ;  /* 0x000000941874723c */ /* 0x080fe60000001874 */
[----:B------:R-:W-:Y:S05]  /*bd30*/  MUFU.EX2 R56, R56 ;  /* 0x0000003800387308 */ /* 0x000fea0000000800 */
[C---:B------:R-:W-:Y:S05]  /*bd40*/  HMMA.16816.F32 R120, R28.reuse, R148, R120 ;  /* 0x000000941c78723c */ /* 0x040fea0000001878 */
[----:B------:R-:W-:Y:S03]  /*bd50*/  MUFU.EX2 R148, R42 ;  /* 0x0000002a00947308 */ /* 0x000fe60000000800 */
[-C--:B------:R-:W-:Y:S07]  /*bd60*/  HMMA.16816.F32 R124, R28, R150.reuse, R124 ;  /* 0x000000961c7c723c */ /* 0x080fee000000187c */
[----:B------:R2:W3:Y:S01]  /*bd70*/  MUFU.EX2 R149, R43 ;  /* 0x0000002b00957308 */ /* 0x0004e20000000800 */
[C---:B------:R-:W-:Y:S08]  /*bd80*/  HMMA.16816.F32 R128, R24.reuse, R150, R128 ;  /* 0x000000961880723c */ /* 0x040ff00000001880 */
[-C--:B-1----:R-:W-:Y:S01]  /*bd90*/  HMMA.16816.F32 R20, R24, R156.reuse, R20 ;  /* 0x0000009c1814723c */ /* 0x082fe20000001814 */
[----:B------:R1:W4:Y:S07]  /*bda0*/  MUFU.EX2 R151, R44 ;  /* 0x0000002c00977308 */ /* 0x00032e0000000800 */
[C---:B------:R-:W-:Y:S03]  /*bdb0*/  HMMA.16816.F32 R132, R28.reuse, R156, R132 ;  /* 0x0000009c1c84723c */ /* 0x040fe60000001884 */
[----:B------:R-:W-:Y:S01]  /*bdc0*/  MUFU.EX2 R150, R52 ;  /* 0x0000003400967308 */ /* 0x000fe20000000800 */
[----:B--2---:R-:W2:Y:S04]  /*bdd0*/  LDSM.16.MT88.4 R40, [R205+0x800] ;  /* 0x00080000cd28783b */ /* 0x004ea80000004200 */
[-C--:B------:R-:W-:Y:S05]  /*bde0*/  HMMA.16816.F32 R32, R28, R158.reuse, R32 ;  /* 0x0000009e1c20723c */ /* 0x080fea0000001820 */
[----:B------:R5:W-:Y:S03]  /*bdf0*/  MUFU.EX2 R52, R2 ;  /* 0x0000000200347308 */ /* 0x000be60000000800 */
[C---:B------:R-:W-:Y:S01]  /*be00*/  HMMA.16816.F32 R136, R24.reuse, R158, R136 ;  /* 0x0000009e1888723c */ /* 0x040fe20000001888 */
[----:B-1----:R-:W-:Y:S06]  /*be10*/  LDSM.16.MT88.4 R44, [R205+0x1800] ;  /* 0x00180000cd2c783b */ /* 0x002fec0000004200 */
[----:B------:R-:W-:Y:S01]  /*be20*/  MUFU.EX2 R58, R58 ;  /* 0x0000003a003a7308 */ /* 0x000fe20000000800 */
[-C--:B------:R-:W-:Y:S08]  /*be30*/  HMMA.16816.F32 R68, R24, R36.reuse, R68 ;  /* 0x000000241844723c */ /* 0x080ff00000001844 */
[C---:B------:R-:W-:Y:S01]  /*be40*/  HMMA.16816.F32 R72, R28.reuse, R36, R72 ;  /* 0x000000241c48723c */ /* 0x040fe20000001848 */
[----:B------:R-:W1:Y:S03]  /*be50*/  MUFU.EX2 R59, R59 ;  /* 0x0000003b003b7308 */ /* 0x000e660000000800 */
[----:B-----5:R-:W-:Y:S02]  /*be60*/  FADD.FTZ R2, R188, R0 ;  /* 0x00000000bc027221 */ /* 0x020fe40000010000 */
[----:B------:R-:W-:Y:S02]  /*be70*/  FADD.FTZ R0, R238, R141 ;  /* 0x0000008dee007221 */ /* 0x000fe40000010000 */
[-C--:B------:R-:W-:Y:S04]  /*be80*/  HMMA.16816.F32 R76, R28, R38.reuse, R76 ;  /* 0x000000261c4c723c */ /* 0x080fe8000000184c */
[----:B------:R-:W-:Y:S02]  /*be90*/  FADD.FTZ R0, R239, R0 ;  /* 0x00000000ef007221 */ /* 0x000fe40000010000 */
[----:B------:R-:W-:Y:S02]  /*bea0*/  FADD.FTZ R2, R189, R2 ;  /* 0x00000002bd027221 */ /* 0x000fe40000010000 */
[C---:B------:R-:W-:Y:S01]  /*beb0*/  HMMA.16816.F32 R80, R24.reuse, R38, R80 ;  /* 0x000000261850723c */ /* 0x040fe20000001850 */
[----:B------:R-:W5:Y:S07]  /*bec0*/  LDSM.16.MT88.4 R36, [R206+0x800] ;  /* 0x00080000ce24783b */ /* 0x000f6e0000004200 */
[-C--:B------:R-:W-:Y:S08]  /*bed0*/  HMMA.16816.F32 R84, R24, R48.reuse, R84 ;  /* 0x000000301854723c */ /* 0x080ff00000001854 */
[C---:B------:R-:W-:Y:S08]  /*bee0*/  HMMA.16816.F32 R88, R28.reuse, R48, R88 ;  /* 0x000000301c58723c */ /* 0x040ff00000001858 */
[-C--:B------:R-:W-:Y:S07]  /*bef0*/  HMMA.16816.F32 R92, R28, R50.reuse, R92 ;  /* 0x000000321c5c723c */ /* 0x080fee000000185c */
[----:B------:R-:W-:Y:S01]  /*bf00*/  F2FP.PACK_AB R28, R182, R181 ;  /* 0x000000b5b61c723e */ /* 0x000fe200000000ff */
[----:B------:R-:W-:Y:S01]  /*bf10*/  HMMA.16816.F32 R96, R24, R50, R96 ;  /* 0x000000321860723c */ /* 0x000fe20000001860 */
[----:B------:R-:W-:Y:S03]  /*bf20*/  LDSM.16.MT88.4 R48, [R205+0x2800] ;  /* 0x00280000cd30783b */ /* 0x000fe60000004200 */
[----:B---3--:R-:W-:Y:S02]  /*bf30*/  F2FP.PACK_AB R29, R149, R148 ;  /* 0x00000094951d723e */ /* 0x008fe400000000ff */
[----:B----4-:R-:W-:Y:S02]  /*bf40*/  F2FP.PACK_AB R30, R180, R151 ;  /* 0x00000097b41e723e */ /* 0x010fe400000000ff */
[----:B------:R-:W-:Y:S04]  /*bf50*/  F2FP.PACK_AB R24, R196, R197 ;  /* 0x000000c5c418723e */ /* 0x000fe800000000ff */
[----:B------:R-:W-:Y:S02]  /*bf60*/  F2FP.PACK_AB R25, R194, R195 ;  /* 0x000000c3c219723e */ /* 0x000fe400000000ff */
[----:B------:R-:W-:Y:S02]  /*bf70*/  F2FP.PACK_AB R26, R192, R193 ;  /* 0x000000c1c01a723e */ /* 0x000fe400000000ff */
[----:B------:R-:W-:Y:S02]  /*bf80*/  F2FP.PACK_AB R27, R191, R183 ;  /* 0x000000b7bf1b723e */ /* 0x000fe400000000ff */
[----:B------:R-:W-:Y:S05]  /*bf90*/  F2FP.PACK_AB R31, R146, R147 ;  /* 0x00000093921f723e */ /* 0x000fea00000000ff */
[-C--:B--2---:R-:W-:Y:S08]  /*bfa0*/  HMMA.16816.F32 R4, R24, R40.reuse, R4 ;  /* 0x000000281804723c */ /* 0x084ff00000001804 */
[C---:B------:R-:W-:Y:S08]  /*bfb0*/  HMMA.16816.F32 R8, R28.reuse, R40, R8 ;  /* 0x000000281c08723c */ /* 0x040ff00000001808 */
[-C--:B------:R-:W-:Y:S08]  /*bfc0*/  HMMA.16816.F32 R12, R28, R42.reuse, R12 ;  /* 0x0000002a1c0c723c */ /* 0x080ff0000000180c */
[C---:B------:R-:W-:Y:S01]  /*bfd0*/  HMMA.16816.F32 R16, R24.reuse, R42, R16 ;  /* 0x0000002a1810723c */ /* 0x040fe20000001810 */
[----:B------:R-:W2:Y:S07]  /*bfe0*/  LDSM.16.MT88.4 R40, [R206+0x1800] ;  /* 0x00180000ce28783b */ /* 0x000eae0000004200 */
[-C--:B-----5:R-:W-:Y:S08]  /*bff0*/  HMMA.16816.F32 R100, R24, R36.reuse, R100 ;  /* 0x000000241864723c */ /* 0x0a0ff00000001864 */
[C---:B------:R-:W-:Y:S08]  /*c000*/  HMMA.16816.F32 R104, R28.reuse, R36, R104 ;  /* 0x000000241c68723c */ /* 0x040ff00000001868 */
[-C--:B------:R-:W-:Y:S08]  /*c010*/  HMMA.16816.F32 R108, R28, R38.reuse, R108 ;  /* 0x000000261c6c723c */ /* 0x080ff0000000186c */
[C---:B------:R-:W-:Y:S01]  /*c020*/  HMMA.16816.F32 R112, R24.reuse, R38, R112 ;  /* 0x000000261870723c */ /* 0x040fe20000001870 */
[----:B------:R-:W3:Y:S07]  /*c030*/  LDSM.16.MT88.4 R36, [R206+0x2800] ;  /* 0x00280000ce24783b */ /* 0x000eee0000004200 */
[-C--:B------:R-:W-:Y:S08]  /*c040*/  HMMA.16816.F32 R116, R24, R44.reuse, R116 ;  /* 0x0000002c1874723c */ /* 0x080ff00000001874 */
        /* <DEDUP_REMOVED lines=13> */
[----:B------:R-:W4:Y:S07]  /*c120*/  LDSM.16.MT88.4 R48, [R206+0x1c00] ;  /* 0x001c0000ce30783b */ /* 0x000f2e0000004200 */
[-C--:B---3--:R-:W-:Y:S08]  /*c130*/  HMMA.16816.F32 R84, R24, R36.reuse, R84 ;  /* 0x000000241854723c */ /* 0x088ff00000001854 */
[C---:B------:R-:W-:Y:S08]  /*c140*/  HMMA.16816.F32 R88, R28.reuse, R36, R88 ;  /* 0x000000241c58723c */ /* 0x040ff00000001858 */
[-C--:B------:R-:W-:Y:S07]  /*c150*/  HMMA.16816.F32 R92, R28, R38.reuse, R92 ;  /* 0x000000261c5c723c */ /* 0x080fee000000185c */
[----:B------:R-:W-:Y:S01]  /*c160*/  F2FP.PACK_AB R28, R57, R56 ;  /* 0x00000038391c723e */ /* 0x000fe200000000ff */
[----:B------:R-:W-:Y:S01]  /*c170*/  HMMA.16816.F32 R96, R24, R38, R96 ;  /* 0x000000261860723c */ /* 0x000fe20000001860 */
[----:B------:R-:W3:Y:S03]  /*c180*/  LDSM.16.MT88.4 R36, [R205+0x2c00] ;  /* 0x002c0000cd24783b */ /* 0x000ee60000004200 */
[----:B-1----:R-:W-:Y:S02]  /*c190*/  F2FP.PACK_AB R29, R59, R58 ;  /* 0x0000003a3b1d723e */ /* 0x002fe400000000ff */
[----:B------:R-:W-:Y:S02]  /*c1a0*/  F2FP.PACK_AB R30, R61, R60 ;  /* 0x0000003c3d1e723e */ /* 0x000fe400000000ff */
[----:B------:R-:W-:Y:S04]  /*c1b0*/  F2FP.PACK_AB R24, R53, R150 ;  /* 0x000000963518723e */ /* 0x000fe800000000ff */
[----:B------:R-:W-:Y:S02]  /*c1c0*/  F2FP.PACK_AB R25, R55, R54 ;  /* 0x000000363719723e */ /* 0x000fe400000000ff */
[----:B------:R-:W-:Y:S02]  /*c1d0*/  F2FP.PACK_AB R26, R65, R64 ;  /* 0x00000040411a723e */ /* 0x000fe400000000ff */
[----:B------:R-:W-:Y:S02]  /*c1e0*/  F2FP.PACK_AB R27, R67, R66 ;  /* 0x00000042431b723e */ /* 0x000fe400000000ff */
[----:B------:R-:W-:Y:S05]  /*c1f0*/  F2FP.PACK_AB R31, R52, R62 ;  /* 0x0000003e341f723e */ /* 0x000fea00000000ff */
[-C--:B------:R-:W-:Y:S01]  /*c200*/  HMMA.16816.F32 R152, R24, R164.reuse, R4 ;  /* 0x000000a41898723c */ /* 0x080fe20000001804 */
[----:B------:R-:W1:Y:S07]  /*c210*/  LDSM.16.MT88.4 R4, [R206+0x2c00] ;  /* 0x002c0000ce04783b */ /* 0x000e6e0000004200 */
[C---:B------:R-:W-:Y:S07]  /*c220*/  HMMA.16816.F32 R156, R28.reuse, R164, R8 ;  /* 0x000000a41c9c723c */ /* 0x040fee0000001808 */
[----:B------:R-:W-:Y:S01]  /*c230*/  FADD.FTZ R10, R230, R3 ;  /* 0x00000003e60a7221 */ /* 0x000fe20000010000 */
[-C--:B------:R-:W-:Y:S04]  /*c240*/  HMMA.16816.F32 R160, R28, R166.reuse, R12 ;  /* 0x000000a61ca0723c */ /* 0x080fe8000000180c */
[----:B------:R-:W-:Y:S02]  /*c250*/  FADD.FTZ R9, R190, R2 ;  /* 0x00000002be097221 */ /* 0x000fe40000010000 */
[----:B------:R-:W-:Y:S02]  /*c260*/  FADD.FTZ R2, R201, R10 ;  /* 0x0000000ac9027221 */ /* 0x000fe40000010000 */
[C---:B------:R-:W-:Y:S04]  /*c270*/  HMMA.16816.F32 R164, R24.reuse, R166, R16 ;  /* 0x000000a618a4723c */ /* 0x040fe80000001810 */
[----:B------:R-:W-:Y:S04]  /*c280*/  FADD.FTZ R8, R237, R140 ;  /* 0x0000008ced087221 */ /* 0x000fe80000010000 */
[-C--:B--2---:R-:W-:Y:S04]  /*c290*/  HMMA.16816.F32 R100, R24, R40.reuse, R100 ;  /* 0x000000281864723c */ /* 0x084fe80000001864 */
        /* <DEDUP_REMOVED lines=23> */
[-C--:B----4-:R-:W-:Y:S04]  /*c410*/  HMMA.16816.F32 R168, R24, R48.reuse, R20 ;  /* 0x0000003018a8723c */ /* 0x090fe80000001814 */
        /* <DEDUP_REMOVED lines=43> */
[----:B------:R-:W-:Y:S03]  /*c6d0*/  FADD.FTZ R0, R62, R6 ;  /* 0x000000063e007221 */ /* 0x000fe60000010000 */
[----:B------:R1:W-:Y:S01]  /*c6e0*/  STL [R1+0x1c], R3 ;  /* 0x00001c0301007387 */ /* 0x0003e20000100800 */
[----:B------:R-:W-:Y:S03]  /*c6f0*/  FADD.FTZ R0, R52, R0 ;  /* 0x0000000034007221 */ /* 0x000fe60000010000 */
[----:B------:R2:W-:Y:S04]  /*c700*/  STL [R1+0x20], R2 ;  /* 0x0000200201007387 */ /* 0x0005e80000100800 */
[----:B------:R3:W-:Y:S01]  /*c710*/  STL [R1+0x24], R0 ;  /* 0x0000240001007387 */ /* 0x0007e20000100800 */
[----:B-1----:R-:W-:Y:S02]  /*c720*/  MOV R3, R143 ;  /* 0x0000008f00037202 */ /* 0x002fe40000000f00 */
[----:B--2---:R-:W-:Y:S02]  /*c730*/  MOV R2, R144 ;  /* 0x0000009000027202 */ /* 0x004fe40000000f00 */
[----:B---3--:R-:W-:Y:S01]  /*c740*/  MOV R0, R145 ;  /* 0x0000009100007202 */ /* 0x008fe20000000f00 */
[----:B------:R-:W-:-:S05]  /*c750*/  @P0 BRA `(.L_x_1309) ;  /* 0xffffceb000000947 */ /* 0x000fca000383ffff */
.L_x_1308:
[----:B------:R-:W-:Y:S02]  /*c760*/  MOV R10, 0x1f ;  /* 0x0000001f000a7802 */ /* 0x000fe40000000f00 */
[----:B------:R-:W-:Y:S01]  /*c770*/  MOV R9, 0xffffffff ;  /* 0xffffffff00097802 */ /* 0x000fe20000000f00 */
[----:B------:R-:W-:Y:S05]  /*c780*/  BRA.DIV ~URZ, `(.L_x_1310) ;  /* 0x00002d727f007947 */ /* 0x000fea000b800000 */
[----:B------:R-:W2:Y:S04]  /*c790*/  LDL R0, [R1+0x18] ;  /* 0x0000180001007983 */ /* 0x000ea80000100800 */
[----:B--2---:R1:W2:Y:S02]  /*c7a0*/  SHFL.BFLY PT, R4, R0, 0x2, 0x1f ;  /* 0x0c401f0000047f89 */ /* 0x0042a400000e0000 */
.L_x_1348:
        /* <DEDUP_REMOVED lines=19> */
.L_x_1349:
        /* <DEDUP_REMOVED lines=134> */
.L_x_1291:
        /* <DEDUP_REMOVED lines=19> */
.L_x_1313:
[----:B-1----:R-:W-:Y:S05]  /*d270*/  BSYNC B0 ;  /* 0x0000000000007941 */ /* 0x002fea0003800000 */
.L_x_1312:
        /* <DEDUP_REMOVED lines=115> */
[----:B------:R-:W-:Y:S05]  /*d9b0*/  CALL.REL.NOINC `($__internal_3_$__cuda_sm70_shflsync_idx_p) ;  /* 0x000021c000007944 */ /* 0x000fea0003c00000 */
.L_x_1316:
        /* <DEDUP_REMOVED lines=132> */
.L_x_1318:
[----:B---34-:R-:W-:Y:S05]  /*e200*/  BSYNC B0 ;  /* 0x0000000000007941 */ /* 0x018fea0003800000 */
.L_x_1317:
        /* <DEDUP_REMOVED lines=18> */
.L_x_1320:
[----:B------:R-:W-:Y:S05]  /*e330*/  BSYNC B0 ;  /* 0x0000000000007941 */ /* 0x000fea0003800000 */
.L_x_1319:
        /* <DEDUP_REMOVED lines=18> */
.L_x_1322:
[----:B------:R-:W-:Y:S05]  /*e460*/  BSYNC B0 ;  /* 0x0000000000007941 */ /* 0x000fea0003800000 */
.L_x_1321:
        /* <DEDUP_REMOVED lines=19> */
.L_x_1315:
        /* <DEDUP_REMOVED lines=40> */
.L_x_1325:
[----:B------:R-:W-:Y:S05]  /*e820*/  BSYNC B0 ;  /* 0x0000000000007941 */ /* 0x000fea0003800000 */
.L_x_1324:
        /* <DEDUP_REMOVED lines=35> */
.L_x_1350:
[----:B------:R-:W-:Y:S05]  /*ea60*/  BRA.DIV ~URZ, `(.L_x_1327) ;  /* 0x00000dc27f007947 */ /* 0x000fea000b800000 */
[----:B------:R3:W4:Y:S02]  /*ea70*/  SHFL.IDX PT, R0, R11, RZ, 0x1c1f ;  /* 0x001c1fff0b007589 */ /* 0x00072400000e0000 */
.L_x_1351:
        /* <DEDUP_REMOVED lines=22> */
.L_x_1329:
[----:B------:R-:W-:Y:S05]  /*ebe0*/  BSYNC B0 ;  /* 0x0000000000007941 */ /* 0x000fea0003800000 */
.L_x_1328:
[----:B------:R-:W-:Y:S05]  /*ebf0*/  BRA.DIV ~URZ, `(.L_x_1330) ;  /* 0x00000c927f007947 */ /* 0x000fea000b800000 */
[----:B--2---:R2:W1:Y:S04]  /*ec00*/  SHFL.IDX PT, R2, R3, 0x1, 0x1c1f ;  /* 0x003c1f0003027f89 */ /* 0x00446800000e0000 */
[----:B----4-:R2:W4:Y:S02]  /*ec10*/  SHFL.IDX PT, R0, R11, 0x1, 0x1c1f ;  /* 0x003c1f000b007f89 */ /* 0x01052400000e0000 */
.L_x_1352:
        /* <DEDUP_REMOVED lines=21> */
.L_x_1332:
[----:B------:R-:W-:Y:S05]  /*ed70*/  BSYNC B0 ;  /* 0x0000000000007941 */ /* 0x000fea0003800000 */
.L_x_1331:
[----:B------:R-:W-:Y:S05]  /*ed80*/  BRA.DIV ~URZ, `(.L_x_1333) ;  /* 0x00000bc27f007947 */ /* 0x000fea000b800000 */
[----:B-1----:R1:W2:Y:S02]  /*ed90*/  SHFL.IDX PT, R2, R3, 0x2, 0x1c1f ;  /* 0x005c1f0003027f89 */ /* 0x0022a400000e0000 */
.L_x_1353:
[----:B------:R-:W-:Y:S05]  /*eda0*/  BRA.DIV ~URZ, `(.L_x_1334) ;  /* 0x00000c127f007947 */ /* 0x000fea000b800000 */
[----:B----4-:R4:W1:Y:S02]  /*edb0*/  SHFL.IDX PT, R0, R11, 0x2, 0x1c1f ;  /* 0x005c1f000b007f89 */ /* 0x01086400000e0000 */
.L_x_1354:
        /* <DEDUP_REMOVED lines=21> */
.L_x_1336:
[----:B------:R-:W-:Y:S05]  /*ef10*/  BSYNC B0 ;  /* 0x0000000000007941 */ /* 0x000fea0003800000 */
.L_x_1335:
[----:B------:R-:W-:Y:S05]  /*ef20*/  BRA.DIV ~URZ, `(.L_x_1337) ;  /* 0x00000af27f007947 */ /* 0x000fea000b800000 */
[----:B--2---:R2:W3:Y:S04]  /*ef30*/  SHFL.IDX PT, R2, R3, 0x3, 0x1c1f ;  /* 0x007c1f0003027f89 */ /* 0x0044e800000e0000 */
[----:B-1----:R2:W1:Y:S02]  /*ef40*/  SHFL.IDX PT, R0, R11, 0x3, 0x1c1f ;  /* 0x007c1f000b007f89 */ /* 0x00246400000e0000 */
.L_x_1355:
        /* <DEDUP_REMOVED lines=20> */
.L_x_1323:
[----:B----4-:R-:W-:Y:S05]  /*f090*/  BSYNC B1 ;  /* 0x0000000000017941 */ /* 0x010fea0003800000 */
.L_x_1314:
        /* <DEDUP_REMOVED lines=10> */
.L_x_1356:
[----:B------:R-:W-:Y:S01]  /*f140*/  WARPSYNC 0xffffffff ;  /* 0xffffffff00007948 */ /* 0x000fe20003800000 */
[----:B------:R-:W-:Y:S06]  /*f150*/  BAR.SYNC.DEFER_BLOCKING 0x4, 0x80 ;  /* 0x0102000000007b1d */ /* 0x000fec0000010000 */
[----:B----4-:R4:W-:Y:S04]  /*f160*/  STL [R1+0x6c], R0 ;  /* 0x00006c0001007387 */ /* 0x0109e80000100800 */
[----:B------:R4:W-:Y:S04]  /*f170*/  @!P6 STS [0xc100], R60 ;  /* 0x00c1003cff00e388 */ /* 0x0009e80000000800 */
[----:B------:R-:W-:Y:S06]  /*f180*/  BAR.ARV 0x5, 0x80 ;  /* 0x0142000000007b1d */ /* 0x000fec0000002000 */
.L_x_1338:
[----:B-1--4-:R-:W4:Y:S02]  /*f190*/  LDL R0, [R1+0x6c] ;  /* 0x00006c0001007983 */ /* 0x012f240000100800 */
[----:B----4-:R-:W-:-:S13]  /*f1a0*/  ISETP.GE.AND P0, PT, R0, c[0x0][0x538], PT ;  /* 0x00014e0000007a0c */ /* 0x010fda0003f06270 */
[----:B--23-5:R-:W-:Y:S01]  /*f1b0*/  @P0 CALL.REL.NOINC `(.L_x_1340) ;  /* 0x0000001000000944 */ /* 0x02cfe20003c00000 */
[----:B------:R-:W-:Y:S05]  /*f1c0*/  BRA `(.L_x_1341) ;  /* 0xffff186000007947 */ /* 0x000fea000383ffff */
.L_x_1340:
[----:B------:R-:W-:Y:S05]  /*f1d0*/  EXIT ;  /* 0x000000000000794d */ /* 0x000fea0003800000 */
.L_x_1292:
[----:B------:R-:W-:Y:S01]  /*f1e0*/  IMAD.MOV.U32 R7, RZ, RZ, R10 ;  /* 0x000000ffff077224 */ /* 0x000fe200078e000a */
[----:B--2---:R-:W-:Y:S01]  /*f1f0*/  MOV R4, RZ ;  /* 0x000000ff00047202 */ /* 0x004fe20000000f00 */
[----:B------:R-:W-:Y:S01]  /*f200*/  IMAD.MOV.U32 R0, RZ, RZ, 0x1c1f ;  /* 0x00001c1fff007424 */ /* 0x000fe200078e00ff */
[----:B------:R-:W-:Y:S02]  /*f210*/  MOV R5, 0xf230 ;  /* 0x0000f23000057802 */ /* 0x000fe40000000f00 */
[----:B------:R-:W-:Y:S05]  /*f220*/  CALL.REL.NOINC `($__internal_3_$__cuda_sm70_shflsync_idx_p) ;  /* 0x0000095000007944 */ /* 0x000fea0003c00000 */
[----:B------:R-:W-:Y:S01]  /*f230*/  MOV R2, R0 ;  /* 0x0000000000027202 */ /* 0x000fe20000000f00 */
[----:B------:R-:W-:Y:S05]  /*f240*/  BRA `(.L_x_1342) ;  /* 0xffff25b000007947 */ /* 0x000fea000383ffff */
.L_x_1293:
[----:B------:R-:W-:Y:S01]  /*f250*/  IMAD.MOV.U32 R7, RZ, RZ, R12 ;  /* 0x000000ffff077224 */ /* 0x000fe200078e000c */
[----:B--2---:R-:W-:Y:S01]  /*f260*/  MOV R4, RZ ;  /* 0x000000ff00047202 */ /* 0x004fe20000000f00 */
[----:B------:R-:W-:Y:S01]  /*f270*/  IMAD.MOV.U32 R0, RZ, RZ, 0x1c1f ;  /* 0x00001c1fff007424 */ /* 0x000fe200078e00ff */
[----:B------:R-:W-:Y:S02]  /*f280*/  MOV R5, 0xf2a0 ;  /* 0x0000f2a000057802 */ /* 0x000fe40000000f00 */
[----:B-1-3--:R-:W-:Y:S05]  /*f290*/  CALL.REL.NOINC `($__internal_3_$__cuda_sm70_shflsync_idx_p) ;  /* 0x000008e000007944 */ /* 0x00afea0003c00000 */
[----:B------:R-:W-:Y:S05]  /*f2a0*/  BRA `(.L_x_1343) ;  /* 0xffff257000007947 */ /* 0x000fea000383ffff */
.L_x_1296:
[----:B--2---:R-:W-:Y:S01]  /*f2b0*/  IMAD.MOV.U32 R7, RZ, RZ, R10 ;  /* 0x000000ffff077224 */ /* 0x004fe200078e000a */
[----:B------:R-:W-:Y:S01]  /*f2c0*/  MOV R4, 0x1 ;  /* 0x0000000100047802 */ /* 0x000fe20000000f00 */
[----:B----4-:R-:W-:Y:S01]  /*f2d0*/  IMAD.MOV.U32 R0, RZ, RZ, 0x1c1f ;  /* 0x00001c1fff007424 */ /* 0x010fe200078e00ff */
[----:B------:R-:W-:-:S02]  /*f2e0*/  MOV R5, 0xf300 ;  /* 0x0000f30000057802 */ /* 0x000fc40000000f00 */
[----:B-1-3--:R-:W-:Y:S05]  /*f2f0*/  CALL.REL.NOINC `($__internal_3_$__cuda_sm70_shflsync_idx_p) ;  /* 0x0000088000007944 */ /* 0x00afea0003c00000 */
[----:B------:R-:W-:Y:S01]  /*f300*/  IMAD.MOV.U32 R2, RZ, RZ, R0 ;  /* 0x000000ffff027224 */ /* 0x000fe200078e0000 */
[----:B------:R-:W-:Y:S01]  /*f310*/  MOV R4, 0x1 ;  /* 0x0000000100047802 */ /* 0x000fe20000000f00 */
[----:B------:R-:W-:Y:S01]  /*f320*/  IMAD.MOV.U32 R7, RZ, RZ, R12 ;  /* 0x000000ffff077224 */ /* 0x000fe200078e000c */
[----:B------:R-:W-:-:S02]  /*f330*/  MOV R0, 0x1c1f ;  /* 0x00001c1f00007802 */ /* 0x000fc40000000f00 */
[----:B------:R-:W-:Y:S02]  /*f340*/  MOV R5, 0xf360 ;  /* 0x0000f36000057802 */ /* 0x000fe40000000f00 */
[----:B------:R-:W-:Y:S05]  /*f350*/  CALL.REL.NOINC `($__internal_3_$__cuda_sm70_shflsync_idx_p) ;  /* 0x0000082000007944 */ /* 0x000fea0003c00000 */
[----:B------:R-:W-:Y:S05]  /*f360*/  BRA `(.L_x_1344) ;  /* 0xffff269000007947 */ /* 0x000fea000383ffff */
.L_x_1299:
[----:B-1----:R-:W-:Y:S01]  /*f370*/  IMAD.MOV.U32 R7, RZ, RZ, R10 ;  /* 0x000000ffff077224 */ /* 0x002fe200078e000a */
[----:B------:R-:W-:Y:S01]  /*f380*/  MOV R4, 0x2 ;  /* 0x0000000200047802 */ /* 0x000fe20000000f00 */
[----:B--2---:R-:W-:Y:S01]  /*f390*/  IMAD.MOV.U32 R0, RZ, RZ, 0x1c1f ;  /* 0x00001c1fff007424 */ /* 0x004fe200078e00ff */
[----:B------:R-:W-:Y:S02]  /*f3a0*/  MOV R5, 0xf3c0 ;  /* 0x0000f3c000057802 */ /* 0x000fe40000000f00 */
[----:B---3--:R-:W-:Y:S05]  /*f3b0*/  CALL.REL.NOINC `($__internal_3_$__cuda_sm70_shflsync_idx_p) ;  /* 0x000007c000007944 */ /* 0x008fea0003c00000 */
[----:B------:R-:W-:Y:S01]  /*f3c0*/  MOV R2, R0 ;  /* 0x0000000000027202 */ /* 0x000fe20000000f00 */
[----:B------:R-:W-:Y:S05]  /*f3d0*/  BRA `(.L_x_1345) ;  /* 0xffff27e000007947 */ /* 0x000fea000383ffff */
.L_x_1300:
[----:B------:R-:W-:Y:S01]  /*f3e0*/  IMAD.MOV.U32 R7, RZ, RZ, R12 ;  /* 0x000000ffff077224 */ /* 0x000fe200078e000c */
[----:B------:R-:W-:Y:S01]  /*f3f0*/  MOV R4, 0x2 ;  /* 0x0000000200047802 */ /* 0x000fe20000000f00 */
[----:B--2---:R-:W-:Y:S01]  /*f400*/  IMAD.MOV.U32 R0, RZ, RZ, 0x1c1f ;  /* 0x00001c1fff007424 */ /* 0x004fe200078e00ff */
[----:B------:R-:W-:Y:S02]  /*f410*/  MOV R5, 0xf430 ;  /* 0x0000f43000057802 */ /* 0x000fe40000000f00 */
[----:B-1-34-:R-:W-:Y:S05]  /*f420*/  CALL.REL.NOINC `($__internal_3_$__cuda_sm70_shflsync_idx_p) ;  /* 0x0000075000007944 */ /* 0x01afea0003c00000 */
[----:B------:R-:W-:Y:S05]  /*f430*/  BRA `(.L_x_1346) ;  /* 0xffff27a000007947 */ /* 0x000fea000383ffff */
.L_x_1303:
[----:B-1----:R-:W-:Y:S01]  /*f440*/  IMAD.MOV.U32 R7, RZ, RZ, R10 ;  /* 0x000000ffff077224 */ /* 0x002fe200078e000a */
[----:B------:R-:W-:Y:S01]  /*f450*/  MOV R4, 0x3 ;  /* 0x0000000300047802 */ /* 0x000fe20000000f00 */
[----:B------:R-:W-:Y:S01]  /*f460*/  IMAD.MOV.U32 R0, RZ, RZ, 0x1c1f ;  /* 0x00001c1fff007424 */ /* 0x000fe200078e00ff */
[----:B------:R-:W-:-:S02]  /*f470*/  MOV R5, 0xf490 ;  /* 0x0000f49000057802 */ /* 0x000fc40000000f00 */
[----:B--234-:R-:W-:Y:S05]  /*f480*/  CALL.REL.NOINC `($__internal_3_$__cuda_sm70_shflsync_idx_p) ;  /* 0x000006f000007944 */ /* 0x01cfea0003c00000 */
[----:B------:R-:W-:Y:S01]  /*f490*/  IMAD.MOV.U32 R2, RZ, RZ, R0 ;  /* 0x000000ffff027224 */ /* 0x000fe200078e0000 */
[----:B------:R-:W-:Y:S01]  /*f4a0*/  MOV R4, 0x3 ;  /* 0x0000000300047802 */ /* 0x000fe20000000f00 */
[----:B------:R-:W-:Y:S01]  /*f4b0*/  IMAD.MOV.U32 R7, RZ, RZ, R12 ;  /* 0x000000ffff077224 */ /* 0x000fe200078e000c */
[----:B------:R-:W-:-:S02]  /*f4c0*/  MOV R0, 0x1c1f ;  /* 0x00001c1f00007802 */ /* 0x000fc40000000f00 */
[----:B------:R-:W-:Y:S02]  /*f4d0*/  MOV R5, 0xf4f0 ;  /* 0x0000f4f000057802 */ /* 0x000fe40000000f00 */
[----:B------:R-:W-:Y:S05]  /*f4e0*/  CALL.REL.NOINC `($__internal_3_$__cuda_sm70_shflsync_idx_p) ;  /* 0x0000069000007944 */ /* 0x000fea0003c00000 */
[----:B------:R-:W-:Y:S05]  /*f4f0*/  BRA `(.L_x_1347) ;  /* 0xffff28b000007947 */ /* 0x000fea000383ffff */
.L_x_1310:
[----:B------:R1:W5:Y:S01]  /*f500*/  LDL R0, [R1+0x18] ;  /* 0x0000180001007983 */ /* 0x0003620000100800 */
[----:B------:R-:W-:Y:S02]  /*f510*/  MOV R3, 0x2 ;  /* 0x0000000200037802 */ /* 0x000fe40000000f00 */
[----:B------:R-:W-:Y:S02]  /*f520*/  MOV R2, 0xf540 ;  /* 0x0000f54000027802 */ /* 0x000fe40000000f00 */
[----:B-1---5:R-:W-:Y:S05]  /*f530*/  CALL.REL.NOINC `($__internal_2_$__cuda_sm70_shflsync_bfly_p) ;  /* 0x0000060000007944 */ /* 0x022fea0003c00000 */
[----:B------:R-:W-:Y:S01]  /*f540*/  MOV R4, R8 ;  /* 0x0000000800047202 */ /* 0x000fe20000000f00 */
[----:B------:R-:W-:Y:S05]  /*f550*/  BRA `(.L_x_1348) ;  /* 0xffffd25000007947 */ /* 0x000fea000383ffff */
.L_x_1311:
[----:B------:R-:W-:Y:S01]  /*f560*/  IMAD.MOV.U32 R0, RZ, RZ, R4 ;  /* 0x000000ffff007224 */ /* 0x000fe200078e0004 */
[----:B------:R-:W-:Y:S02]  /*f570*/  MOV R3, 0x1 ;  /* 0x0000000100037802 */ /* 0x000fe40000000f00 */
[----:B------:R-:W-:Y:S02]  /*f580*/  MOV R2, 0xf5a0 ;  /* 0x0000f5a000027802 */ /* 0x000fe40000000f00 */
[----:B------:R-:W-:Y:S05]  /*f590*/  CALL.REL.NOINC `($__internal_2_$__cuda_sm70_shflsync_bfly_p) ;  /* 0x000005a000007944 */ /* 0x000fea0003c00000 */
[----:B------:R1:W5:Y:S01]  /*f5a0*/  LDL R0, [R1+0x1c] ;  /* 0x00001c0001007983 */ /* 0x0003620000100800 */
[----:B------:R-:W-:Y:S01]  /*f5b0*/  FADD.FTZ R4, R4, R8 ;  /* 0x0000000804047221 */ /* 0x000fe20000010000 */
[----:B------:R-:W-:Y:S02]  /*f5c0*/  MOV R3, 0x2 ;  /* 0x0000000200037802 */ /* 0x000fe40000000f00 */
[----:B------:R-:W-:-:S02]  /*f5d0*/  MOV R2, 0xf5f0 ;  /* 0x0000f5f000027802 */ /* 0x000fc40000000f00 */
[----:B-1---5:R-:W-:Y:S05]  /*f5e0*/  CALL.REL.NOINC `($__internal_2_$__cuda_sm70_shflsync_bfly_p) ;  /* 0x0000055000007944 */ /* 0x022fea0003c00000 */
[----:B------:R-:W2:Y:S01]  /*f5f0*/  LDL.LU R0, [R1+0x1c] ;  /* 0x00001c0001007983 */ /* 0x000ea20000300800 */
[----:B------:R-:W-:-:S02]  /*f600*/  MOV R3, 0x1 ;  /* 0x0000000100037802 */ /* 0x000fc40000000f00 */
[----:B------:R-:W-:Y:S01]  /*f610*/  MOV R2, 0xf650 ;  /* 0x0000f65000027802 */ /* 0x000fe20000000f00 */
[----:B--2---:R-:W-:-:S05]  /*f620*/  FADD.FTZ R5, R0, R8 ;  /* 0x0000000800057221 */ /* 0x004fca0000010000 */
[----:B------:R-:W-:Y:S02]  /*f630*/  MOV R0, R5 ;  /* 0x0000000500007202 */ /* 0x000fe40000000f00 */
[----:B------:R-:W-:Y:S05]  /*f640*/  CALL.REL.NOINC `($__internal_2_$__cuda_sm70_shflsync_bfly_p) ;  /* 0x000004f000007944 */ /* 0x000fea0003c00000 */
[----:B------:R1:W5:Y:S01]  /*f650*/  LDL R0, [R1+0x20] ;  /* 0x0000200001007983 */ /* 0x0003620000100800 */
[----:B------:R-:W-:Y:S01]  /*f660*/  FADD.FTZ R5, R5, R8 ;  /* 0x0000000805057221 */ /* 0x000fe20000010000 */
[----:B------:R-:W-:Y:S02]  /*f670*/  MOV R3, 0x2 ;  /* 0x0000000200037802 */ /* 0x000fe40000000f00 */
[----:B------:R-:W-:Y:S02]  /*f680*/  MOV R2, 0xf6a0 ;  /* 0x0000f6a000027802 */ /* 0x000fe40000000f00 */
[----:B-1---5:R-:W-:Y:S05]  /*f690*/  CALL.REL.NOINC `($__internal_2_$__cuda_sm70_shflsync_bfly_p) ;  /* 0x000004a000007944 */ /* 0x022fea0003c00000 */
[----:B------:R-:W2:Y:S01]  /*f6a0*/  LDL.LU R0, [R1+0x20] ;  /* 0x0000200001007983 */ /* 0x000ea20000300800 */
[----:B------:R-:W-:Y:S02]  /*f6b0*/  MOV R3, 0x1 ;  /* 0x0000000100037802 */ /* 0x000fe40000000f00 */
        /* <DEDUP_REMOVED lines=15> */
[----:B------:R-:W-:Y:S05]  /*f7b0*/  BRA `(.L_x_1349) ;  /* 0xffffd12000007947 */ /* 0x000fea000383ffff */
.L_x_1326:
[----:B------:R-:W-:Y:S01]  /*f7c0*/  IMAD.MOV.U32 R7, RZ, RZ, R3 ;  /* 0x000000ffff077224 */ /* 0x000fe200078e0003 */
[----:B------:R-:W-:Y:S01]  /*f7d0*/  MOV R4, RZ ;  /* 0x000000ff00047202 */ /* 0x000fe20000000f00 */
[----:B------:R-:W-:Y:S01]  /*f7e0*/  IMAD.MOV.U32 R0, RZ, RZ, 0x1c1f ;  /* 0x00001c1fff007424 */ /* 0x000fe200078e00ff */
[----:B------:R-:W-:Y:S02]  /*f7f0*/  MOV R5, 0xf810 ;  /* 0x0000f81000057802 */ /* 0x000fe40000000f00 */
[----:B------:R-:W-:Y:S05]  /*f800*/  CALL.REL.NOINC `($__internal_3_$__cuda_sm70_shflsync_idx_p) ;  /* 0x0000037000007944 */ /* 0x000fea0003c00000 */
[----:B------:R-:W-:Y:S01]  /*f810*/  MOV R2, R0 ;  /* 0x0000000000027202 */ /* 0x000fe20000000f00 */
[----:B------:R-:W-:Y:S05]  /*f820*/  BRA `(.L_x_1350) ;  /* 0xfffff23000007947 */ /* 0x000fea000383ffff */
.L_x_1327:
[----:B------:R-:W-:Y:S01]  /*f830*/  IMAD.MOV.U32 R7, RZ, RZ, R11 ;  /* 0x000000ffff077224 */ /* 0x000fe200078e000b */
[----:B------:R-:W-:Y:S01]  /*f840*/  MOV R4, RZ ;  /* 0x000000ff00047202 */ /* 0x000fe20000000f00 */
[----:B------:R-:W-:Y:S01]  /*f850*/  IMAD.MOV.U32 R0, RZ, RZ, 0x1c1f ;  /* 0x00001c1fff007424 */ /* 0x000fe200078e00ff */
[----:B------:R-:W-:Y:S02]  /*f860*/  MOV R5, 0xf880 ;  /* 0x0000f88000057802 */ /* 0x000fe40000000f00 */
[----:B-12---:R-:W-:Y:S05]  /*f870*/  CALL.REL.NOINC `($__internal_3_$__cuda_sm70_shflsync_idx_p) ;  /* 0x0000030000007944 */ /* 0x006fea0003c00000 */
[----:B------:R-:W-:Y:S05]  /*f880*/  BRA `(.L_x_1351) ;  /* 0xfffff1f000007947 */ /* 0x000fea000383ffff */
.L_x_1330:
        /* <DEDUP_REMOVED lines=12> */
.L_x_1333:
[----:B-1----:R-:W-:Y:S01]  /*f950*/  IMAD.MOV.U32 R7, RZ, RZ, R3 ;  /* 0x000000ffff077224 */ /* 0x002fe200078e0003 */
[----:B------:R-:W-:Y:S01]  /*f960*/  MOV R4, 0x2 ;  /* 0x0000000200047802 */ /* 0x000fe20000000f00 */
[----:B----4-:R-:W-:Y:S01]  /*f970*/  IMAD.MOV.U32 R0, RZ, RZ, 0x1c1f ;  /* 0x00001c1fff007424 */ /* 0x010fe200078e00ff */
[----:B------:R-:W-:Y:S02]  /*f980*/  MOV R5, 0xf9a0 ;  /* 0x0000f9a000057802 */ /* 0x000fe40000000f00 */
[----:B--23--:R-:W-:Y:S05]  /*f990*/  CALL.REL.NOINC `($__internal_3_$__cuda_sm70_shflsync_idx_p) ;  /* 0x000001e000007944 */ /* 0x00cfea0003c00000 */
[----:B------:R-:W-:Y:S01]  /*f9a0*/  MOV R2, R0 ;  /* 0x0000000000027202 */ /* 0x000fe20000000f00 */
[----:B------:R-:W-:Y:S05]  /*f9b0*/  BRA `(.L_x_1353) ;  /* 0xfffff3e000007947 */ /* 0x000fea000383ffff */
.L_x_1334:
[----:B------:R-:W-:Y:S01]  /*f9c0*/  IMAD.MOV.U32 R7, RZ, RZ, R11 ;  /* 0x000000ffff077224 */ /* 0x000fe200078e000b */
[----:B------:R-:W-:Y:S01]  /*f9d0*/  MOV R4, 0x2 ;  /* 0x0000000200047802 */ /* 0x000fe20000000f00 */
[----:B----4-:R-:W-:Y:S01]  /*f9e0*/  IMAD.MOV.U32 R0, RZ, RZ, 0x1c1f ;  /* 0x00001c1fff007424 */ /* 0x010fe200078e00ff */
[----:B------:R-:W-:Y:S02]  /*f9f0*/  MOV R5, 0xfa10 ;  /* 0x0000fa1000057802 */ /* 0x000fe40000000f00 */
[----:B-123--:R-:W-:Y:S05]  /*fa00*/  CALL.REL.NOINC `($__internal_3_$__cuda_sm70_shflsync_idx_p) ;  /* 0x0000017000007944 */ /* 0x00efea0003c00000 */
[----:B------:R-:W-:Y:S05]  /*fa10*/  BRA `(.L_x_1354) ;  /* 0xfffff3a000007947 */ /* 0x000fea000383ffff */
.L_x_1337:
        /* <DEDUP_REMOVED lines=12> */
.L_x_1339:
[----:B------:R-:W-:Y:S01]  /*fae0*/  IMAD.MOV.U32 R7, RZ, RZ, R60 ;  /* 0x000000ffff077224 */ /* 0x000fe200078e003c */
[----:B------:R-:W-:Y:S01]  /*faf0*/  MOV R4, RZ ;  /* 0x000000ff00047202 */ /* 0x000fe20000000f00 */
[----:B-1----:R-:W-:Y:S01]  /*fb00*/  IMAD.MOV.U32 R0, RZ, RZ, 0x1f ;  /* 0x0000001fff007424 */ /* 0x002fe200078e00ff */
[----:B------:R-:W-:Y:S02]  /*fb10*/  MOV R5, 0xfb30 ;  /* 0x0000fb3000057802 */ /* 0x000fe40000000f00 */
[----:B--23-5:R-:W-:Y:S05]  /*fb20*/  CALL.REL.NOINC `($__internal_3_$__cuda_sm70_shflsync_idx_p) ;  /* 0x0000005000007944 */ /* 0x02cfea0003c00000 */
[----:B------:R-:W-:Y:S05]  /*fb30*/  BRA `(.L_x_1356) ;  /* 0xfffff60000007947 */ /* 0x000fea000383ffff */
        .weak           $__internal_2_$__cuda_sm70_shflsync_bfly_p
        .type           $__internal_2_$__cuda_sm70_shflsync_bfly_p,@function
        .size           $__internal_2_$__cuda_sm70_shflsync_bfly_p,($__internal_3_$__cuda_sm70_shflsync_idx_p - $__internal_2_$__cuda_sm70_shflsync_bfly_p)
$__internal_2_$__cuda_sm70_shflsync_bfly_p:
[----:B------:R-:W-:Y:S04]  /*fb40*/  WARPSYNC R9 ;  /* 0x0000000900007348 */ /* 0x000fe80003800000 */
[----:B------:R1:W2:Y:S02]  /*fb50*/  SHFL.BFLY PT, R8, R0, R3, R10 ;  /* 0x0c00000300087389 */ /* 0x0002a400000e000a */
[----:B-1----:R-:W-:-:S04]  /*fb60*/  MOV R3, 0x0 ;  /* 0x0000000000037802 */ /* 0x002fc80000000f00 */
[----:B--2---:R-:W-:Y:S05]  /*fb70*/  RET.REL.NODEC R2 `(_ZN7cutlass13device_kernelIN5flash19enable_sm80_to_sm89INS1_16FlashAttnFwdSm80INS1_25CollectiveMainloopFwdSm80ILi4ELi1ELb0EN4cute5tupleIJNS5_1CILi128EEENS7_ILi64EEENS7_ILi96EEEEEELi96ENS_6half_tEfNS_4arch4Sm80ELb1ELb0ELb0ELb0ELb0ELb0ELb1ELb0EEENS1_21CollectiveEpilogueFwdINS6_IJS8_SA_S9_EEENS6_IJNS7_ILi1EEESI_SI_EEESC_SE_Li128ELb0ELb1ELb0ELb0EEENS1_30DynamicPersistentTileSchedulerILi128ELi128ELb0ELb1ELb0EEEEEEEEEvNT_6ParamsE) ;  /* 0xffff048002007950 */ /* 0x004fea0003c3ffff */
        .weak           $__internal_3_$__cuda_sm70_shflsync_idx_p
        .type           $__internal_3_$__cuda_sm70_shflsync_idx_p,@function
        .size           $__internal_3_$__cuda_sm70_shflsync_idx_p,(.L_x_1525 - $__internal_3_$__cuda_sm70_shflsync_idx_p)
$__internal_3_$__cuda_sm70_shflsync_idx_p:
[----:B------:R-:W-:-:S04]  /*fb80*/  MOV R6, 0xffffffff ;  /* 0xffffffff00067802 */ /* 0x000fc80000000f00 */
[----:B------:R-:W-:Y:S04]  /*fb90*/  WARPSYNC R6 ;  /* 0x0000000600007348 */ /* 0x000fe80003800000 */
[----:B------:R1:W2:Y:S02]  /*fba0*/  SHFL.IDX PT, R0, R7, R4, R0 ;  /* 0x0000000407007389 */ /* 0x0002a400000e0000 */
[----:B-1----:R-:W-:Y:S02]  /*fbb0*/  MOV R4, R5 ;  /* 0x0000000500047202 */ /* 0x002fe40000000f00 */
[----:B------:R-:W-:-:S04]  /*fbc0*/  MOV R5, 0x0 ;  /* 0x0000000000057802 */ /* 0x000fc80000000f00 */
[----:B--2---:R-:W-:Y:S05]  /*fbd0*/  RET.REL.NODEC R4 `(_ZN7cutlass13device_kernelIN5flash19enable_sm80_to_sm89INS1_16FlashAttnFwdSm80INS1_25CollectiveMainloopFwdSm80ILi4ELi1ELb0EN4cute5tupleIJNS5_1CILi128EEENS7_ILi64EEENS7_ILi96EEEEEELi96ENS_6half_tEfNS_4arch4Sm80ELb1ELb0ELb0ELb0ELb0ELb0ELb1ELb0EEENS1_21CollectiveEpilogueFwdINS6_IJS8_SA_S9_EEENS6_IJNS7_ILi1EEESI_SI_EEESC_SE_Li128ELb0ELb1ELb0ELb0EEENS1_30DynamicPersistentTileSchedulerILi128ELi128ELb0ELb1ELb0EEEEEEEEEvNT_6ParamsE) ;  /* 0xffff042004007950 */ /* 0x004fea0003c3ffff */
.L_x_1357:
        /* <DEDUP_REMOVED lines=10> */
.L_x_1525:


//--------------------- .text._ZN7cutlass13device_kernelIN5flash19enable_sm80_to_sm89INS1_16FlashAttnFwdSm80INS1_25CollectiveMainloopFwdSm80ILi4ELi1ELb0EN4cute5tupleIJNS5_1CILi128EEENS7_ILi64EEENS7_ILi96EEEEEELi96ENS_6half_tEfNS_4arch4Sm80ELb1ELb0ELb0ELb1ELb0ELb0ELb1ELb0EEENS1_21CollectiveEpilogueFwdINS6_IJS8_SA_S9_EEENS6_IJNS7_ILi1EEESI_SI_EEESC_SE_Li128ELb1ELb1ELb0ELb0EEENS1_19SingleTileSchedulerILb1ELb0ELb1ELi128EEEEEEEEEvNT_6ParamsE --------------------------
	.section	.text._ZN7cutlass13device_kernelIN5flash19enable_sm80_to_sm89INS1_16FlashAttnFwdSm80INS1_25CollectiveMainloopFwdSm80ILi4ELi1ELb0EN4cute5tupleIJNS5_1CILi128EEENS7_ILi64EEENS7_ILi96EEEEEELi96ENS_6half_tEfNS_4arch4Sm80ELb1ELb0ELb0ELb1ELb0ELb0ELb1ELb0EEENS1_21CollectiveEpilogueFwdINS6_IJS8_SA_S9_EEENS6_IJNS7_ILi1EEESI_SI_EEESC_SE_Li128ELb1ELb1ELb0ELb0EEENS1_19SingleTileSchedulerILb1ELb0ELb1ELi128EEEEEEEEEvNT_6ParamsE,"ax",@progbits
	.sectioninfo	@"SHI_REGISTERS=255"
	.align	128
.text._ZN7cutlass13device_kernelIN5flash19enable_sm80_to_sm89INS1_16FlashAttnFwdSm80INS1_25CollectiveMainloopFwdSm80ILi4ELi1ELb0EN4cute5tupleIJNS5_1CILi128EEENS7_ILi64EEENS7_ILi96EEEEEELi96ENS_6half_tEfNS_4arch4Sm80ELb1ELb0ELb0ELb1ELb0ELb0ELb1ELb0EEENS1_21CollectiveEpilogueFwdINS6_IJS8_SA_S9_EEENS6_IJNS7_ILi1EEESI_SI_EEESC_SE_Li128ELb1ELb1ELb0ELb0EEENS1_19SingleTileSchedulerILb1ELb0ELb1ELi128EEEEEEEEEvNT_6ParamsE:
        .type           _ZN7cutlass13device_kernelIN5flash19enable_sm80_to_sm89INS1_16FlashAttnFwdSm80INS1_25CollectiveMainloopFwdSm80ILi4ELi1ELb0EN4cute5tupleIJNS5_1CILi128EEENS7_ILi64EEENS7_ILi96EEEEEELi96ENS_6half_tEfNS_4arch4Sm80ELb1ELb0ELb0ELb1ELb0ELb0ELb1ELb0EEENS1_21CollectiveEpilogueFwdINS6_IJS8_SA_S9_EEENS6_IJNS7_ILi1EEESI_SI_EEESC_SE_Li128ELb1ELb1ELb0ELb0EEENS1_19SingleTileSchedulerILb1ELb0ELb1ELi128EEEEEEEEEvNT_6ParamsE,@function
        .size           _ZN7cutlass13device_kernelIN5flash19enable_sm80_to_sm89INS1_16FlashAttnFwdSm80INS1_25CollectiveMainloopFwdSm80ILi4ELi1ELb0EN4cute5tupleIJNS5_1CILi128EEENS7_ILi64EEENS7_ILi96EEEEEELi96ENS_6half_tEfNS_4arch4Sm80ELb1ELb0ELb0ELb1ELb0ELb0ELb1ELb0EEENS1_21CollectiveEpilogueFwdINS6_IJS8_SA_S9_EEENS6_IJNS7_ILi1EEESI_SI_EEESC_SE_Li128ELb1ELb1ELb0ELb0EEENS1_19SingleTileSchedulerILb1ELb0ELb1ELi128EEEEEEEEEvNT_6ParamsE,(.L_x_1528 - _ZN7cutlass13device_kernelIN5flash19enable_sm80_to_sm89INS1_16FlashAttnFwdSm80INS1_25CollectiveMainloopFwdSm80ILi4ELi1ELb0EN4cute5tupleIJNS5_1CILi128EEENS7_ILi64EEENS7_ILi96EEEEEELi96ENS_6half_tEfNS_4arch4Sm80ELb1ELb0ELb0ELb1ELb0ELb0ELb1ELb0EEENS1_21CollectiveEpilogueFwdINS6_IJS8_SA_S9_EEENS6_IJNS7_ILi1EEESI_SI_EEESC_SE_Li128ELb1ELb1ELb0ELb0EEENS1_19SingleTileSchedulerILb1ELb0ELb1ELi128EEEEEEEEEvNT_6ParamsE)
        .other          _ZN7cutlass13device_kernelIN5flash19enable_sm80_to_sm89INS1_16FlashAttnFwdSm80INS1_25CollectiveMainloopFwdSm80ILi4ELi1ELb0EN4cute5tupleIJNS5_1CILi128EEENS7_ILi64EEENS7_ILi96EEEEEELi96ENS_6half_tEfNS_4arch4Sm80ELb1ELb0ELb0ELb1ELb0ELb0ELb1ELb0EEENS1_21CollectiveEpilogueFwdINS6_IJS8_SA_S9_EEENS6_IJNS7_ILi1EEESI_SI_EEESC_SE_Li128ELb1ELb1ELb0ELb0EEENS1_19SingleTileSchedulerILb1ELb0ELb1ELi128EEEEEEEEEvNT_6ParamsE,@"STO_CUDA_ENTRY STV_DEFAULT"
_ZN7cutlass13device_kernelIN5flash19enable_sm80_to_sm89INS1_16FlashAttnFwdSm80INS1_25CollectiveMainloopFwdSm80ILi4ELi1ELb0EN4cute5tupleIJNS5_1CILi128EEENS7_ILi64EEENS7_ILi96EEEEEELi96ENS_6half_tEfNS_4arch4Sm80ELb1ELb0ELb0ELb1ELb0ELb0ELb1ELb0EEENS1_21CollectiveEpilogueFwdINS6_IJS8_SA_S9_EEENS6_IJNS7_ILi1EEESI_SI_EEESC_SE_Li128ELb1ELb1ELb0ELb0EEENS1_19SingleTileSchedulerILb1ELb0ELb1ELi128EEEEEEEEEvNT_6ParamsE:
        /* <DEDUP_REMOVED lines=17> */
.L_x_1359:
        /* <DEDUP_REMOVED lines=8> */
.L_x_1361:
[----:B------:R-:W-:-:S04]  /*0190*/  MOV R0, c[0x0][0x54c] ;  /* 0x0001530000007a02 */ /* 0x000fc80000000f00 */
.L_x_1360:
[----:B------:R-:W-:Y:S01]  /*01a0*/  USHF.L.U32 UR4, UR4, 0x7, URZ ;  /* 0x0000000704047899 */ /* 0x000fe2000800063f */
[----:B-----5:R-:W-:-:S05]  /*01b0*/  IMAD R0, R0, c[0x0][0x548], RZ ;  /* 0x0001520000007a24 */ /* 0x020fca00078e02ff */
[----:B------:R-:W-:-:S04]  /*01c0*/  MOV R10, UR4 ;  /* 0x00000004000a7c02 */ /* 0x000fc80008000f00 */
[----:B------:R-:W-:-:S04]  /*01d0*/  ISETP.GE.AND P0, PT, R10, R0, PT ;  /* 0x000000000a00720c */ /* 0x000fc80003f06270 */
[----:B------:R-:W-:-:S05]  /*01e0*/  SEL R0, R5, 0xffffffff, !P0 ;  /* 0xffffffff05007807 */ /* 0x000fca0004000000 */
[----:B------:R2:W-:Y:S01]  /*01f0*/  STL [R1+0x64], R0 ;  /* 0x0000640001007387 */ /* 0x0005e20000100800 */
[----:B------:R-:W-:Y:S05]  /*0200*/  BRA `(.L_x_1362) ;  /* 0x0000014000007947 */ /* 0x000fea0003800000 */
.L_x_1358:
[----:B------:R-:W-:-:S04]  /*0210*/  ISETP.NE.U32.AND P0, PT, RZ, c[0x0][0x568], PT ;  /* 0x00015a00ff007a0c */ /* 0x000fc80003f05070 */
[----:B------:R-:W-:-:S13]  /*0220*/  ISETP.NE.AND.EX P0, PT, RZ, c[0x0][0x56c], PT, P0 ;  /* 0x00015b00ff007a0c */ /* 0x000fda0003f05300 */
[----:B------:R-:W-:Y:S05]  /*0230*/  @!P0 BRA `(.L_x_1363) ;  /* 0x0000002000008947 */ /* 0x000fea0003800000 */
[----:B------:R1:W5:Y:S01]  /*0240*/  LDG.E R0, [R2.64] ;  /* 0x0000000602007981 */ /* 0x000362000c1e1900 */
[----:B------:R-:W-:Y:S05]  /*0250*/  BRA `(.L_x_1364) ;  /* 0x0000009000007947 */ /* 0x000fea0003800000 */
.L_x_1363:
        /* <DEDUP_REMOVED lines=8> */
.L_x_1365:
[----:B------:R-:W-:-:S04]  /*02e0*/  MOV R0, c[0x0][0x54c] ;  /* 0x0001530000007a02 */ /* 0x000fc80000000f00 */
.L_x_1364:
[----:B------:R-:W-:Y:S01]  /*02f0*/  USHF.L.U32 UR4, UR4, 0x7, URZ ;  /* 0x0000000704047899 */ /* 0x000fe2000800063f */
[----:B-----5:R-:W-:-:S05]  /*0300*/  IMAD R0, R0, c[0x0][0x548], RZ ;  /* 0x0001520000007a24 */ /* 0x020fca00078e02ff */
[----:B------:R-:W-:-:S04]  /*0310*/  MOV R10, UR4 ;  /* 0x00000004000a7c02 */ /* 0x000fc80008000f00 */
[----:B------:R-:W-:-:S04]  /*0320*/  ISETP.GE.AND P0, PT, R10, R0, PT ;  /* 0x000000000a00720c */ /* 0x000fc80003f06270 */
[----:B------:R-:W-:-:S05]  /*0330*/  SEL R0, R5, 0xffffffff, !P0 ;  /* 0xffffffff05007807 */ /* 0x000fca0004000000 */
[----:B------:R2:W-:Y:S04]  /*0340*/  STL [R1+0x64], R0 ;  /* 0x0000640001007387 */ /* 0x0005e80000100800 */
.L_x_1362:
        /* <DEDUP_REMOVED lines=31> */
.L_x_1366:
[----:B------:R-:W-:-:S04]  /*0540*/  ISETP.NE.U32.AND P0, PT, RZ, c[0x0][0x368], PT ;  /* 0x0000da00ff007a0c */ /* 0x000fc80003f05070 */
[----:B------:R-:W-:-:S13]  /*0550*/  ISETP.NE.AND.EX P0, PT, RZ, c[0x0][0x36c], PT, P0 ;  /* 0x0000db00ff007a0c */ /* 0x000fda0003f05300 */
[----:B------:R-:W-:Y:S05]  /*0560*/  @!P0 BRA `(.L_x_1367) ;  /* 0x0000003000008947 */ /* 0x000fea0003800000 */
[----:B---3--:R-:W-:-:S05]  /*0570*/  IMAD.WIDE R2, R48, R29, c[0x0][0x368] ;  /* 0x0000da0030027625 */ /* 0x008fca00078e021d */
[----:B------:R2:W5:Y:S01]  /*0580*/  LDG.E R6, [R2.64] ;  /* 0x0000000602067981 */ /* 0x000562000c1e1900 */
[----:B------:R-:W-:Y:S05]  /*0590*/  BRA `(.L_x_1368) ;  /* 0x0000004000007947 */ /* 0x000fea0003800000 */
.L_x_1367:
[----:B------:R-:W-:Y:S05]  /*05a0*/  @!P1 BRA `(.L_x_1368) ;  /* 0x0000003000009947 */ /* 0x000fea0003800000 */
[----:B------:R2:W4:Y:S04]  /*05b0*/  LDG.E R6, [R2.64] ;  /* 0x0000000602067981 */ /* 0x000528000c1e1900 */
[----:B--23--:R-:W4:Y:S02]  /*05c0*/  LDG.E R2, [R2.64+0x4] ;  /* 0x0000040602027981 */ /* 0x00cf24000c1e1900 */
[----:B----4-:R-:W-:-:S03]  /*05d0*/  IADD3 R6, -R6, R2, RZ ;  /* 0x0000000206067210 */ /* 0x010fc60007ffe1ff */
.L_x_1368:
        /* <DEDUP_REMOVED lines=238> */
.L_x_1371:
[----:B---3--:R-:W-:Y:S05]  /*14c0*/  BSYNC B0 ;  /* 0x0000000000007941 */ /* 0x008fea0003800000 */
.L_x_1370:
        /* <DEDUP_REMOVED lines=23> */
.L_x_1373:
[----:B------:R-:W-:Y:S05]  /*1640*/  BSYNC B0 ;  /* 0x0000000000007941 */ /* 0x000fea0003800000 */
.L_x_1372:
        /* <DEDUP_REMOVED lines=23> */
.L_x_1375:
[----:B------:R-:W-:Y:S05]  /*17c0*/  BSYNC B0 ;  /* 0x0000000000007941 */ /* 0x000fea0003800000 */
.L_x_1374:
        /* <DEDUP_REMOVED lines=35> */
[----:B------:R-:W-:Y:S02]  /*1a00*/  @!P1 LEA.HI R6, R6, R10, RZ, 0x3 ;  /* 0x0000000a06069211 */ /* 0x000fe400078f18ff */
[----:B------:R-:W-:Y:S02]  /*1a10*/  LEA.HI R10, R27, R12, RZ, 0x1 ;  /* 0x0000000c1b0a7211 */ /* 0x000fe400078f08ff */
[----:B------:R-:W-:Y:S02]  /*1a20*/  @!P1 LOP3.LUT R6, R6, 0xfffffff8, RZ, 0xc0, !PT ;  /* 0xfffffff806069812 */ /* 0x000fe400078ec0ff */
[----:B------:R-:W-:-:S03]  /*1a30*/  LOP3.LUT R10, R10, 0xfffffffe, RZ, 0xc0, !PT ;  /* 0xfffffffe0a0a7812 */ /* 0x000fc600078ec0ff */
        /* <DEDUP_REMOVED lines=10> */
[----:B------:R-:W-:Y:S02]  /*1ae0*/  IMAD R0, R13, R155, R0 ;  /* 0x0000009b0d007224 */ /* 0x000fe400078e0200 */
[----:B------:R-:W-:Y:S01]  /*1af0*/  IMAD.IADD R10, R12, 0x1, -R10 ;  /* 0x000000010c0a7824 */ /* 0x000fe200078e0a0a */
[----:B------:R-:W-:-:S04]  /*1b00*/  LEA.HI R8, R2, R2, RZ, 0x1 ;  /* 0x0000000202087211 */ /* 0x000fc800078f08ff */
[----:B------:R-:W-:Y:S01]  /*1b10*/  SHF.R.S32.HI R12, RZ, 0x1, R8 ;  /* 0x00000001ff0c7819 */ /* 0x000fe20000011408 */
[----:B--2---:R-:W-:Y:S02]  /*1b20*/  IMAD.MOV.U32 R6, RZ, RZ, 0x5 ;  /* 0x00000005ff067424 */ /* 0x004fe400078e00ff */
[----:B----4-:R-:W-:-:S03]  /*1b30*/  IMAD.WIDE.U32 R4, R74, R155, R156 ;  /* 0x0000009b4a047225 */ /* 0x010fc600078e009c */
[----:B------:R-:W-:Y:S02]  /*1b40*/  SHF.L.U64.HI R166, R9, R6, c[0x0][0x1e4] ;  /* 0x0000790009a67619 */ /* 0x000fe40000010206 */
[----:B------:R-:W-:Y:S01]  /*1b50*/  LOP3.LUT R9, R8, 0x3fffffe, RZ, 0xc0, !PT ;  /* 0x03fffffe08097812 */ /* 0x000fe200078ec0ff */
[----:B------:R-:W-:Y:S01]  /*1b60*/  IMAD.IADD R0, R5, 0x1, R0 ;  /* 0x0000000105007824 */ /* 0x000fe200078e0200 */
[----:B------:R-:W-:Y:S01]  /*1b70*/  BAR.SYNC.DEFER_BLOCKING 0x0 ;  /* 0x0000000000007b1d */ /* 0x000fe20000010000 */
[----:B------:R-:W-:Y:S02]  /*1b80*/  @P0 LEA R6, P1, R4, c[0x0][0x1c8], 0x1 ;  /* 0x0000720004060a11 */ /* 0x000fe400078208ff */
[----:B------:R-:W-:Y:S02]  /*1b90*/  IMAD.IADD R9, R2, 0x1, -R9 ;  /* 0x0000000102097824 */ /* 0x000fe400078e0a09 */
[----:B------:R-:W-:Y:S01]  /*1ba0*/  @P0 LEA.HI.X R7, R4, c[0x0][0x1cc], R0, 0x1, P1 ;  /* 0x0000730004070a11 */ /* 0x000fe200008f0c00 */
[----:B------:R-:W-:Y:S01]  /*1bb0*/  IMAD.SHL.U32 R2, R20, 0x40, RZ ;  /* 0x0000004014027824 */ /* 0x000fe200078e00ff */
[----:B------:R-:W-:-:S02]  /*1bc0*/  @P3 IADD3 R5, P1, R164, R4, RZ ;  /* 0x00000004a4053210 */ /* 0x000fc40007f3e0ff */
[----:B------:R-:W-:Y:S02]  /*1bd0*/  LOP3.LUT R4, R24, 0x7fffffe, RZ, 0xc0, !PT ;  /* 0x07fffffe18047812 */ /* 0x000fe400078ec0ff */
[----:B------:R-:W-:Y:S01]  /*1be0*/  LOP3.LUT R2, R2, 0xc0, RZ, 0xc0, !PT ;  /* 0x000000c002027812 */ /* 0x000fe200078ec0ff */
[----:B------:R-:W-:Y:S02]  /*1bf0*/  @P3 IMAD.X R0, R166, 0x1, R0, P1 ;  /* 0x00000001a6003824 */ /* 0x000fe400008e0600 */
[----:B------:R-:W-:Y:S01]  /*1c00*/  IMAD.IADD R162, R23, 0x1, -R4 ;  /* 0x0000000117a27824 */ /* 0x000fe200078e0a04 */
[----:B------:R-:W-:-:S04]  /*1c10*/  @P3 LEA R4, P1, R5, c[0x0][0x1c8], 0x1 ;  /* 0x0000720005043a11 */ /* 0x000fc800078208ff */
        /* <DEDUP_REMOVED lines=20> */
[----:B------:R-:W-:Y:S02]  /*1d60*/  LOP3.LUT R6, R2, 0x8, R5, 0xf8, !PT ;  /* 0x0000000802067812 */ /* 0x000fe400078ef805 */
[----:B------:R-:W-:Y:S01]  /*1d70*/  SHF.R.U32.HI R4, RZ, 0x3, R2 ;  /* 0x00000003ff047819 */ /* 0x000fe20000011602 */
[----:B------:R-:W-:Y:S01]  /*1d80*/  IMAD R2, R75, 0x200, R161 ;  /* 0x000002004b027824 */ /* 0x000fe200078e02a1 */
[----:B------:R-:W-:Y:S01]  /*1d90*/  LOP3.LUT R5, R0, 0x8, R7, 0xf8, !PT ;  /* 0x0000000800057812 */ /* 0x000fe200078ef807 */
[----:B------:R-:W-:Y:S01]  /*1da0*/  IMAD R7, R10, 0x8, R9 ;  /* 0x000000080a077824 */ /* 0x000fe200078e0209 */
[----:B------:R-:W-:Y:S01]  /*1db0*/  LOP3.LUT R160, R6, R4, RZ, 0x3c, !PT ;  /* 0x0000000406a07212 */ /* 0x000fe200078e3cff */
[----:B------:R-:W-:Y:S01]  /*1dc0*/  IMAD R2, R162, 0x20, R2 ;  /* 0x00000020a2027824 */ /* 0x000fe200078e0202 */
[----:B------:R-:W-:Y:S01]  /*1dd0*/  SHF.R.U32.HI R0, RZ, 0x3, R0 ;  /* 0x00000003ff007819 */ /* 0x000fe20000011600 */
[----:B------:R-:W-:Y:S01]  /*1de0*/  IMAD.WIDE.U32 R8, R74, c[0x0][0x208], RZ ;  /* 0x000082004a087a25 */ /* 0x000fe200078e00ff */
[----:B------:R-:W-:-:S02]  /*1df0*/  SEL R10, RZ, 0x2, P5 ;  /* 0x00000002ff0a7807 */ /* 0x000fc40002800000 */
[----:B------:R-:W-:Y:S01]  /*1e00*/  LOP3.LUT R0, R5, R0, RZ, 0x3c, !PT ;  /* 0x0000000005007212 */ /* 0x000fe200078e3cff */
[----:B------:R-:W-:-:S04]  /*1e10*/  IMAD.IADD R2, R160, 0x1, R2 ;  /* 0x00000001a0027824 */ /* 0x000fc800078e0202 */
[----:B------:R-:W-:Y:S01]  /*1e20*/  IMAD.SHL.U32 R211, R2, 0x2, RZ ;  /* 0x0000000202d37824 */ /* 0x000fe200078e00ff */
[----:B------:R-:W-:Y:S01]  /*1e30*/  BAR.SYNC.DEFER_BLOCKING 0x0 ;  /* 0x0000000000007b1d */ /* 0x000fe20000010000 */
[----:B------:R-:W-:Y:S02]  /*1e40*/  IMAD R2, R13, c[0x0][0x208], RZ ;  /* 0x000082000d027a24 */ /* 0x000fe400078e02ff */
[----:B------:R-:W-:Y:S02]  /*1e50*/  IMAD.U32 R0, R7, 0x20, R0 ;  /* 0x0000002007007824 */ /* 0x000fe400078e0000 */
[----:B------:R-:W-:Y:S02]  /*1e60*/  IMAD R2, R74, c[0x0][0x20c], R2 ;  /* 0x000083004a027a24 */ /* 0x000fe400078e0202 */
[----:B------:R-:W-:Y:S01]  /*1e70*/  IMAD.SHL.U32 R208, R0, 0x2, RZ ;  /* 0x0000000200d07824 */ /* 0x000fe200078e00ff */
[----:B------:R-:W-:Y:S01]  /*1e80*/  LEA R0, P0, R8, R32, 0x6 ;  /* 0x0000002008007211 */ /* 0x000fe200078030ff */
[----:B------:R-:W-:Y:S01]  /*1e90*/  IMAD.IADD R2, R9, 0x1, R2 ;  /* 0x0000000109027824 */ /* 0x000fe200078e0202 */
[----:B------:R-:W-:Y:S01]  /*1ea0*/  SEL R9, RZ, 0x4, P4 ;  /* 0x00000004ff097807 */ /* 0x000fe20002000000 */
[----:B------:R-:W-:Y:S01]  /*1eb0*/  IMAD R212, R3, 0x2, R211 ;  /* 0x0000000203d47824 */ /* 0x000fe200078e02d3 */
[----:B------:R-:W-:-:S02]  /*1ec0*/  IADD3 R213, R208, 0x3120, RZ ;  /* 0x00003120d0d57810 */ /* 0x000fc40007ffe0ff */
[----:B------:R-:W-:Y:S02]  /*1ed0*/  LEA.HI.X R2, R8, R31, R2, 0x6, P0 ;  /* 0x0000001f08027211 */ /* 0x000fe400000f3402 */
[----:B------:R-:W-:Y:S02]  /*1ee0*/  SEL R8, RZ, 0x1, P6 ;  /* 0x00000001ff087807 */ /* 0x000fe40003000000 */
[C---:B------:R-:W-:Y:S02]  /*1ef0*/  LEA R20, P0, R0.reuse, c[0x0][0x1f8], 0x1 ;  /* 0x00007e0000147a11 */ /* 0x040fe400078008ff */
[----:B------:R-:W-:Y:S01]  /*1f00*/  IADD3 R24, R9, R10, R8 ;  /* 0x0000000a09187210 */ /* 0x000fe20007ffe008 */
[----:B------:R-:W-:Y:S01]  /*1f10*/  IMAD.MOV.U32 R8, RZ, RZ, c[0x0][0x208] ;  /* 0x00008200ff087624 */ /* 0x000fe200078e00ff */
[----:B------:R-:W-:Y:S01]  /*1f20*/  LEA.HI.X R21, R0, c[0x0][0x1fc], R2, 0x1, P0 ;  /* 0x00007f0000157a11 */ /* 0x000fe200000f0c02 */
[----:B------:R-:W-:Y:S01]  /*1f30*/  IMAD.IADD R0, R73, 0x1, -R25 ;  /* 0x0000000149007824 */ /* 0x000fe200078e0a19 */
[----:B------:R-:W-:Y:S01]  /*1f40*/  IADD3 R2, R208, 0x3100, RZ ;  /* 0x00003100d0027810 */ /* 0x000fe20007ffe0ff */
[C---:B------:R-:W-:Y:S01]  /*1f50*/  IMAD.SHL.U32 R12, R8.reuse, 0x40, RZ ;  /* 0x00000040080c7824 */ /* 0x040fe200078e00ff */
[----:B------:R-:W-:Y:S01]  /*1f60*/  SHF.L.U64.HI R11, R8, R14, c[0x0][0x20c] ;  /* 0x00008300080b7619 */ /* 0x000fe2000001020e */
[----:B------:R-:W-:Y:S01]  /*1f70*/  LDSM.16.M88.4 R4, [R211+0x7100] ;  /* 0x00710000d304783b */ /* 0x000fe20000000200 */
[----:B------:R-:W-:-:S02]  /*1f80*/  @P1 IADD3 R213, R2, -0x20, RZ ;  /* 0xffffffe002d51810 */ /* 0x000fc40007ffe0ff */
[----:B------:R-:W-:Y:S01]  /*1f90*/  IADD3 R22, P0, R12, R20, RZ ;  /* 0x000000140c167210 */ /* 0x000fe20007f1e0ff */
[----:B------:R-:W2:Y:S01]  /*1fa0*/  LDSM.16.M88.4 R40, [R208+0x3100] ;  /* 0x00310000d028783b */ /* 0x000ea20000000200 */
[----:B------:R-:W-:Y:S02]  /*1fb0*/  LOP3.LUT P1, RZ, R24, 0x2, RZ, 0xc0, !PT ;  /* 0x0000000218ff7812 */ /* 0x000fe4000782c0ff */
[C---:B------:R-:W-:Y:S01]  /*1fc0*/  ISETP.LT.OR P3, PT, R0.reuse, 0x1, P6 ;  /* 0x000000010000780c */ /* 0x040fe20003761670 */
[----:B------:R-:W4:Y:S01]  /*1fd0*/  LDSM.16.M88.4 R36, [R208+0x3500] ;  /* 0x00350000d024783b */ /* 0x000f220000000200 */
[----:B------:R-:W-:Y:S01]  /*1fe0*/  IMAD.X R23, R11, 0x1, R21, P0 ;  /* 0x000000010b177824 */ /* 0x000fe200000e0615 */
[C---:B------:R-:W-:Y:S02]  /*1ff0*/  ISETP.LT.OR P0, PT, R0.reuse, 0x1, !P1 ;  /* 0x000000010000780c */ /* 0x040fe40004f01670 */
[----:B------:R-:W5:Y:S01]  /*2000*/  LDSM.16.M88.4 R32, [R208+0x3900] ;  /* 0x00390000d020783b */ /* 0x000f620000000200 */
[----:B------:R-:W-:-:S02]  /*2010*/  ISETP.LT.OR P1, PT, R0, 0x21, !P1 ;  /* 0x000000210000780c */ /* 0x000fc40004f21670 */
[----:B------:R-:W-:Y:S01]  /*2020*/  LOP3.LUT R2, R152, 0xffffffe0, RZ, 0xc0, !PT ;  /* 0xffffffe098027812 */ /* 0x000fe200078ec0ff */
[----:B------:R-:W1:Y:S04]  /*2030*/  LDSM.16.M88.4 R28, [R208+0x3d00] ;  /* 0x003d0000d01c783b */ /* 0x000e680000000200 */
[----:B-1-3--:R-:W1:Y:S01]  /*2040*/  LDSM.16.M88.4 R16, [R211+0x6100] ;  /* 0x00610000d310783b */ /* 0x00ae620000000200 */
[----:B------:R-:W-:-:S03]  /*2050*/  IMAD.IADD R2, R153, 0x1, -R2 ;  /* 0x0000000199027824 */ /* 0x000fc600078e0a02 */
[----:B------:R-:W-:Y:S04]  /*2060*/  LDSM.16.M88.4 R12, [R212+0x6100] ;  /* 0x00610000d40c783b */ /* 0x000fe80000000200 */
[----:B------:R-:W-:Y:S04]  /*2070*/  LDSM.16.M88.4 R8, [R212+0x7100] ;  /* 0x00710000d408783b */ /* 0x000fe80000000200 */
[----:B------:R-:W3:Y:S04]  /*2080*/  LDSM.16.M88.4 R56, [R213] ;  /* 0x00000000d538783b */ /* 0x000ee80000000200 */
[----:B------:R-:W1:Y:S04]  /*2090*/  LDSM.16.M88.4 R52, [R213+0x400] ;  /* 0x00040000d534783b */ /* 0x000e680000000200 */
[----:B------:R-:W1:Y:S04]  /*20a0*/  LDSM.16.M88.4 R48, [R213+0x800] ;  /* 0x00080000d530783b */ /* 0x000e680000000200 */
[----:B------:R-:W1:Y:S01]  /*20b0*/  LDSM.16.M88.4 R44, [R213+0xc00] ;  /* 0x000c0000d52c783b */ /* 0x000e620000000200 */
[----:B--2---:R-:W-:Y:S03]  /*20c0*/  HMMA.16816.F32 R84, R4, R40, RZ ;  /* 0x000000280454723c */ /* 0x004fe600000018ff */
[----:B------:R-:W-:Y:S01]  /*20d0*/  @!PT LDS RZ, [RZ] ;  /* 0x00000000fffff984 */ /* 0x000fe20000000800 */
[----:B------:R-:W-:Y:S01]  /*20e0*/  @!PT LDS RZ, [RZ] ;  /* 0x00000000fffff984 */ /* 0x000fe20000000800 */
[----:B------:R-:W-:Y:S01]  /*20f0*/  @!PT LDS RZ, [RZ] ;  /* 0x00000000fffff984 */ /* 0x000fe20000000800 */
[----:B------:R2:W-:Y:S01]  /*2100*/  LDGSTS.E.BYPASS.LTC128B.128 [R225+0x100], [R20.64], !P3 ;  /* 0x0010000014e17fae */ /* 0x0005e2000d901d46 */
[----:B------:R-:W-:-:S03]  /*2110*/  LOP3.LUT P3, RZ, R24, 0x4, RZ, 0xc0, !PT ;  /* 0x0000000418ff7812 */ /* 0x000fc6000786c0ff */
[----:B------:R2:W-:Y:S01]  /*2120*/  LDGSTS.E.BYPASS.LTC128B.128 [R225+0x1100], [R20.64+0x40], !P0 ;  /* 0x0110004014e17fae */ /* 0x0005e2000c101d46 */
[C---:B------:R-:W-:Y:S01]  /*2130*/  ISETP.LT.OR P0, PT, R0.reuse, 0x1, !P3 ;  /* 0x000000010000780c */ /* 0x040fe20005f01670 */
[----:B----4-:R-:W-:Y:S01]  /*2140*/  HMMA.16816.F32 R92, R4, R36, RZ ;  /* 0x00000024045c723c */ /* 0x010fe200000018ff */
[----:B------:R-:W-:-:S07]  /*2150*/  ISETP.LT.OR P3, PT, R0, 0x21, !P3 ;  /* 0x000000210000780c */ /* 0x000fce0005f61670 */
[C---:B-----5:R-:W-:Y:S04]  /*2160*/  HMMA.16816.F32 R96, R4.reuse, R32, RZ ;  /* 0x000000200460723c */ /* 0x060fe800000018ff */
[----:B------:R2:W-:Y:S01]  /*2170*/  LDGSTS.E.BYPASS.LTC128B.128 [R225+0x2100], [R20.64+0x80], !P0 ;  /* 0x0210008014e17fae */ /* 0x0005e2000c101d46 */
[----:B------:R-:W-:Y:S02]  /*2180*/  ISETP.LT.OR P0, PT, R0, 0x21, P6 ;  /* 0x000000210000780c */ /* 0x000fe40003701670 */
[----:B------:R-:W-:Y:S01]  /*2190*/  SHF.R.S32.HI R0, RZ, 0x1f, R75 ;  /* 0x0000001fff007819 */ /* 0x000fe2000001144b */
[----:B------:R-:W-:Y:S03]  /*21a0*/  HMMA.16816.F32 R108, R4, R28, RZ ;  /* 0x0000001c046c723c */ /* 0x000fe600000018ff */
[----:B------:R-:W-:-:S04]  /*21b0*/  LEA.HI R0, R0, R75, RZ, 0x2 ;  /* 0x0000004b00007211 */ /* 0x000fc800078f10ff */
[----:B------:R-:W-:Y:S01]  /*21c0*/  LOP3.LUT R0, R0, 0xffffffc, RZ, 0xc0, !PT ;  /* 0x0ffffffc00007812 */ /* 0x000fe200078ec0ff */
[C---:B------:R-:W-:Y:S02]  /*21d0*/  HMMA.16816.F32 R120, R4.reuse, R42, RZ ;  /* 0x0000002a0478723c */ /* 0x040fe400000018ff */
[----:B------:R2:W-:Y:S01]  /*21e0*/  LDGSTS.E.BYPASS.LTC128B.128 [R225+0x900], [R22.64], !P0 ;  /* 0x0090000016e17fae */ /* 0x0005e2000c101d46 */
[C---:B------:R-:W-:Y:S02]  /*21f0*/  ISETP.GE.AND P0, PT, R204.reuse, 0x2, PT ;  /* 0x00000002cc00780c */ /* 0x040fe40003f06270 */
[----:B------:R-:W-:Y:S01]  /*2200*/  IADD3 R204, R204, -0x2, RZ ;  /* 0xfffffffecccc7810 */ /* 0x000fe20007ffe0ff */
[----:B------:R2:W-:Y:S02]  /*2210*/  LDGSTS.E.BYPASS.LTC128B.128 [R225+0x1900], [R22.64+0x40], !P1 ;  /* 0x0190004016e17fae */ /* 0x0005e4000c901d46 */
[C---:B------:R-:W-:Y:S02]  /*2220*/  HMMA.16816.F32 R116, R4.reuse, R38, RZ ;  /* 0x000000260474723c */ /* 0x040fe400000018ff */
[----:B------:R2:W-:Y:S04]  /*2230*/  LDGSTS.E.BYPASS.LTC128B.128 [R225+0x2900], [R22.64+0x80], !P3 ;  /* 0x0290008016e17fae */ /* 0x0005e8000d901d46 */
[----:B------:R-:W-:Y:S02]  /*2240*/  LDSM.16.M88.4 R60, [R208+0x4100] ;  /* 0x00410000d03c783b */ /* 0x000fe40000000200 */
[C---:B------:R-:W-:Y:S02]  /*2250*/  HMMA.16816.F32 R112, R4.reuse, R34, RZ ;  /* 0x000000220470723c */ /* 0x040fe400000018ff */
[----:B------:R-:W-:Y:S04]  /*2260*/  LDSM.16.M88.4 R64, [R208+0x4500] ;  /* 0x00450000d040783b */ /* 0x000fe80000000200 */
[----:B------:R-:W-:Y:S02]  /*2270*/  LDSM.16.M88.4 R68, [R208+0x4900] ;  /* 0x00490000d044783b */ /* 0x000fe40000000200 */
[----:B------:R-:W-:Y:S02]  /*2280*/  HMMA.16816.F32 R104, R4, R30, RZ ;  /* 0x0000001e0468723c */ /* 0x000fe400000018ff */
[----:B------:R-:W4:Y:S04]  /*2290*/  LDSM.16.M88.4 R4, [R211+0x9100] ;  /* 0x00910000d304783b */ /* 0x000f280000000200 */
[----:B------:R-:W5:Y:S02]  /*22a0*/  LDSM.16.M88.4 R76, [R208+0x4d00] ;  /* 0x004d0000d04c783b */ /* 0x000f640000000200 */
[C---:B-1----:R-:W-:Y:S02]  /*22b0*/  HMMA.16816.F32 R100, R16.reuse, R40, RZ ;  /* 0x000000281064723c */ /* 0x042fe400000018ff */
[----:B------:R-:W0:Y:S04]  /*22c0*/  LDGDEPBAR ;  /* 0x00000000000079af */ /* 0x000e280000000000 */
[----:B--2---:R-:W1:Y:S02]  /*22d0*/  LDSM.16.M88.4 R20, [R211+0x8100] ;  /* 0x00810000d314783b */ /* 0x004e640000000200 */
[C---:B------:R-:W-:Y:S08]  /*22e0*/  HMMA.16816.F32 R128, R16.reuse, R42, RZ ;  /* 0x0000002a1080723c */ /* 0x040ff000000018ff */
[C---:B------:R-:W-:Y:S08]  /*22f0*/  HMMA.16816.F32 R88, R16.reuse, R36, RZ ;  /* 0x000000241058723c */ /* 0x040ff000000018ff */
[C---:B------:R-:W-:Y:S08]  /*2300*/  HMMA.16816.F32 R124, R16.reuse, R38, RZ ;  /* 0x00000026107c723c */ /* 0x040ff000000018ff */
[C---:B------:R-:W-:Y:S08]  /*2310*/  HMMA.16816.F32 R80, R16.reuse, R32, RZ ;  /* 0x000000201050723c */ /* 0x040ff000000018ff */
[C---:B------:R-:W-:Y:S08]  /*2320*/  HMMA.16816.F32 R40, R16.reuse, R34, RZ ;  /* 0x000000221028723c */ /* 0x040ff000000018ff */
[C---:B------:R-:W-:Y:S08]  /*2330*/  HMMA.16816.F32 R36, R16.reuse, R28, RZ ;  /* 0x0000001c1024723c */ /* 0x040ff000000018ff */
[----:B------:R-:W-:Y:S08]  /*2340*/  HMMA.16816.F32 R32, R16, R30, RZ ;  /* 0x0000001e1020723c */ /* 0x000ff000000018ff */
[C---:B---3--:R-:W-:Y:S08]  /*2350*/  HMMA.16816.F32 R28, R8.reuse, R56, R84 ;  /* 0x00000038081c723c */ /* 0x048ff00000001854 */
        /* <DEDUP_REMOVED lines=11> */
[C---:B------:R-:W-:Y:S08]  /*2410*/  HMMA.16816.F32 R88, R12.reuse, R54, R124 ;  /* 0x000000360c58723c */ /* 0x040ff0000000187c */
[----:B------:R-:W-:Y:S08]  /*2420*/  HMMA.16816.F32 R140, R12, R48, R80 ;  /* 0x000000300c8c723c */ /* 0x000ff00000001850 */
[C---:B----4-:R-:W-:Y:S01]  /*2430*/  HMMA.16816.F32 R56, R4.reuse, R60, R28 ;  /* 0x0000003c0438723c */ /* 0x050fe2000000181c */
[----:B------:R-:W2:Y:S07]  /*2440*/  LDSM.16.M88.4 R28, [R213+0x1400] ;  /* 0x00140000d51c783b */ /* 0x000eae0000000200 */
[----:B------:R-:W-:Y:S01]  /*2450*/  HMMA.16816.F32 R52, R4, R64, R24 ;  /* 0x000000400434723c */ /* 0x000fe20000001818 */
[----:B------:R-:W3:Y:S07]  /*2460*/  LDSM.16.M88.4 R24, [R213+0x1800] ;  /* 0x00180000d518783b */ /* 0x000eee0000000200 */
[C---:B------:R-:W-:Y:S08]  /*2470*/  HMMA.16816.F32 R144, R12.reuse, R44, R36 ;  /* 0x0000002c0c90723c */ /* 0x040ff00000001824 */
[C---:B------:R-:W-:Y:S01]  /*2480*/  HMMA.16816.F32 R92, R12.reuse, R50, R40 ;  /* 0x000000320c5c723c */ /* 0x040fe20000001828 */
[----:B------:R-:W-:Y:S07]  /*2490*/  LDSM.16.M88.4 R48, [R208+0x5100] ;  /* 0x00510000d030783b */ /* 0x000fee0000000200 */
[----:B------:R-:W-:Y:S01]  /*24a0*/  HMMA.16816.F32 R80, R12, R46, R32 ;  /* 0x0000002e0c50723c */ /* 0x000fe20000001820 */
[----:B------:R-:W4:Y:S04]  /*24b0*/  LDSM.16.M88.4 R32, [R213+0x1000] ;  /* 0x00100000d520783b */ /* 0x000f280000000200 */
[----:B------:R-:W-:Y:S03]  /*24c0*/  LDSM.16.M88.4 R12, [R213+0x1c00] ;  /* 0x001c0000d50c783b */ /* 0x000fe60000000200 */
[C---:B------:R-:W-:Y:S01]  /*24d0*/  HMMA.16816.F32 R36, R4.reuse, R68, R16 ;  /* 0x000000440424723c */ /* 0x040fe20000001810 */
[----:B------:R-:W-:Y:S07]  /*24e0*/  LDSM.16.M88.4 R16, [R211+0xb100] ;  /* 0x00b10000d310783b */ /* 0x000fee0000000200 */
[C---:B-----5:R-:W-:Y:S08]  /*24f0*/  HMMA.16816.F32 R148, R4.reuse, R76, R108 ;  /* 0x0000004c0494723c */ /* 0x060ff0000000186c */
[C---:B------:R-:W-:Y:S08]  /*2500*/  HMMA.16816.F32 R44, R4.reuse, R62, R120 ;  /* 0x0000003e042c723c */ /* 0x040ff00000001878 */
[C---:B------:R-:W-:Y:S08]  /*2510*/  HMMA.16816.F32 R40, R4.reuse, R66, R116 ;  /* 0x000000420428723c */ /* 0x040ff00000001874 */
[C---:B------:R-:W-:Y:S08]  /*2520*/  HMMA.16816.F32 R128, R4.reuse, R70, R112 ;  /* 0x000000460480723c */ /* 0x040ff00000001870 */
[----:B------:R-:W-:Y:S01]  /*2530*/  HMMA.16816.F32 R136, R4, R78, R104 ;  /* 0x0000004e0488723c */ /* 0x000fe20000001868 */
[----:B------:R-:W5:Y:S07]  /*2540*/  LDSM.16.M88.4 R4, [R212+0x8100] ;  /* 0x00810000d404783b */ /* 0x000f6e0000000200 */
[C---:B-1----:R-:W-:Y:S01]  /*2550*/  HMMA.16816.F32 R132, R20.reuse, R60, R100 ;  /* 0x0000003c1484723c */ /* 0x042fe20000001864 */
[----:B------:R-:W-:Y:S07]  /*2560*/  LDSM.16.M88.4 R100, [R208+0x5d00] ;  /* 0x005d0000d064783b */ /* 0x000fee0000000200 */
[C---:B------:R-:W-:Y:S08]  /*2570*/  HMMA.16816.F32 R60, R20.reuse, R62, R84 ;  /* 0x0000003e143c723c */ /* 0x040ff00000001854 */
[C---:B------:R-:W-:Y:S08]  /*2580*/  HMMA.16816.F32 R120, R20.reuse, R64, R96 ;  /* 0x000000401478723c */ /* 0x040ff00000001860 */
[C---:B------:R-:W-:Y:S08]  /*2590*/  HMMA.16816.F32 R84, R20.reuse, R66, R88 ;  /* 0x000000421454723c */ /* 0x040ff00000001858 */
[C---:B------:R-:W-:Y:S08]  /*25a0*/  HMMA.16816.F32 R116, R20.reuse, R68, R140 ;  /* 0x000000441474723c */ /* 0x040ff0000000188c */
[C---:B------:R-:W-:Y:S08]  /*25b0*/  HMMA.16816.F32 R108, R20.reuse, R70, R92 ;  /* 0x00000046146c723c */ /* 0x040ff0000000185c */
[C---:B------:R-:W-:Y:S08]  /*25c0*/  HMMA.16816.F32 R112, R20.reuse, R76, R144 ;  /* 0x0000004c1470723c */ /* 0x040ff00000001890 */
[----:B------:R-:W-:Y:S01]  /*25d0*/  HMMA.16816.F32 R96, R20, R78, R80 ;  /* 0x0000004e1460723c */ /* 0x000fe20000001850 */
[----:B------:R-:W1:Y:S07]  /*25e0*/  LDSM.16.M88.4 R20, [R211+0xa100] ;  /* 0x00a10000d314783b */ /* 0x000e6e0000000200 */
[C---:B--2---:R-:W-:Y:S01]  /*25f0*/  HMMA.16816.F32 R88, R8.reuse, R30, R40 ;  /* 0x0000001e0858723c */ /* 0x044fe20000001828 */
[----:B------:R-:W2:Y:S07]  /*2600*/  LDSM.16.M88.4 R40, [R208+0x5500] ;  /* 0x00550000d028783b */ /* 0x000eae0000000200 */
[C---:B---3--:R-:W-:Y:S01]  /*2610*/  HMMA.16816.F32 R80, R8.reuse, R24, R36 ;  /* 0x000000180850723c */ /* 0x048fe20000001824 */
[----:B------:R-:W3:Y:S07]  /*2620*/  LDSM.16.M88.4 R36, [R208+0x5900] ;  /* 0x00590000d024783b */ /* 0x000eee0000000200 */
[C---:B----4-:R-:W-:Y:S08]  /*2630*/  HMMA.16816.F32 R104, R8.reuse, R34, R44 ;  /* 0x000000220868723c */ /* 0x050ff0000000182c */
[-C--:B------:R-:W-:Y:S08]  /*2640*/  HMMA.16816.F32 R92, R8, R32.reuse, R56 ;  /* 0x00000020085c723c */ /* 0x080ff00000001838 */
[C---:B-----5:R-:W-:Y:S08]  /*2650*/  HMMA.16816.F32 R44, R4.reuse, R32, R132 ;  /* 0x00000020042c723c */ /* 0x060ff00000001884 */
[----:B------:R-:W-:Y:S08]  /*2660*/  HMMA.16816.F32 R60, R4, R34, R60 ;  /* 0x00000022043c723c */ /* 0x000ff0000000183c */
[----:B------:R-:W-:Y:S08]  /*2670*/  HMMA.16816.F32 R124, R8, R28, R52 ;  /* 0x0000001c087c723c */ /* 0x000ff00000001834 */
[C---:B------:R-:W-:Y:S08]  /*2680*/  HMMA.16816.F32 R52, R4.reuse, R24, R116 ;  /* 0x000000180434723c */ /* 0x040ff00000001874 */
[-C--:B------:R-:W-:Y:S08]  /*2690*/  HMMA.16816.F32 R32, R4, R26.reuse, R108 ;  /* 0x0000001a0420723c */ /* 0x080ff0000000186c */
[C---:B------:R-:W-:Y:S01]  /*26a0*/  HMMA.16816.F32 R76, R8.reuse, R26, R128 ;  /* 0x0000001a084c723c */ /* 0x040fe20000001880 */
[----:B------:R-:W-:Y:S07]  /*26b0*/  LDSM.16.M88.4 R24, [R213+0x2000] ;  /* 0x00200000d518783b */ /* 0x000fee0000000200 */
[C---:B------:R-:W-:Y:S08]  /*26c0*/  HMMA.16816.F32 R68, R8.reuse, R12, R148 ;  /* 0x0000000c0844723c */ /* 0x040ff00000001894 */
[----:B------:R-:W-:Y:S01]  /*26d0*/  HMMA.16816.F32 R56, R8, R14, R136 ;  /* 0x0000000e0838723c */ /* 0x000fe20000001888 */
[----:B------:R-:W4:Y:S07]  /*26e0*/  LDSM.16.M88.4 R8, [R212+0xb100] ;  /* 0x00b10000d408783b */ /* 0x000f2e0000000200 */
[C---:B------:R-:W-:Y:S08]  /*26f0*/  HMMA.16816.F32 R108, R4.reuse, R12, R112 ;  /* 0x0000000c046c723c */ /* 0x040ff00000001870 */
[C---:B------:R-:W-:Y:S01]  /*2700*/  HMMA.16816.F32 R116, R4.reuse, R14, R96 ;  /* 0x0000000e0474723c */ /* 0x040fe20000001860 */
[----:B------:R-:W5:Y:S07]  /*2710*/  LDSM.16.M88.4 R12, [R212+0xa100] ;  /* 0x00a10000d40c783b */ /* 0x000f6e0000000200 */
[C---:B------:R-:W-:Y:S08]  /*2720*/  HMMA.16816.F32 R64, R4.reuse, R28, R120 ;  /* 0x0000001c0440723c */ /* 0x040ff00000001878 */
[----:B------:R-:W-:Y:S07]  /*2730*/  HMMA.16816.F32 R84, R4, R30, R84 ;  /* 0x0000001e0454723c */ /* 0x000fee0000001854 */
[----:B------:R-:W-:Y:S01]  /*2740*/  SHF.R.S32.HI R4, RZ, 0x1f, R2 ;  /* 0x0000001fff047819 */ /* 0x000fe20000011402 */
[----:B------:R-:W-:Y:S01]  /*2750*/  IMAD.IADD R6, R75, 0x1, -R0 ;  /* 0x000000014b067824 */ /* 0x000fe200078e0a00 */
[----:B------:R-:W-:Y:S01]  /*2760*/  HMMA.16816.F32 R28, R16, R48, R92 ;  /* 0x00000030101c723c */ /* 0x000fe2000000185c */
[----:B------:R-:W-:-:S02]  /*2770*/  LEA.HI R0, R72, R72, RZ, 0x1 ;  /* 0x0000004848007211 */ /* 0x000fc400078f08ff */
[----:B------:R-:W-:-:S03]  /*2780*/  LEA.HI R4, R4, R2, RZ, 0x2 ;  /* 0x0000000204047211 */ /* 0x000fc600078f10ff */
[----:B------:R-:W-:Y:S01]  /*2790*/  IMAD.SHL.U32 R7, R0, 0x20, RZ ;  /* 0x0000002000077824 */ /* 0x000fe200078e00ff */
[C---:B------:R-:W-:Y:S01]  /*27a0*/  LEA.HI.SX32 R5, R4.reuse, R216, 0x1e ;  /* 0x000000d804057211 */ /* 0x040fe200078ff2ff */
[----:B------:R-:W-:Y:S01]  /*27b0*/  HMMA.16816.F32 R104, R16, R50, R104 ;  /* 0x000000321068723c */ /* 0x000fe20000001868 */
[----:B------:R-:W-:-:S03]  /*27c0*/  LOP3.LUT R4, R4, 0x7ffffffc, RZ, 0xc0, !PT ;  /* 0x7ffffffc04047812 */ /* 0x000fc600078ec0ff */
[----:B------:R-:W-:Y:S01]  /*27d0*/  IMAD R6, R6, 0x10, R5 ;  /* 0x0000001006067824 */ /* 0x000fe200078e0205 */
[----:B------:R-:W-:Y:S01]  /*27e0*/  LOP3.LUT R5, R0, 0x1ffffffe, RZ, 0xc0, !PT ;  /* 0x1ffffffe00057812 */ /* 0x000fe200078ec0ff */
[----:B------:R-:W-:Y:S01]  /*27f0*/  IMAD.IADD R2, R2, 0x1, -R4 ;  /* 0x0000000102027824 */ /* 0x000fe200078e0a04 */
[----:B------:R-:W-:Y:S01]  /*2800*/  LOP3.LUT R0, R7, 0xffffffc0, RZ, 0xc0, !PT ;  /* 0xffffffc007007812 */ /* 0x000fe200078ec0ff */
[----:B-1----:R-:W-:Y:S02]  /*2810*/  HMMA.16816.F32 R44, R20, R48, R44 ;  /* 0x00000030142c723c */ /* 0x002fe4000000182c */
[----:B------:R-:W-:Y:S02]  /*2820*/  IMAD.IADD R5, R72, 0x1, -R5 ;  /* 0x0000000148057824 */ /* 0x000fe400078e0a05 */
[----:B------:R-:W-:Y:S02]  /*2830*/  IMAD.IADD R0, R0, 0x1, R6 ;  /* 0x0000000100007824 */ /* 0x000fe400078e0206 */
[----:B------:R-:W-:-:S02]  /*2840*/  IMAD.SHL.U32 R7, R2, 0x2, RZ ;  /* 0x0000000202077824 */ /* 0x000fc400078e00ff */
[----:B------:R-:W-:Y:S01]  /*2850*/  HMMA.16816.F32 R48, R20, R50, R60 ;  /* 0x000000321430723c */ /* 0x000fe2000000183c */
[----:B------:R-:W-:-:S04]  /*2860*/  IMAD R158, R5, 0x8, R0 ;  /* 0x00000008059e7824 */ /* 0x000fc800078e0200 */
[----:B------:R-:W-:Y:S01]  /*2870*/  @P2 IMAD.HI.U32 R5, R158, c[0x0][0x2c8], RZ ;  /* 0x0000b2009e052a27 */ /* 0x000fe200078e00ff */
[----:B------:R-:W-:Y:S02]  /*2880*/  STL [R1+0x58], R158 ;  /* 0x0000589e01007387 */ /* 0x000fe40000100800 */
[C---:B--2---:R-:W-:Y:S01]  /*2890*/  HMMA.16816.F32 R124, R16.reuse, R40, R124 ;  /* 0x00000028107c723c */ /* 0x044fe2000000187c */
[----:B------:R-:W-:Y:S01]  /*28a0*/  IMAD.MOV.U32 R0, RZ, RZ, R158 ;  /* 0x000000ffff007224 */ /* 0x000fe200078e009e */
[----:B------:R-:W-:Y:S01]  /*28b0*/  @P2 SHF.R.U32.HI R0, RZ, c[0x0][0x2cc], R5 ;  /* 0x0000b300ff002a19 */ /* 0x000fe20000011605 */
[----:B------:R-:W-:Y:S01]  /*28c0*/  IMAD.MOV.U32 R5, RZ, RZ, -0x40 ;  /* 0xffffffc0ff057424 */ /* 0x000fe200078e00ff */
[----:B------:R1:W-:Y:S03]  /*28d0*/  STL [R1+0x5c], R7 ;  /* 0x00005c0701007387 */ /* 0x0003e60000100800 */
[----:B------:R-:W-:Y:S01]  /*28e0*/  IMAD R4, R74, R5, 0x1 ;  /* 0x000000014a047424 */ /* 0x000fe200078e0205 */
[----:B------:R-:W-:Y:S01]  /*28f0*/  HMMA.16816.F32 R88, R16, R42, R88 ;  /* 0x0000002a1058723c */ /* 0x000fe20000001858 */
[----:B------:R-:W-:-:S03]  /*2900*/  @P0 SHF.R.S32.HI R5, RZ, 0x1f, R204 ;  /* 0x0000001fff050819 */ /* 0x000fc600000114cc */
[----:B------:R-:W-:Y:S01]  /*2910*/  IADD3 R2, -R7, R4, R165 ;  /* 0x0000000407027210 */ /* 0x000fe20007ffe1a5 */
[----:B------:R-:W-:-:S03]  /*2920*/  @P0 IMAD R4, R154, R204, RZ ;  /* 0x000000cc9a040224 */ /* 0x000fc600078e02ff */
[----:B---3--:R-:W-:Y:S01]  /*2930*/  HMMA.16816.F32 R80, R16, R36, R80 ;  /* 0x000000241050723c */ /* 0x008fe20000001850 */
[----:B------:R-:W-:Y:S02]  /*2940*/  IMAD.IADD R6, R2, 0x1, -R167 ;  /* 0x0000000102067824 */ /* 0x000fe400078e0aa7 */
[----:B------:R-:W-:-:S05]  /*2950*/  @P0 IMAD R2, R5, R155, R4 ;  /* 0x0000009b05020224 */ /* 0x000fca00078e0204 */
[----:B------:R-:W-:Y:S01]  /*2960*/  HMMA.16816.F32 R92, R16, R38, R76 ;  /* 0x00000026105c723c */ /* 0x000fe2000000184c */
[----:B-1----:R-:W-:-:S07]  /*2970*/  IMAD.IADD R7, R73, 0x1, -R7 ;  /* 0x0000000149077824 */ /* 0x002fce00078e0a07 */
[C---:B------:R-:W-:Y:S08]  /*2980*/  HMMA.16816.F32 R96, R16.reuse, R100, R68 ;  /* 0x000000641060723c */ /* 0x040ff00000001844 */
[----:B------:R-:W-:Y:S01]  /*2990*/  HMMA.16816.F32 R112, R16, R102, R56 ;  /* 0x000000661070723c */ /* 0x000fe20000001838 */
[----:B------:R-:W-:Y:S07]  /*29a0*/  LDSM.16.M88.4 R16, [R213+0x2400] ;  /* 0x00240000d510783b */ /* 0x000fee0000000200 */
[C---:B------:R-:W-:Y:S08]  /*29b0*/  HMMA.16816.F32 R56, R20.reuse, R40, R64 ;  /* 0x000000281438723c */ /* 0x040ff00000001840 */
[C---:B------:R-:W-:Y:S08]  /*29c0*/  HMMA.16816.F32 R64, R20.reuse, R36, R52 ;  /* 0x000000241440723c */ /* 0x040ff00000001834 */
[----:B------:R-:W-:Y:S08]  /*29d0*/  HMMA.16816.F32 R36, R20, R38, R32 ;  /* 0x000000261424723c */ /* 0x000ff00000001820 */
[-C--:B----4-:R-:W-:Y:S01]  /*29e0*/  HMMA.16816.F32 R76, R8, R24.reuse, R28 ;  /* 0x00000018084c723c */ /* 0x090fe2000000181c */
[----:B------:R-:W1:Y:S04]  /*29f0*/  SHFL.IDX PT, R29, R0, RZ, 0x1c1f ;  /* 0x001c1fff001d7589 */ /* 0x000e6800000e0000 */
[----:B------:R-:W-:Y:S03]  /*2a00*/  SHFL.IDX PT, R28, R0, 0x1, 0x1c1f ;  /* 0x003c1f00001c7f89 */ /* 0x000fe600000e0000 */
[----:B-----5:R-:W-:Y:S08]  /*2a10*/  HMMA.16816.F32 R44, R12, R24, R44 ;  /* 0x000000180c2c723c */ /* 0x020ff0000000182c */
[-C--:B------:R-:W-:Y:S08]  /*2a20*/  HMMA.16816.F32 R68, R8, R26.reuse, R104 ;  /* 0x0000001a0844723c */ /* 0x080ff00000001868 */
[----:B------:R-:W-:Y:S01]  /*2a30*/  HMMA.16816.F32 R32, R12, R26, R48 ;  /* 0x0000001a0c20723c */ /* 0x000fe20000001830 */
[----:B------:R-:W2:Y:S01]  /*2a40*/  LDSM.16.M88.4 R24, [R213+0x2800] ;  /* 0x00280000d518783b */ /* 0x000ea20000000200 */
[----:B-1----:R-:W-:-:S05]  /*2a50*/  IMAD.IADD R4, R6, 0x1, R29 ;  /* 0x0000000106047824 */ /* 0x002fca00078e021d */
[----:B------:R-:W-:Y:S01]  /*2a60*/  IMNMX R4, R7, R4, PT ;  /* 0x0000000407047217 */ /* 0x000fe20003800200 */
[----:B------:R-:W-:Y:S03]  /*2a70*/  HMMA.16816.F32 R60, R20, R42, R84 ;  /* 0x0000002a143c723c */ /* 0x000fe60000001854 */
[----:B------:R-:W-:-:S04]  /*2a80*/  ISETP.GT.AND P3, PT, R4, RZ, PT ;  /* 0x000000ff0400720c */ /* 0x000fc80003f64270 */
[----:B------:R-:W-:Y:S01]  /*2a90*/  FSEL R72, R44, -INF , P3 ;  /* 0xff8000002c487808 */ /* 0x000fe20001800000 */
[----:B------:R-:W-:Y:S01]  /*2aa0*/  HMMA.16816.F32 R40, R12, R16, R56 ;  /* 0x000000100c28723c */ /* 0x000fe20000001838 */
[----:B------:R-:W-:-:S07]  /*2ab0*/  ISETP.GT.AND P3, PT, R4, 0x8, PT ;  /* 0x000000080400780c */ /* 0x000fce0003f64270 */
[----:B------:R-:W-:Y:S01]  /*2ac0*/  HMMA.16816.F32 R48, R8, R16, R124 ;  /* 0x000000100830723c */ /* 0x000fe2000000187c */
[----:B------:R-:W-:Y:S02]  /*2ad0*/  FSEL R74, R32, -INF , P3 ;  /* 0xff800000204a7808 */ /* 0x000fe40001800000 */
[----:B------:R-:W-:-:S04]  /*2ae0*/  ISETP.GT.AND P3, PT, R4, 0x10, PT ;  /* 0x000000100400780c */ /* 0x000fc80003f64270 */
[----:B------:R-:W-:Y:S01]  /*2af0*/  @P0 IMAD.WIDE.U32 R16, R204, R155, R156 ;  /* 0x0000009bcc100225 */ /* 0x000fe200078e009c */
[----:B------:R-:W-:Y:S03]  /*2b00*/  HMMA.16816.F32 R60, R12, R18, R60 ;  /* 0x000000120c3c723c */ /* 0x000fe6000000183c */
[----:B------:R-:W-:-:S05]  /*2b10*/  @P0 IMAD.IADD R2, R17, 0x1, R2 ;  /* 0x0000000111020824 */ /* 0x000fca00078e0202 */
[----:B------:R-:W-:Y:S01]  /*2b20*/  HMMA.16816.F32 R52, R8, R18, R88 ;  /* 0x000000120834723c */ /* 0x000fe20000001858 */
[----:B------:R-:W-:Y:S02]  /*2b30*/  FSEL R147, R40, -INF , P3 ;  /* 0xff80000028937808 */ /* 0x000fe40001800000 */
[----:B------:R-:W-:-:S04]  /*2b40*/  ISETP.GT.AND P3, PT, R4, 0x18, PT ;  /* 0x000000180400780c */ /* 0x000fc80003f64270 */
[C---:B------:R-:W-:Y:S01]  /*2b50*/  @P0 LEA R18, P1, R16.reuse, c[0x0][0x1c8], 0x1 ;  /* 0x0000720010120a11 */ /* 0x040fe200078208ff */
[C---:B--2---:R-:W-:Y:S03]  /*2b60*/  HMMA.16816.F32 R56, R12.reuse, R24, R64 ;  /* 0x000000180c38723c */ /* 0x044fe60000001840 */
[----:B------:R-:W-:Y:S01]  /*2b70*/  @P0 LEA.HI.X R19, R16, c[0x0][0x1cc], R2, 0x1, P1 ;  /* 0x0000730010130a11 */ /* 0x000fe200008f0c02 */
[----:B------:R-:W-:Y:S01]  /*2b80*/  IMAD.IADD R2, R6, 0x1, R28 ;  /* 0x0000000106027824 */ /* 0x000fe200078e021c */
[C---:B------:R-:W-:Y:S01]  /*2b90*/  ISETP.GT.AND P1, PT, R4.reuse, 0x1, PT ;  /* 0x000000010400780c */ /* 0x040fe20003f24270 */
[----:B------:R-:W1:Y:S02]  /*2ba0*/  SHFL.IDX PT, R16, R0, 0x2, 0x1c1f ;  /* 0x005c1f0000107f89 */ /* 0x000e6400000e0000 */
[----:B------:R-:W-:Y:S01]  /*2bb0*/  HMMA.16816.F32 R64, R12, R26, R36 ;  /* 0x0000001a0c40723c */ /* 0x000fe20000001824 */
[----:B------:R-:W-:Y:S01]  /*2bc0*/  FSEL R73, R45, -INF , P1 ;  /* 0xff8000002d497808 */ /* 0x000fe20000800000 */
[----:B------:R-:W-:Y:S01]  /*2bd0*/  LDSM.16.M88.4 R28, [R213+0x2c00] ;  /* 0x002c0000d51c783b */ /* 0x000fe20000000200 */
[----:B------:R-:W-:Y:S01]  /*2be0*/  ISETP.GT.AND P1, PT, R4, 0x9, PT ;  /* 0x000000090400780c */ /* 0x000fe20003f24270 */
[----:B------:R-:W-:-:S04]  /*2bf0*/  DEPBAR.LE SB0, 0x0 ;  /* 0x000080000000791a */ /* 0x000fc80000000000 */
[----:B------:R-:W-:Y:S01]  /*2c00*/  FSEL R75, R33, -INF , P1 ;  /* 0xff800000214b7808 */ /* 0x000fe20000800000 */
[----:B------:R-:W2:Y:S04]  /*2c10*/  SHFL.IDX PT, R0, R0, 0x3, 0x1c1f ;  /* 0x007c1f0000007f89 */ /* 0x000ea800000e0000 */
[----:B------:R-:W-:Y:S01]  /*2c20*/  BAR.SYNC.DEFER_BLOCKING 0x0 ;  /* 0x0000000000007b1d */ /* 0x000fe20000010000 */
[----:B------:R-:W-:Y:S01]  /*2c30*/  ISETP.GT.AND P1, PT, R4, 0x11, PT ;  /* 0x000000110400780c */ /* 0x000fe20003f24270 */
[----:B------:R-:W-:Y:S01]  /*2c40*/  HMMA.16816.F32 R36, R8, R24, R80 ;  /* 0x000000180824723c */ /* 0x000fe20000001850 */
[----:B------:R-:W-:Y:S02]  /*2c50*/  FSEL R157, R60, -INF , P3 ;  /* 0xff8000003c9d7808 */ /* 0x000fe40001800000 */
[----:B------:R-:W-:-:S02]  /*2c60*/  FSEL R148, R41, -INF , P1 ;  /* 0xff80000029947808 */ /* 0x000fc40000800000 */
[C---:B------:R-:W-:Y:S02]  /*2c70*/  ISETP.GT.AND P1, PT, R4.reuse, 0x19, PT ;  /* 0x000000190400780c */ /* 0x040fe40003f24270 */
[----:B------:R-:W-:Y:S01]  /*2c80*/  ISETP.GT.AND P3, PT, R4, 0x20, PT ;  /* 0x000000200400780c */ /* 0x000fe20003f64270 */
[----:B------:R-:W-:Y:S01]  /*2c90*/  HMMA.16816.F32 R24, R8, R26, R92 ;  /* 0x0000001a0818723c */ /* 0x000fe2000000185c */
[----:B------:R-:W-:Y:S01]  /*2ca0*/  IMNMX R5, R7, R2, PT ;  /* 0x0000000207057217 */ /* 0x000fe20003800200 */
[----:B-1----:R-:W-:Y:S01]  /*2cb0*/  IMAD.IADD R2, R6, 0x1, R16 ;  /* 0x0000000106027824 */ /* 0x002fe200078e0210 */
[----:B------:R-:W-:Y:S02]  /*2cc0*/  FSEL R156, R61, -INF , P1 ;  /* 0xff8000003d9c7808 */ /* 0x000fe40000800000 */
[----:B------:R-:W-:Y:S02]  /*2cd0*/  ISETP.GT.AND P1, PT, R4, 0x21, PT ;  /* 0x000000210400780c */ /* 0x000fe40003f24270 */
[----:B------:R-:W-:Y:S01]  /*2ce0*/  FSEL R176, R56, -INF , P3 ;  /* 0xff80000038b07808 */ /* 0x000fe20001800000 */
[----:B------:R-:W-:Y:S01]  /*2cf0*/  HMMA.16816.F32 R108, R20, R100, R108 ;  /* 0x00000064146c723c */ /* 0x000fe2000000186c */
[----:B------:R-:W-:Y:S01]  /*2d00*/  ISETP.GT.AND P3, PT, R5, RZ, PT ;  /* 0x000000ff0500720c */ /* 0x000fe20003f64270 */
[----:B--2---:R-:W-:Y:S01]  /*2d10*/  IMAD.IADD R0, R6, 0x1, R0 ;  /* 0x0000000106007824 */ /* 0x004fe200078e0200 */
[----:B------:R-:W-:-:S02]  /*2d20*/  FSEL R184, R57, -INF , P1 ;  /* 0xff80000039b87808 */ /* 0x000fc40000800000 */
[----:B------:R-:W-:Y:S01]  /*2d30*/  FSEL R57, R46, -INF , P3 ;  /* 0xff8000002e397808 */ /* 0x000fe20001800000 */
[----:B------:R-:W-:Y:S01]  /*2d40*/  @!PT LDS RZ, [RZ] ;  /* 0x00000000fffff984 */ /* 0x000fe20000000800 */
[----:B------:R-:W-:Y:S01]  /*2d50*/  @!PT LDS RZ, [RZ] ;  /* 0x00000000fffff984 */ /* 0x000fe20000000800 */
[----:B------:R-:W-:Y:S01]  /*2d60*/  @!PT LDS RZ, [RZ] ;  /* 0x00000000fffff984 */ /* 0x000fe20000000800 */
[----:B------:R1:W-:Y:S01]  /*2d70*/  @P0 LDGSTS.E.BYPASS.LTC128B.128 [R225+0x3100], [R18.64], !P6 ;  /* 0x0310000012e10fae */ /* 0x0003e2000f101d46 */
[C---:B------:R-:W-:Y:S02]  /*2d80*/  ISETP.GT.AND P3, PT, R5.reuse, 0x8, PT ;  /* 0x000000080500780c */ /* 0x040fe40003f64270 */
[----:B------:R-:W-:Y:S01]  /*2d90*/  ISETP.GT.AND P1, PT, R5, 0x1, PT ;  /* 0x000000010500780c */ /* 0x000fe20003f24270 */
[----:B------:R1:W-:Y:S01]  /*2da0*/  @P0 LDGSTS.E.BYPASS.LTC128B.128 [R225+0x4100], [R18.64+0x40], !P5 ;  /* 0x0410004012e10fae */ /* 0x0003e2000e901d46 */
[----:B------:R-:W-:Y:S02]  /*2db0*/  FSEL R60, R34, -INF , P3 ;  /* 0xff800000223c7808 */ /* 0x000fe40001800000 */
[----:B------:R-:W-:Y:S01]  /*2dc0*/  ISETP.GT.AND P3, PT, R4, 0x28, PT ;  /* 0x000000280400780c */ /* 0x000fe20003f64270 */
[----:B------:R1:W-:Y:S01]  /*2dd0*/  @P0 LDGSTS.E.BYPASS.LTC128B.128 [R225+0x5100], [R18.64+0x80], !P4 ;  /* 0x0510008012e10fae */ /* 0x0003e2000e101d46 */
[----:B------:R-:W-:-:S02]  /*2de0*/  FSEL R56, R47, -INF , P1 ;  /* 0xff8000002f387808 */ /* 0x000fc40000800000 */
[C---:B------:R-:W-:Y:S02]  /*2df0*/  ISETP.GT.AND P1, PT, R5.reuse, 0x9, PT ;  /* 0x000000090500780c */ /* 0x040fe40003f24270 */
[----:B------:R-:W-:Y:S02]  /*2e00*/  FSEL R177, R64, -INF , P3 ;  /* 0xff80000040b17808 */ /* 0x000fe40001800000 */
[----:B------:R-:W-:Y:S02]  /*2e10*/  ISETP.GT.AND P3, PT, R5, 0x10, PT ;  /* 0x000000100500780c */ /* 0x000fe40003f64270 */
[----:B------:R-:W-:Y:S02]  /*2e20*/  IMNMX R2, R7, R2, PT ;  /* 0x0000000207027217 */ /* 0x000fe40003800200 */
[----:B------:R-:W-:Y:S02]  /*2e30*/  FSEL R61, R35, -INF , P1 ;  /* 0xff800000233d7808 */ /* 0x000fe40000800000 */
[----:B------:R-:W-:Y:S01]  /*2e40*/  ISETP.GT.AND P1, PT, R5, 0x11, PT ;  /* 0x000000110500780c */ /* 0x000fe20003f24270 */
[----:B------:R-:W-:Y:S01]  /*2e50*/  HMMA.16816.F32 R32, R8, R28, R96 ;  /* 0x0000001c0820723c */ /* 0x000fe20000001860 */
[----:B------:R-:W-:-:S02]  /*2e60*/  FSEL R146, R42, -INF , P3 ;  /* 0xff8000002a927808 */ /* 0x000fc40001800000 */
[C---:B------:R-:W-:Y:S02]  /*2e70*/  ISETP.GT.AND P3, PT, R2.reuse, RZ, PT ;  /* 0x000000ff0200720c */ /* 0x040fe40003f64270 */
[----:B------:R-:W-:Y:S02]  /*2e80*/  FSEL R140, R43, -INF , P1 ;  /* 0xff8000002b8c7808 */ /* 0x000fe40000800000 */
[----:B------:R-:W-:Y:S01]  /*2e90*/  ISETP.GT.AND P1, PT, R2, 0x1, PT ;  /* 0x000000010200780c */ /* 0x000fe20003f24270 */
[----:B------:R-:W-:Y:S01]  /*2ea0*/  HMMA.16816.F32 R8, R8, R30, R112 ;  /* 0x0000001e0808723c */ /* 0x000fe20000001870 */
[----:B------:R-:W-:Y:S02]  /*2eb0*/  FSEL R44, R76, -INF , P3 ;  /* 0xff8000004c2c7808 */ /* 0x000fe40001800000 */
[----:B------:R-:W-:Y:S02]  /*2ec0*/  ISETP.GT.AND P3, PT, R2, 0x8, PT ;  /* 0x000000080200780c */ /* 0x000fe40003f64270 */
[----:B------:R-:W-:-:S02]  /*2ed0*/  FSEL R45, R77, -INF , P1 ;  /* 0xff8000004d2d7808 */ /* 0x000fc40000800000 */
[----:B------:R-:W-:Y:S01]  /*2ee0*/  ISETP.GT.AND P1, PT, R2, 0x9, PT ;  /* 0x000000090200780c */ /* 0x000fe20003f24270 */
[----:B------:R-:W-:Y:S01]  /*2ef0*/  HMMA.16816.F32 R40, R20, R102, R116 ;  /* 0x000000661428723c */ /* 0x000fe20000001874 */
[----:B------:R-:W-:Y:S02]  /*2f00*/  FSEL R46, R68, -INF , P3 ;  /* 0xff800000442e7808 */ /* 0x000fe40001800000 */
[C---:B------:R-:W-:Y:S02]  /*2f10*/  ISETP.GT.AND P3, PT, R2.reuse, 0x10, PT ;  /* 0x000000100200780c */ /* 0x040fe40003f64270 */
[----:B------:R-:W-:Y:S02]  /*2f20*/  FSEL R47, R69, -INF , P1 ;  /* 0xff800000452f7808 */ /* 0x000fe40000800000 */
[----:B------:R-:W-:Y:S01]  /*2f30*/  ISETP.GT.AND P1, PT, R2, 0x11, PT ;  /* 0x000000110200780c */ /* 0x000fe20003f24270 */
[----:B------:R-:W-:Y:S01]  /*2f40*/  HMMA.16816.F32 R20, R12, R28, R108 ;  /* 0x0000001c0c14723c */ /* 0x000fe2000000186c */
[----:B------:R-:W-:-:S02]  /*2f50*/  FSEL R120, R48, -INF , P3 ;  /* 0xff80000030787808 */ /* 0x000fc40001800000 */
[C---:B------:R-:W-:Y:S02]  /*2f60*/  ISETP.GT.AND P3, PT, R2.reuse, 0x18, PT ;  /* 0x000000180200780c */ /* 0x040fe40003f64270 */
[----:B------:R-:W-:Y:S02]  /*2f70*/  FSEL R98, R49, -INF , P1 ;  /* 0xff80000031627808 */ /* 0x000fe40000800000 */
[----:B------:R-:W-:Y:S02]  /*2f80*/  ISETP.GT.AND P1, PT, R2, 0x19, PT ;  /* 0x000000190200780c */ /* 0x000fe40003f24270 */
[----:B------:R-:W-:Y:S02]  /*2f90*/  FSEL R49, R52, -INF , P3 ;  /* 0xff80000034317808 */ /* 0x000fe40001800000 */
[----:B------:R-:W-:Y:S02]  /*2fa0*/  ISETP.GT.AND P3, PT, R2, 0x20, PT ;  /* 0x000000200200780c */ /* 0x000fe40003f64270 */
[----:B------:R-:W-:-:S02]  /*2fb0*/  FMNMX.FTZ R6, R44, R45, !PT ;  /* 0x0000002d2c067209 */ /* 0x000fc40007810000 */
[----:B------:R-:W-:Y:S01]  /*2fc0*/  FSEL R53, R53, -INF , P1 ;  /* 0xff80000035357808 */ /* 0x000fe20000800000 */
[----:B------:R-:W-:Y:S01]  /*2fd0*/  HMMA.16816.F32 R12, R12, R30, R40 ;  /* 0x0000001e0c0c723c */ /* 0x000fe20000001828 */
[----:B------:R-:W-:Y:S02]  /*2fe0*/  ISETP.GT.AND P1, PT, R2, 0x21, PT ;  /* 0x000000210200780c */ /* 0x000fe40003f24270 */
[----:B------:R-:W-:Y:S02]  /*2ff0*/  FSEL R175, R36, -INF , P3 ;  /* 0xff80000024af7808 */ /* 0x000fe40001800000 */
[----:B------:R-:W-:Y:S02]  /*3000*/  ISETP.GT.AND P3, PT, R2, 0x28, PT ;  /* 0x000000280200780c */ /* 0x000fe40003f64270 */
[----:B------:R-:W-:Y:S02]  /*3010*/  FMNMX.FTZ R6, R46, R6, !PT ;  /* 0x000000062e067209 */ /* 0x000fe40007810000 */
[----:B------:R-:W-:-:S02]  /*3020*/  FSEL R173, R37, -INF , P1 ;  /* 0xff80000025ad7808 */ /* 0x000fc40000800000 */
[----:B------:R-:W-:Y:S02]  /*3030*/  ISETP.GT.AND P1, PT, R2, 0x29, PT ;  /* 0x000000290200780c */ /* 0x000fe40003f24270 */
[----:B------:R-:W-:Y:S02]  /*3040*/  FSEL R172, R24, -INF , P3 ;  /* 0xff80000018ac7808 */ /* 0x000fe40001800000 */
[----:B------:R-:W-:Y:S02]  /*3050*/  FMNMX.FTZ R6, R47, R6, !PT ;  /* 0x000000062f067209 */ /* 0x000fe40007810000 */
[----:B------:R-:W-:Y:S02]  /*3060*/  ISETP.GT.AND P3, PT, R2, 0x30, PT ;  /* 0x000000300200780c */ /* 0x000fe40003f64270 */
[----:B------:R-:W-:Y:S02]  /*3070*/  IMNMX R0, R7, R0, PT ;  /* 0x0000000007007217 */ /* 0x000fe40003800200 */
[----:B------:R-:W-:-:S02]  /*3080*/  FSEL R174, R25, -INF , P1 ;  /* 0xff80000019ae7808 */ /* 0x000fc40000800000 */
[----:B------:R-:W-:Y:S02]  /*3090*/  FMNMX.FTZ R6, R120, R6, !PT ;  /* 0x0000000678067209 */ /* 0x000fe40007810000 */
[----:B------:R-:W-:Y:S02]  /*30a0*/  ISETP.GT.AND P1, PT, R2, 0x31, PT ;  /* 0x000000310200780c */ /* 0x000fe40003f24270 */
[----:B------:R-:W-:Y:S02]  /*30b0*/  FSEL R229, R32, -INF , P3 ;  /* 0xff80000020e57808 */ /* 0x000fe40001800000 */
[----:B------:R-:W-:Y:S02]  /*30c0*/  ISETP.GT.AND P3, PT, R0, RZ, PT ;  /* 0x000000ff0000720c */ /* 0x000fe40003f64270 */
[----:B------:R-:W-:Y:S02]  /*30d0*/  FMNMX.FTZ R6, R98, R6, !PT ;  /* 0x0000000662067209 */ /* 0x000fe40007810000 */
[----:B------:R-:W-:-:S02]  /*30e0*/  FSEL R230, R33, -INF , P1 ;  /* 0xff80000021e67808 */ /* 0x000fc40000800000 */
[----:B------:R-:W-:Y:S02]  /*30f0*/  ISETP.GT.AND P1, PT, R0, 0x1, PT ;  /* 0x000000010000780c */ /* 0x000fe40003f24270 */
[----:B------:R-:W-:Y:S02]  /*3100*/  FSEL R16, R78, -INF , P3 ;  /* 0xff8000004e107808 */ /* 0x000fe40001800000 */
[----:B------:R-:W-:Y:S02]  /*3110*/  ISETP.GT.AND P3, PT, R0, 0x8, PT ;  /* 0x000000080000780c */ /* 0x000fe40003f64270 */
[----:B------:R-:W-:Y:S02]  /*3120*/  FMNMX.FTZ R6, R49, R6, !PT ;  /* 0x0000000631067209 */ /* 0x000fe40007810000 */
[----:B------:R-:W-:Y:S02]  /*3130*/  FSEL R17, R79, -INF , P1 ;  /* 0xff8000004f117808 */ /* 0x000fe40000800000 */
[----:B------:R-:W-:-:S02]  /*3140*/  FSEL R32, R70, -INF , P3 ;  /* 0xff80000046207808 */ /* 0x000fc40001800000 */
[C---:B------:R-:W-:Y:S02]  /*3150*/  ISETP.GT.AND P3, PT, R0.reuse, 0x10, PT ;  /* 0x000000100000780c */ /* 0x040fe40003f64270 */
[----:B------:R-:W-:Y:S02]  /*3160*/  FMNMX.FTZ R6, R53, R6, !PT ;  /* 0x0000000635067209 */ /* 0x000fe40007810000 */
[----:B------:R-:W-:Y:S02]  /*3170*/  ISETP.GT.AND P1, PT, R0, 0x9, PT ;  /* 0x000000090000780c */ /* 0x000fe40003f24270 */
[----:B------:R-:W-:Y:S02]  /*3180*/  FMNMX.FTZ R7, R16, R17, !PT ;  /* 0x0000001110077209 */ /* 0x000fe40007810000 */
[----:B------:R-:W-:Y:S02]  /*3190*/  FSEL R50, R50, -INF , P3 ;  /* 0xff80000032327808 */ /* 0x000fe40001800000 */
[----:B------:R-:W-:-:S02]  /*31a0*/  FMNMX.FTZ R6, R175, R6, !PT ;  /* 0x00000006af067209 */ /* 0x000fc40007810000 */
[----:B------:R-:W-:Y:S02]  /*31b0*/  ISETP.GT.AND P3, PT, R0, 0x18, PT ;  /* 0x000000180000780c */ /* 0x000fe40003f64270 */
[----:B------:R-:W-:Y:S02]  /*31c0*/  FSEL R33, R71, -INF , P1 ;  /* 0xff80000047217808 */ /* 0x000fe40000800000 */
[----:B------:R-:W-:Y:S02]  /*31d0*/  FMNMX.FTZ R7, R32, R7, !PT ;  /* 0x0000000720077209 */ /* 0x000fe40007810000 */
[----:B------:R-:W-:Y:S02]  /*31e0*/  FMNMX.FTZ R6, R173, R6, !PT ;  /* 0x00000006ad067209 */ /* 0x000fe40007810000 */
[----:B------:R-:W-:Y:S02]  /*31f0*/  FSEL R48, R54, -INF , P3 ;  /* 0xff80000036307808 */ /* 0x000fe40001800000 */
[----:B------:R-:W-:-:S02]  /*3200*/  ISETP.GT.AND P1, PT, R0, 0x11, PT ;  /* 0x000000110000780c */ /* 0x000fc40003f24270 */
[----:B------:R-:W-:Y:S02]  /*3210*/  ISETP.GT.AND P3, PT, R2, 0x38, PT ;  /* 0x000000380200780c */ /* 0x000fe40003f64270 */
[----:B------:R-:W-:Y:S02]  /*3220*/  FMNMX.FTZ R7, R33, R7, !PT ;  /* 0x0000000721077209 */ /* 0x000fe40007810000 */
[----:B------:R-:W-:Y:S02]  /*3230*/  FMNMX.FTZ R6, R172, R6, !PT ;  /* 0x00000006ac067209 */ /* 0x000fe40007810000 */
[----:B------:R-:W-:Y:S02]  /*3240*/  FSEL R51, R51, -INF , P1 ;  /* 0xff80000033337808 */ /* 0x000fe40000800000 */
[----:B------:R-:W-:Y:S02]  /*3250*/  FSEL R227, R8, -INF , P3 ;  /* 0xff80000008e37808 */ /* 0x000fe40001800000 */
[----:B------:R-:W-:-:S02]  /*3260*/  FMNMX.FTZ R7, R50, R7, !PT ;  /* 0x0000000732077209 */ /* 0x000fc40007810000 */
[----:B------:R-:W-:Y:S02]  /*3270*/  ISETP.GT.AND P3, PT, R2, 0x39, PT ;  /* 0x000000390200780c */ /* 0x000fe40003f64270 */
[----:B------:R-:W-:Y:S02]  /*3280*/  ISETP.GT.AND P1, PT, R0, 0x19, PT ;  /* 0x000000190000780c */ /* 0x000fe40003f24270 */
[----:B------:R-:W-:Y:S02]  /*3290*/  FMNMX.FTZ R2, R174, R6, !PT ;  /* 0x00000006ae027209 */ /* 0x000fe40007810000 */
[----:B------:R-:W-:Y:S02]  /*32a0*/  FMNMX.FTZ R6, R51, R7, !PT ;  /* 0x0000000733067209 */ /* 0x000fe40007810000 */
[----:B------:R-:W-:Y:S02]  /*32b0*/  FSEL R99, R55, -INF , P1 ;  /* 0xff80000037637808 */ /* 0x000fe40000800000 */
[----:B------:R-:W-:-:S02]  /*32c0*/  FMNMX.FTZ R2, R229, R2, !PT ;  /* 0x00000002e5027209 */ /* 0x000fc40007810000 */
[----:B------:R-:W-:Y:S02]  /*32d0*/  ISETP.GT.AND P1, PT, R0, 0x20, PT ;  /* 0x000000200000780c */ /* 0x000fe40003f24270 */
[----:B------:R-:W-:Y:S02]  /*32e0*/  FMNMX.FTZ R6, R48, R6, !PT ;  /* 0x0000000630067209 */ /* 0x000fe40007810000 */
[----:B------:R-:W-:Y:S02]  /*32f0*/  FMNMX.FTZ R2, R230, R2, !PT ;  /* 0x00000002e6027209 */ /* 0x000fe40007810000 */
[----:B------:R-:W-:Y:S02]  /*3300*/  FSEL R158, R38, -INF , P1 ;  /* 0xff800000269e7808 */ /* 0x000fe40000800000 */
[----:B------:R-:W-:Y:S02]  /*3310*/  ISETP.GT.AND P1, PT, R0, 0x21, PT ;  /* 0x000000210000780c */ /* 0x000fe40003f24270 */
[----:B------:R-:W-:-:S02]  /*3320*/  FMNMX.FTZ R6, R99, R6, !PT ;  /* 0x0000000663067209 */ /* 0x000fc40007810000 */
[----:B------:R-:W-:Y:S02]  /*3330*/  FSEL R214, R9, -INF , P3 ;  /* 0xff80000009d67808 */ /* 0x000fe40001800000 */
[----:B------:R-:W-:Y:S02]  /*3340*/  FMNMX.FTZ R2, R227, R2, !PT ;  /* 0x00000002e3027209 */ /* 0x000fe40007810000 */
[----:B------:R-:W-:Y:S02]  /*3350*/  FSEL R154, R39, -INF , P1 ;  /* 0xff800000279a7808 */ /* 0x000fe40000800000 */
[----:B------:R-:W-:Y:S02]  /*3360*/  ISETP.GT.AND P3, PT, R0, 0x28, PT ;  /* 0x000000280000780c */ /* 0x000fe40003f64270 */
[----:B------:R-:W-:Y:S02]  /*3370*/  FMNMX.FTZ R6, R158, R6, !PT ;  /* 0x000000069e067209 */ /* 0x000fe40007810000 */
[----:B------:R-:W-:-:S02]  /*3380*/  FMNMX.FTZ R7, R214, R2, !PT ;  /* 0x00000002d6077209 */ /* 0x000fc40007810000 */
[----:B------:R-:W-:Y:S02]  /*3390*/  ISETP.GT.AND P1, PT, R0, 0x29, PT ;  /* 0x000000290000780c */ /* 0x000fe40003f24270 */
[----:B------:R-:W-:Y:S01]  /*33a0*/  FSEL R155, R26, -INF , P3 ;  /* 0xff8000001a9b7808 */ /* 0x000fe20001800000 */
[----:B------:R-:W2:Y:S01]  /*33b0*/  SHFL.BFLY PT, R8, R7, 0x2, 0x1f ;  /* 0x0c401f0007087f89 */ /* 0x000ea200000e0000 */
[----:B------:R-:W-:Y:S02]  /*33c0*/  FMNMX.FTZ R2, R154, R6, !PT ;  /* 0x000000069a027209 */ /* 0x000fe40007810000 */
[----:B------:R-:W-:Y:S02]  /*33d0*/  ISETP.GT.AND P3, PT, R0, 0x30, PT ;  /* 0x000000300000780c */ /* 0x000fe40003f64270 */
[----:B------:R-:W-:Y:S02]  /*33e0*/  FMNMX.FTZ R6, R72, R73, !PT ;  /* 0x0000004948067209 */ /* 0x000fe40007810000 */
[----:B------:R-:W-:-:S02]  /*33f0*/  FSEL R159, R27, -INF , P1 ;  /* 0xff8000001b9f7808 */ /* 0x000fc40000800000 */
[----:B------:R-:W-:Y:S02]  /*3400*/  FMNMX.FTZ R2, R155, R2, !PT ;  /* 0x000000029b027209 */ /* 0x000fe40007810000 */
[----:B------:R-:W-:Y:S02]  /*3410*/  FSEL R207, R34, -INF , P3 ;  /* 0xff80000022cf7808 */ /* 0x000fe40001800000 */
[----:B------:R-:W-:Y:S02]  /*3420*/  FMNMX.FTZ R6, R74, R6, !PT ;  /* 0x000000064a067209 */ /* 0x000fe40007810000 */
[----:B------:R-:W-:Y:S02]  /*3430*/  ISETP.GT.AND P1, PT, R0, 0x31, PT ;  /* 0x000000310000780c */ /* 0x000fe40003f24270 */
[----:B------:R-:W-:Y:S02]  /*3440*/  ISETP.GT.AND P3, PT, R4, 0x29, PT ;  /* 0x000000290400780c */ /* 0x000fe40003f64270 */
[----:B------:R-:W-:-:S02]  /*3450*/  FMNMX.FTZ R2, R159, R2, !PT ;  /* 0x000000029f027209 */ /* 0x000fc40007810000 */
[----:B------:R-:W-:Y:S02]  /*3460*/  FMNMX.FTZ R6, R75, R6, !PT ;  /* 0x000000064b067209 */ /* 0x000fe40007810000 */
[----:B------:R-:W-:Y:S02]  /*3470*/  FSEL R220, R35, -INF , P1 ;  /* 0xff80000023dc7808 */ /* 0x000fe40000800000 */
[----:B------:R-:W-:Y:S02]  /*3480*/  FSEL R178, R65, -INF , P3 ;  /* 0xff80000041b27808 */ /* 0x000fe40001800000 */
[C---:B------:R-:W-:Y:S02]  /*3490*/  ISETP.GT.AND P3, PT, R0.reuse, 0x38, PT ;  /* 0x000000380000780c */ /* 0x040fe40003f64270 */
[----:B------:R-:W-:Y:S02]  /*34a0*/  ISETP.GT.AND P1, PT, R0, 0x39, PT ;  /* 0x000000390000780c */ /* 0x000fe40003f24270 */
[----:B------:R-:W-:-:S02]  /*34b0*/  FMNMX.FTZ R0, R207, R2, !PT ;  /* 0x00000002cf007209 */ /* 0x000fc40007810000 */
[----:B------:R-:W-:Y:S02]  /*34c0*/  FMNMX.FTZ R2, R147, R6, !PT ;  /* 0x0000000693027209 */ /* 0x000fe40007810000 */
[----:B------:R-:W-:Y:S02]  /*34d0*/  FSEL R205, R10, -INF , P3 ;  /* 0xff8000000acd7808 */ /* 0x000fe40001800000 */
[----:B------:R-:W-:Y:S02]  /*34e0*/  FMNMX.FTZ R0, R220, R0, !PT ;  /* 0x00000000dc007209 */ /* 0x000fe40007810000 */
[----:B------:R-:W-:Y:S02]  /*34f0*/  FMNMX.FTZ R2, R148, R2, !PT ;  /* 0x0000000294027209 */ /* 0x000fe40007810000 */
[----:B------:R-:W-:Y:S02]  /*3500*/  FSEL R206, R11, -INF , P1 ;  /* 0xff8000000bce7808 */ /* 0x000fe40000800000 */
[----:B------:R-:W-:-:S02]  /*3510*/  FMNMX.FTZ R0, R205, R0, !PT ;  /* 0x00000000cd007209 */ /* 0x000fc40007810000 */
[----:B------:R-:W-:Y:S02]  /*3520*/  FMNMX.FTZ R2, R157, R2, !PT ;  /* 0x000000029d027209 */ /* 0x000fe40007810000 */
[----:B------:R-:W-:Y:S02]  /*3530*/  FMNMX.FTZ R6, R206, R0, !PT ;  /* 0x00000000ce067209 */ /* 0x000fe40007810000 */
[----:B------:R-:W-:Y:S02]  /*3540*/  FMNMX.FTZ R0, R156, R2, !PT ;  /* 0x000000029c007209 */ /* 0x000fe40007810000 */
[----:B--2---:R-:W-:Y:S02]  /*3550*/  FMNMX.FTZ R7, R7, R8, !PT ;  /* 0x0000000807077209 */ /* 0x004fe40007810000 */
[----:B------:R-:W-:Y:S01]  /*3560*/  ISETP.GT.AND P3, PT, R4, 0x30, PT ;  /* 0x000000300400780c */ /* 0x000fe20003f64270 */
[----:B------:R-:W-:Y:S01]  /*3570*/  SHFL.BFLY PT, R8, R6, 0x2, 0x1f ;  /* 0x0c401f0006087f89 */ /* 0x000fe200000e0000 */
[----:B------:R-:W-:-:S02]  /*3580*/  FMNMX.FTZ R0, R176, R0, !PT ;  /* 0x00000000b0007209 */ /* 0x000fc40007810000 */
[----:B------:R-:W-:Y:S01]  /*3590*/  FMNMX.FTZ R2, R57, R56, !PT ;  /* 0x0000003839027209 */ /* 0x000fe20007810000 */
[----:B------:R-:W2:Y:S01]  /*35a0*/  SHFL.BFLY PT, R9, R7, 0x1, 0x1f ;  /* 0x0c201f0007097f89 */ /* 0x000ea200000e0000 */
[----:B------:R-:W-:Y:S02]  /*35b0*/  FSEL R218, R20, -INF , P3 ;  /* 0xff80000014da7808 */ /* 0x000fe40001800000 */
[----:B------:R-:W-:Y:S02]  /*35c0*/  FMNMX.FTZ R0, R184, R0, !PT ;  /* 0x00000000b8007209 */ /* 0x000fe40007810000 */
[----:B------:R-:W-:Y:S02]  /*35d0*/  ISETP.GT.AND P3, PT, R5, 0x18, PT ;  /* 0x000000180500780c */ /* 0x000fe40003f64270 */
[----:B------:R-:W-:Y:S02]  /*35e0*/  FMNMX.FTZ R2, R60, R2, !PT ;  /* 0x000000023c027209 */ /* 0x000fe40007810000 */
[----:B------:R-:W-:-:S02]  /*35f0*/  FMNMX.FTZ R0, R177, R0, !PT ;  /* 0x00000000b1007209 */ /* 0x000fc40007810000 */
[----:B------:R-:W-:Y:S02]  /*3600*/  FSEL R97, R62, -INF , P3 ;  /* 0xff8000003e617808 */ /* 0x000fe40001800000 */
[C---:B------:R-:W-:Y:S02]  /*3610*/  ISETP.GT.AND P3, PT, R4.reuse, 0x38, PT ;  /* 0x000000380400780c */ /* 0x040fe40003f64270 */
[----:B------:R-:W-:Y:S02]  /*3620*/  FMNMX.FTZ R2, R61, R2, !PT ;  /* 0x000000023d027209 */ /* 0x000fe40007810000 */
[----:B------:R-:W-:Y:S02]  /*3630*/  ISETP.GT.AND P1, PT, R4, 0x31, PT ;  /* 0x000000310400780c */ /* 0x000fe40003f24270 */
[----:B------:R-:W-:Y:S02]  /*3640*/  FMNMX.FTZ R0, R178, R0, !PT ;  /* 0x00000000b2007209 */ /* 0x000fe40007810000 */
[----:B------:R-:W-:-:S02]  /*3650*/  FSEL R228, R12, -INF , P3 ;  /* 0xff8000000ce47808 */ /* 0x000fc40001800000 */
[----:B------:R-:W-:Y:S02]  /*3660*/  FMNMX.FTZ R2, R146, R2, !PT ;  /* 0x0000000292027209 */ /* 0x000fe40007810000 */
[----:B------:R-:W-:Y:S02]  /*3670*/  ISETP.GT.AND P3, PT, R5, 0x20, PT ;  /* 0x000000200500780c */ /* 0x000fe40003f64270 */
[----:B------:R-:W-:Y:S02]  /*3680*/  FSEL R215, R21, -INF , P1 ;  /* 0xff80000015d77808 */ /* 0x000fe40000800000 */
[----:B------:R-:W-:Y:S02]  /*3690*/  FMNMX.FTZ R0, R218, R0, !PT ;  /* 0x00000000da007209 */ /* 0x000fe40007810000 */
[----:B------:R-:W-:Y:S02]  /*36a0*/  ISETP.GT.AND P1, PT, R5, 0x19, PT ;  /* 0x000000190500780c */ /* 0x000fe40003f24270 */
[----:B------:R-:W-:-:S02]  /*36b0*/  FMNMX.FTZ R2, R140, R2, !PT ;  /* 0x000000028c027209 */ /* 0x000fc40007810000 */
[----:B------:R-:W-:Y:S02]  /*36c0*/  FSEL R153, R58, -INF , P3 ;  /* 0xff8000003a997808 */ /* 0x000fe40001800000 */
[----:B------:R-:W-:Y:S01]  /*36d0*/  ISETP.GT.AND P3, PT, R4, 0x39, PT ;  /* 0x000000390400780c */ /* 0x000fe20003f64270 */
[----:B------:R-:W-:Y:S01]  /*36e0*/  IMAD R4, R162, 0x20, R161 ;  /* 0x00000020a2047824 */ /* 0x000fe200078e02a1 */
[----:B------:R-:W-:Y:S02]  /*36f0*/  FMNMX.FTZ R0, R215, R0, !PT ;  /* 0x00000000d7007209 */ /* 0x000fe40007810000 */
[----:B------:R-:W-:Y:S02]  /*3700*/  FSEL R96, R63, -INF , P1 ;  /* 0xff8000003f607808 */ /* 0x000fe40000800000 */
[----:B------:R-:W-:Y:S02]  /*3710*/  FMNMX.FTZ R2, R97, R2, !PT ;  /* 0x0000000261027209 */ /* 0x000fe40007810000 */
[----:B------:R-:W-:-:S02]  /*3720*/  FSEL R223, R13, -INF , P3 ;  /* 0xff8000000ddf7808 */ /* 0x000fc40001800000 */
[----:B------:R-:W-:Y:S02]  /*3730*/  FMNMX.FTZ R0, R228, R0, !PT ;  /* 0x00000000e4007209 */ /* 0x000fe40007810000 */
[----:B------:R-:W-:Y:S02]  /*3740*/  ISETP.GT.AND P1, PT, R5, 0x21, PT ;  /* 0x000000210500780c */ /* 0x000fe40003f24270 */
[----:B------:R-:W-:Y:S02]  /*3750*/  FMNMX.FTZ R2, R96, R2, !PT ;  /* 0x0000000260027209 */ /* 0x000fe40007810000 */
[----:B--2---:R-:W-:Y:S02]  /*3760*/  FMNMX.FTZ R143, R7, R9, !PT ;  /* 0x00000009078f7209 */ /* 0x004fe40007810000 */
[----:B------:R-:W-:Y:S02]  /*3770*/  FMNMX.FTZ R7, R223, R0, !PT ;  /* 0x00000000df077209 */ /* 0x000fe40007810000 */
[----:B------:R-:W-:Y:S01]  /*3780*/  FSEL R152, R59, -INF , P1 ;  /* 0xff8000003b987808 */ /* 0x000fe20000800000 */
[----:B------:R-:W-:Y:S01]  /*3790*/  FMUL.FTZ R12, R143, c[0x0][0x2d0] ;  /* 0x0000b4008f0c7a20 */ /* 0x000fe20000410000 */
[----:B------:R-:W-:-:S02]  /*37a0*/  ISETP.GT.AND P1, PT, R5, 0x28, PT ;  /* 0x000000280500780c */ /* 0x000fc40003f24270 */
[----:B------:R-:W-:Y:S02]  /*37b0*/  FMNMX.FTZ R2, R153, R2, !PT ;  /* 0x0000000299027209 */ /* 0x000fe40007810000 */
[----:B------:R-:W-:Y:S02]  /*37c0*/  FMNMX.FTZ R142, R6, R8, !PT ;  /* 0x00000008068e7209 */ /* 0x000fe40007810000 */
[----:B------:R-:W2:Y:S01]  /*37d0*/  SHFL.BFLY PT, R6, R7, 0x2, 0x1f ;  /* 0x0c401f0007067f89 */ /* 0x000ea200000e0000 */
[C---:B------:R-:W-:Y:S02]  /*37e0*/  ISETP.GT.AND P3, PT, R5.reuse, 0x29, PT ;  /* 0x000000290500780c */ /* 0x040fe40003f64270 */
[----:B------:R-:W-:Y:S01]  /*37f0*/  FSEL R141, R66, -INF , P1 ;  /* 0xff800000428d7808 */ /* 0x000fe20000800000 */
[----:B------:R-:W3:Y:S01]  /*3800*/  SHFL.BFLY PT, R8, R142, 0x1, 0x1f ;  /* 0x0c201f008e087f89 */ /* 0x000ee200000e0000 */
[----:B------:R-:W-:Y:S02]  /*3810*/  FMNMX.FTZ R0, R152, R2, !PT ;  /* 0x0000000298007209 */ /* 0x000fe40007810000 */
[----:B------:R-:W-:-:S02]  /*3820*/  ISETP.GT.AND P1, PT, R5, 0x30, PT ;  /* 0x000000300500780c */ /* 0x000fc40003f24270 */
[----:B------:R-:W-:Y:S02]  /*3830*/  FSEL R13, R67, -INF , P3 ;  /* 0xff800000430d7808 */ /* 0x000fe40001800000 */
[----:B------:R-:W-:Y:S02]  /*3840*/  FMNMX.FTZ R0, R141, R0, !PT ;  /* 0x000000008d007209 */ /* 0x000fe40007810000 */
[----:B------:R-:W-:Y:S02]  /*3850*/  ISETP.GT.AND P3, PT, R5, 0x31, PT ;  /* 0x000000310500780c */ /* 0x000fe40003f64270 */
[----:B------:R-:W-:Y:S02]  /*3860*/  FSEL R217, R22, -INF , P1 ;  /* 0xff80000016d97808 */ /* 0x000fe40000800000 */
[----:B------:R-:W-:Y:S02]  /*3870*/  FMNMX.FTZ R0, R13, R0, !PT ;  /* 0x000000000d007209 */ /* 0x000fe40007810000 */
[----:B------:R-:W-:-:S02]  /*3880*/  FSETP.NEU.FTZ.AND P1, PT, R143, -INF , PT ;  /* 0xff8000008f00780b */ /* 0x000fc40003f3d000 */
[----:B------:R-:W-:Y:S02]  /*3890*/  FSEL R221, R23, -INF , P3 ;  /* 0xff80000017dd7808 */ /* 0x000fe40001800000 */
[----:B------:R-:W-:Y:S02]  /*38a0*/  ISETP.GT.AND P3, PT, R5, 0x38, PT ;  /* 0x000000380500780c */ /* 0x000fe40003f64270 */
[----:B------:R-:W-:Y:S02]  /*38b0*/  FMNMX.FTZ R2, R217, R0, !PT ;  /* 0x00000000d9027209 */ /* 0x000fe40007810000 */
[----:B------:R-:W-:Y:S02]  /*38c0*/  FSEL R12, R12, RZ, P1 ;  /* 0x000000ff0c0c7208 */ /* 0x000fe40000800000 */
[----:B------:R-:W-:Y:S02]  /*38d0*/  ISETP.GT.AND P1, PT, R5, 0x39, PT ;  /* 0x000000390500780c */ /* 0x000fe40003f24270 */
[----:B------:R-:W-:Y:S01]  /*38e0*/  FSEL R14, R14, -INF , P3 ;  /* 0xff8000000e0e7808 */ /* 0x000fe20001800000 */
[--C-:B------:R-:W-:Y:S01]  /*38f0*/  FFMA.FTZ R0, R44, c[0x0][0x2d0], -R12.reuse ;  /* 0x0000b4002c007a23 */ /* 0x100fe2000001080c */
[----:B------:R-:W-:Y:S01]  /*3900*/  FMNMX.FTZ R2, R221, R2, !PT ;  /* 0x00000002dd027209 */ /* 0x000fe20007810000 */
[----:B------:R-:W-:Y:S01]  /*3910*/  FFMA.FTZ R5, R45, c[0x0][0x2d0], -R12 ;  /* 0x0000b4002d057a23 */ /* 0x000fe2000001080c */
[----:B------:R-:W-:Y:S01]  /*3920*/  FSEL R15, R15, -INF , P1 ;  /* 0xff8000000f0f7808 */ /* 0x000fe20000800000 */
[----:B------:R4:W-:Y:S01]  /*3930*/  MUFU.EX2 R163, R0 ;  /* 0x0000000000a37308 */ /* 0x0009e20000000800 */
[----:B------:R-:W-:-:S02]  /*3940*/  FMNMX.FTZ R2, R14, R2, !PT ;  /* 0x000000020e027209 */ /* 0x000fc40007810000 */
[----:B--2---:R-:W-:Y:S02]  /*3950*/  FMNMX.FTZ R7, R7, R6, !PT ;  /* 0x0000000607077209 */ /* 0x004fe40007810000 */
[----:B------:R-:W-:Y:S01]  /*3960*/  FMNMX.FTZ R6, R15, R2, !PT ;  /* 0x000000020f067209 */ /* 0x000fe20007810000 */
[--C-:B------:R-:W-:Y:S01]  /*3970*/  FFMA.FTZ R2, R46, c[0x0][0x2d0], -R12.reuse ;  /* 0x0000b4002e027a23 */ /* 0x100fe2000001080c */
[----:B---3--:R-:W-:Y:S01]  /*3980*/  FMNMX.FTZ R142, R142, R8, !PT ;  /* 0x000000088e8e7209 */ /* 0x008fe20007810000 */
[----:B------:R2:W-:Y:S01]  /*3990*/  MUFU.EX2 R252, R5 ;  /* 0x0000000500fc7308 */ /* 0x0005e20000000800 */
[----:B------:R-:W3:Y:S01]  /*39a0*/  SHFL.BFLY PT, R10, R7, 0x1, 0x1f ;  /* 0x0c201f00070a7f89 */ /* 0x000ee200000e0000 */
[----:B------:R-:W-:-:S03]  /*39b0*/  FFMA.FTZ R8, R47, c[0x0][0x2d0], -R12 ;  /* 0x0000b4002f087a23 */ /* 0x000fc6000001080c */
[----:B------:R-:W5:Y:S01]  /*39c0*/  SHFL.BFLY PT, R9, R6, 0x2, 0x1f ;  /* 0x0c401f0006097f89 */ /* 0x000f6200000e0000 */
[----:B----4-:R-:W-:Y:S01]  /*39d0*/  IMAD.IADD R0, R160, 0x1, R4 ;  /* 0x00000001a0007824 */ /* 0x010fe200078e0204 */
[----:B------:R-:W-:Y:S01]  /*39e0*/  @P0 LEA R4, P1, R164, R18, 0x1 ;  /* 0x00000012a4040211 */ /* 0x000fe200078208ff */
[----:B------:R4:W-:Y:S02]  /*39f0*/  MUFU.EX2 R251, R2 ;  /* 0x0000000200fb7308 */ /* 0x0009e40000000800 */
[----:B------:R-:W-:Y:S01]  /*3a00*/  IMAD.SHL.U32 R209, R0, 0x2, RZ ;  /* 0x0000000200d17824 */ /* 0x000fe200078e00ff */
[----:B--2---:R-:W-:-:S03]  /*3a10*/  @P0 LEA.HI.X R5, R164, R19, R166, 0x1, P1 ;  /* 0x00000013a4050211 */ /* 0x004fc600008f0ca6 */
[----:B------:R-:W-:Y:S01]  /*3a20*/  IMAD R210, R3, 0x2, R209 ;  /* 0x0000000203d27824 */ /* 0x000fe200078e02d1 */
[C---:B------:R-:W-:Y:S01]  /*3a30*/  FSETP.NEU.FTZ.AND P1, PT, R142.reuse, -INF , PT ;  /* 0xff8000008e00780b */ /* 0x040fe20003f3d000 */
[----:B------:R2:W1:Y:S01]  /*3a40*/  MUFU.EX2 R179, R8 ;  /* 0x0000000800b37308 */ /* 0x0004620000000800 */
[----:B------:R5:W-:Y:S04]  /*3a50*/  @P0 LDGSTS.E.BYPASS.LTC128B.128 [R225+0x3900], [R4.64], !P6 ;  /* 0x0390000004e10fae */ /* 0x000be8000f101d46 */
[----:B------:R5:W-:Y:S01]  /*3a60*/  @P0 LDGSTS.E.BYPASS.LTC128B.128 [R225+0x4900], [R4.64+0x40], !P5 ;  /* 0x0490004004e10fae */ /* 0x000be2000e901d46 */
[----:B----4-:R-:W-:Y:S01]  /*3a70*/  FMUL.FTZ R2, R142, c[0x0][0x2d0] ;  /* 0x0000b4008e027a20 */ /* 0x010fe20000410000 */
[----:B---3--:R-:W-:Y:S02]  /*3a80*/  FMNMX.FTZ R145, R7, R10, !PT ;  /* 0x0000000a07917209 */ /* 0x008fe40007810000 */
[----:B------:R5:W-:Y:S02]  /*3a90*/  @P0 LDGSTS.E.BYPASS.LTC128B.128 [R225+0x5900], [R4.64+0x80], !P4 ;  /* 0x0590008004e10fae */ /* 0x000be4000e101d46 */
[----:B------:R-:W-:-:S02]  /*3aa0*/  FSEL R2, R2, RZ, P1 ;  /* 0x000000ff02027208 */ /* 0x000fc40000800000 */
[----:B------:R-:W-:Y:S01]  /*3ab0*/  LDSM.16.MT88.4 R24, [R209+0x100] ;  /* 0x00010000d118783b */ /* 0x000fe20000004200 */
[----:B------:R-:W-:Y:S02]  /*3ac0*/  FSETP.NEU.FTZ.AND P0, PT, R145, -INF , PT ;  /* 0xff8000009100780b */ /* 0x000fe40003f1d000 */
[--C-:B------:R-:W-:Y:S01]  /*3ad0*/  FFMA.FTZ R0, R17, c[0x0][0x2d0], -R2.reuse ;  /* 0x0000b40011007a23 */ /* 0x100fe20000010802 */
[----:B------:R-:W-:Y:S01]  /*3ae0*/  LDSM.16.MT88.4 R20, [R209+0x1100] ;  /* 0x00110000d114783b */ /* 0x000fe20000004200 */
[--C-:B--2---:R-:W-:Y:S02]  /*3af0*/  FFMA.FTZ R8, R16, c[0x0][0x2d0], -R2.reuse ;  /* 0x0000b40010087a23 */ /* 0x104fe40000010802 */
[----:B------:R2:W-:Y:S01]  /*3b00*/  MUFU.EX2 R248, R0 ;  /* 0x0000000000f87308 */ /* 0x0005e20000000800 */
[--C-:B------:R-:W-:Y:S01]  /*3b10*/  FFMA.FTZ R3, R33, c[0x0][0x2d0], -R2.reuse ;  /* 0x0000b40021037a23 */ /* 0x100fe20000010802 */
[----:B-1----:R-:W-:Y:S04]  /*3b20*/  LDSM.16.MT88.4 R16, [R210+0x100] ;  /* 0x00010000d210783b */ /* 0x002fe80000004200 */
[----:B------:R-:W-:Y:S02]  /*3b30*/  LDSM.16.MT88.4 R28, [R210+0x1100] ;  /* 0x00110000d21c783b */ /* 0x000fe40000004200 */
[----:B------:R-:W-:Y:S02]  /*3b40*/  MUFU.EX2 R250, R8 ;  /* 0x0000000800fa7308 */ /* 0x000fe40000000800 */
[----:B------:R-:W-:Y:S04]  /*3b50*/  LDSM.16.MT88.4 R36, [R210+0x2100] ;  /* 0x00210000d224783b */ /* 0x000fe80000004200 */
[----:B------:R-:W-:Y:S01]  /*3b60*/  LDSM.16.MT88.4 R40, [R210+0x2500] ;  /* 0x00250000d228783b */ /* 0x000fe20000004200 */
[----:B--2---:R-:W-:Y:S01]  /*3b70*/  FFMA.FTZ R0, R32, c[0x0][0x2d0], -R2 ;  /* 0x0000b40020007a23 */ /* 0x004fe20000010802 */
[----:B-----5:R-:W-:-:S02]  /*3b80*/  FMNMX.FTZ R4, R6, R9, !PT ;  /* 0x0000000906047209 */ /* 0x020fc40007810000 */
[----:B------:R-:W-:Y:S01]  /*3b90*/  LDSM.16.MT88.4 R32, [R209+0x2100] ;  /* 0x00210000d120783b */ /* 0x000fe20000004200 */
[----:B------:R-:W-:Y:S01]  /*3ba0*/  MUFU.EX2 R249, R3 ;  /* 0x0000000300f97308 */ /* 0x000fe20000000800 */
[----:B------:R-:W-:Y:S02]  /*3bb0*/  F2FP.PACK_AB R6, R179, R251 ;  /* 0x000000fbb306723e */ /* 0x000fe400000000ff */
[----:B------:R-:W1:Y:S04]  /*3bc0*/  SHFL.BFLY PT, R5, R4, 0x1, 0x1f ;  /* 0x0c201f0004057f89 */ /* 0x000e6800000e0000 */
[----:B------:R-:W0:Y:S01]  /*3bd0*/  LDGDEPBAR ;  /* 0x00000000000079af */ /* 0x000e220000000000 */
[----:B------:R2:W3:Y:S02]  /*3be0*/  MUFU.EX2 R247, R0 ;  /* 0x0000000000f77308 */ /* 0x0004e40000000800 */
[----:B--2---:R-:W-:Y:S01]  /*3bf0*/  FMUL.FTZ R0, R145, c[0x0][0x2d0] ;  /* 0x0000b40091007a20 */ /* 0x004fe20000410000 */
[----:B---3--:R-:W-:-:S02]  /*3c00*/  F2FP.PACK_AB R7, R249, R247 ;  /* 0x000000f7f907723e */ /* 0x008fc400000000ff */
[----:B-1----:R-:W-:Y:S02]  /*3c10*/  FMNMX.FTZ R144, R4, R5, !PT ;  /* 0x0000000504907209 */ /* 0x002fe40007810000 */
[----:B------:R-:W-:Y:S02]  /*3c20*/  FSEL R0, R0, RZ, P0 ;  /* 0x000000ff00007208 */ /* 0x000fe40000000000 */
[----:B------:R-:W-:Y:S02]  /*3c30*/  F2FP.PACK_AB R4, R252, R163 ;  /* 0x000000a3fc04723e */ /* 0x000fe400000000ff */
[----:B------:R-:W-:Y:S01]  /*3c40*/  F2FP.PACK_AB R5, R248, R250 ;  /* 0x000000faf805723e */ /* 0x000fe200000000ff */
[--C-:B------:R-:W-:Y:S01]  /*3c50*/  FFMA.FTZ R3, R72, c[0x0][0x2d0], -R0.reuse ;  /* 0x0000b40048037a23 */ /* 0x100fe20000010800 */
[----:B------:R-:W-:Y:S01]  /*3c60*/  FSETP.NEU.FTZ.AND P0, PT, R144, -INF , PT ;  /* 0xff8000009000780b */ /* 0x000fe20003f1d000 */
[--C-:B------:R-:W-:Y:S02]  /*3c70*/  FFMA.FTZ R8, R74, c[0x0][0x2d0], -R0.reuse ;  /* 0x0000b4004a087a23 */ /* 0x100fe40000010800 */
[----:B------:R1:W-:Y:S02]  /*3c80*/  MUFU.EX2 R244, R3 ;  /* 0x0000000300f47308 */ /* 0x0003e40000000800 */
[C---:B------:R-:W-:Y:S06]  /*3c90*/  HMMA.16816.F32 R116, R4.reuse, R24, RZ ;  /* 0x000000180474723c */ /* 0x040fec00000018ff */
[----:B------:R2:W-:Y:S02]  /*3ca0*/  MUFU.EX2 R245, R8 ;  /* 0x0000000800f57308 */ /* 0x0005e40000000800 */
        /* <DEDUP_REMOVED lines=12> */
[----:B------:R-:W-:-:S05]  /*3d70*/  FFMA.FTZ R8, R57, c[0x0][0x2d0], -R3 ;  /* 0x0000b40039087a23 */ /* 0x000fca0000010803 */
[C---:B------:R-:W-:Y:S01]  /*3d80*/  HMMA.16816.F32 R88, R4.reuse, R26, RZ ;  /* 0x0000001a0458723c */ /* 0x040fe200000018ff */
[----:B------:R1:W-:Y:S07]  /*3d90*/  MUFU.EX2 R236, R8 ;  /* 0x0000000800ec7308 */ /* 0x0003ee0000000800 */
[C---:B------:R-:W-:Y:S08]  /*3da0*/  HMMA.16816.F32 R84, R4.reuse, R18, RZ ;  /* 0x000000120454723c */ /* 0x040ff000000018ff */
[----:B------:R-:W-:Y:S01]  /*3db0*/  HMMA.16816.F32 R80, R4, R22, RZ ;  /* 0x000000160450723c */ /* 0x000fe200000018ff */
[----:B-1----:R-:W-:-:S04]  /*3dc0*/  FFMA.FTZ R8, R56, c[0x0][0x2d0], -R3 ;  /* 0x0000b40038087a23 */ /* 0x002fc80000010803 */
[----:B------:R1:W2:Y:S03]  /*3dd0*/  MUFU.EX2 R235, R8 ;  /* 0x0000000800eb7308 */ /* 0x0002a60000000800 */
[C---:B------:R-:W-:Y:S08]  /*3de0*/  HMMA.16816.F32 R76, R4.reuse, R30, RZ ;  /* 0x0000001e044c723c */ /* 0x040ff000000018ff */
[----:B------:R-:W-:Y:S01]  /*3df0*/  HMMA.16816.F32 R72, R4, R34, RZ ;  /* 0x000000220448723c */ /* 0x000fe200000018ff */
[----:B-1----:R-:W-:Y:S01]  /*3e00*/  FFMA.FTZ R8, R60, c[0x0][0x2d0], -R3 ;  /* 0x0000b4003c087a23 */ /* 0x002fe20000010803 */
[----:B--2---:R-:W-:-:S06]  /*3e10*/  F2FP.PACK_AB R9, R235, R236 ;  /* 0x000000eceb09723e */ /* 0x004fcc00000000ff */
[----:B------:R-:W-:Y:S01]  /*3e20*/  HMMA.16816.F32 R64, R4, R38, RZ ;  /* 0x000000260440723c */ /* 0x000fe200000018ff */
[----:B------:R1:W-:Y:S06]  /*3e30*/  MUFU.EX2 R238, R8 ;  /* 0x0000000800ee7308 */ /* 0x0003ec0000000800 */
[----:B------:R-:W-:-:S04]  /*3e40*/  FFMA.FTZ R4, R120, c[0x0][0x2d0], -R12 ;  /* 0x0000b40078047a23 */ /* 0x000fc8000001080c */
[----:B------:R2:W-:Y:S01]  /*3e50*/  MUFU.EX2 R237, R4 ;  /* 0x0000000400ed7308 */ /* 0x0005e20000000800 */
[----:B-1----:R-:W-:-:S07]  /*3e60*/  FFMA.FTZ R8, R61, c[0x0][0x2d0], -R3 ;  /* 0x0000b4003d087a23 */ /* 0x002fce0000010803 */
[----:B------:R1:W3:Y:S01]  /*3e70*/  MUFU.EX2 R243, R8 ;  /* 0x0000000800f37308 */ /* 0x0002e20000000800 */
[----:B--2---:R-:W-:-:S07]  /*3e80*/  FFMA.FTZ R4, R98, c[0x0][0x2d0], -R12 ;  /* 0x0000b40062047a23 */ /* 0x004fce000001080c */
[----:B------:R2:W-:Y:S01]  /*3e90*/  MUFU.EX2 R242, R4 ;  /* 0x0000000400f27308 */ /* 0x0005e20000000800 */
[----:B-1----:R-:W-:Y:S02]  /*3ea0*/  F2FP.PACK_AB R8, R239, R244 ;  /* 0x000000f4ef08723e */ /* 0x002fe400000000ff */
[----:B---3--:R-:W-:-:S07]  /*3eb0*/  F2FP.PACK_AB R11, R243, R238 ;  /* 0x000000eef30b723e */ /* 0x008fce00000000ff */
[----:B------:R-:W-:Y:S01]  /*3ec0*/  HMMA.16816.F32 R68, R8, R24, RZ ;  /* 0x000000180844723c */ /* 0x000fe200000018ff */
[----:B--2---:R-:W-:-:S04]  /*3ed0*/  FFMA.FTZ R4, R49, c[0x0][0x2d0], -R12 ;  /* 0x0000b40031047a23 */ /* 0x004fc8000001080c */
[----:B------:R1:W-:Y:S03]  /*3ee0*/  MUFU.EX2 R241, R4 ;  /* 0x0000000400f17308 */ /* 0x0003e60000000800 */
[C---:B------:R-:W-:Y:S01]  /*3ef0*/  HMMA.16816.F32 R128, R8.reuse, R26, RZ ;  /* 0x0000001a0880723c */ /* 0x040fe200000018ff */
[----:B------:R-:W-:Y:S07]  /*3f00*/  LDSM.16.MT88.4 R24, [R209+0x500] ;  /* 0x00050000d118783b */ /* 0x000fee0000004200 */
[----:B------:R-:W-:Y:S01]  /*3f10*/  HMMA.16816.F32 R60, R8, R16, RZ ;  /* 0x00000010083c723c */ /* 0x000fe200000018ff */
[----:B-1----:R-:W-:-:S07]  /*3f20*/  FFMA.FTZ R4, R53, c[0x0][0x2d0], -R12 ;  /* 0x0000b40035047a23 */ /* 0x002fce000001080c */
[C---:B------:R-:W-:Y:S01]  /*3f30*/  HMMA.16816.F32 R124, R8.reuse, R18, RZ ;  /* 0x00000012087c723c */ /* 0x040fe200000018ff */
[----:B------:R1:W2:Y:S01]  /*3f40*/  MUFU.EX2 R240, R4 ;  /* 0x0000000400f07308 */ /* 0x0002a20000000800 */
[----:B------:R-:W-:Y:S06]  /*3f50*/  LDSM.16.MT88.4 R16, [R209+0x1500] ;  /* 0x00150000d110783b */ /* 0x000fec0000004200 */
[C---:B------:R-:W-:Y:S08]  /*3f60*/  HMMA.16816.F32 R56, R8.reuse, R20, RZ ;  /* 0x000000140838723c */ /* 0x040ff000000018ff */
[----:B------:R-:W-:Y:S01]  /*3f70*/  HMMA.16816.F32 R120, R8, R22, RZ ;  /* 0x000000160878723c */ /* 0x000fe200000018ff */
[----:B-1----:R-:W-:Y:S01]  /*3f80*/  FFMA.FTZ R4, R50, c[0x0][0x2d0], -R2 ;  /* 0x0000b40032047a23 */ /* 0x002fe20000010802 */
[----:B------:R-:W1:Y:S01]  /*3f90*/  LDSM.16.MT88.4 R20, [R210+0x500] ;  /* 0x00050000d214783b */ /* 0x000e620000004200 */
[----:B--2---:R-:W-:-:S02]  /*3fa0*/  F2FP.PACK_AB R6, R240, R241 ;  /* 0x000000f1f006723e */ /* 0x004fc400000000ff */
[----:B------:R2:W-:Y:S03]  /*3fb0*/  MUFU.EX2 R231, R4 ;  /* 0x0000000400e77308 */ /* 0x0005e60000000800 */
[C---:B------:R-:W-:Y:S08]  /*3fc0*/  HMMA.16816.F32 R52, R8.reuse, R28, RZ ;  /* 0x0000001c0834723c */ /* 0x040ff000000018ff */
[----:B------:R-:W-:Y:S01]  /*3fd0*/  HMMA.16816.F32 R132, R8, R30, RZ ;  /* 0x0000001e0884723c */ /* 0x000fe200000018ff */
[----:B------:R-:W3:Y:S01]  /*3fe0*/  LDSM.16.MT88.4 R28, [R210+0x1500] ;  /* 0x00150000d21c783b */ /* 0x000ee20000004200 */
[----:B--2---:R-:W-:-:S06]  /*3ff0*/  FFMA.FTZ R4, R51, c[0x0][0x2d0], -R2 ;  /* 0x0000b40033047a23 */ /* 0x004fcc0000010802 */
[C---:B------:R-:W-:Y:S01]  /*4000*/  HMMA.16816.F32 R136, R8.reuse, R34, RZ ;  /* 0x000000220888723c */ /* 0x040fe200000018ff */
[----:B------:R2:W4:Y:S07]  /*4010*/  MUFU.EX2 R234, R4 ;  /* 0x0000000400ea7308 */ /* 0x00052e0000000800 */
[----:B------:R-:W-:Y:S01]  /*4020*/  HMMA.16816.F32 R44, R8, R36, RZ ;  /* 0x00000024082c723c */ /* 0x000fe200000018ff */
[----:B--2---:R-:W-:Y:S01]  /*4030*/  FFMA.FTZ R4, R48, c[0x0][0x2d0], -R2 ;  /* 0x0000b40030047a23 */ /* 0x004fe20000010802 */
[----:B----4-:R-:W-:-:S06]  /*4040*/  F2FP.PACK_AB R5, R234, R231 ;  /* 0x000000e7ea05723e */ /* 0x010fcc00000000ff */
[----:B------:R-:W-:Y:S01]  /*4050*/  HMMA.16816.F32 R48, R8, R32, RZ ;  /* 0x000000200830723c */ /* 0x000fe200000018ff */
[----:B------:R-:W2:Y:S01]  /*4060*/  LDSM.16.MT88.4 R32, [R209+0x2500] ;  /* 0x00250000d120783b */ /* 0x000ea20000004200 */
[----:B------:R4:W-:Y:S02]  /*4070*/  MUFU.EX2 R233, R4 ;  /* 0x0000000400e97308 */ /* 0x0009e40000000800 */
[----:B----4-:R-:W-:-:S06]  /*4080*/  FFMA.FTZ R4, R99, c[0x0][0x2d0], -R2 ;  /* 0x0000b40063047a23 */ /* 0x010fcc0000010802 */
[----:B------:R4:W5:Y:S02]  /*4090*/  MUFU.EX2 R232, R4 ;  /* 0x0000000400e87308 */ /* 0x0009640000000800 */
[----:B----4-:R-:W-:Y:S01]  /*40a0*/  FFMA.FTZ R4, R147, c[0x0][0x2d0], -R0 ;  /* 0x0000b40093047a23 */ /* 0x010fe20000010800 */
[----:B-----5:R-:W-:-:S05]  /*40b0*/  F2FP.PACK_AB R7, R232, R233 ;  /* 0x000000e9e807723e */ /* 0x020fca00000000ff */
[----:B------:R4:W-:Y:S02]  /*40c0*/  MUFU.EX2 R226, R4 ;  /* 0x0000000400e27308 */ /* 0x0009e40000000800 */
[--C-:B----4-:R-:W-:Y:S02]  /*40d0*/  FFMA.FTZ R4, R148, c[0x0][0x2d0], -R0.reuse ;  /* 0x0000b40094047a23 */ /* 0x110fe40000010800 */
[----:B------:R-:W-:Y:S01]  /*40e0*/  HMMA.16816.F32 R148, R8, R38, RZ ;  /* 0x000000260894723c */ /* 0x000fe200000018ff */
[----:B------:R-:W-:Y:S03]  /*40f0*/  LDSM.16.MT88.4 R36, [R210+0x2900] ;  /* 0x00290000d224783b */ /* 0x000fe60000004200 */
[----:B------:R4:W5:Y:S03]  /*4100*/  MUFU.EX2 R224, R4 ;  /* 0x0000000400e07308 */ /* 0x0009660000000800 */
[----:B------:R-:W-:-:S02]  /*4110*/  FFMA.FTZ R8, R157, c[0x0][0x2d0], -R0 ;  /* 0x0000b4009d087a23 */ /* 0x000fc40000010800 */
[----:B------:R-:W-:-:S03]  /*4120*/  IMAD.MOV.U32 R9, RZ, RZ, R167 ;  /* 0x000000ffff097224 */ /* 0x000fc600078e00a7 */
[----:B------:R2:W-:Y:S01]  /*4130*/  MUFU.EX2 R222, R8 ;  /* 0x0000000800de7308 */ /* 0x0005e20000000800 */
[----:B------:R-:W-:Y:S02]  /*4140*/  IMAD.MOV.U32 R10, RZ, RZ, R165 ;  /* 0x000000ffff0a7224 */ /* 0x000fe400078e00a5 */
[----:B------:R-:W-:Y:S01]  /*4150*/  IMAD.MOV.U32 R11, RZ, RZ, R163 ;  /* 0x000000ffff0b7224 */ /* 0x000fe200078e00a3 */
[----:B----4-:R-:W-:-:S07]  /*4160*/  F2FP.PACK_AB R4, R242, R237 ;  /* 0x000000edf204723e */ /* 0x010fce00000000ff */
[----:B-1----:R-:W-:Y:S01]  /*4170*/  HMMA.16816.F32 R164, R4, R20, R112 ;  /* 0x0000001404a4723c */ /* 0x002fe20000001870 */
[----:B--2---:R-:W-:-:S04]  /*4180*/  FFMA.FTZ R8, R156, c[0x0][0x2d0], -R0 ;  /* 0x0000b4009c087a23 */ /* 0x004fc80000010800 */
[----:B------:R1:W2:Y:S03]  /*4190*/  MUFU.EX2 R219, R8 ;  /* 0x0000000800db7308 */ /* 0x0002a60000000800 */
[C---:B------:R-:W-:Y:S08]  /*41a0*/  HMMA.16816.F32 R168, R4.reuse, R24, R116 ;  /* 0x0000001804a8723c */ /* 0x040ff00000001874 */
[----:B---3--:R-:W-:Y:S01]  /*41b0*/  HMMA.16816.F32 R112, R4, R28, R104 ;  /* 0x0000001c0470723c */ /* 0x008fe20000001868 */
        /* <DEDUP_REMOVED lines=18> */
[----:B--2---:R-:W-:Y:S02]  /*42e0*/  F2FP.PACK_AB R6, R219, R222 ;  /* 0x000000dedb06723e */ /* 0x004fe400000000ff */
[----:B---3--:R-:W-:Y:S01]  /*42f0*/  F2FP.PACK_AB R5, R203, R202 ;  /* 0x000000cacb05723e */ /* 0x008fe200000000ff */
[----:B-1----:R-:W-:Y:S01]  /*4300*/  FFMA.FTZ R8, R175, c[0x0][0x2d0], -R12 ;  /* 0x0000b400af087a23 */ /* 0x002fe2000001080c */
[----:B----4-:R-:W-:-:S03]  /*4310*/  F2FP.PACK_AB R7, R200, R201 ;  /* 0x000000c9c807723e */ /* 0x010fc600000000ff */
[----:B------:R1:W-:Y:S04]  /*4320*/  MUFU.EX2 R199, R8 ;  /* 0x0000000800c77308 */ /* 0x0003e80000000800 */
[C---:B------:R-:W-:Y:S08]  /*4330*/  HMMA.16816.F32 R76, R4.reuse, R20, R60 ;  /* 0x00000014044c723c */ /* 0x040ff0000000183c */
[----:B------:R-:W-:Y:S01]  /*4340*/  HMMA.16816.F32 R60, R4, R26, R128 ;  /* 0x0000001a043c723c */ /* 0x000fe20000001880 */
[----:B-1----:R-:W-:-:S06]  /*4350*/  FFMA.FTZ R8, R173, c[0x0][0x2d0], -R12 ;  /* 0x0000b400ad087a23 */ /* 0x002fcc000001080c */
[----:B------:R-:W-:Y:S01]  /*4360*/  IMAD.MOV.U32 R131, RZ, RZ, R179 ;  /* 0x000000ffff837224 */ /* 0x000fe200078e00b3 */
[----:B------:R1:W2:Y:S01]  /*4370*/  MUFU.EX2 R198, R8 ;  /* 0x0000000800c67308 */ /* 0x0002a20000000800 */
[C---:B------:R-:W-:Y:S01]  /*4380*/  HMMA.16816.F32 R80, R4.reuse, R24, R68 ;  /* 0x000000180450723c */ /* 0x040fe20000001844 */
[----:B------:R-:W3:Y:S07]  /*4390*/  LDSM.16.MT88.4 R24, [R209+0x900] ;  /* 0x00090000d118783b */ /* 0x000eee0000004200 */
        /* <DEDUP_REMOVED lines=8> */
[C---:B------:R-:W-:Y:S01]  /*4420*/  HMMA.16816.F32 R52, R4.reuse, R22, R124 ;  /* 0x000000160434723c */ /* 0x040fe2000000187c */
[----:B------:R-:W-:Y:S07]  /*4430*/  LDSM.16.MT88.4 R20, [R209+0x1900] ;  /* 0x00190000d114783b */ /* 0x000fee0000004200 */
[----:B------:R-:W-:Y:S01]  /*4440*/  HMMA.16816.F32 R48, R4, R18, R120 ;  /* 0x000000120430723c */ /* 0x000fe20000001878 */
[----:B------:R-:W5:Y:S01]  /*4450*/  LDSM.16.MT88.4 R16, [R210+0x900] ;  /* 0x00090000d210783b */ /* 0x000f620000004200 */
[----:B-1----:R-:W-:-:S06]  /*4460*/  FFMA.FTZ R8, R158, c[0x0][0x2d0], -R2 ;  /* 0x0000b4009e087a23 */ /* 0x002fcc0000010802 */
[C---:B------:R-:W-:Y:S01]  /*4470*/  HMMA.16816.F32 R44, R4.reuse, R30, R132 ;  /* 0x0000001e042c723c */ /* 0x040fe20000001884 */
[----:B------:R-:W1:Y:S01]  /*4480*/  LDSM.16.MT88.4 R28, [R210+0x1900] ;  /* 0x00190000d21c783b */ /* 0x000e620000004200 */
[----:B------:R2:W-:Y:S06]  /*4490*/  MUFU.EX2 R183, R8 ;  /* 0x0000000800b77308 */ /* 0x0005ec0000000800 */
[C---:B------:R-:W-:Y:S01]  /*44a0*/  HMMA.16816.F32 R56, R4.reuse, R34, R136 ;  /* 0x000000220438723c */ /* 0x040fe20000001888 */
[----:B------:R-:W1:Y:S04]  /*44b0*/  LDSM.16.MT88.4 R32, [R209+0x2900] ;  /* 0x00290000d120783b */ /* 0x000e680000004200 */
[----:B------:R-:W-:Y:S03]  /*44c0*/  LDSM.16.MT88.4 R136, [R210+0x1d00] ;  /* 0x001d0000d288783b */ /* 0x000fe60000004200 */
[----:B------:R-:W-:Y:S01]  /*44d0*/  HMMA.16816.F32 R40, R4, R42, R148 ;  /* 0x0000002a0428723c */ /* 0x000fe20000001894 */
[----:B--2---:R-:W-:-:S04]  /*44e0*/  FFMA.FTZ R8, R154, c[0x0][0x2d0], -R2 ;  /* 0x0000b4009a087a23 */ /* 0x004fc80000010802 */
[----:B------:R2:W2:Y:S02]  /*44f0*/  MUFU.EX2 R182, R8 ;  /* 0x0000000800b67308 */ /* 0x0004a40000000800 */
[----:B------:R-:W-:Y:S02]  /*4500*/  F2FP.PACK_AB R4, R198, R199 ;  /* 0x000000c7c604723e */ /* 0x000fe400000000ff */
[----:B----4-:R-:W-:Y:S01]  /*4510*/  F2FP.PACK_AB R6, R196, R197 ;  /* 0x000000c5c406723e */ /* 0x010fe200000000ff */
[----:B--2---:R-:W-:Y:S01]  /*4520*/  FFMA.FTZ R8, R155, c[0x0][0x2d0], -R2 ;  /* 0x0000b4009b087a23 */ /* 0x004fe20000010802 */
[----:B------:R-:W-:-:S03]  /*4530*/  F2FP.PACK_AB R5, R182, R183 ;  /* 0x000000b7b605723e */ /* 0x000fc600000000ff */
[----:B------:R2:W-:Y:S02]  /*4540*/  MUFU.EX2 R180, R8 ;  /* 0x0000000800b47308 */ /* 0x0005e40000000800 */
[----:B--2---:R-:W-:-:S06]  /*4550*/  FFMA.FTZ R8, R159, c[0x0][0x2d0], -R2 ;  /* 0x0000b4009f087a23 */ /* 0x004fcc0000010802 */
[----:B------:R2:W4:Y:S02]  /*4560*/  MUFU.EX2 R181, R8 ;  /* 0x0000000800b57308 */ /* 0x0005240000000800 */
[----:B--2---:R-:W-:Y:S01]  /*4570*/  FFMA.FTZ R8, R176, c[0x0][0x2d0], -R0 ;  /* 0x0000b400b0087a23 */ /* 0x004fe20000010800 */
[----:B----4-:R-:W-:-:S05]  /*4580*/  F2FP.PACK_AB R7, R181, R180 ;  /* 0x000000b4b507723e */ /* 0x010fca00000000ff */
[----:B------:R2:W-:Y:S02]  /*4590*/  MUFU.EX2 R179, R8 ;  /* 0x0000000800b37308 */ /* 0x0005e40000000800 */
[C---:B---3--:R-:W-:Y:S08]  /*45a0*/  HMMA.16816.F32 R156, R4.reuse, R24, R168 ;  /* 0x00000018049c723c */ /* 0x048ff000000018a8 */
[----:B-----5:R-:W-:Y:S01]  /*45b0*/  HMMA.16816.F32 R120, R4, R16, R164 ;  /* 0x000000100478723c */ /* 0x020fe200000018a4 */
[----:B------:R-:W-:Y:S01]  /*45c0*/  LDSM.16.MT88.4 R164, [R209+0xd00] ;  /* 0x000d0000d1a4783b */ /* 0x000fe20000004200 */
[----:B--2---:R-:W-:-:S04]  /*45d0*/  FFMA.FTZ R8, R184, c[0x0][0x2d0], -R0 ;  /* 0x0000b400b8087a23 */ /* 0x004fc80000010800 */
[----:B------:R2:W3:Y:S02]  /*45e0*/  MUFU.EX2 R176, R8 ;  /* 0x0000000800b07308 */ /* 0x0004e40000000800 */
[C---:B------:R-:W-:Y:S08]  /*45f0*/  HMMA.16816.F32 R124, R4.reuse, R20, R116 ;  /* 0x00000014047c723c */ /* 0x040ff00000001874 */
[----:B-1----:R-:W-:Y:S01]  /*4600*/  HMMA.16816.F32 R132, R4, R28, R112 ;  /* 0x0000001c0484723c */ /* 0x002fe20000001870 */
[----:B------:R-:W1:Y:S01]  /*4610*/  LDSM.16.MT88.4 R112, [R210+0xd00] ;  /* 0x000d0000d270783b */ /* 0x000e620000004200 */
[----:B--2---:R-:W-:-:S06]  /*4620*/  FFMA.FTZ R8, R177, c[0x0][0x2d0], -R0 ;  /* 0x0000b400b1087a23 */ /* 0x004fcc0000010800 */
[C---:B------:R-:W-:Y:S01]  /*4630*/  HMMA.16816.F32 R184, R4.reuse, R32, R104 ;  /* 0x0000002004b8723c */ /* 0x040fe20000001868 */
[----:B------:R2:W-:Y:S07]  /*4640*/  MUFU.EX2 R177, R8 ;  /* 0x0000000800b17308 */ /* 0x0005ee0000000800 */
[C---:B------:R-:W-:Y:S08]  /*4650*/  HMMA.16816.F32 R188, R4.reuse, R36, R100 ;  /* 0x0000002404bc723c */ /* 0x040ff00000001864 */
[----:B------:R-:W-:Y:S01]  /*4660*/  HMMA.16816.F32 R160, R4, R26, R160 ;  /* 0x0000001a04a0723c */ /* 0x000fe200000018a0 */
[----:B--2---:R-:W-:-:S04]  /*4670*/  FFMA.FTZ R8, R178, c[0x0][0x2d0], -R0 ;  /* 0x0000b400b2087a23 */ /* 0x004fc80000010800 */
[----:B------:R2:W4:Y:S03]  /*4680*/  MUFU.EX2 R178, R8 ;  /* 0x0000000800b27308 */ /* 0x0005260000000800 */
[C---:B------:R-:W-:Y:S08]  /*4690*/  HMMA.16816.F32 R108, R4.reuse, R18, R108 ;  /* 0x00000012046c723c */ /* 0x040ff0000000186c */
[----:B------:R-:W-:Y:S01]  /*46a0*/  HMMA.16816.F32 R96, R4, R22, R96 ;  /* 0x000000160460723c */ /* 0x000fe20000001860 */
[----:B--2---:R-:W-:-:S07]  /*46b0*/  FFMA.FTZ R8, R153, c[0x0][0x2d0], -R3 ;  /* 0x0000b40099087a23 */ /* 0x004fce0000010803 */
[C---:B------:R-:W-:Y:S01]  /*46c0*/  HMMA.16816.F32 R172, R4.reuse, R30, R92 ;  /* 0x0000001e04ac723c */ /* 0x040fe2000000185c */
[----:B------:R2:W-:Y:S07]  /*46d0*/  MUFU.EX2 R140, R8 ;  /* 0x00000008008c7308 */ /* 0x0005ee0000000800 */
[C---:B------:R-:W-:Y:S08]  /*46e0*/  HMMA.16816.F32 R88, R4.reuse, R34, R88 ;  /* 0x000000220458723c */ /* 0x040ff00000001858 */
[----:B------:R-:W-:Y:S01]  /*46f0*/  HMMA.16816.F32 R148, R4, R38, R84 ;  /* 0x000000260494723c */ /* 0x000fe20000001854 */
[----:B--2---:R-:W-:-:S04]  /*4700*/  FFMA.FTZ R8, R152, c[0x0][0x2d0], -R3 ;  /* 0x0000b40098087a23 */ /* 0x004fc80000010803 */
[----:B------:R2:W5:Y:S02]  /*4710*/  MUFU.EX2 R147, R8 ;  /* 0x0000000800937308 */ /* 0x0005640000000800 */
[----:B---3--:R-:W-:Y:S02]  /*4720*/  F2FP.PACK_AB R4, R176, R179 ;  /* 0x000000b3b004723e */ /* 0x008fe400000000ff */
[----:B----4-:R-:W-:Y:S01]  /*4730*/  F2FP.PACK_AB R6, R178, R177 ;  /* 0x000000b1b206723e */ /* 0x010fe200000000ff */
[----:B--2---:R-:W-:Y:S01]  /*4740*/  FFMA.FTZ R8, R141, c[0x0][0x2d0], -R3 ;  /* 0x0000b4008d087a23 */ /* 0x004fe20000010803 */
[----:B-----5:R-:W-:-:S03]  /*4750*/  F2FP.PACK_AB R5, R147, R140 ;  /* 0x0000008c9305723e */ /* 0x020fc600000000ff */
[----:B------:R2:W-:Y:S02]  /*4760*/  MUFU.EX2 R146, R8 ;  /* 0x0000000800927308 */ /* 0x0005e40000000800 */
[----:B--2---:R-:W-:-:S06]  /*4770*/  FFMA.FTZ R8, R13, c[0x0][0x2d0], -R3 ;  /* 0x0000b4000d087a23 */ /* 0x004fcc0000010803 */
[----:B------:R-:W2:Y:S02]  /*4780*/  MUFU.EX2 R141, R8 ;  /* 0x00000008008d7308 */ /* 0x000ea40000000800 */
[----:B--2---:R-:W-:Y:S01]  /*4790*/  F2FP.PACK_AB R7, R141, R146 ;  /* 0x000000928d07723e */ /* 0x004fe200000000ff */
[----:B------:R-:W-:-:S06]  /*47a0*/  FFMA.FTZ R8, R229, c[0x0][0x2d0], -R12 ;  /* 0x0000b400e5087a23 */ /* 0x000fcc000001080c */
[C---:B------:R-:W-:Y:S08]  /*47b0*/  HMMA.16816.F32 R168, R4.reuse, R26, R60 ;  /* 0x0000001a04a8723c */ /* 0x040ff0000000183c */
[C---:B------:R-:W-:Y:S01]  /*47c0*/  HMMA.16816.F32 R60, R4.reuse, R18, R52 ;  /* 0x00000012043c723c */ /* 0x040fe20000001834 */
[----:B------:R2:W-:Y:S06]  /*47d0*/  MUFU.EX2 R52, R8 ;  /* 0x0000000800347308 */ /* 0x0005ec0000000800 */
[----:B------:R-:W-:Y:S01]  /*47e0*/  IMAD.MOV.U32 R55, RZ, RZ, R131 ;  /* 0x000000ffff377224 */ /* 0x000fe200078e0083 */
[C---:B------:R-:W-:Y:S01]  /*47f0*/  HMMA.16816.F32 R152, R4.reuse, R24, R80 ;  /* 0x000000180498723c */ /* 0x040fe20000001850 */
[----:B------:R-:W3:Y:S04]  /*4800*/  LDSM.16.MT88.4 R128, [R209+0x1d00] ;  /* 0x001d0000d180783b */ /* 0x000ee80000004200 */
[----:B------:R-:W4:Y:S03]  /*4810*/  LDSM.16.MT88.4 R80, [R209+0x2d00] ;  /* 0x002d0000d150783b */ /* 0x000f260000004200 */
[----:B------:R-:W-:Y:S01]  /*4820*/  HMMA.16816.F32 R48, R4, R22, R48 ;  /* 0x000000160430723c */ /* 0x000fe20000001830 */
[----:B--2---:R-:W-:-:S04]  /*4830*/  FFMA.FTZ R8, R230, c[0x0][0x2d0], -R12 ;  /* 0x0000b400e6087a23 */ /* 0x004fc8000001080c */
[----:B------:R2:W5:Y:S03]  /*4840*/  MUFU.EX2 R26, R8 ;  /* 0x00000008001a7308 */ /* 0x0005660000000800 */
[C---:B------:R-:W-:Y:S08]  /*4850*/  HMMA.16816.F32 R116, R4.reuse, R20, R72 ;  /* 0x000000140474723c */ /* 0x040ff00000001848 */
[----:B------:R-:W-:Y:S01]  /*4860*/  HMMA.16816.F32 R100, R4, R16, R76 ;  /* 0x000000100464723c */ /* 0x000fe2000000184c */
[----:B--2---:R-:W-:Y:S01]  /*4870*/  FFMA.FTZ R8, R227, c[0x0][0x2d0], -R12 ;  /* 0x0000b400e3087a23 */ /* 0x004fe2000001080c */
[----:B-----5:R-:W-:-:S06]  /*4880*/  F2FP.PACK_AB R92, R26, R52 ;  /* 0x000000341a5c723e */ /* 0x020fcc00000000ff */
[C---:B------:R-:W-:Y:S01]  /*4890*/  HMMA.16816.F32 R68, R4.reuse, R28, R68 ;  /* 0x0000001c0444723c */ /* 0x040fe20000001844 */
[----:B------:R2:W-:Y:S07]  /*48a0*/  MUFU.EX2 R25, R8 ;  /* 0x0000000800197308 */ /* 0x0005ee0000000800 */
[C---:B------:R-:W-:Y:S08]  /*48b0*/  HMMA.16816.F32 R44, R4.reuse, R30, R44 ;  /* 0x0000001e042c723c */ /* 0x040ff0000000182c */
[----:B------:R-:W-:Y:S01]  /*48c0*/  HMMA.16816.F32 R64, R4, R32, R64 ;  /* 0x000000200440723c */ /* 0x000fe20000001840 */
[----:B--2---:R-:W-:Y:S01]  /*48d0*/  FFMA.FTZ R8, R214, c[0x0][0x2d0], -R12 ;  /* 0x0000b400d6087a23 */ /* 0x004fe2000001080c */
[----:B------:R-:W-:-:S03]  /*48e0*/  IADD3 R214, R213, 0x2c00, RZ ;  /* 0x00002c00d5d67810 */ /* 0x000fc60007ffe0ff */
[----:B------:R2:W5:Y:S03]  /*48f0*/  MUFU.EX2 R24, R8 ;  /* 0x0000000800187308 */ /* 0x0005660000000800 */
[C---:B------:R-:W-:Y:S08]  /*4900*/  HMMA.16816.F32 R56, R4.reuse, R34, R56 ;  /* 0x000000220438723c */ /* 0x040ff00000001838 */
[----:B------:R-:W-:Y:S01]  /*4910*/  HMMA.16816.F32 R84, R4, R36, R192 ;  /* 0x000000240454723c */ /* 0x000fe200000018c0 */
[----:B--2---:R-:W-:Y:S01]  /*4920*/  FFMA.FTZ R8, R207, c[0x0][0x2d0], -R2 ;  /* 0x0000b400cf087a23 */ /* 0x004fe20000010802 */
[----:B-----5:R-:W-:-:S06]  /*4930*/  F2FP.PACK_AB R94, R24, R25 ;  /* 0x00000019185e723e */ /* 0x020fcc00000000ff */
[----:B------:R-:W-:Y:S01]  /*4940*/  HMMA.16816.F32 R40, R4, R38, R40 ;  /* 0x000000260428723c */ /* 0x000fe20000001828 */
[----:B------:R2:W-:Y:S01]  /*4950*/  MUFU.EX2 R23, R8 ;  /* 0x0000000800177308 */ /* 0x0005e20000000800 */
[----:B------:R-:W5:Y:S01]  /*4960*/  LDSM.16.MT88.4 R4, [R210+0x2d00] ;  /* 0x002d0000d204783b */ /* 0x000f620000004200 */
[----:B--2---:R-:W-:Y:S01]  /*4970*/  FFMA.FTZ R8, R220, c[0x0][0x2d0], -R2 ;  /* 0x0000b400dc087a23 */ /* 0x004fe20000010802 */
[----:B------:R-:W-:-:S05]  /*4980*/  IADD3 R220, R213, 0x1400, RZ ;  /* 0x00001400d5dc7810 */ /* 0x000fca0007ffe0ff */
[----:B------:R2:W1:Y:S02]  /*4990*/  MUFU.EX2 R22, R8 ;  /* 0x0000000800167308 */ /* 0x0004640000000800 */
[--C-:B--2---:R-:W-:Y:S01]  /*49a0*/  FFMA.FTZ R8, R205, c[0x0][0x2d0], -R2.reuse ;  /* 0x0000b400cd087a23 */ /* 0x104fe20000010802 */
[----:B-1----:R-:W-:Y:S01]  /*49b0*/  F2FP.PACK_AB R93, R22, R23 ;  /* 0x00000017165d723e */ /* 0x002fe200000000ff */
[----:B------:R-:W-:-:S04]  /*49c0*/  FFMA.FTZ R2, R206, c[0x0][0x2d0], -R2 ;  /* 0x0000b400ce027a23 */ /* 0x000fc80000010802 */
[----:B------:R1:W-:Y:S08]  /*49d0*/  MUFU.EX2 R20, R8 ;  /* 0x0000000800147308 */ /* 0x0003f00000000800 */
[----:B------:R2:W2:Y:S01]  /*49e0*/  MUFU.EX2 R21, R2 ;  /* 0x0000000200157308 */ /* 0x0004a20000000800 */
[----:B-1----:R-:W-:Y:S02]  /*49f0*/  FADD.FTZ R8, R236, R235 ;  /* 0x000000ebec087221 */ /* 0x002fe40000010000 */
[----:B--2---:R-:W-:Y:S01]  /*4a00*/  FFMA.FTZ R2, R218, c[0x0][0x2d0], -R0 ;  /* 0x0000b400da027a23 */ /* 0x004fe20000010800 */
[----:B------:R-:W-:-:S02]  /*4a10*/  F2FP.PACK_AB R95, R21, R20 ;  /* 0x00000014155f723e */ /* 0x000fc400000000ff */
[----:B------:R-:W-:Y:S02]  /*4a20*/  IADD3 R218, R213, 0x1c00, RZ ;  /* 0x00001c00d5da7810 */ /* 0x000fe40007ffe0ff */
[----:B------:R1:W-:Y:S03]  /*4a30*/  MUFU.EX2 R19, R2 ;  /* 0x0000000200137308 */ /* 0x0003e60000000800 */
[C---:B------:R-:W-:Y:S08]  /*4a40*/  HMMA.16816.F32 R104, R92.reuse, R112, R120 ;  /* 0x000000705c68723c */ /* 0x040ff00000001878 */
[----:B---3--:R-:W-:Y:S01]  /*4a50*/  HMMA.16816.F32 R120, R92, R128, R124 ;  /* 0x000000805c78723c */ /* 0x008fe2000000187c */
[----:B-1----:R-:W-:Y:S01]  /*4a60*/  FFMA.FTZ R2, R215, c[0x0][0x2d0], -R0 ;  /* 0x0000b400d7027a23 */ /* 0x002fe20000010800 */
[----:B------:R-:W-:-:S03]  /*4a70*/  IADD3 R215, R213, 0x2800, RZ ;  /* 0x00002800d5d77810 */ /* 0x000fc60007ffe0ff */
[----:B------:R1:W2:Y:S03]  /*4a80*/  MUFU.EX2 R18, R2 ;  /* 0x0000000200127308 */ /* 0x0002a60000000800 */
[C---:B------:R-:W-:Y:S08]  /*4a90*/  HMMA.16816.F32 R124, R92.reuse, R130, R96 ;  /* 0x000000825c7c723c */ /* 0x040ff00000001860 */
[----:B----4-:R-:W-:Y:S01]  /*4aa0*/  HMMA.16816.F32 R76, R92, R82, R88 ;  /* 0x000000525c4c723c */ /* 0x010fe20000001858 */
[--C-:B-1----:R-:W-:Y:S01]  /*4ab0*/  FFMA.FTZ R2, R228, c[0x0][0x2d0], -R0.reuse ;  /* 0x0000b400e4027a23 */ /* 0x102fe20000010800 */
[----:B--2---:R-:W-:Y:S01]  /*4ac0*/  F2FP.PACK_AB R96, R18, R19 ;  /* 0x000000131260723e */ /* 0x004fe200000000ff */
[----:B------:R-:W-:-:S05]  /*4ad0*/  FFMA.FTZ R0, R223, c[0x0][0x2d0], -R0 ;  /* 0x0000b400df007a23 */ /* 0x000fca0000010800 */
[----:B-----5:R-:W-:Y:S01]  /*4ae0*/  HMMA.16816.F32 R88, R92, R4, R188 ;  /* 0x000000045c58723c */ /* 0x020fe200000018bc */
[----:B------:R-:W-:Y:S01]  /*4af0*/  MUFU.EX2 R17, R2 ;  /* 0x0000000200117308 */ /* 0x000fe20000000800 */
[----:B------:R-:W-:-:S06]  /*4b00*/  IADD3 R223, R213, 0x800, RZ ;  /* 0x00000800d5df7810 */ /* 0x000fcc0007ffe0ff */
[C---:B------:R-:W-:Y:S01]  /*4b10*/  HMMA.16816.F32 R156, R92.reuse, R164, R156 ;  /* 0x000000a45c9c723c */ /* 0x040fe2000000189c */
[----:B------:R1:W2:Y:S07]  /*4b20*/  MUFU.EX2 R16, R0 ;  /* 0x0000000000107308 */ /* 0x0002ae0000000800 */
[C---:B------:R-:W-:Y:S08]  /*4b30*/  HMMA.16816.F32 R160, R92.reuse, R166, R160 ;  /* 0x000000a65ca0723c */ /* 0x040ff000000018a0 */
[----:B------:R-:W-:Y:S01]  /*4b40*/  HMMA.16816.F32 R108, R92, R114, R108 ;  /* 0x000000725c6c723c */ /* 0x000fe2000000186c */
[----:B-1----:R-:W-:Y:S01]  /*4b50*/  FFMA.FTZ R0, R217, c[0x0][0x2d0], -R3 ;  /* 0x0000b400d9007a23 */ /* 0x002fe20000010803 */
[----:B--2---:R-:W-:-:S02]  /*4b60*/  F2FP.PACK_AB R98, R16, R17 ;  /* 0x000000111062723e */ /* 0x004fc400000000ff */
[----:B------:R-:W-:Y:S01]  /*4b70*/  IADD3 R217, R213, 0x2000, RZ ;  /* 0x00002000d5d97810 */ /* 0x000fe20007ffe0ff */
        /* <DEDUP_REMOVED lines=10> */
[----:B------:R-:W-:-:S02]  /*4c20*/  FFMA.FTZ R3, R15, c[0x0][0x2d0], -R3 ;  /* 0x0000b4000f037a23 */ /* 0x000fc40000010803 */
[----:B------:R1:W-:Y:S08]  /*4c30*/  MUFU.EX2 R14, R0 ;  /* 0x00000000000e7308 */ /* 0x0003f00000000800 */
[----:B------:R2:W3:Y:S01]  /*4c40*/  MUFU.EX2 R15, R3 ;  /* 0x00000003000f7308 */ /* 0x0004e20000000800 */
[----:B-1----:R-:W-:-:S05]  /*4c50*/  @P2 IMAD.HI.U32 R0, R216, c[0x0][0x2c8], RZ ;  /* 0x0000b200d8002a27 */ /* 0x002fca00078e00ff */
[----:B------:R-:W-:Y:S01]  /*4c60*/  @P2 SHF.R.U32.HI R216, RZ, c[0x0][0x2cc], R0 ;  /* 0x0000b300ffd82a19 */ /* 0x000fe20000011600 */
[----:B--2---:R-:W-:-:S03]  /*4c70*/  FADD.FTZ R3, R11, R252 ;  /* 0x000000fc0b037221 */ /* 0x004fc60000010000 */
[----:B------:R-:W-:Y:S01]  /*4c80*/  IADD3 R0, R216, R10, -R9 ;  /* 0x0000000ad8007210 */ /* 0x000fe20007ffe809 */
[----:B------:R-:W-:Y:S01]  /*4c90*/  FADD.FTZ R11, R238, R8 ;  /* 0x00000008ee0b7221 */ /* 0x000fe20000010000 */
[----:B---3--:R-:W-:Y:S01]  /*4ca0*/  F2FP.PACK_AB R99, R15, R14 ;  /* 0x0000000e0f63723e */ /* 0x008fe200000000ff */
[----:B------:R-:W-:Y:S01]  /*4cb0*/  FADD.FTZ R10, R251, R3 ;  /* 0x00000003fb0a7221 */ /* 0x000fe20000010000 */
[----:B------:R-:W-:Y:S01]  /*4cc0*/  SHF.R.S32.HI R2, RZ, 0x1f, R0 ;  /* 0x0000001fff027819 */ /* 0x000fe20000011400 */
[----:B------:R-:W-:Y:S01]  /*4cd0*/  FADD.FTZ R3, R243, R11 ;  /* 0x0000000bf3037221 */ /* 0x000fe20000010000 */
[----:B------:R-:W-:Y:S02]  /*4ce0*/  IADD3 R216, R213, 0x2400, RZ ;  /* 0x00002400d5d87810 */ /* 0x000fe40007ffe0ff */
[----:B------:R-:W-:Y:S01]  /*4cf0*/  LEA.HI R27, R2, R0, RZ, 0x6 ;  /* 0x00000000021b7211 */ /* 0x000fe200078f30ff */
        /* <DEDUP_REMOVED lines=14> */
[----:B------:R-:W-:Y:S01]  /*4de0*/  FADD.FTZ R0, R224, R5 ;  /* 0x00000005e0007221 */ /* 0x000fe20000010000 */
[----:B------:R-:W-:Y:S01]  /*4df0*/  IADD3 R224, R213, 0x400, RZ ;  /* 0x00000400d5e07810 */ /* 0x000fe20007ffe0ff */
[----:B------:R-:W-:Y:S01]  /*4e00*/  FADD.FTZ R3, R203, R3 ;  /* 0x00000003cb037221 */ /* 0x000fe20000010000 */
[----:B------:R-:W-:Y:S01]  /*4e10*/  HMMA.16816.F32 R168, R96, R136, R68 ;  /* 0x0000008860a8723c */ /* 0x000fe20000001844 */
[----:B------:R-:W-:-:S02]  /*4e20*/  FADD.FTZ R4, R242, R4 ;  /* 0x00000004f2047221 */ /* 0x000fc40000010000 */
[----:B------:R-:W-:Y:S01]  /*4e30*/  FADD.FTZ R0, R222, R0 ;  /* 0x00000000de007221 */ /* 0x000fe20000010000 */
[----:B------:R-:W-:Y:S01]  /*4e40*/  IADD3 R222, R213, 0xc00, RZ ;  /* 0x00000c00d5de7810 */ /* 0x000fe20007ffe0ff */
[----:B------:R-:W-:Y:S02]  /*4e50*/  FADD.FTZ R5, R234, R2 ;  /* 0x00000002ea057221 */ /* 0x000fe40000010000 */
[----:B------:R-:W-:Y:S01]  /*4e60*/  FADD.FTZ R3, R201, R3 ;  /* 0x00000003c9037221 */ /* 0x000fe20000010000 */
[----:B------:R-:W-:Y:S01]  /*4e70*/  HMMA.16816.F32 R100, R96, R112, R100 ;  /* 0x000000706064723c */ /* 0x000fe20000001864 */
[----:B------:R-:W-:Y:S02]  /*4e80*/  FADD.FTZ R4, R241, R4 ;  /* 0x00000004f1047221 */ /* 0x000fe40000010000 */
[----:B------:R-:W-:Y:S01]  /*4e90*/  FADD.FTZ R0, R219, R0 ;  /* 0x00000000db007221 */ /* 0x000fe20000010000 */
[----:B------:R-:W-:Y:S01]  /*4ea0*/  IADD3 R219, R213, 0x1800, RZ ;  /* 0x00001800d5db7810 */ /* 0x000fe20007ffe0ff */
        /* <DEDUP_REMOVED lines=37> */
[----:B------:R-:W-:Y:S01]  /*5100*/  FADD.FTZ R2, R25, R0 ;  /* 0x0000000019027221 */ /* 0x000fe20000010000 */
[----:B------:R-:W-:Y:S01]  /*5110*/  SHF.R.S32.HI R0, RZ, 0x6, R27 ;  /* 0x00000006ff007819 */ /* 0x000fe2000001141b */
[----:B------:R-:W-:-:S02]  /*5120*/  FADD.FTZ R5, R20, R5 ;  /* 0x0000000514057221 */ /* 0x000fc40000010000 */
[----:B------:R-:W-:Y:S01]  /*5130*/  FADD.FTZ R6, R16, R4 ;  /* 0x0000000410067221 */ /* 0x000fe20000010000 */
[----:B------:R-:W-:Y:S01]  /*5140*/  IMNMX R0, RZ, R0, !PT ;  /* 0x00000000ff007217 */ /* 0x000fe20007800200 */
[----:B------:R-:W-:Y:S02]  /*5150*/  FADD.FTZ R4, R15, R3 ;  /* 0x000000030f047221 */ /* 0x000fe40000010000 */
[----:B------:R-:W-:Y:S01]  /*5160*/  FADD.FTZ R3, R24, R2 ;  /* 0x0000000218037221 */ /* 0x000fe20000010000 */
[----:B------:R1:W-:Y:S01]  /*5170*/  STL [R1], R6 ;  /* 0x0000000601007387 */ /* 0x0003e20000100800 */
[----:B------:R-:W-:Y:S01]  /*5180*/  FADD.FTZ R2, R21, R5 ;  /* 0x0000000515027221 */ /* 0x000fe20000010000 */
[----:B------:R-:W-:Y:S02]  /*5190*/  ISETP.GE.AND P0, PT, R204, R0, PT ;  /* 0x00000000cc00720c */ /* 0x000fe40003f06270 */
        /* <DEDUP_REMOVED lines=33> */
.L_x_1377:
[----:B------:R-:W3:Y:S01]  /*53b0*/  LDL.64 R42, [R1+0x48] ;  /* 0x00004800012a7983 */ /* 0x000ee20000100a00 */
[----:B------:R-:W-:Y:S04]  /*53c0*/  DEPBAR.LE SB0, 0x0 ;  /* 0x000080000000791a */ /* 0x000fe80000000000 */
[C---:B------:R-:W-:Y:S01]  /*53d0*/  ISETP.GE.AND P3, PT, R226.reuse, RZ, PT ;  /* 0x000000ffe200720c */ /* 0x040fe20003f66270 */
[----:B------:R-:W4:Y:S01]  /*53e0*/  LDL.64 R142, [R1+0x38] ;  /* 0x00003800018e7983 */ /* 0x000f220000100a00 */
[----:B------:R-:W-:Y:S01]  /*53f0*/  IMAD.MOV.U32 R45, RZ, RZ, c[0x0][0x208] ;  /* 0x00008200ff2d7624 */ /* 0x000fe200078e00ff */
[----:B------:R-:W-:Y:S02]  /*5400*/  MOV R46, c[0x0][0x20c] ;  /* 0x00008300002e7a02 */ /* 0x000fe40000000f00 */
[----:B------:R-:W-:Y:S02]  /*5410*/  MOV R235, 0xffffffc0 ;  /* 0xffffffc000eb7802 */ /* 0x000fe40000000f00 */
[----:B--2---:R-:W2:Y:S04]  /*5420*/  LDL R47, [R1+0x2c] ;  /* 0x00002c00012f7983 */ /* 0x004ea80000100800 */
[----:B------:R-:W2:Y:S02]  /*5430*/  LDL R55, [R1+0x28] ;  /* 0x0000280001377983 */ /* 0x000ea40000100800 */
[----:B------:R-:W-:Y:S01]  /*5440*/  @P3 SHF.R.S32.HI R0, RZ, 0x1f, R226 ;  /* 0x0000001fff003819 */ /* 0x000fe200000114e2 */
[----:B------:R-:W-:Y:S01]  /*5450*/  @P3 IMAD.WIDE.U32 R36, R226, c[0x0][0x208], RZ ;  /* 0x00008200e2243a25 */ /* 0x000fe200078e00ff */
[----:B------:R-:W2:Y:S03]  /*5460*/  LDL R58, [R1+0x24] ;  /* 0x00002400013a7983 */ /* 0x000ea60000100800 */
[----:B------:R-:W-:Y:S01]  /*5470*/  @P3 IMAD R0, R0, c[0x0][0x208], RZ ;  /* 0x0000820000003a24 */ /* 0x000fe200078e02ff */
[----:B------:R-:W2:Y:S01]  /*5480*/  LDL R54, [R1+0x20] ;  /* 0x0000200001367983 */ /* 0x000ea20000100800 */
[----:B------:R-:W-:Y:S02]  /*5490*/  @P3 IMAD.SHL.U32 R2, R36, 0x40, RZ ;  /* 0x0000004024023824 */ /* 0x000fe400078e00ff */
[----:B------:R-:W-:Y:S01]  /*54a0*/  @P3 IMAD R0, R226, c[0x0][0x20c], R0 ;  /* 0x00008300e2003a24 */ /* 0x000fe200078e0200 */
[----:B------:R-:W-:Y:S03]  /*54b0*/  BAR.SYNC.DEFER_BLOCKING 0x0 ;  /* 0x0000000000007b1d */ /* 0x000fe60000010000 */
[----:B------:R-:W-:Y:S05]  /*54c0*/  @P3 IMAD.IADD R0, R37, 0x1, R0 ;  /* 0x0000000125003824 */ /* 0x000fea00078e0200 */
[----:B------:R-:W-:Y:S01]  /*54d0*/  @P3 SHF.L.U64.HI R0, R36, 0x6, R0 ;  /* 0x0000000624003819 */ /* 0x000fe20000010200 */
[----:B-----5:R-:W-:Y:S04]  /*54e0*/  STL [R1+0x68], R213 ;  /* 0x000068d501007387 */ /* 0x020fe80000100800 */
[----:B------:R-:W-:Y:S04]  /*54f0*/  STL [R1+0x6c], R224 ;  /* 0x00006ce001007387 */ /* 0x000fe80000100800 */
[----:B------:R-:W2:Y:S04]  /*5500*/  LDL R234, [R1+0x54] ;  /* 0x0000540001ea7983 */ /* 0x000ea80000100800 */
[----:B------:R-:W2:Y:S06]  /*5510*/  LDL.64 R232, [R1+0x40] ;  /* 0x0000400001e87983 */ /* 0x000eac0000100a00 */
[----:B------:R-:W-:Y:S08]  /*5520*/  LDSM.16.M88.4 R64, [R211+0x6100] ;  /* 0x00610000d340783b */ /* 0x000ff00000000200 */
[----:B------:R-:W1:Y:S08]  /*5530*/  LDSM.16.M88.4 R16, [R208+0x3100] ;  /* 0x00310000d010783b */ /* 0x000e700000000200 */
[----:B------:R-:W1:Y:S08]  /*5540*/  LDSM.16.M88.4 R60, [R211+0x7100] ;  /* 0x00710000d33c783b */ /* 0x000e700000000200 */
[----:B------:R-:W1:Y:S08]  /*5550*/  LDSM.16.M88.4 R32, [R208+0x3500] ;  /* 0x00350000d020783b */ /* 0x000e700000000200 */
[----:B------:R-:W2:Y:S06]  /*5560*/  LDL.64 R230, [R1+0x30] ;  /* 0x0000300001e67983 */ /* 0x000eac0000100a00 */
[----:B------:R-:W2:Y:S08]  /*5570*/  LDSM.16.M88.4 R48, [R208+0x3900] ;  /* 0x00390000d030783b */ /* 0x000eb00000000200 */
[----:B------:R-:W2:Y:S01]  /*5580*/  LDL R227, [R1+0x14] ;  /* 0x0000140001e37983 */ /* 0x000ea20000100800 */
[-C--:B-1----:R-:W-:Y:S03]  /*5590*/  HMMA.16816.F32 R4, R64, R16.reuse, RZ ;  /* 0x000000104004723c */ /* 0x082fe600000018ff */
[----:B------:R-:W1:Y:S05]  /*55a0*/  LDSM.16.M88.4 R148, [R208+0x3d00] ;  /* 0x003d0000d094783b */ /* 0x000e6a0000000200 */
[C---:B------:R-:W-:Y:S03]  /*55b0*/  HMMA.16816.F32 R8, R60.reuse, R16, RZ ;  /* 0x000000103c08723c */ /* 0x040fe600000018ff */
[----:B------:R-:W2:Y:S04]  /*55c0*/  LDL R228, [R1+0x10] ;  /* 0x0000100001e47983 */ /* 0x000ea80000100800 */
[----:B------:R-:W-:Y:S01]  /*55d0*/  LDSM.16.M88.4 R176, [R212+0x6100] ;  /* 0x00610000d4b0783b */ /* 0x000fe20000000200 */
[-C--:B------:R-:W-:Y:S07]  /*55e0*/  HMMA.16816.F32 R12, R60, R18.reuse, RZ ;  /* 0x000000123c0c723c */ /* 0x080fee00000018ff */
[----:B------:R1:W2:Y:S01]  /*55f0*/  LDSM.16.M88.4 R180, [R213] ;  /* 0x00000000d5b4783b */ /* 0x0002a20000000200 */
[C---:B------:R-:W-:Y:S07]  /*5600*/  HMMA.16816.F32 R16, R64.reuse, R18, RZ ;  /* 0x000000124010723c */ /* 0x040fee00000018ff */
[----:B------:R-:W2:Y:S01]  /*5610*/  LDSM.16.M88.4 R184, [R212+0x7100] ;  /* 0x00710000d4b8783b */ /* 0x000ea20000000200 */
[-C--:B------:R-:W-:Y:S07]  /*5620*/  HMMA.16816.F32 R20, R64, R32.reuse, RZ ;  /* 0x000000204014723c */ /* 0x080fee00000018ff */
[----:B------:R1:W2:Y:S01]  /*5630*/  LDSM.16.M88.4 R188, [R224] ;  /* 0x00000000e0bc783b */ /* 0x0002a20000000200 */
[C---:B------:R-:W-:Y:S07]  /*5640*/  HMMA.16816.F32 R24, R60.reuse, R32, RZ ;  /* 0x000000203c18723c */ /* 0x040fee00000018ff */
[----:B-1----:R-:W2:Y:S01]  /*5650*/  LDL R213, [R1+0x1c] ;  /* 0x00001c0001d57983 */ /* 0x002ea20000100800 */
[-C--:B------:R-:W-:Y:S03]  /*5660*/  HMMA.16816.F32 R28, R60, R34.reuse, RZ ;  /* 0x000000223c1c723c */ /* 0x080fe600000018ff */
[----:B------:R-:W1:Y:S05]  /*5670*/  LDSM.16.M88.4 R192, [R223] ;  /* 0x00000000dfc0783b */ /* 0x000e6a0000000200 */
[C---:B------:R-:W-:Y:S03]  /*5680*/  HMMA.16816.F32 R32, R64.reuse, R34, RZ ;  /* 0x000000224020723c */ /* 0x040fe600000018ff */
[----:B------:R-:W1:Y:S08]  /*5690*/  LDSM.16.M88.4 R196, [R222] ;  /* 0x00000000dec4783b */ /* 0x000e700000000200 */
[----:B------:R-:W2:Y:S04]  /*56a0*/  LDL R224, [R1+0x18] ;  /* 0x0000180001e07983 */ /* 0x000ea80000100800 */
[----:B------:R-:W2:Y:S04]  /*56b0*/  LDL R237, [R1+0x5c] ;  /* 0x00005c0001ed7983 */ /* 0x000ea80000100800 */
[----:B------:R-:W2:Y:S04]  /*56c0*/  LDL R236, [R1+0x38] ;  /* 0x0000380001ec7983 */ /* 0x000ea80000100800 */
[----:B------:R-:W2:Y:S01]  /*56d0*/  LDL R229, [R1+0x60] ;  /* 0x0000600001e57983 */ /* 0x000ea20000100800 */
[----:B---3--:R-:W-:Y:S04]  /*56e0*/  @P3 IADD3 R3, P0, R2, R42, RZ ;  /* 0x0000002a02033210 */ /* 0x008fe80007f1e0ff */
[----:B----4-:R-:W-:Y:S02]  /*56f0*/  @P3 IADD3.X R36, R0, R143, RZ, P0, !PT ;  /* 0x0000008f00243210 */ /* 0x010fe400007fe4ff */
[C---:B------:R-:W-:Y:S02]  /*5700*/  @P3 LEA R52, P0, R3.reuse, c[0x0][0x1f8], 0x1 ;  /* 0x00007e0003343a11 */ /* 0x040fe400078008ff */
[-C--:B--2---:R-:W-:Y:S02]  /*5710*/  @P3 IADD3 R40, P1, R2, R47.reuse, RZ ;  /* 0x0000002f02283210 */ /* 0x084fe40007f3e0ff */
[----:B------:R-:W-:Y:S02]  /*5720*/  @P3 LEA.HI.X R53, R3, c[0x0][0x1fc], R36, 0x1, P0 ;  /* 0x00007f0003353a11 */ /* 0x000fe400000f0c24 */
[-C--:B------:R-:W-:Y:S01]  /*5730*/  HMMA.16816.F32 R36, R64, R48.reuse, RZ ;  /* 0x000000304024723c */ /* 0x080fe200000018ff */
[----:B------:R-:W-:Y:S01]  /*5740*/  @P3 IMAD.X R41, R0, 0x1, R55, P1 ;  /* 0x0000000100293824 */ /* 0x000fe200008e0637 */
[C---:B------:R-:W-:Y:S01]  /*5750*/  @P3 LEA R56, P1, R40.reuse, c[0x0][0x1f8], 0x1 ;  /* 0x00007e0028383a11 */ /* 0x040fe200078208ff */
[----:B------:R-:W-:Y:S01]  /*5760*/  @!PT LDS RZ, [RZ] ;  /* 0x00000000fffff984 */ /* 0x000fe20000000800 */
[----:B------:R-:W-:Y:S01]  /*5770*/  @!PT LDS RZ, [RZ] ;  /* 0x00000000fffff984 */ /* 0x000fe20000000800 */
[----:B------:R-:W-:Y:S01]  /*5780*/  @!PT LDS RZ, [RZ] ;  /* 0x00000000fffff984 */ /* 0x000fe20000000800 */
[----:B------:R2:W-:Y:S01]  /*5790*/  @P3 LDGSTS.E.BYPASS.LTC128B.128 [R225+0x100], [R52.64], !P6 ;  /* 0x0010000034e13fae */ /* 0x0005e2000f101d46 */
[C---:B------:R-:W-:Y:S02]  /*57a0*/  @P3 LEA R3, P0, R45.reuse, R2, 0x5 ;  /* 0x000000022d033211 */ /* 0x040fe400078028ff */
[----:B------:R-:W-:Y:S02]  /*57b0*/  @P3 LEA.HI.X R57, R40, c[0x0][0x1fc], R41, 0x1, P1 ;  /* 0x00007f0028393a11 */ /* 0x000fe400008f0c29 */
[----:B------:R-:W-:Y:S03]  /*57c0*/  @P3 IADD3 R44, P1, R2, R58, RZ ;  /* 0x0000003a022c3210 */ /* 0x000fe60007f3e0ff */
[----:B------:R3:W-:Y:S01]  /*57d0*/  @P3 LDGSTS.E.BYPASS.LTC128B.128 [R225+0x1100], [R56.64], !P5 ;  /* 0x0110000038e13fae */ /* 0x0007e2000e901d46 */
[----:B------:R-:W-:Y:S01]  /*57e0*/  @P3 LEA.HI.X R2, R45, R0, R46, 0x5, P0 ;  /* 0x000000002d023211 */ /* 0x000fe200000f2c2e */
[----:B------:R-:W-:Y:S01]  /*57f0*/  @P3 IMAD.X R46, R0, 0x1, R54, P1 ;  /* 0x00000001002e3824 */ /* 0x000fe200008e0636 */
[----:B------:R-:W-:Y:S02]  /*5800*/  @P3 IADD3 R45, P0, R3, R42, RZ ;  /* 0x0000002a032d3210 */ /* 0x000fe40007f1e0ff */
[C---:B------:R-:W-:Y:S02]  /*5810*/  HMMA.16816.F32 R40, R60.reuse, R48, RZ ;  /* 0x000000303c28723c */ /* 0x040fe400000018ff */
[----:B------:R-:W-:Y:S01]  /*5820*/  @P3 LEA R144, P1, R44, c[0x0][0x1f8], 0x1 ;  /* 0x00007e002c903a11 */ /* 0x000fe200078208ff */
[----:B------:R-:W-:Y:S01]  /*5830*/  @P3 IMAD.X R0, R2, 0x1, R143, P0 ;  /* 0x0000000102003824 */ /* 0x000fe200000e068f */
        /* <DEDUP_REMOVED lines=14> */
[----:B------:R-:W-:Y:S01]  /*5920*/  @P3 LEA.HI.X R3, R3, c[0x0][0x1fc], R54, 0x1, P0 ;  /* 0x00007f0003033a11 */ /* 0x000fe200000f0c36 */
[----:B------:R2:W4:Y:S02]  /*5930*/  LDL R0, [R1+0x58] ;  /* 0x0000580001007983 */ /* 0x0005240000100800 */
[-C--:B--2---:R-:W-:Y:S02]  /*5940*/  HMMA.16816.F32 R52, R64, R148.reuse, RZ ;  /* 0x000000944034723c */ /* 0x084fe400000018ff */
[----:B------:R2:W-:Y:S06]  /*5950*/  @P3 LDGSTS.E.BYPASS.LTC128B.128 [R225+0x1900], [R142.64], !P5 ;  /* 0x019000008ee13fae */ /* 0x0005ec000e901d46 */
[C---:B---3--:R-:W-:Y:S02]  /*5960*/  HMMA.16816.F32 R56, R60.reuse, R148, RZ ;  /* 0x000000943c38723c */ /* 0x048fe400000018ff */
[----:B------:R3:W-:Y:S01]  /*5970*/  @P3 LDGSTS.E.BYPASS.LTC128B.128 [R225+0x2900], [R2.64], !P4 ;  /* 0x0290000002e13fae */ /* 0x0007e2000e101d46 */
[----:B------:R-:W-:Y:S05]  /*5980*/  ISETP.GE.AND P3, PT, R226, 0x1, PT ;  /* 0x00000001e200780c */ /* 0x000fea0003f66270 */
[-C--:B------:R-:W-:Y:S02]  /*5990*/  HMMA.16816.F32 R60, R60, R150.reuse, RZ ;  /* 0x000000963c3c723c */ /* 0x080fe400000018ff */
[----:B-1----:R-:W-:Y:S06]  /*59a0*/  LDSM.16.M88.4 R200, [R211+0x9100] ;  /* 0x00910000d3c8783b */ /* 0x002fec0000000200 */
[----:B------:R-:W-:Y:S02]  /*59b0*/  HMMA.16816.F32 R64, R64, R150, RZ ;  /* 0x000000964040723c */ /* 0x000fe400000018ff */
[----:B------:R-:W0:Y:S06]  /*59c0*/  LDGDEPBAR ;  /* 0x00000000000079af */ /* 0x000e2c0000000000 */
[-C--:B------:R-:W-:Y:S02]  /*59d0*/  HMMA.16816.F32 R4, R176, R180.reuse, R4 ;  /* 0x000000b4b004723c */ /* 0x080fe40000001804 */
[----:B------:R-:W-:Y:S06]  /*59e0*/  LDSM.16.M88.4 R148, [R211+0x8100] ;  /* 0x00810000d394783b */ /* 0x000fec0000000200 */
[C---:B------:R-:W-:Y:S02]  /*59f0*/  HMMA.16816.F32 R8, R184.reuse, R180, R8 ;  /* 0x000000b4b808723c */ /* 0x040fe40000001808 */
[----:B------:R-:W-:Y:S06]  /*5a00*/  LDSM.16.M88.4 R204, [R208+0x4900] ;  /* 0x00490000d0cc783b */ /* 0x000fec0000000200 */
[-C--:B------:R-:W-:Y:S08]  /*5a10*/  HMMA.16816.F32 R12, R184, R182.reuse, R12 ;  /* 0x000000b6b80c723c */ /* 0x080ff0000000180c */
[C---:B------:R-:W-:Y:S01]  /*5a20*/  HMMA.16816.F32 R16, R176.reuse, R182, R16 ;  /* 0x000000b6b010723c */ /* 0x040fe20000001810 */
[----:B------:R-:W1:Y:S07]  /*5a30*/  LDSM.16.M88.4 R180, [R208+0x4100] ;  /* 0x00410000d0b4783b */ /* 0x000e6e0000000200 */
[-C--:B------:R-:W-:Y:S08]  /*5a40*/  HMMA.16816.F32 R20, R176, R188.reuse, R20 ;  /* 0x000000bcb014723c */ /* 0x080ff00000001814 */
        /* <DEDUP_REMOVED lines=8> */
[----:B------:R-:W-:Y:S07]  /*5ad0*/  LDSM.16.M88.4 R192, [R220] ;  /* 0x00000000dcc0783b */ /* 0x000fee0000000200 */
[-C--:B------:R-:W-:Y:S08]  /*5ae0*/  HMMA.16816.F32 R52, R176, R196.reuse, R52 ;  /* 0x000000c4b034723c */ /* 0x080ff00000001834 */
[C---:B------:R-:W-:Y:S08]  /*5af0*/  HMMA.16816.F32 R56, R184.reuse, R196, R56 ;  /* 0x000000c4b838723c */ /* 0x040ff00000001838 */
[-C--:B------:R-:W-:Y:S01]  /*5b00*/  HMMA.16816.F32 R60, R184, R198.reuse, R60 ;  /* 0x000000c6b83c723c */ /* 0x080fe2000000183c */
[----:B------:R-:W-:Y:S07]  /*5b10*/  LDSM.16.M88.4 R184, [R221] ;  /* 0x00000000ddb8783b */ /* 0x000fee0000000200 */
[----:B------:R-:W-:Y:S01]  /*5b20*/  HMMA.16816.F32 R64, R176, R198, R64 ;  /* 0x000000c6b040723c */ /* 0x000fe20000001840 */
[----:B------:R-:W2:Y:S07]  /*5b30*/  LDSM.16.M88.4 R176, [R208+0x4d00] ;  /* 0x004d0000d0b0783b */ /* 0x000eae0000000200 */
        /* <DEDUP_REMOVED lines=15> */
[----:B------:R-:W3:Y:S07]  /*5c30*/  LDSM.16.M88.4 R204, [R218] ;  /* 0x00000000dacc783b */ /* 0x000eee0000000200 */
[-C--:B--2---:R-:W-:Y:S08]  /*5c40*/  HMMA.16816.F32 R52, R148, R176.reuse, R52 ;  /* 0x000000b09434723c */ /* 0x084ff00000001834 */
[C---:B------:R-:W-:Y:S08]  /*5c50*/  HMMA.16816.F32 R56, R200.reuse, R176, R56 ;  /* 0x000000b0c838723c */ /* 0x040ff00000001838 */
[-C--:B------:R-:W-:Y:S01]  /*5c60*/  HMMA.16816.F32 R60, R200, R178.reuse, R60 ;  /* 0x000000b2c83c723c */ /* 0x080fe2000000183c */
[----:B------:R-:W-:Y:S07]  /*5c70*/  LDSM.16.M88.4 R200, [R208+0x5d00] ;  /* 0x005d0000d0c8783b */ /* 0x000fee0000000200 */
[----:B------:R-:W-:Y:S01]  /*5c80*/  HMMA.16816.F32 R64, R148, R178, R64 ;  /* 0x000000b29440723c */ /* 0x000fe20000001840 */
[----:B------:R-:W-:Y:S07]  /*5c90*/  LDSM.16.M88.4 R148, [R211+0xa100] ;  /* 0x00a10000d394783b */ /* 0x000fee0000000200 */
[-C--:B-1----:R-:W-:Y:S01]  /*5ca0*/  HMMA.16816.F32 R4, R180, R184.reuse, R4 ;  /* 0x000000b8b404723c */ /* 0x082fe20000001804 */
[----:B------:R-:W1:Y:S07]  /*5cb0*/  LDSM.16.M88.4 R176, [R208+0x5100] ;  /* 0x00510000d0b0783b */ /* 0x000e6e0000000200 */
[C---:B------:R-:W-:Y:S04]  /*5cc0*/  HMMA.16816.F32 R8, R188.reuse, R184, R8 ;  /* 0x000000b8bc08723c */ /* 0x040fe80000001808 */
[----:B----4-:R-:W-:Y:S01]  /*5cd0*/  @P2 SHF.R.U32.HI R0, RZ, c[0x0][0x2cc], R234 ;  /* 0x0000b300ff002a19 */ /* 0x010fe200000116ea */
[----:B------:R-:W-:Y:S03]  /*5ce0*/  IMAD.MOV.U32 R234, RZ, RZ, c[0x0][0x1e0] ;  /* 0x00007800ffea7624 */ /* 0x000fe600078e00ff */
[-C--:B------:R-:W-:Y:S01]  /*5cf0*/  HMMA.16816.F32 R12, R188, R186.reuse, R12 ;  /* 0x000000babc0c723c */ /* 0x080fe2000000180c */
[----:B------:R-:W-:Y:S03]  /*5d00*/  SHFL.IDX PT, R145, R0, 0x3, 0x1c1f ;  /* 0x007c1f0000917f89 */ /* 0x000fe600000e0000 */
[----:B------:R-:W-:Y:S04]  /*5d10*/  IMAD.SHL.U32 R234, R234, 0x20, RZ ;  /* 0x00000020eaea7824 */ /* 0x000fe800078e00ff */
[C---:B------:R-:W-:Y:S01]  /*5d20*/  HMMA.16816.F32 R16, R180.reuse, R186, R16 ;  /* 0x000000bab410723c */ /* 0x040fe20000001810 */
[----:B------:R-:W2:Y:S07]  /*5d30*/  LDSM.16.M88.4 R184, [R211+0xb100] ;  /* 0x00b10000d3b8783b */ /* 0x000eae0000000200 */
        /* <DEDUP_REMOVED lines=9> */
[----:B------:R-:W2:Y:S07]  /*5dd0*/  LDSM.16.M88.4 R196, [R208+0x5900] ;  /* 0x00590000d0c4783b */ /* 0x000eae0000000200 */
[-C--:B---3--:R-:W-:Y:S08]  /*5de0*/  HMMA.16816.F32 R52, R180, R204.reuse, R52 ;  /* 0x000000ccb434723c */ /* 0x088ff00000001834 */
[C---:B------:R-:W-:Y:S07]  /*5df0*/  HMMA.16816.F32 R56, R188.reuse, R204, R56 ;  /* 0x000000ccbc38723c */ /* 0x040fee0000001838 */
[----:B------:R-:W-:Y:S01]  /*5e00*/  IADD3 R204, R226, -0x1, RZ ;  /* 0xffffffffe2cc7810 */ /* 0x000fe20007ffe0ff */
[-C--:B------:R-:W-:Y:S01]  /*5e10*/  HMMA.16816.F32 R60, R188, R206.reuse, R60 ;  /* 0x000000cebc3c723c */ /* 0x080fe2000000183c */
[----:B------:R-:W-:Y:S03]  /*5e20*/  LDSM.16.M88.4 R188, [R212+0xb100] ;  /* 0x00b10000d4bc783b */ /* 0x000fe60000000200 */
[----:B------:R-:W-:Y:S01]  /*5e30*/  @P3 IMAD.WIDE.U32 R2, R204, c[0x0][0x1e0], RZ ;  /* 0x00007800cc023a25 */ /* 0x000fe200078e00ff */
[----:B------:R-:W-:Y:S03]  /*5e40*/  @P3 SHF.R.S32.HI R142, RZ, 0x1f, R204 ;  /* 0x0000001fff8e3819 */ /* 0x000fe600000114cc */
[----:B------:R-:W-:Y:S01]  /*5e50*/  HMMA.16816.F32 R64, R180, R206, R64 ;  /* 0x000000ceb440723c */ /* 0x000fe20000001840 */
[----:B------:R-:W-:Y:S03]  /*5e60*/  LDSM.16.M88.4 R180, [R217] ;  /* 0x00000000d9b4783b */ /* 0x000fe60000000200 */
[----:B------:R-:W-:Y:S04]  /*5e70*/  @P3 IMAD R142, R142, c[0x0][0x1e0], RZ ;  /* 0x000078008e8e3a24 */ /* 0x000fe800078e02ff */
[-C--:B-1----:R-:W-:Y:S05]  /*5e80*/  HMMA.16816.F32 R4, R148, R176.reuse, R4 ;  /* 0x000000b09404723c */ /* 0x082fea0000001804 */
[----:B------:R-:W-:Y:S03]  /*5e90*/  @P3 IMAD R142, R204, c[0x0][0x1e4], R142 ;  /* 0x00007900cc8e3a24 */ /* 0x000fe600078e028e */
[C---:B--2---:R-:W-:Y:S04]  /*5ea0*/  HMMA.16816.F32 R8, R184.reuse, R176, R8 ;  /* 0x000000b0b808723c */ /* 0x044fe80000001808 */
[----:B------:R-:W-:Y:S01]  /*5eb0*/  @P3 IMAD.IADD R142, R3, 0x1, R142 ;  /* 0x00000001038e3824 */ /* 0x000fe200078e028e */
[C---:B------:R-:W-:Y:S03]  /*5ec0*/  @P3 SHF.L.U32 R3, R2.reuse, 0x6, RZ ;  /* 0x0000000602033819 */ /* 0x040fe600000006ff */
[-C--:B------:R-:W-:Y:S04]  /*5ed0*/  HMMA.16816.F32 R12, R184, R178.reuse, R12 ;  /* 0x000000b2b80c723c */ /* 0x080fe8000000180c */
[----:B------:R-:W-:Y:S02]  /*5ee0*/  @P3 SHF.L.U64.HI R2, R2, 0x6, R142 ;  /* 0x0000000602023819 */ /* 0x000fe4000001028e */
[C---:B------:R-:W-:Y:S02]  /*5ef0*/  @P3 IADD3 R142, P1, R3.reuse, R232, RZ ;  /* 0x000000e8038e3210 */ /* 0x040fe40007f3e0ff */
[C---:B------:R-:W-:Y:S01]  /*5f00*/  HMMA.16816.F32 R16, R148.reuse, R178, R16 ;  /* 0x000000b29410723c */ /* 0x040fe20000001810 */
[----:B------:R-:W1:Y:S03]  /*5f10*/  LDSM.16.M88.4 R176, [R212+0xa100] ;  /* 0x00a10000d4b0783b */ /* 0x000e660000000200 */
[----:B------:R-:W-:Y:S01]  /*5f20*/  @P3 IMAD.X R144, R2, 0x1, R231, P1 ;  /* 0x0000000102903824 */ /* 0x000fe200008e06e7 */
[----:B------:R-:W-:Y:S03]  /*5f30*/  @P3 IADD3 R143, P1, R3, R213, RZ ;  /* 0x000000d5038f3210 */ /* 0x000fe60007f3e0ff */
[-C--:B----4-:R-:W-:Y:S08]  /*5f40*/  HMMA.16816.F32 R20, R148, R192.reuse, R20 ;  /* 0x000000c09414723c */ /* 0x090ff00000001814 */
[C---:B------:R-:W-:Y:S01]  /*5f50*/  HMMA.16816.F32 R24, R184.reuse, R192, R24 ;  /* 0x000000c0b818723c */ /* 0x040fe20000001818 */
[----:B------:R-:W-:Y:S07]  /*5f60*/  SHFL.IDX PT, R192, R0, 0x1, 0x1c1f ;  /* 0x003c1f0000c07f89 */ /* 0x000fee00000e0000 */
[-C--:B------:R-:W-:Y:S01]  /*5f70*/  HMMA.16816.F32 R28, R184, R194.reuse, R28 ;  /* 0x000000c2b81c723c */ /* 0x080fe2000000181c */
[----:B------:R-:W-:Y:S07]  /*5f80*/  SHFL.IDX PT, R193, R0, 0x2, 0x1c1f ;  /* 0x005c1f0000c17f89 */ /* 0x000fee00000e0000 */
[C---:B------:R-:W-:Y:S01]  /*5f90*/  HMMA.16816.F32 R32, R148.reuse, R194, R32 ;  /* 0x000000c29420723c */ /* 0x040fe20000001820 */
[----:B------:R-:W-:Y:S07]  /*5fa0*/  SHFL.IDX PT, R194, R0, RZ, 0x1c1f ;  /* 0x001c1fff00c27589 */ /* 0x000fee00000e0000 */
[-C--:B------:R-:W-:Y:S08]  /*5fb0*/  HMMA.16816.F32 R36, R148, R196.reuse, R36 ;  /* 0x000000c49424723c */ /* 0x080ff00000001824 */
[C---:B------:R-:W-:Y:S08]  /*5fc0*/  HMMA.16816.F32 R40, R184.reuse, R196, R40 ;  /* 0x000000c4b828723c */ /* 0x040ff00000001828 */
[-C--:B------:R-:W-:Y:S08]  /*5fd0*/  HMMA.16816.F32 R44, R184, R198.reuse, R44 ;  /* 0x000000c6b82c723c */ /* 0x080ff0000000182c */
[C---:B------:R-:W-:Y:S08]  /*5fe0*/  HMMA.16816.F32 R48, R148.reuse, R198, R48 ;  /* 0x000000c69430723c */ /* 0x040ff00000001830 */
[-C--:B------:R-:W-:Y:S08]  /*5ff0*/  HMMA.16816.F32 R52, R148, R200.reuse, R52 ;  /* 0x000000c89434723c */ /* 0x080ff00000001834 */
[C---:B------:R-:W-:Y:S08]  /*6000*/  HMMA.16816.F32 R56, R184.reuse, R200, R56 ;  /* 0x000000c8b838723c */ /* 0x040ff00000001838 */
[-C--:B------:R-:W-:Y:S01]  /*6010*/  HMMA.16816.F32 R60, R184, R202.reuse, R60 ;  /* 0x000000cab83c723c */ /* 0x080fe2000000183c */
[----:B------:R-:W2:Y:S07]  /*6020*/  LDSM.16.M88.4 R184, [R216] ;  /* 0x00000000d8b8783b */ /* 0x000eae0000000200 */
[----:B------:R-:W-:Y:S01]  /*6030*/  HMMA.16816.F32 R64, R148, R202, R64 ;  /* 0x000000ca9440723c */ /* 0x000fe20000001840 */
[----:B------:R-:W3:Y:S06]  /*6040*/  LDSM.16.M88.4 R148, [R215] ;  /* 0x00000000d794783b */ /* 0x000eec0000000200 */
[C---:B------:R-:W-:Y:S01]  /*6050*/  @P3 LEA R202, P0, R142.reuse, c[0x0][0x1c8], 0x1 ;  /* 0x000072008eca3a11 */ /* 0x040fe200078008ff */
[-C--:B-1----:R-:W-:Y:S05]  /*6060*/  HMMA.16816.F32 R4, R176, R180.reuse, R4 ;  /* 0x000000b4b004723c */ /* 0x082fea0000001804 */
[----:B------:R-:W-:Y:S01]  /*6070*/  @P3 LEA.HI.X R203, R142, c[0x0][0x1cc], R144, 0x1, P0 ;  /* 0x000073008ecb3a11 */ /* 0x000fe200000f0c90 */
[----:B------:R-:W-:Y:S01]  /*6080*/  @P3 IMAD.X R144, R2, 0x1, R224, P1 ;  /* 0x0000000102903824 */ /* 0x000fe200008e06e0 */
[C---:B------:R-:W-:Y:S01]  /*6090*/  @P3 LEA R200, P0, R143.reuse, c[0x0][0x1c8], 0x1 ;  /* 0x000072008fc83a11 */ /* 0x040fe200078008ff */
[C---:B------:R-:W-:Y:S04]  /*60a0*/  HMMA.16816.F32 R8, R188.reuse, R180, R8 ;  /* 0x000000b4bc08723c */ /* 0x040fe80000001808 */
[----:B------:R-:W-:Y:S01]  /*60b0*/  @P3 LEA.HI.X R201, R143, c[0x0][0x1cc], R144, 0x1, P0 ;  /* 0x000073008fc93a11 */ /* 0x000fe200000f0c90 */
[----:B------:R-:W-:Y:S01]  /*60c0*/  IMAD R142, R226, R235, 0x1 ;  /* 0x00000001e28e7424 */ /* 0x000fe200078e02eb */
[----:B------:R-:W-:Y:S02]  /*60d0*/  MOV R235, 0x5 ;  /* 0x0000000500eb7802 */ /* 0x000fe40000000f00 */
[-C--:B------:R-:W-:Y:S04]  /*60e0*/  HMMA.16816.F32 R12, R188, R182.reuse, R12 ;  /* 0x000000b6bc0c723c */ /* 0x080fe8000000180c */
[----:B------:R-:W-:Y:S01]  /*60f0*/  @P3 IADD3 R180, P0, R234, R3, RZ ;  /* 0x00000003eab43210 */ /* 0x000fe20007f1e0ff */
[----:B------:R-:W-:Y:S01]  /*6100*/  IMAD.MOV.U32 R234, RZ, RZ, c[0x0][0x1e0] ;  /* 0x00007800ffea7624 */ /* 0x000fe200078e00ff */
[----:B------:R-:W-:Y:S02]  /*6110*/  @P3 IADD3 R3, P1, R3, R227, RZ ;  /* 0x000000e303033210 */ /* 0x000fe40007f3e0ff */
[C---:B------:R-:W-:Y:S04]  /*6120*/  HMMA.16816.F32 R16, R176.reuse, R182, R16 ;  /* 0x000000b6b010723c */ /* 0x040fe80000001810 */
[----:B------:R-:W-:Y:S02]  /*6130*/  SHF.L.U64.HI R234, R234, R235, c[0x0][0x1e4] ;  /* 0x00007900eaea7619 */ /* 0x000fe400000102eb */
[----:B------:R-:W-:Y:S02]  /*6140*/  IADD3 R142, R236, R142, -R237 ;  /* 0x0000008eec8e7210 */ /* 0x000fe40007ffe8ed */
[-C--:B--2---:R-:W-:Y:S04]  /*6150*/  HMMA.16816.F32 R20, R176, R184.reuse, R20 ;  /* 0x000000b8b014723c */ /* 0x084fe80000001814 */
[----:B------:R-:W-:Y:S01]  /*6160*/  @P3 IMAD.X R181, R234, 0x1, R2, P0 ;  /* 0x00000001eab53824 */ /* 0x000fe200000e0602 */
[----:B------:R-:W-:Y:S01]  /*6170*/  @P3 IADD3 R0, P0, R180, R232, RZ ;  /* 0x000000e8b4003210 */ /* 0x000fe20007f1e0ff */
[----:B------:R-:W-:Y:S01]  /*6180*/  @P3 IMAD.X R2, R2, 0x1, R228, P1 ;  /* 0x0000000102023824 */ /* 0x000fe200008e06e4 */
[----:B------:R-:W-:Y:S01]  /*6190*/  IADD3 R143, R142, -R229, RZ ;  /* 0x800000e58e8f7210 */ /* 0x000fe20007ffe0ff */
[C---:B------:R-:W-:Y:S04]  /*61a0*/  HMMA.16816.F32 R24, R188.reuse, R184, R24 ;  /* 0x000000b8bc18723c */ /* 0x040fe80000001818 */
[----:B------:R-:W-:Y:S01]  /*61b0*/  @P3 LEA R196, P1, R3, c[0x0][0x1c8], 0x1 ;  /* 0x0000720003c43a11 */ /* 0x000fe200078208ff */
[----:B------:R-:W-:Y:S01]  /*61c0*/  @P3 IMAD.X R144, R181, 0x1, R231, P0 ;  /* 0x00000001b5903824 */ /* 0x000fe200000e06e7 */
[C---:B------:R-:W-:Y:S02]  /*61d0*/  @P3 LEA R198, P0, R0.reuse, c[0x0][0x1c8], 0x1 ;  /* 0x0000720000c63a11 */ /* 0x040fe400078008ff */
[-C--:B------:R-:W-:Y:S04]  /*61e0*/  HMMA.16816.F32 R28, R188, R186.reuse, R28 ;  /* 0x000000babc1c723c */ /* 0x080fe8000000181c */
[----:B------:R-:W-:Y:S02]  /*61f0*/  IADD3 R142, R143, R194, RZ ;  /* 0x000000c28f8e7210 */ /* 0x000fe40007ffe0ff */
[----:B------:R-:W-:Y:S01]  /*6200*/  @P3 LEA.HI.X R197, R3, c[0x0][0x1cc], R2, 0x1, P1 ;  /* 0x0000730003c53a11 */ /* 0x000fe200008f0c02 */
[C---:B------:R-:W-:Y:S01]  /*6210*/  IMAD.IADD R3, R143.reuse, 0x1, R192 ;  /* 0x000000018f037824 */ /* 0x040fe200078e02c0 */
[C---:B------:R-:W-:Y:S04]  /*6220*/  HMMA.16816.F32 R32, R176.reuse, R186, R32 ;  /* 0x000000bab020723c */ /* 0x040fe80000001820 */
[----:B------:R-:W-:Y:S01]  /*6230*/  @P3 LEA.HI.X R199, R0, c[0x0][0x1cc], R144, 0x1, P0 ;  /* 0x0000730000c73a11 */ /* 0x000fe200000f0c90 */
[----:B------:R-:W-:Y:S01]  /*6240*/  IMAD.IADD R2, R143, 0x1, R193 ;  /* 0x000000018f027824 */ /* 0x000fe200078e02c1 */
[C---:B------:R-:W-:Y:S02]  /*6250*/  ISETP.GT.AND P1, PT, R142.reuse, RZ, PT ;  /* 0x000000ff8e00720c */ /* 0x040fe40003f24270 */
[-C--:B---3--:R-:W-:Y:S03]  /*6260*/  HMMA.16816.F32 R36, R176, R148.reuse, R36 ;  /* 0x00000094b024723c */ /* 0x088fe60000001824 */
[----:B------:R-:W-:Y:S02]  /*6270*/  ISETP.GT.AND P0, PT, R142, 0x1, PT ;  /* 0x000000018e00780c */ /* 0x000fe40003f04270 */
[----:B------:R-:W-:Y:S02]  /*6280*/  FSEL R182, R4, -INF , P1 ;  /* 0xff80000004b67808 */ /* 0x000fe40000800000 */
[----:B------:R-:W-:Y:S01]  /*6290*/  FSEL R183, R5, -INF , P0 ;  /* 0xff80000005b77808 */ /* 0x000fe20000000000 */
[C---:B------:R-:W-:Y:S04]  /*62a0*/  HMMA.16816.F32 R40, R188.reuse, R148, R40 ;  /* 0x00000094bc28723c */ /* 0x040fe80000001828 */
[C---:B------:R-:W-:Y:S02]  /*62b0*/  ISETP.GT.AND P1, PT, R3.reuse, RZ, PT ;  /* 0x000000ff0300720c */ /* 0x040fe40003f24270 */
[----:B------:R-:W-:Y:S02]  /*62c0*/  ISETP.GT.AND P0, PT, R3, 0x1, PT ;  /* 0x000000010300780c */ /* 0x000fe40003f04270 */
[-C--:B------:R-:W-:Y:S04]  /*62d0*/  HMMA.16816.F32 R44, R188, R150.reuse, R44 ;  /* 0x00000096bc2c723c */ /* 0x080fe8000000182c */
[----:B------:R-:W-:Y:S02]  /*62e0*/  FSEL R185, R6, -INF , P1 ;  /* 0xff80000006b97808 */ /* 0x000fe40000800000 */
[----:B------:R-:W-:Y:S02]  /*62f0*/  FSEL R184, R7, -INF , P0 ;  /* 0xff80000007b87808 */ /* 0x000fe40000000000 */
[C---:B------:R-:W-:Y:S01]  /*6300*/  HMMA.16816.F32 R48, R176.reuse, R150, R48 ;  /* 0x00000096b030723c */ /* 0x040fe20000001830 */
[----:B------:R-:W1:Y:S01]  /*6310*/  LDSM.16.M88.4 R4, [R214] ;  /* 0x00000000d604783b */ /* 0x000e620000000200 */
[----:B------:R-:W-:Y:S04]  /*6320*/  DEPBAR.LE SB0, 0x0 ;  /* 0x000080000000791a */ /* 0x000fe80000000000 */
[----:B------:R-:W-:Y:S01]  /*6330*/  IADD3 R0, R143, R145, RZ ;  /* 0x000000918f007210 */ /* 0x000fe20007ffe0ff */
[----:B------:R-:W-:Y:S02]  /*6340*/  IMAD.MOV.U32 R143, RZ, RZ, R228 ;  /* 0x000000ffff8f7224 */ /* 0x000fe400078e00e4 */
[----:B------:R-:W-:Y:S01]  /*6350*/  BAR.SYNC.DEFER_BLOCKING 0x0 ;  /* 0x0000000000007b1d */ /* 0x000fe20000010000 */
[C---:B------:R-:W-:Y:S02]  /*6360*/  ISETP.GT.AND P1, PT, R2.reuse, RZ, PT ;  /* 0x000000ff0200720c */ /* 0x040fe40003f24270 */
[----:B------:R-:W-:Y:S02]  /*6370*/  ISETP.GT.AND P0, PT, R2, 0x1, PT ;  /* 0x000000010200780c */ /* 0x000fe40003f04270 */
[----:B------:R-:W-:Y:S02]  /*6380*/  FSEL R187, R8, -INF , P1 ;  /* 0xff80000008bb7808 */ /* 0x000fe40000800000 */
[----:B------:R-:W-:Y:S02]  /*6390*/  ISETP.GT.AND P1, PT, R0, RZ, PT ;  /* 0x000000ff0000720c */ /* 0x000fe40003f24270 */
[----:B------:R-:W-:Y:S01]  /*63a0*/  FSEL R186, R9, -INF , P0 ;  /* 0xff80000009ba7808 */ /* 0x000fe20000000000 */
[----:B------:R-:W-:Y:S01]  /*63b0*/  IMAD.MOV.U32 R9, RZ, RZ, R213 ;  /* 0x000000ffff097224 */ /* 0x000fe200078e00d5 */
[----:B------:R-:W-:Y:S02]  /*63c0*/  FSEL R10, R10, -INF , P1 ;  /* 0xff8000000a0a7808 */ /* 0x000fe40000800000 */
[----:B------:R-:W-:Y:S02]  /*63d0*/  ISETP.GT.AND P0, PT, R0, 0x1, PT ;  /* 0x000000010000780c */ /* 0x000fe40003f04270 */
[----:B------:R-:W-:Y:S02]  /*63e0*/  ISETP.GT.AND P1, PT, R2, 0x8, PT ;  /* 0x000000080200780c */ /* 0x000fe40003f24270 */
[----:B------:R-:W-:Y:S02]  /*63f0*/  FSEL R11, R11, -INF , P0 ;  /* 0xff8000000b0b7808 */ /* 0x000fe40000000000 */
[----:B------:R-:W-:Y:S02]  /*6400*/  FSEL R12, R12, -INF , P1 ;  /* 0xff8000000c0c7808 */ /* 0x000fe40000800000 */
[----:B------:R-:W-:Y:S02]  /*6410*/  ISETP.GT.AND P0, PT, R2, 0x9, PT ;  /* 0x000000090200780c */ /* 0x000fe40003f04270 */
[----:B------:R-:W-:Y:S01]  /*6420*/  ISETP.GT.AND P1, PT, R0, 0x8, PT ;  /* 0x000000080000780c */ /* 0x000fe20003f24270 */
[----:B------:R-:W-:Y:S01]  /*6430*/  @!PT LDS RZ, [RZ] ;  /* 0x00000000fffff984 */ /* 0x000fe20000000800 */
[----:B------:R-:W-:Y:S01]  /*6440*/  @!PT LDS RZ, [RZ] ;  /* 0x00000000fffff984 */ /* 0x000fe20000000800 */
[----:B------:R-:W-:Y:S01]  /*6450*/  @!PT LDS RZ, [RZ] ;  /* 0x00000000fffff984 */ /* 0x000fe20000000800 */
[----:B------:R2:W-:Y:S01]  /*6460*/  @P3 LDGSTS.E.BYPASS.LTC128B.128 [R225+0x3100], [R202.64], !P6 ;  /* 0x03100000cae13fae */ /* 0x0005e2000f101d46 */
[----:B------:R-:W-:Y:S02]  /*6470*/  FSEL R13, R13, -INF , P0 ;  /* 0xff8000000d0d7808 */ /* 0x000fe40000000000 */
[----:B------:R-:W-:Y:S02]  /*6480*/  FSEL R14, R14, -INF , P1 ;  /* 0xff8000000e0e7808 */ /* 0x000fe40000800000 */
[----:B------:R-:W-:Y:S02]  /*6490*/  ISETP.GT.AND P0, PT, R0, 0x9, PT ;  /* 0x000000090000780c */ /* 0x000fe40003f04270 */
[----:B------:R-:W-:Y:S01]  /*64a0*/  ISETP.GT.AND P1, PT, R142, 0x8, PT ;  /* 0x000000088e00780c */ /* 0x000fe20003f24270 */
[-C--:B-1----:R-:W-:Y:S01]  /*64b0*/  HMMA.16816.F32 R52, R176, R4.reuse, R52 ;  /* 0x00000004b034723c */ /* 0x082fe20000001834 */
[----:B------:R1:W-:Y:S04]  /*64c0*/  @P3 LDGSTS.E.BYPASS.LTC128B.128 [R225+0x4100], [R200.64], !P5 ;  /* 0x04100000c8e13fae */ /* 0x0003e8000e901d46 */
[----:B------:R-:W-:Y:S02]  /*64d0*/  FSEL R15, R15, -INF , P0 ;  /* 0xff8000000f0f7808 */ /* 0x000fe40000000000 */
[----:B------:R-:W-:Y:S01]  /*64e0*/  FSEL R16, R16, -INF , P1 ;  /* 0xff80000010107808 */ /* 0x000fe20000800000 */
[C---:B------:R-:W-:Y:S01]  /*64f0*/  HMMA.16816.F32 R56, R188.reuse, R4, R56 ;  /* 0x00000004bc38723c */ /* 0x040fe20000001838 */
[----:B------:R3:W-:Y:S03]  /*6500*/  @P3 LDGSTS.E.BYPASS.LTC128B.128 [R225+0x5100], [R196.64], !P4 ;  /* 0x05100000c4e13fae */ /* 0x0007e6000e101d46 */
[----:B------:R-:W-:Y:S02]  /*6510*/  ISETP.GT.AND P1, PT, R3, 0x8, PT ;  /* 0x000000080300780c */ /* 0x000fe40003f24270 */
[----:B------:R-:W-:Y:S02]  /*6520*/  ISETP.GT.AND P0, PT, R142, 0x9, PT ;  /* 0x000000098e00780c */ /* 0x000fe40003f04270 */
[-C--:B------:R-:W-:Y:S01]  /*6530*/  HMMA.16816.F32 R60, R188, R6.reuse, R60 ;  /* 0x00000006bc3c723c */ /* 0x080fe2000000183c */
[----:B------:R4:W-:Y:S03]  /*6540*/  @P3 LDGSTS.E.BYPASS.LTC128B.128 [R225+0x3900], [R198.64], !P6 ;  /* 0x03900000c6e13fae */ /* 0x0009e6000f101d46 */
[----:B------:R-:W-:Y:S02]  /*6550*/  FSEL R17, R17, -INF , P0 ;  /* 0xff80000011117808 */ /* 0x000fe40000000000 */
[----:B------:R-:W-:Y:S02]  /*6560*/  ISETP.GT.AND P0, PT, R3, 0x9, PT ;  /* 0x000000090300780c */ /* 0x000fe40003f04270 */
[----:B------:R-:W-:Y:S04]  /*6570*/  HMMA.16816.F32 R64, R176, R6, R64 ;  /* 0x00000006b040723c */ /* 0x000fe80000001840 */
[----:B------:R-:W-:Y:S02]  /*6580*/  FSEL R18, R18, -INF , P1 ;  /* 0xff80000012127808 */ /* 0x000fe40000800000 */
[C---:B------:R-:W-:Y:S02]  /*6590*/  ISETP.GT.AND P1, PT, R142.reuse, 0x10, PT ;  /* 0x000000108e00780c */ /* 0x040fe40003f24270 */
[----:B------:R-:W-:Y:S02]  /*65a0*/  FSEL R19, R19, -INF , P0 ;  /* 0xff80000013137808 */ /* 0x000fe40000000000 */
[----:B------:R-:W-:Y:S02]  /*65b0*/  ISETP.GT.AND P0, PT, R142, 0x11, PT ;  /* 0x000000118e00780c */ /* 0x000fe40003f04270 */
[----:B------:R-:W-:Y:S01]  /*65c0*/  FSEL R193, R20, -INF , P1 ;  /* 0xff80000014c17808 */ /* 0x000fe20000800000 */
[----:B------:R-:W-:Y:S01]  /*65d0*/  IMAD.MOV.U32 R20, RZ, RZ, R227 ;  /* 0x000000ffff147224 */ /* 0x000fe200078e00e3 */
[----:B------:R-:W-:Y:S02]  /*65e0*/  ISETP.GT.AND P1, PT, R3, 0x10, PT ;  /* 0x000000100300780c */ /* 0x000fe40003f24270 */
[----:B------:R-:W-:Y:S02]  /*65f0*/  FSEL R192, R21, -INF , P0 ;  /* 0xff80000015c07808 */ /* 0x000fe40000000000 */
[----:B------:R-:W-:Y:S02]  /*6600*/  ISETP.GT.AND P0, PT, R3, 0x11, PT ;  /* 0x000000110300780c */ /* 0x000fe40003f04270 */
[----:B------:R-:W-:Y:S02]  /*6610*/  FSEL R194, R22, -INF , P1 ;  /* 0xff80000016c27808 */ /* 0x000fe40000800000 */
[----:B------:R-:W-:Y:S02]  /*6620*/  FMNMX.FTZ R4, R182, R140, !PT ;  /* 0x0000008cb6047209 */ /* 0x000fe40007810000 */
[C---:B------:R-:W-:Y:S02]  /*6630*/  ISETP.GT.AND P1, PT, R2.reuse, 0x10, PT ;  /* 0x000000100200780c */ /* 0x040fe40003f24270 */
[----:B------:R-:W-:Y:S02]  /*6640*/  FSEL R195, R23, -INF , P0 ;  /* 0xff80000017c37808 */ /* 0x000fe40000000000 */
[----:B------:R-:W-:Y:S02]  /*6650*/  FMNMX.FTZ R4, R183, R4, !PT ;  /* 0x00000004b7047209 */ /* 0x000fe40007810000 */
[----:B------:R-:W-:Y:S02]  /*6660*/  ISETP.GT.AND P0, PT, R2, 0x11, PT ;  /* 0x000000110200780c */ /* 0x000fe40003f04270 */
[----:B------:R-:W-:Y:S02]  /*6670*/  FSEL R206, R24, -INF , P1 ;  /* 0xff80000018ce7808 */ /* 0x000fe40000800000 */
[----:B------:R-:W-:Y:S02]  /*6680*/  ISETP.GT.AND P1, PT, R0, 0x10, PT ;  /* 0x000000100000780c */ /* 0x000fe40003f24270 */
        /* <DEDUP_REMOVED lines=27> */
[C---:B------:R-:W-:Y:S02]  /*6840*/  ISETP.GT.AND P0, PT, R142.reuse, 0x21, PT ;  /* 0x000000218e00780c */ /* 0x040fe40003f04270 */
[----:B------:R-:W-:Y:S02]  /*6850*/  FMNMX.FTZ R145, R189, R145, !PT ;  /* 0x00000091bd917209 */ /* 0x000fe40007810000 */
[----:B------:R-:W-:Y:S02]  /*6860*/  FSEL R233, R37, -INF , P0 ;  /* 0xff80000025e97808 */ /* 0x000fe40000000000 */
[C---:B------:R-:W-:Y:S02]  /*6870*/  ISETP.GT.AND P1, PT, R3.reuse, 0x20, PT ;  /* 0x000000200300780c */ /* 0x040fe40003f24270 */
[----:B------:R-:W-:Y:S02]  /*6880*/  ISETP.GT.AND P0, PT, R142, 0x28, PT ;  /* 0x000000288e00780c */ /* 0x000fe40003f04270 */
[----:B------:R-:W-:Y:S02]  /*6890*/  FMNMX.FTZ R145, R232, R145, !PT ;  /* 0x00000091e8917209 */ /* 0x000fe40007810000 */
[----:B------:R-:W-:Y:S02]  /*68a0*/  FSEL R249, R38, -INF , P1 ;  /* 0xff80000026f97808 */ /* 0x000fe40000800000 */
[----:B------:R-:W-:Y:S02]  /*68b0*/  ISETP.GT.AND P1, PT, R3, 0x21, PT ;  /* 0x000000210300780c */ /* 0x000fe40003f24270 */
[----:B------:R-:W-:Y:S02]  /*68c0*/  FSEL R234, R48, -INF , P0 ;  /* 0xff80000030ea7808 */ /* 0x000fe40000000000 */
[C---:B------:R-:W-:Y:S02]  /*68d0*/  ISETP.GT.AND P0, PT, R142.reuse, 0x29, PT ;  /* 0x000000298e00780c */ /* 0x040fe40003f04270 */
[----:B------:R-:W-:Y:S02]  /*68e0*/  FMNMX.FTZ R145, R233, R145, !PT ;  /* 0x00000091e9917209 */ /* 0x000fe40007810000 */
[----:B------:R-:W-:Y:S02]  /*68f0*/  FSEL R252, R39, -INF , P1 ;  /* 0xff80000027fc7808 */ /* 0x000fe40000800000 */
[----:B------:R-:W-:Y:S02]  /*6900*/  ISETP.GT.AND P1, PT, R142, 0x30, PT ;  /* 0x000000308e00780c */ /* 0x000fe40003f24270 */
[----:B------:R-:W-:Y:S02]  /*6910*/  FSEL R235, R49, -INF , P0 ;  /* 0xff80000031eb7808 */ /* 0x000fe40000000000 */
[----:B------:R-:W-:Y:S02]  /*6920*/  FMNMX.FTZ R145, R234, R145, !PT ;  /* 0x00000091ea917209 */ /* 0x000fe40007810000 */
[----:B------:R-:W-:Y:S02]  /*6930*/  FSEL R236, R52, -INF , P1 ;  /* 0xff80000034ec7808 */ /* 0x000fe40000800000 */
[C---:B------:R-:W-:Y:S02]  /*6940*/  ISETP.GT.AND P0, PT, R142.reuse, 0x31, PT ;  /* 0x000000318e00780c */ /* 0x040fe40003f04270 */
[----:B------:R-:W-:Y:S02]  /*6950*/  FMNMX.FTZ R145, R235, R145, !PT ;  /* 0x00000091eb917209 */ /* 0x000fe40007810000 */
[----:B------:R-:W-:Y:S02]  /*6960*/  FSEL R251, R53, -INF , P0 ;  /* 0xff80000035fb7808 */ /* 0x000fe40000000000 */
[----:B------:R-:W-:Y:S02]  /*6970*/  ISETP.GT.AND P1, PT, R142, 0x38, PT ;  /* 0x000000388e00780c */ /* 0x000fe40003f24270 */
[----:B------:R-:W-:Y:S02]  /*6980*/  FMNMX.FTZ R145, R236, R145, !PT ;  /* 0x00000091ec917209 */ /* 0x000fe40007810000 */
[----:B------:R-:W-:Y:S02]  /*6990*/  FSEL R24, R64, -INF , P1 ;  /* 0xff80000040187808 */ /* 0x000fe40000800000 */
[----:B------:R-:W-:Y:S02]  /*69a0*/  ISETP.GT.AND P0, PT, R142, 0x39, PT ;  /* 0x000000398e00780c */ /* 0x000fe40003f04270 */
        /* <DEDUP_REMOVED lines=9> */
[----:B------:R-:W-:Y:S02]  /*6a40*/  ISETP.GT.AND P0, PT, R2, 0x21, PT ;  /* 0x000000210200780c */ /* 0x000fe40003f04270 */
[----:B------:R-:W-:Y:S02]  /*6a50*/  FMNMX.FTZ R144, R19, R144, !PT ;  /* 0x0000009013907209 */ /* 0x000fe40007810000 */
        /* <DEDUP_REMOVED lines=9> */
[----:B------:R-:W-:Y:S02]  /*6af0*/  ISETP.GT.AND P0, PT, R3, 0x29, PT ;  /* 0x000000290300780c */ /* 0x000fe40003f04270 */
[----:B------:R-:W-:Y:S01]  /*6b00*/  FMNMX.FTZ R144, R190, R144, !PT ;  /* 0x00000090be907209 */ /* 0x000fe20007810000 */
[----:B-1----:R-:W-:Y:S01]  /*6b10*/  IMAD.MOV.U32 R200, RZ, RZ, R246 ;  /* 0x000000ffffc87224 */ /* 0x002fe200078e00f6 */
[----:B------:R-:W-:Y:S02]  /*6b20*/  FMNMX.FTZ R4, R187, R146, !PT ;  /* 0x00000092bb047209 */ /* 0x000fe40007810000 */
[----:B------:R-:W-:Y:S02]  /*6b30*/  FSEL R250, R50, -INF , P1 ;  /* 0xff80000032fa7808 */ /* 0x000fe40000800000 */
[----:B------:R-:W-:Y:S02]  /*6b40*/  ISETP.GT.AND P1, PT, R3, 0x30, PT ;  /* 0x000000300300780c */ /* 0x000fe40003f24270 */
[----:B------:R-:W-:Y:S02]  /*6b50*/  FSEL R239, R51, -INF , P0 ;  /* 0xff80000033ef7808 */ /* 0x000fe40000000000 */
[----:B------:R-:W-:Y:S02]  /*6b60*/  ISETP.GT.AND P0, PT, R3, 0x31, PT ;  /* 0x000000310300780c */ /* 0x000fe40003f04270 */
[----:B------:R-:W-:Y:S02]  /*6b70*/  FMNMX.FTZ R145, R145, R5, !PT ;  /* 0x0000000591917209 */ /* 0x000fe40007810000 */
[----:B------:R-:W-:Y:S02]  /*6b80*/  FMNMX.FTZ R144, R191, R144, !PT ;  /* 0x00000090bf907209 */ /* 0x000fe40007810000 */
[----:B------:R-:W-:Y:S01]  /*6b90*/  FSEL R247, R55, -INF , P0 ;  /* 0xff80000037f77808 */ /* 0x000fe20000000000 */
[----:B------:R-:W1:Y:S01]  /*6ba0*/  SHFL.BFLY PT, R6, R145, 0x1, 0x1f ;  /* 0x0c201f0091067f89 */ /* 0x000e6200000e0000 */
[----:B------:R-:W-:Y:S02]  /*6bb0*/  MOV R8, R224 ;  /* 0x000000e000087202 */ /* 0x000fe40000000f00 */
[----:B------:R-:W-:Y:S02]  /*6bc0*/  FSEL R224, R54, -INF , P1 ;  /* 0xff80000036e07808 */ /* 0x000fe40000800000 */
[----:B------:R-:W-:Y:S02]  /*6bd0*/  FMNMX.FTZ R4, R186, R4, !PT ;  /* 0x00000004ba047209 */ /* 0x000fe40007810000 */
[C---:B------:R-:W-:Y:S02]  /*6be0*/  ISETP.GT.AND P1, PT, R3.reuse, 0x38, PT ;  /* 0x000000380300780c */ /* 0x040fe40003f24270 */
[----:B------:R-:W-:Y:S02]  /*6bf0*/  ISETP.GT.AND P0, PT, R3, 0x39, PT ;  /* 0x000000390300780c */ /* 0x000fe40003f04270 */
[----:B------:R-:W-:Y:S02]  /*6c00*/  FMNMX.FTZ R3, R10, R147, !PT ;  /* 0x000000930a037209 */ /* 0x000fe40007810000 */
[----:B------:R-:W-:Y:S02]  /*6c10*/  FMNMX.FTZ R144, R249, R144, !PT ;  /* 0x00000090f9907209 */ /* 0x000fe40007810000 */
[----:B------:R-:W-:Y:S02]  /*6c20*/  FMNMX.FTZ R4, R12, R4, !PT ;  /* 0x000000040c047209 */ /* 0x000fe40007810000 */
[----:B------:R-:W-:Y:S02]  /*6c30*/  FMNMX.FTZ R3, R11, R3, !PT ;  /* 0x000000030b037209 */ /* 0x000fe40007810000 */
[----:B------:R-:W-:Y:S02]  /*6c40*/  FMNMX.FTZ R144, R252, R144, !PT ;  /* 0x00000090fc907209 */ /* 0x000fe40007810000 */
[----:B------:R-:W-:Y:S01]  /*6c50*/  FSEL R25, R66, -INF , P1 ;  /* 0xff80000042197808 */ /* 0x000fe20000800000 */
[----:B------:R-:W-:Y:S01]  /*6c60*/  IMAD.MOV.U32 R66, RZ, RZ, R24 ;  /* 0x000000ffff427224 */ /* 0x000fe200078e0018 */
[----:B------:R-:W-:Y:S02]  /*6c70*/  FMNMX.FTZ R4, R13, R4, !PT ;  /* 0x000000040d047209 */ /* 0x000fe40007810000 */
[----:B------:R-:W-:Y:S02]  /*6c80*/  ISETP.GT.AND P1, PT, R2, 0x28, PT ;  /* 0x000000280200780c */ /* 0x000fe40003f24270 */
[----:B------:R-:W-:Y:S02]  /*6c90*/  FMNMX.FTZ R3, R14, R3, !PT ;  /* 0x000000030e037209 */ /* 0x000fe40007810000 */
[----:B------:R-:W-:Y:S02]  /*6ca0*/  FMNMX.FTZ R144, R250, R144, !PT ;  /* 0x00000090fa907209 */ /* 0x000fe40007810000 */
[----:B------:R-:W-:Y:S02]  /*6cb0*/  FSEL R51, R44, -INF , P1 ;  /* 0xff8000002c337808 */ /* 0x000fe40000800000 */
[----:B------:R-:W-:Y:S01]  /*6cc0*/  FSEL R242, R67, -INF , P0 ;  /* 0xff80000043f27808 */ /* 0x000fe20000000000 */
[----:B------:R-:W-:Y:S01]  /*6cd0*/  IMAD.MOV.U32 R67, RZ, RZ, R251 ;  /* 0x000000ffff437224 */ /* 0x000fe200078e00fb */
[----:B------:R-:W-:Y:S02]  /*6ce0*/  FMNMX.FTZ R4, R206, R4, !PT ;  /* 0x00000004ce047209 */ /* 0x000fe40007810000 */
[----:B------:R-:W-:Y:S02]  /*6cf0*/  FMNMX.FTZ R3, R15, R3, !PT ;  /* 0x000000030f037209 */ /* 0x000fe40007810000 */
[----:B------:R-:W-:Y:S02]  /*6d00*/  ISETP.GT.AND P0, PT, R2, 0x29, PT ;  /* 0x000000290200780c */ /* 0x000fe40003f04270 */
[----:B------:R-:W-:Y:S02]  /*6d10*/  ISETP.GT.AND P1, PT, R0, 0x28, PT ;  /* 0x000000280000780c */ /* 0x000fe40003f24270 */
[----:B------:R-:W-:Y:S02]  /*6d20*/  FMNMX.FTZ R144, R239, R144, !PT ;  /* 0x00000090ef907209 */ /* 0x000fe40007810000 */
[----:B------:R-:W-:Y:S02]  /*6d30*/  FMNMX.FTZ R4, R205, R4, !PT ;  /* 0x00000004cd047209 */ /* 0x000fe40007810000 */
[----:B------:R-:W-:Y:S02]  /*6d40*/  FSEL R245, R45, -INF , P0 ;  /* 0xff8000002df57808 */ /* 0x000fe40000000000 */
[----:B------:R-:W-:Y:S02]  /*6d50*/  FSEL R43, R46, -INF , P1 ;  /* 0xff8000002e2b7808 */ /* 0x000fe40000800000 */
[----:B------:R-:W-:Y:S01]  /*6d60*/  ISETP.GT.AND P0, PT, R0, 0x29, PT ;  /* 0x000000290000780c */ /* 0x000fe20003f04270 */
[----:B------:R-:W-:Y:S01]  /*6d70*/  IMAD.MOV.U32 R201, RZ, RZ, R245 ;  /* 0x000000ffffc97224 */ /* 0x000fe200078e00f5 */
[----:B------:R-:W-:Y:S02]  /*6d80*/  ISETP.GT.AND P1, PT, R2, 0x30, PT ;  /* 0x000000300200780c */ /* 0x000fe40003f24270 */
[----:B------:R-:W-:Y:S02]  /*6d90*/  FMNMX.FTZ R3, R207, R3, !PT ;  /* 0x00000003cf037209 */ /* 0x000fe40007810000 */
[----:B------:R-:W-:Y:S02]  /*6da0*/  FMNMX.FTZ R144, R224, R144, !PT ;  /* 0x00000090e0907209 */ /* 0x000fe40007810000 */
[----:B------:R-:W-:Y:S02]  /*6db0*/  FSEL R56, R56, -INF , P1 ;  /* 0xff80000038387808 */ /* 0x000fe40000800000 */
[----:B------:R-:W-:Y:S02]  /*6dc0*/  FMNMX.FTZ R3, R227, R3, !PT ;  /* 0x00000003e3037209 */ /* 0x000fe40007810000 */
[----:B------:R-:W-:Y:S02]  /*6dd0*/  FMNMX.FTZ R4, R228, R4, !PT ;  /* 0x00000004e4047209 */ /* 0x000fe40007810000 */
        /* <DEDUP_REMOVED lines=10> */
[----:B-1----:R-:W-:Y:S02]  /*6e80*/  FMNMX.FTZ R145, R145, R6, !PT ;  /* 0x0000000691917209 */ /* 0x002fe40007810000 */
[----:B------:R-:W-:Y:S02]  /*6e90*/  FMNMX.FTZ R144, R25, R144, !PT ;  /* 0x0000009019907209 */ /* 0x000fe40007810000 */
[----:B------:R-:W-:Y:S01]  /*6ea0*/  FMNMX.FTZ R2, R231, R2, !PT ;  /* 0x00000002e7027209 */ /* 0x000fe20007810000 */
[----:B------:R-:W-:Y:S01]  /*6eb0*/  FMUL.FTZ R149, R145, c[0x0][0x2d0] ;  /* 0x0000b40091957a20 */ /* 0x000fe20000410000 */
[----:B------:R-:W-:Y:S02]  /*6ec0*/  FMNMX.FTZ R4, R241, R4, !PT ;  /* 0x00000004f1047209 */ /* 0x000fe40007810000 */
[----:B------:R-:W-:Y:S02]  /*6ed0*/  FSEL R244, R61, -INF , P1 ;  /* 0xff8000003df47808 */ /* 0x000fe40000800000 */
[----:B------:R-:W-:Y:S02]  /*6ee0*/  FMNMX.FTZ R144, R242, R144, !PT ;  /* 0x00000090f2907209 */ /* 0x000fe40007810000 */
[----:B------:R-:W-:Y:S02]  /*6ef0*/  FSETP.NEU.FTZ.AND P1, PT, R145, -INF , PT ;  /* 0xff8000009100780b */ /* 0x000fe40003f3d000 */
[----:B------:R-:W-:Y:S01]  /*6f00*/  FSEL R27, R60, -INF , P0 ;  /* 0xff8000003c1b7808 */ /* 0x000fe20000000000 */
[----:B------:R-:W1:Y:S01]  /*6f10*/  SHFL.BFLY PT, R5, R144, 0x2, 0x1f ;  /* 0x0c401f0090057f89 */ /* 0x000e6200000e0000 */
[----:B------:R-:W-:Y:S02]  /*6f20*/  FMNMX.FTZ R2, R64, R2, !PT ;  /* 0x0000000240027209 */ /* 0x000fe40007810000 */
[----:B------:R-:W-:Y:S02]  /*6f30*/  FMNMX.FTZ R4, R243, R4, !PT ;  /* 0x00000004f3047209 */ /* 0x000fe40007810000 */
[C---:B------:R-:W-:Y:S02]  /*6f40*/  ISETP.GT.AND P0, PT, R0.reuse, 0x31, PT ;  /* 0x000000310000780c */ /* 0x040fe40003f04270 */
[----:B------:R-:W-:Y:S02]  /*6f50*/  FSEL R149, R149, RZ, P1 ;  /* 0x000000ff95957208 */ /* 0x000fe40000800000 */
[----:B------:R-:W-:Y:S02]  /*6f60*/  FMNMX.FTZ R4, R51, R4, !PT ;  /* 0x0000000433047209 */ /* 0x000fe40007810000 */
[----:B------:R-:W-:Y:S01]  /*6f70*/  FSEL R26, R59, -INF , P0 ;  /* 0xff8000003b1a7808 */ /* 0x000fe20000000000 */
[--C-:B------:R-:W-:Y:S01]  /*6f80*/  FFMA.FTZ R3, R183, c[0x0][0x2d0], -R149.reuse ;  /* 0x0000b400b7037a23 */ /* 0x100fe20000010895 */
[----:B------:R-:W-:Y:S02]  /*6f90*/  ISETP.GT.AND P0, PT, R0, 0x38, PT ;  /* 0x000000380000780c */ /* 0x000fe40003f04270 */
[----:B------:R-:W-:Y:S01]  /*6fa0*/  FMNMX.FTZ R2, R246, R2, !PT ;  /* 0x00000002f6027209 */ /* 0x000fe20007810000 */
[----:B------:R-:W-:Y:S01]  /*6fb0*/  MUFU.EX2 R22, R3 ;  /* 0x0000000300167308 */ /* 0x000fe20000000800 */
[----:B------:R-:W-:Y:S02]  /*6fc0*/  FSEL R213, R62, -INF , P0 ;  /* 0xff8000003ed57808 */ /* 0x000fe40000000000 */
[----:B------:R-:W-:Y:S02]  /*6fd0*/  ISETP.GT.AND P0, PT, R0, 0x39, PT ;  /* 0x000000390000780c */ /* 0x000fe40003f04270 */
[----:B------:R-:W-:Y:S01]  /*6fe0*/  FMNMX.FTZ R0, R43, R2, !PT ;  /* 0x000000022b007209 */ /* 0x000fe20007810000 */
[----:B------:R-:W-:Y:S01]  /*6ff0*/  FFMA.FTZ R2, R182, c[0x0][0x2d0], -R149 ;  /* 0x0000b400b6027a23 */ /* 0x000fe20000010895 */
[----:B------:R-:W-:Y:S02]  /*7000*/  FMNMX.FTZ R4, R245, R4, !PT ;  /* 0x00000004f5047209 */ /* 0x000fe40007810000 */
[----:B-1----:R-:W-:Y:S01]  /*7010*/  FMNMX.FTZ R144, R144, R5, !PT ;  /* 0x0000000590907209 */ /* 0x002fe20007810000 */
[----:B------:R1:W-:Y:S01]  /*7020*/  MUFU.EX2 R240, R2 ;  /* 0x0000000200f07308 */ /* 0x0003e20000000800 */
[----:B------:R-:W-:Y:S02]  /*7030*/  FMNMX.FTZ R4, R56, R4, !PT ;  /* 0x0000000438047209 */ /* 0x000fe40007810000 */
[----:B------:R-:W-:Y:S01]  /*7040*/  FSEL R148, R63, -INF , P0 ;  /* 0xff8000003f947808 */ /* 0x000fe20000000000 */
[----:B------:R-:W3:Y:S01]  /*7050*/  SHFL.BFLY PT, R7, R144, 0x1, 0x1f ;  /* 0x0c201f0090077f89 */ /* 0x000ee200000e0000 */
[----:B------:R-:W-:Y:S02]  /*7060*/  FMNMX.FTZ R4, R237, R4, !PT ;  /* 0x00000004ed047209 */ /* 0x000fe40007810000 */
[----:B------:R-:W-:Y:S02]  /*7070*/  FMNMX.FTZ R0, R248, R0, !PT ;  /* 0x00000000f8007209 */ /* 0x000fe40007810000 */
[----:B------:R-:W-:Y:S02]  /*7080*/  FMNMX.FTZ R4, R27, R4, !PT ;  /* 0x000000041b047209 */ /* 0x000fe40007810000 */
[----:B------:R-:W-:Y:S02]  /*7090*/  FMNMX.FTZ R0, R238, R0, !PT ;  /* 0x00000000ee007209 */ /* 0x000fe40007810000 */
[----:B------:R-:W-:Y:S02]  /*70a0*/  FMNMX.FTZ R4, R244, R4, !PT ;  /* 0x00000004f4047209 */ /* 0x000fe40007810000 */
[----:B------:R-:W-:Y:S02]  /*70b0*/  FMNMX.FTZ R0, R26, R0, !PT ;  /* 0x000000001a007209 */ /* 0x000fe40007810000 */
[----:B--2---:R-:W-:Y:S01]  /*70c0*/  MOV R203, R244 ;  /* 0x000000f400cb7202 */ /* 0x004fe20000000f00 */
[----:B------:R-:W2:Y:S01]  /*70d0*/  SHFL.BFLY PT, R6, R4, 0x2, 0x1f ;  /* 0x0c401f0004067f89 */ /* 0x000ea200000e0000 */
[----:B------:R-:W-:Y:S02]  /*70e0*/  FMNMX.FTZ R0, R213, R0, !PT ;  /* 0x00000000d5007209 */ /* 0x000fe40007810000 */
[----:B----4-:R-:W-:Y:S02]  /*70f0*/  MOV R199, R43 ;  /* 0x0000002b00c77202 */ /* 0x010fe40000000f00 */
[----:B------:R-:W-:Y:S02]  /*7100*/  FMNMX.FTZ R0, R148, R0, !PT ;  /* 0x0000000094007209 */ /* 0x000fe40007810000 */
[----:B-1----:R-:W-:Y:S02]  /*7110*/  @P3 IADD3 R2, P0, R180, R9, RZ ;  /* 0x00000009b4023210 */ /* 0x002fe40007f1e0ff */
[----:B---3--:R-:W-:Y:S03]  /*7120*/  FMNMX.FTZ R144, R144, R7, !PT ;  /* 0x0000000790907209 */ /* 0x008fe60007810000 */
[C---:B------:R-:W-:Y:S01]  /*7130*/  @P3 IMAD.X R5, R181.reuse, 0x1, R8, P0 ;  /* 0x00000001b5053824 */ /* 0x040fe200000e0608 */
[----:B------:R-:W-:Y:S01]  /*7140*/  @P3 LEA R8, P0, R2, c[0x0][0x1c8], 0x1 ;  /* 0x0000720002083a11 */ /* 0x000fe200078008ff */
[----:B------:R-:W-:Y:S03]  /*7150*/  FMUL.FTZ R150, R144, c[0x0][0x2d0] ;  /* 0x0000b40090967a20 */ /* 0x000fe60000410000 */
[----:B------:R-:W-:Y:S01]  /*7160*/  @P3 LEA.HI.X R9, R2, c[0x0][0x1cc], R5, 0x1, P0 ;  /* 0x0000730002093a11 */ /* 0x000fe200000f0c05 */
[----:B------:R-:W-:Y:S01]  /*7170*/  FFMA.FTZ R2, R16, c[0x0][0x2d0], -R149 ;  /* 0x0000b40010027a23 */ /* 0x000fe20000010895 */
[----:B------:R-:W-:Y:S03]  /*7180*/  @P3 IADD3 R3, P0, R180, R20, RZ ;  /* 0x00000014b4033210 */ /* 0x000fe60007f1e0ff */
[----:B------:R1:W-:Y:S01]  /*7190*/  MUFU.EX2 R20, R2 ;  /* 0x0000000200147308 */ /* 0x0003e20000000800 */
[----:B------:R-:W-:Y:S01]  /*71a0*/  @P3 IADD3.X R5, R181, R143, RZ, P0, !PT ;  /* 0x0000008fb5053210 */ /* 0x000fe200007fe4ff */
[----:B------:R3:W-:Y:S01]  /*71b0*/  @P3 LDGSTS.E.BYPASS.LTC128B.128 [R225+0x4900], [R8.64], !P5 ;  /* 0x0490000008e13fae */ /* 0x0007e2000e901d46 */
[----:B--2---:R-:W-:Y:S02]  /*71c0*/  FMNMX.FTZ R4, R4, R6, !PT ;  /* 0x0000000604047209 */ /* 0x004fe40007810000 */
[C---:B------:R-:W-:Y:S04]  /*71d0*/  @P3 LEA R6, P0, R3.reuse, c[0x0][0x1c8], 0x1 ;  /* 0x0000720003063a11 */ /* 0x040fe800078008ff */
[----:B------:R-:W-:Y:S01]  /*71e0*/  @P3 LEA.HI.X R7, R3, c[0x0][0x1cc], R5, 0x1, P0 ;  /* 0x0000730003073a11 */ /* 0x000fe200000f0c05 */
[----:B------:R-:W-:Y:S01]  /*71f0*/  FFMA.FTZ R3, R17, c[0x0][0x2d0], -R149 ;  /* 0x0000b40011037a23 */ /* 0x000fe20000010895 */
[----:B------:R-:W-:Y:S01]  /*7200*/  FSETP.NEU.FTZ.AND P0, PT, R144, -INF , PT ;  /* 0xff8000009000780b */ /* 0x000fe20003f1d000 */
[----:B------:R-:W2:Y:S02]  /*7210*/  SHFL.BFLY PT, R143, R4, 0x1, 0x1f ;  /* 0x0c201f00048f7f89 */ /* 0x000ea400000e0000 */
[----:B------:R4:W-:Y:S01]  /*7220*/  MUFU.EX2 R48, R3 ;  /* 0x0000000300307308 */ /* 0x0009e20000000800 */
[----:B------:R-:W-:Y:S05]  /*7230*/  FSEL R150, R150, RZ, P0 ;  /* 0x000000ff96967208 */ /* 0x000fea0000000000 */
[----:B------:R3:W-:Y:S08]  /*7240*/  @P3 LDGSTS.E.BYPASS.LTC128B.128 [R225+0x5900], [R6.64], !P4 ;  /* 0x0590000006e13fae */ /* 0x0007f0000e101d46 */
[----:B-1----:R-:W1:Y:S01]  /*7250*/  SHFL.BFLY PT, R2, R0, 0x2, 0x1f ;  /* 0x0c401f0000027f89 */ /* 0x002e6200000e0000 */
[----:B--2---:R-:W-:Y:S01]  /*7260*/  FMNMX.FTZ R143, R4, R143, !PT ;  /* 0x0000008f048f7209 */ /* 0x004fe20007810000 */
[--C-:B------:R-:W-:Y:S06]  /*7270*/  FFMA.FTZ R4, R19, c[0x0][0x2d0], -R150.reuse ;  /* 0x0000b40013047a23 */ /* 0x100fec0000010896 */
[----:B------:R-:W-:Y:S01]  /*7280*/  LDSM.16.MT88.4 R36, [R210+0x100] ;  /* 0x00010000d224783b */ /* 0x000fe20000004200 */
[--C-:B----4-:R-:W-:Y:S02]  /*7290*/  FFMA.FTZ R3, R185, c[0x0][0x2d0], -R150.reuse ;  /* 0x0000b400b9037a23 */ /* 0x110fe40000010896 */
[----:B------:R-:W-:Y:S01]  /*72a0*/  FMUL.FTZ R151, R143, c[0x0][0x2d0] ;  /* 0x0000b4008f977a20 */ /* 0x000fe20000410000 */
[----:B------:R-:W-:Y:S01]  /*72b0*/  MUFU.EX2 R46, R4 ;  /* 0x00000004002e7308 */ /* 0x000fe20000000800 */
[----:B------:R-:W-:Y:S03]  /*72c0*/  IMAD.MOV.U32 R185, RZ, RZ, R27 ;  /* 0x000000ffffb97224 */ /* 0x000fe600078e001b */
[----:B------:R-:W-:Y:S06]  /*72d0*/  LDSM.16.MT88.4 R52, [R209+0x1100] ;  /* 0x00110000d134783b */ /* 0x000fec0000004200 */
[----:B------:R2:W-:Y:S01]  /*72e0*/  MUFU.EX2 R28, R3 ;  /* 0x00000003001c7308 */ /* 0x0005e20000000800 */
[----:B-1----:R-:W-:Y:S01]  /*72f0*/  FMNMX.FTZ R0, R0, R2, !PT ;  /* 0x0000000200007209 */ /* 0x002fe20007810000 */
[--C-:B------:R-:W-:Y:S01]  /*7300*/  FFMA.FTZ R2, R18, c[0x0][0x2d0], -R150.reuse ;  /* 0x0000b40012027a23 */ /* 0x100fe20000010896 */
[----:B------:R-:W0:Y:S07]  /*7310*/  LDGDEPBAR ;  /* 0x00000000000079af */ /* 0x000e2e0000000000 */
[----:B------:R1:W4:Y:S01]  /*7320*/  MUFU.EX2 R49, R2 ;  /* 0x0000000200317308 */ /* 0x0003220000000800 */
[----:B--2---:R-:W-:Y:S09]  /*7330*/  FFMA.FTZ R3, R184, c[0x0][0x2d0], -R150 ;  /* 0x0000b400b8037a23 */ /* 0x004ff20000010896 */
[----:B------:R2:W-:Y:S01]  /*7340*/  MUFU.EX2 R47, R3 ;  /* 0x00000003002f7308 */ /* 0x0005e20000000800 */
[----:B-1----:R-:W1:Y:S01]  /*7350*/  SHFL.BFLY PT, R2, R0, 0x1, 0x1f ;  /* 0x0c201f0000027f89 */ /* 0x002e6200000e0000 */
[----:B----4-:R-:W-:Y:S02]  /*7360*/  F2FP.PACK_AB R179, R46, R49 ;  /* 0x000000312eb3723e */ /* 0x010fe400000000ff */
[----:B--2---:R-:W-:Y:S02]  /*7370*/  FSEL R3, R145, RZ, P1 ;  /* 0x000000ff91037208 */ /* 0x004fe40000800000 */
[----:B------:R-:W-:Y:S04]  /*7380*/  FSETP.NEU.FTZ.AND P1, PT, R143, -INF , PT ;  /* 0xff8000008f00780b */ /* 0x000fe80003f3d000 */
        /* <DEDUP_REMOVED lines=8> */
[----:B------:R-:W-:Y:S01]  /*7410*/  FSEL R184, R184, RZ, P0 ;  /* 0x000000ffb8b87208 */ /* 0x000fe20000000000 */
[----:B------:R-:W-:Y:S06]  /*7420*/  IMAD.MOV.U32 R187, RZ, RZ, R26 ;  /* 0x000000ffffbb7224 */ /* 0x000fec00078e001a */
[----:B------:R2:W4:Y:S01]  /*7430*/  MUFU.EX2 R21, R4 ;  /* 0x0000000400157308 */ /* 0x0005220000000800 */
[--C-:B-1----:R-:W-:Y:S09]  /*7440*/  FFMA.FTZ R0, R13, c[0x0][0x2d0], -R151.reuse ;  /* 0x0000b4000d007a23 */ /* 0x102ff20000010897 */
[----:B------:R1:W-:Y:S01]  /*7450*/  MUFU.EX2 R17, R0 ;  /* 0x0000000000117308 */ /* 0x0003e20000000800 */
[----:B--2---:R-:W-:Y:S02]  /*7460*/  FFMA.FTZ R4, R186, c[0x0][0x2d0], -R151 ;  /* 0x0000b400ba047a23 */ /* 0x004fe40000010897 */
[----:B------:R-:W-:Y:S07]  /*7470*/  IMAD.MOV.U32 R186, RZ, RZ, R22 ;  /* 0x000000ffffba7224 */ /* 0x000fee00078e0016 */
[----:B------:R2:W2:Y:S01]  /*7480*/  MUFU.EX2 R5, R4 ;  /* 0x0000000400057308 */ /* 0x0004a20000000800 */
[----:B----4-:R-:W-:Y:S01]  /*7490*/  IMAD.MOV.U32 R197, RZ, RZ, R21 ;  /* 0x000000ffffc57224 */ /* 0x010fe200078e0015 */
[----:B------:R-:W-:Y:S01]  /*74a0*/  F2FP.PACK_AB R176, R186, R240 ;  /* 0x000000f0bab0723e */ /* 0x000fe200000000ff */
[--C-:B-1----:R-:W-:Y:S07]  /*74b0*/  FFMA.FTZ R0, R10, c[0x0][0x2d0], -R184.reuse ;  /* 0x0000b4000a007a23 */ /* 0x102fee00000108b8 */
[----:B------:R1:W-:Y:S01]  /*74c0*/  MUFU.EX2 R44, R0 ;  /* 0x00000000002c7308 */ /* 0x0003e20000000800 */
[--C-:B--2---:R-:W-:Y:S02]  /*74d0*/  FFMA.FTZ R4, R15, c[0x0][0x2d0], -R184.reuse ;  /* 0x0000b4000f047a23 */ /* 0x104fe400000108b8 */
[----:B------:R-:W-:Y:S07]  /*74e0*/  IMAD.MOV.U32 R198, RZ, RZ, R5 ;  /* 0x000000ffffc67224 */ /* 0x000fee00078e0005 */
[----:B------:R-:W-:Y:S01]  /*74f0*/  MUFU.EX2 R16, R4 ;  /* 0x0000000400107308 */ /* 0x000fe20000000800 */
[----:B------:R-:W-:Y:S01]  /*7500*/  F2FP.PACK_AB R180, R198, R197 ;  /* 0x000000c5c6b4723e */ /* 0x000fe200000000ff */
[--C-:B-1----:R-:W-:Y:S08]  /*7510*/  FFMA.FTZ R0, R11, c[0x0][0x2d0], -R184.reuse ;  /* 0x0000b4000b007a23 */ /* 0x102ff000000108b8 */
[----:B------:R1:W2:Y:S02]  /*7520*/  MUFU.EX2 R18, R0 ;  /* 0x0000000000127308 */ /* 0x0002a40000000800 */
[----:B-1----:R-:W-:Y:S02]  /*7530*/  FFMA.FTZ R0, R14, c[0x0][0x2d0], -R184 ;  /* 0x0000b4000e007a23 */ /* 0x002fe400000108b8 */
[----:B--2---:R-:W-:Y:S06]  /*7540*/  IMAD.MOV.U32 R202, RZ, RZ, R18 ;  /* 0x000000ffffca7224 */ /* 0x004fec00078e0012 */
[----:B------:R1:W2:Y:S01]  /*7550*/  MUFU.EX2 R19, R0 ;  /* 0x0000000000137308 */ /* 0x0002a20000000800 */
[----:B------:R-:W-:Y:S01]  /*7560*/  F2FP.PACK_AB R181, R202, R44 ;  /* 0x0000002ccab5723e */ /* 0x000fe200000000ff */
[----:B-1----:R-:W-:Y:S01]  /*7570*/  FADD.FTZ R0, -R3, R140 ;  /* 0x0000008c03007221 */ /* 0x002fe20000010100 */
[----:B--2---:R-:W-:Y:S03]  /*7580*/  MOV R196, R19 ;  /* 0x0000001300c47202 */ /* 0x004fe60000000f00 */
[----:B------:R-:W-:Y:S04]  /*7590*/  FMUL.FTZ R0, R0, c[0x0][0x2d0] ;  /* 0x0000b40000007a20 */ /* 0x000fe80000410000 */
[----:B------:R1:W2:Y:S02]  /*75a0*/  MUFU.EX2 R140, R0 ;  /* 0x00000000008c7308 */ /* 0x0002a40000000800 */
[----:B-1----:R-:W-:Y:S01]  /*75b0*/  FADD.FTZ R0, -R2, R141 ;  /* 0x0000008d02007221 */ /* 0x002fe20000010100 */
[----:B------:R-:W-:Y:S01]  /*75c0*/  FSEL R2, R143, RZ, P1 ;  /* 0x000000ff8f027208 */ /* 0x000fe20000800000 */
[----:B--2---:R-:W-:Y:S02]  /*75d0*/  FMUL.FTZ R4, R140, R152 ;  /* 0x000000988c047220 */ /* 0x004fe40000410000 */
[----:B------:R-:W-:Y:S02]  /*75e0*/  FMUL.FTZ R0, R0, c[0x0][0x2d0] ;  /* 0x0000b40000007a20 */ /* 0x000fe40000410000 */
[C---:B------:R-:W-:Y:S02]  /*75f0*/  FMUL.FTZ R5, R140.reuse, R153 ;  /* 0x000000998c057220 */ /* 0x040fe40000410000 */
[----:B------:R1:W2:Y:S01]  /*7600*/  MUFU.EX2 R141, R0 ;  /* 0x00000000008d7308 */ /* 0x0002a20000000800 */
[----:B------:R-:W-:Y:S02]  /*7610*/  IMAD.MOV.U32 R153, RZ, RZ, R46 ;  /* 0x000000ffff997224 */ /* 0x000fe400078e002e */
[C---:B------:R-:W-:Y:S02]  /*7620*/  FMUL.FTZ R32, R140.reuse, R112 ;  /* 0x000000708c207220 */ /* 0x040fe40000410000 */
[C---:B------:R-:W-:Y:S02]  /*7630*/  FMUL.FTZ R33, R140.reuse, R113 ;  /* 0x000000718c217220 */ /* 0x040fe40000410000 */
[----:B------:R-:W-:Y:S02]  /*7640*/  IMAD.MOV.U32 R152, RZ, RZ, R47 ;  /* 0x000000ffff987224 */ /* 0x000fe400078e002f */
        /* <DEDUP_REMOVED lines=8> */
[----:B-1----:R-:W-:Y:S01]  /*76d0*/  FADD.FTZ R0, -R2, R146 ;  /* 0x0000009202007221 */ /* 0x002fe20000010100 */
[----:B------:R-:W-:Y:S01]  /*76e0*/  FSEL R2, R142, RZ, P0 ;  /* 0x000000ff8e027208 */ /* 0x000fe20000000000 */
[C---:B--2---:R-:W-:Y:S01]  /*76f0*/  FMUL.FTZ R18, R141.reuse, R166 ;  /* 0x000000a68d127220 */ /* 0x044fe20000410000 */
[----:B------:R-:W-:Y:S01]  /*7700*/  MOV R166, R238 ;  /* 0x000000ee00a67202 */ /* 0x000fe20000000f00 */
[----:B------:R-:W-:Y:S01]  /*7710*/  FMUL.FTZ R0, R0, c[0x0][0x2d0] ;  /* 0x0000b40000007a20 */ /* 0x000fe20000410000 */
[----:B------:R-:W-:Y:S01]  /*7720*/  MOV R146, R20 ;  /* 0x0000001400927202 */ /* 0x000fe20000000f00 */
[C---:B------:R-:W-:Y:S01]  /*7730*/  FMUL.FTZ R19, R141.reuse, R167 ;  /* 0x000000a78d137220 */ /* 0x040fe20000410000 */
[----:B------:R-:W-:Y:S01]  /*7740*/  MOV R167, R237 ;  /* 0x000000ed00a77202 */ /* 0x000fe20000000f00 */
[----:B------:R1:W2:Y:S01]  /*7750*/  MUFU.EX2 R3, R0 ;  /* 0x0000000000037308 */ /* 0x0002a20000000800 */
[----:B------:R-:W4:Y:S01]  /*7760*/  LDSM.16.MT88.4 R20, [R209+0x100] ;  /* 0x00010000d114783b */ /* 0x000f220000004200 */
[----:B------:R-:W-:Y:S01]  /*7770*/  F2FP.PACK_AB R178, R48, R146 ;  /* 0x0000009230b2723e */ /* 0x000fe200000000ff */
[C---:B---3--:R-:W-:Y:S02]  /*7780*/  FMUL.FTZ R6, R141.reuse, R154 ;  /* 0x0000009a8d067220 */ /* 0x048fe40000410000 */
[----:B------:R-:W-:Y:S01]  /*7790*/  FMUL.FTZ R7, R141, R155 ;  /* 0x0000009b8d077220 */ /* 0x000fe20000410000 */
[----:B------:R-:W-:Y:S01]  /*77a0*/  MOV R155, R16 ;  /* 0x00000010009b7202 */ /* 0x000fe20000000f00 */
[----:B------:R-:W-:Y:S02]  /*77b0*/  IMAD.MOV.U32 R154, RZ, RZ, R17 ;  /* 0x000000ffff9a7224 */ /* 0x000fe400078e0011 */
[C---:B------:R-:W-:Y:S01]  /*77c0*/  FMUL.FTZ R16, R140.reuse, R164 ;  /* 0x000000a48c107220 */ /* 0x040fe20000410000 */
[----:B------:R-:W-:Y:S01]  /*77d0*/  F2FP.PACK_AB R183, R155, R196 ;  /* 0x000000c49bb7723e */ /* 0x000fe200000000ff */
[----:B------:R-:W-:Y:S01]  /*77e0*/  FMUL.FTZ R17, R140, R165 ;  /* 0x000000a58c117220 */ /* 0x000fe20000410000 */
[----:B------:R-:W-:Y:S01]  /*77f0*/  F2FP.PACK_AB R182, R154, R50 ;  /* 0x000000329ab6723e */ /* 0x000fe200000000ff */
[C---:B------:R-:W-:Y:S01]  /*7800*/  FMUL.FTZ R34, R141.reuse, R114 ;  /* 0x000000728d227220 */ /* 0x040fe20000410000 */
[----:B------:R-:W-:Y:S01]  /*7810*/  MOV R165, R25 ;  /* 0x0000001900a57202 */ /* 0x000fe20000000f00 */
[C---:B------:R-:W-:Y:S01]  /*7820*/  FMUL.FTZ R35, R141.reuse, R115 ;  /* 0x000000738d237220 */ /* 0x040fe20000410000 */
[----:B------:R-:W-:Y:S01]  /*7830*/  MOV R164, R48 ;  /* 0x0000003000a47202 */ /* 0x000fe20000000f00 */
[----:B------:R-:W-:Y:S01]  /*7840*/  FMUL.FTZ R48, R140, R128 ;  /* 0x000000808c307220 */ /* 0x000fe20000410000 */
[----:B------:R-:W-:Y:S01]  /*7850*/  LDSM.16.MT88.4 R112, [R210+0x500] ;  /* 0x00050000d270783b */ /* 0x000fe20000004200 */
[C---:B------:R-:W-:Y:S02]  /*7860*/  FMUL.FTZ R70, R141.reuse, R70 ;  /* 0x000000468d467220 */ /* 0x040fe40000410000 */
[C---:B------:R-:W-:Y:S02]  /*7870*/  FMUL.FTZ R71, R141.reuse, R71 ;  /* 0x000000478d477220 */ /* 0x040fe40000410000 */
[----:B------:R-:W-:Y:S02]  /*7880*/  FMUL.FTZ R82, R141, R82 ;  /* 0x000000528d527220 */ /* 0x000fe40000410000 */
[----:B-1----:R-:W-:Y:S02]  /*7890*/  FADD.FTZ R0, -R2, R147 ;  /* 0x0000009302007221 */ /* 0x002fe40000010100 */
[----:B------:R-:W-:Y:S02]  /*78a0*/  FFMA.FTZ R2, R193, c[0x0][0x2d0], -R149 ;  /* 0x0000b400c1027a23 */ /* 0x000fe40000010895 */
[----:B------:R-:W-:Y:S02]  /*78b0*/  FMUL.FTZ R0, R0, c[0x0][0x2d0] ;  /* 0x0000b40000007a20 */ /* 0x000fe40000410000 */
[----:B------:R1:W-:Y:S01]  /*78c0*/  MUFU.EX2 R251, R2 ;  /* 0x0000000200fb7308 */ /* 0x0003e20000000800 */
[C---:B--2---:R-:W-:Y:S02]  /*78d0*/  FMUL.FTZ R9, R3.reuse, R157 ;  /* 0x0000009d03097220 */ /* 0x044fe40000410000 */
[----:B------:R-:W-:Y:S02]  /*78e0*/  IMAD.MOV.U32 R157, RZ, RZ, R242 ;  /* 0x000000ffff9d7224 */ /* 0x000fe400078e00f2 */
[C---:B------:R-:W-:Y:S01]  /*78f0*/  FMUL.FTZ R8, R3.reuse, R156 ;  /* 0x0000009c03087220 */ /* 0x040fe20000410000 */
[----:B------:R-:W-:Y:S01]  /*7900*/  MOV R156, R44 ;  /* 0x0000002c009c7202 */ /* 0x000fe20000000f00 */
[C---:B------:R-:W-:Y:S01]  /*7910*/  FMUL.FTZ R44, R3.reuse, R124 ;  /* 0x0000007c032c7220 */ /* 0x040fe20000410000 */
[----:B------:R-:W-:Y:S01]  /*7920*/  MOV R124, R241 ;  /* 0x000000f1007c7202 */ /* 0x000fe20000000f00 */
[C---:B------:R-:W-:Y:S01]  /*7930*/  FMUL.FTZ R45, R3.reuse, R125 ;  /* 0x0000007d032d7220 */ /* 0x040fe20000410000 */
[----:B------:R-:W2:Y:S01]  /*7940*/  MUFU.EX2 R0, R0 ;  /* 0x0000000000007308 */ /* 0x000ea20000000800 */
[----:B------:R-:W-:Y:S02]  /*7950*/  IMAD.MOV.U32 R125, RZ, RZ, R239 ;  /* 0x000000ffff7d7224 */ /* 0x000fe400078e00ef */
[----:B------:R-:W-:Y:S02]  /*7960*/  IMAD.MOV.U32 R193, RZ, RZ, R236 ;  /* 0x000000ffffc17224 */ /* 0x000fe400078e00ec */
[C---:B------:R-:W-:Y:S02]  /*7970*/  FMUL.FTZ R40, R3.reuse, R120 ;  /* 0x0000007803287220 */ /* 0x040fe40000410000 */
[----:B------:R-:W-:Y:S02]  /*7980*/  IMAD.MOV.U32 R120, RZ, RZ, R235 ;  /* 0x000000ffff787224 */ /* 0x000fe400078e00eb */
[----:B------:R-:W-:Y:S02]  /*7990*/  IMAD.MOV.U32 R147, RZ, RZ, R28 ;  /* 0x000000ffff937224 */ /* 0x000fe400078e001c */
[C---:B------:R-:W-:Y:S02]  /*79a0*/  FMUL.FTZ R12, R3.reuse, R160 ;  /* 0x000000a0030c7220 */ /* 0x040fe40000410000 */
[----:B------:R-:W-:Y:S01]  /*79b0*/  FMUL.FTZ R13, R3, R161 ;  /* 0x000000a1030d7220 */ /* 0x000fe20000410000 */
[----:B------:R-:W-:Y:S01]  /*79c0*/  F2FP.PACK_AB R177, R47, R147 ;  /* 0x000000932fb1723e */ /* 0x000fe200000000ff */
[----:B-1----:R-:W-:Y:S01]  /*79d0*/  FFMA.FTZ R2, R192, c[0x0][0x2d0], -R149 ;  /* 0x0000b400c0027a23 */ /* 0x002fe20000010895 */
[----:B------:R-:W-:Y:S01]  /*79e0*/  MOV R192, R248 ;  /* 0x000000f800c07202 */ /* 0x000fe20000000f00 */
[C---:B------:R-:W-:Y:S02]  /*79f0*/  FMUL.FTZ R24, R3.reuse, R104 ;  /* 0x0000006803187220 */ /* 0x040fe40000410000 */
[----:B------:R1:W3:Y:S01]  /*7a00*/  MUFU.EX2 R248, R2 ;  /* 0x0000000200f87308 */ /* 0x0002e20000000800 */
[C---:B------:R-:W-:Y:S01]  /*7a10*/  FMUL.FTZ R25, R3.reuse, R105 ;  /* 0x0000006903197220 */ /* 0x040fe20000410000 */
[-C--:B----4-:R-:W-:Y:S03]  /*7a20*/  HMMA.16816.F32 R4, R176, R20.reuse, R4 ;  /* 0x00000014b004723c */ /* 0x090fe60000001804 */
[C---:B--2---:R-:W-:Y:S02]  /*7a30*/  FMUL.FTZ R11, R0.reuse, R159 ;  /* 0x0000009f000b7220 */ /* 0x044fe40000410000 */
[----:B------:R-:W-:Y:S02]  /*7a40*/  IMAD.MOV.U32 R159, RZ, RZ, R247 ;  /* 0x000000ffff9f7224 */ /* 0x000fe400078e00f7 */
[C---:B------:R-:W-:Y:S02]  /*7a50*/  FMUL.FTZ R10, R0.reuse, R158 ;  /* 0x0000009e000a7220 */ /* 0x040fe40000410000 */
[----:B------:R-:W-:Y:S03]  /*7a60*/  IMAD.MOV.U32 R158, RZ, RZ, R240 ;  /* 0x000000ffff9e7224 */ /* 0x000fe600078e00f0 */
[C---:B------:R-:W-:Y:S01]  /*7a70*/  FMUL.FTZ R46, R0.reuse, R126 ;  /* 0x0000007e002e7220 */ /* 0x040fe20000410000 */
[----:B------:R-:W-:Y:S01]  /*7a80*/  MOV R126, R234 ;  /* 0x000000ea007e7202 */ /* 0x000fe20000000f00 */
[C---:B------:R-:W-:Y:S04]  /*7a90*/  HMMA.16816.F32 R8, R180.reuse, R20, R8 ;  /* 0x00000014b408723c */ /* 0x040fe80000001808 */
[C---:B------:R-:W-:Y:S02]  /*7aa0*/  FMUL.FTZ R14, R0.reuse, R162 ;  /* 0x000000a2000e7220 */ /* 0x040fe40000410000 */
[----:B------:R-:W-:Y:S01]  /*7ab0*/  FMUL.FTZ R15, R0, R163 ;  /* 0x000000a3000f7220 */ /* 0x000fe20000410000 */
[----:B------:R-:W-:Y:S01]  /*7ac0*/  MOV R163, R65 ;  /* 0x0000004100a37202 */ /* 0x000fe20000000f00 */
[--C-:B-1----:R-:W-:Y:S04]  /*7ad0*/  FFMA.FTZ R2, R194, c[0x0][0x2d0], -R150.reuse ;  /* 0x0000b400c2027a23 */ /* 0x102fe80000010896 */
[----:B------:R1:W-:Y:S01]  /*7ae0*/  MUFU.EX2 R247, R2 ;  /* 0x0000000200f77308 */ /* 0x0003e20000000800 */
[-C--:B------:R-:W-:Y:S03]  /*7af0*/  HMMA.16816.F32 R12, R180, R22.reuse, R12 ;  /* 0x00000016b40c723c */ /* 0x080fe6000000180c */
[C---:B------:R-:W-:Y:S02]  /*7b00*/  FMUL.FTZ R20, R140.reuse, R100 ;  /* 0x000000648c147220 */ /* 0x040fe40000410000 */
[----:B------:R-:W-:Y:S02]  /*7b10*/  FMUL.FTZ R21, R140, R101 ;  /* 0x000000658c157220 */ /* 0x000fe40000410000 */
[C---:B------:R-:W-:Y:S01]  /*7b20*/  FMUL.FTZ R26, R0.reuse, R106 ;  /* 0x0000006a001a7220 */ /* 0x040fe20000410000 */
[C---:B------:R-:W-:Y:S04]  /*7b30*/  HMMA.16816.F32 R16, R176.reuse, R22, R16 ;  /* 0x00000016b010723c */ /* 0x040fe80000001810 */
[----:B------:R-:W-:Y:S02]  /*7b40*/  FMUL.FTZ R27, R0, R107 ;  /* 0x0000006b001b7220 */ /* 0x000fe40000410000 */
[----:B------:R-:W-:Y:S01]  /*7b50*/  FMUL.FTZ R28, R3, R108 ;  /* 0x0000006c031c7220 */ /* 0x000fe20000410000 */
[----:B------:R-:W-:Y:S01]  /*7b60*/  LDSM.16.MT88.4 R104, [R209+0x2100] ;  /* 0x00210000d168783b */ /* 0x000fe20000004200 */
[C---:B------:R-:W-:Y:S04]  /*7b70*/  FMUL.FTZ R22, R141.reuse, R102 ;  /* 0x000000668d167220 */ /* 0x040fe80000410000 */
[----:B------:R-:W-:Y:S02]  /*7b80*/  FMUL.FTZ R23, R141, R103 ;  /* 0x000000678d177220 */ /* 0x000fe40000410000 */
[----:B------:R-:W-:Y:S01]  /*7b90*/  FMUL.FTZ R65, R140, R137 ;  /* 0x000000898c417220 */ /* 0x000fe20000410000 */
[----:B------:R-:W2:Y:S01]  /*7ba0*/  LDSM.16.MT88.4 R100, [R210+0x1100] ;  /* 0x00110000d264783b */ /* 0x000ea20000004200 */
[----:B-1----:R-:W-:Y:S02]  /*7bb0*/  FFMA.FTZ R2, R195, c[0x0][0x2d0], -R150 ;  /* 0x0000b400c3027a23 */ /* 0x002fe40000010896 */
[----:B------:R-:W-:Y:S01]  /*7bc0*/  IMAD.MOV.U32 R195, RZ, RZ, R243 ;  /* 0x000000ffffc37224 */ /* 0x000fe200078e00f3 */
[-C--:B------:R-:W-:Y:S01]  /*7bd0*/  HMMA.16816.F32 R20, R176, R36.reuse, R20 ;  /* 0x00000024b014723c */ /* 0x080fe20000001814 */
[----:B------:R1:W4:Y:S02]  /*7be0*/  MUFU.EX2 R246, R2 ;  /* 0x0000000200f67308 */ /* 0x0003240000000800 */
[C---:B------:R-:W-:Y:S02]  /*7bf0*/  FMUL.FTZ R29, R3.reuse, R109 ;  /* 0x0000006d031d7220 */ /* 0x040fe40000410000 */
[C---:B------:R-:W-:Y:S02]  /*7c00*/  FMUL.FTZ R30, R0.reuse, R110 ;  /* 0x0000006e001e7220 */ /* 0x040fe40000410000 */
[C---:B------:R-:W-:Y:S01]  /*7c10*/  FMUL.FTZ R31, R0.reuse, R111 ;  /* 0x0000006f001f7220 */ /* 0x040fe20000410000 */
[C---:B------:R-:W-:Y:S04]  /*7c20*/  HMMA.16816.F32 R24, R180.reuse, R36, R24 ;  /* 0x00000024b418723c */ /* 0x040fe80000001818 */
[----:B------:R-:W-:Y:S02]  /*7c30*/  FMUL.FTZ R41, R3, R121 ;  /* 0x0000007903297220 */ /* 0x000fe40000410000 */
[----:B------:R-:W-:Y:S02]  /*7c40*/  FMUL.FTZ R42, R0, R122 ;  /* 0x0000007a002a7220 */ /* 0x000fe40000410000 */
[-C--:B------:R-:W-:Y:S04]  /*7c50*/  HMMA.16816.F32 R28, R180, R38.reuse, R28 ;  /* 0x00000026b41c723c */ /* 0x080fe8000000181c */
[C---:B------:R-:W-:Y:S02]  /*7c60*/  FMUL.FTZ R36, R140.reuse, R116 ;  /* 0x000000748c247220 */ /* 0x040fe40000410000 */
[----:B------:R-:W-:Y:S02]  /*7c70*/  FMUL.FTZ R37, R140, R117 ;  /* 0x000000758c257220 */ /* 0x000fe40000410000 */
[C---:B------:R-:W-:Y:S04]  /*7c80*/  HMMA.16816.F32 R32, R176.reuse, R38, R32 ;  /* 0x00000026b020723c */ /* 0x040fe80000001820 */
[----:B-1----:R-:W-:Y:S02]  /*7c90*/  FFMA.FTZ R2, R188, c[0x0][0x2d0], -R149 ;  /* 0x0000b400bc027a23 */ /* 0x002fe40000010895 */
[C---:B------:R-:W-:Y:S02]  /*7ca0*/  FMUL.FTZ R43, R0.reuse, R123 ;  /* 0x0000007b002b7220 */ /* 0x040fe40000410000 */
[----:B------:R1:W-:Y:S01]  /*7cb0*/  MUFU.EX2 R245, R2 ;  /* 0x0000000200f57308 */ /* 0x0003e20000000800 */
[C---:B------:R-:W-:Y:S03]  /*7cc0*/  FMUL.FTZ R38, R141.reuse, R118 ;  /* 0x000000768d267220 */ /* 0x040fe60000410000 */
[C---:B------:R-:W-:Y:S02]  /*7cd0*/  FMUL.FTZ R39, R141.reuse, R119 ;  /* 0x000000778d277220 */ /* 0x040fe40000410000 */
[----:B------:R-:W-:Y:S01]  /*7ce0*/  LDSM.16.MT88.4 R116, [R209+0x1500] ;  /* 0x00150000d174783b */ /* 0x000fe20000004200 */
[----:B------:R-:W-:Y:S02]  /*7cf0*/  FMUL.FTZ R47, R0, R127 ;  /* 0x0000007f002f7220 */ /* 0x000fe40000410000 */
[----:B------:R-:W-:Y:S02]  /*7d00*/  IMAD.MOV.U32 R123, RZ, RZ, R51 ;  /* 0x000000ffff7b7224 */ /* 0x000fe400078e0033 */
[-C--:B------:R-:W-:Y:S03]  /*7d10*/  HMMA.16816.F32 R36, R176, R52.reuse, R36 ;  /* 0x00000034b024723c */ /* 0x080fe60000001824 */
[C---:B------:R-:W-:Y:S02]  /*7d20*/  FMUL.FTZ R51, R141.reuse, R131 ;  /* 0x000000838d337220 */ /* 0x040fe40000410000 */
[----:B------:R-:W-:Y:S02]  /*7d30*/  IMAD.MOV.U32 R160, RZ, RZ, R50 ;  /* 0x000000ffffa07224 */ /* 0x000fe400078e0032 */
[----:B------:R-:W-:Y:S01]  /*7d40*/  FMUL.FTZ R50, R141, R130 ;  /* 0x000000828d327220 */ /* 0x000fe20000410000 */
[C---:B------:R-:W-:Y:S04]  /*7d50*/  HMMA.16816.F32 R40, R180.reuse, R52, R40 ;  /* 0x00000034b428723c */ /* 0x040fe80000001828 */
[----:B------:R-:W-:Y:S02]  /*7d60*/  IMAD.MOV.U32 R161, RZ, RZ, R49 ;  /* 0x000000ffffa17224 */ /* 0x000fe400078e0031 */
[----:B-1----:R-:W-:Y:S02]  /*7d70*/  FFMA.FTZ R2, R189, c[0x0][0x2d0], -R149 ;  /* 0x0000b400bd027a23 */ /* 0x002fe40000010895 */
[-C--:B------:R-:W-:Y:S02]  /*7d80*/  HMMA.16816.F32 R44, R180, R54.reuse, R44 ;  /* 0x00000036b42c723c */ /* 0x080fe4000000182c */
[----:B------:R1:W-:Y:S02]  /*7d90*/  MUFU.EX2 R244, R2 ;  /* 0x0000000200f47308 */ /* 0x0003e40000000800 */
[C---:B------:R-:W-:Y:S02]  /*7da0*/  FMUL.FTZ R49, R140.reuse, R129 ;  /* 0x000000818c317220 */ /* 0x040fe40000410000 */
[----:B------:R-:W-:Y:S01]  /*7db0*/  LDSM.16.MT88.4 R128, [R209+0x1d00] ;  /* 0x001d0000d180783b */ /* 0x000fe20000004200 */
[C---:B------:R-:W-:Y:S02]  /*7dc0*/  FMUL.FTZ R52, R140.reuse, R168 ;  /* 0x000000a88c347220 */ /* 0x040fe40000410000 */
[----:B------:R-:W-:Y:S02]  /*7dd0*/  FMUL.FTZ R53, R140, R169 ;  /* 0x000000a98c357220 */ /* 0x000fe40000410000 */
[C---:B------:R-:W-:Y:S04]  /*7de0*/  HMMA.16816.F32 R48, R176.reuse, R54, R48 ;  /* 0x00000036b030723c */ /* 0x040fe80000001830 */
[----:B------:R-:W-:Y:S02]  /*7df0*/  FMUL.FTZ R57, R3, R133 ;  /* 0x0000008503397220 */ /* 0x000fe40000410000 */
[C---:B------:R-:W-:Y:S02]  /*7e00*/  FMUL.FTZ R58, R0.reuse, R134 ;  /* 0x00000086003a7220 */ /* 0x040fe40000410000 */
[C---:B------:R-:W-:Y:S04]  /*7e10*/  FMUL.FTZ R54, R141.reuse, R170 ;  /* 0x000000aa8d367220 */ /* 0x040fe80000410000 */
[----:B------:R-:W-:Y:S02]  /*7e20*/  FMUL.FTZ R55, R141, R171 ;  /* 0x000000ab8d377220 */ /* 0x000fe40000410000 */
[----:B------:R-:W-:Y:S02]  /*7e30*/  FMUL.FTZ R59, R0, R135 ;  /* 0x00000087003b7220 */ /* 0x000fe40000410000 */
[----:B-1----:R-:W-:Y:S02]  /*7e40*/  FFMA.FTZ R2, R190, c[0x0][0x2d0], -R150 ;  /* 0x0000b400be027a23 */ /* 0x002fe40000010896 */
[C---:B------:R-:W-:Y:S01]  /*7e50*/  FMUL.FTZ R60, R3.reuse, R172 ;  /* 0x000000ac033c7220 */ /* 0x040fe20000410000 */
[-C--:B--2---:R-:W-:Y:S01]  /*7e60*/  HMMA.16816.F32 R52, R176, R100.reuse, R52 ;  /* 0x00000064b034723c */ /* 0x084fe20000001834 */
[----:B------:R1:W-:Y:S02]  /*7e70*/  MUFU.EX2 R243, R2 ;  /* 0x0000000200f37308 */ /* 0x0003e40000000800 */
[----:B------:R-:W-:Y:S02]  /*7e80*/  IMAD.MOV.U32 R162, RZ, RZ, R56 ;  /* 0x000000ffffa27224 */ /* 0x000fe400078e0038 */
[C---:B------:R-:W-:Y:S02]  /*7e90*/  FMUL.FTZ R56, R3.reuse, R132 ;  /* 0x0000008403387220 */ /* 0x040fe40000410000 */
[----:B------:R-:W-:Y:S02]  /*7ea0*/  FMUL.FTZ R61, R3, R173 ;  /* 0x000000ad033d7220 */ /* 0x000fe40000410000 */
[C---:B------:R-:W-:Y:S03]  /*7eb0*/  FMUL.FTZ R62, R0.reuse, R174 ;  /* 0x000000ae003e7220 */ /* 0x040fe60000410000 */
[C---:B------:R-:W-:Y:S04]  /*7ec0*/  HMMA.16816.F32 R56, R180.reuse, R100, R56 ;  /* 0x00000064b438723c */ /* 0x040fe80000001838 */
[----:B------:R-:W-:Y:S02]  /*7ed0*/  FMUL.FTZ R63, R0, R175 ;  /* 0x000000af003f7220 */ /* 0x000fe40000410000 */
[----:B------:R-:W-:Y:S02]  /*7ee0*/  IMAD.MOV.U32 R122, RZ, RZ, R67 ;  /* 0x000000ffff7a7224 */ /* 0x000fe400078e0043 */
[----:B------:R-:W-:Y:S03]  /*7ef0*/  FMUL.FTZ R67, R141, R139 ;  /* 0x0000008b8d437220 */ /* 0x000fe60000410000 */
[-C--:B------:R-:W-:Y:S03]  /*7f00*/  HMMA.16816.F32 R60, R180, R102.reuse, R60 ;  /* 0x00000066b43c723c */ /* 0x080fe6000000183c */
[----:B-1----:R-:W-:Y:S02]  /*7f10*/  FFMA.FTZ R2, R191, c[0x0][0x2d0], -R150 ;  /* 0x0000b400bf027a23 */ /* 0x002fe40000010896 */
[----:B------:R-:W-:Y:S02]  /*7f20*/  IMAD.MOV.U32 R121, RZ, RZ, R66 ;  /* 0x000000ffff797224 */ /* 0x000fe400078e0042 */
[----:B------:R1:W-:Y:S01]  /*7f30*/  MUFU.EX2 R242, R2 ;  /* 0x0000000200f27308 */ /* 0x0003e20000000800 */
[----:B------:R-:W-:Y:S04]  /*7f40*/  FMUL.FTZ R66, R141, R138 ;  /* 0x0000008a8d427220 */ /* 0x000fe80000410000 */
[----:B------:R-:W-:Y:S02]  /*7f50*/  IMAD.MOV.U32 R194, RZ, RZ, R64 ;  /* 0x000000ffffc27224 */ /* 0x000fe400078e0040 */
[----:B------:R-:W-:Y:S02]  /*7f60*/  FMUL.FTZ R64, R140, R136 ;  /* 0x000000888c407220 */ /* 0x000fe40000410000 */
[----:B------:R-:W-:Y:S01]  /*7f70*/  LDSM.16.MT88.4 R136, [R210+0x1d00] ;  /* 0x001d0000d288783b */ /* 0x000fe20000004200 */
[C---:B------:R-:W-:Y:S02]  /*7f80*/  FMUL.FTZ R72, R3.reuse, R72 ;  /* 0x0000004803487220 */ /* 0x040fe40000410000 */
[C---:B------:R-:W-:Y:S02]  /*7f90*/  FMUL.FTZ R73, R3.reuse, R73 ;  /* 0x0000004903497220 */ /* 0x040fe40000410000 */
[C---:B------:R-:W-:Y:S03]  /*7fa0*/  HMMA.16816.F32 R64, R176.reuse, R102, R64 ;  /* 0x00000066b040723c */ /* 0x040fe60000001840 */
[----:B------:R-:W2:Y:S01]  /*7fb0*/  LDSM.16.MT88.4 R100, [R210+0x2100] ;  /* 0x00210000d264783b */ /* 0x000ea20000004200 */
[C---:B------:R-:W-:Y:S02]  /*7fc0*/  FMUL.FTZ R74, R0.reuse, R74 ;  /* 0x0000004a004a7220 */ /* 0x040fe40000410000 */
[----:B------:R-:W-:Y:S02]  /*7fd0*/  FMUL.FTZ R75, R0, R75 ;  /* 0x0000004b004b7220 */ /* 0x000fe40000410000 */
[-C--:B------:R-:W-:Y:S04]  /*7fe0*/  HMMA.16816.F32 R68, R176, R104.reuse, R68 ;  /* 0x00000068b044723c */ /* 0x080fe80000001844 */
[--C-:B-1----:R-:W-:Y:S02]  /*7ff0*/  FFMA.FTZ R2, R206, c[0x0][0x2d0], -R151.reuse ;  /* 0x0000b400ce027a23 */ /* 0x102fe40000010897 */
[C---:B------:R-:W-:Y:S02]  /*8000*/  FMUL.FTZ R76, R3.reuse, R76 ;  /* 0x0000004c034c7220 */ /* 0x040fe40000410000 */
[C---:B------:R-:W-:Y:S01]  /*8010*/  HMMA.16816.F32 R72, R180.reuse, R104, R72 ;  /* 0x00000068b448723c */ /* 0x040fe20000001848 */
[----:B------:R1:W-:Y:S03]  /*8020*/  MUFU.EX2 R241, R2 ;  /* 0x0000000200f17308 */ /* 0x0003e60000000800 */
[----:B------:R-:W-:Y:S02]  /*8030*/  FMUL.FTZ R77, R3, R77 ;  /* 0x0000004d034d7220 */ /* 0x000fe40000410000 */
[C---:B------:R-:W-:Y:S02]  /*8040*/  FMUL.FTZ R78, R0.reuse, R78 ;  /* 0x0000004e004e7220 */ /* 0x040fe40000410000 */
[C---:B------:R-:W-:Y:S04]  /*8050*/  FMUL.FTZ R79, R0.reuse, R79 ;  /* 0x0000004f004f7220 */ /* 0x040fe80000410000 */
[----:B------:R-:W-:Y:S02]  /*8060*/  FMUL.FTZ R83, R141, R83 ;  /* 0x000000538d537220 */ /* 0x000fe40000410000 */
[C---:B------:R-:W-:Y:S01]  /*8070*/  FMUL.FTZ R88, R3.reuse, R88 ;  /* 0x0000005803587220 */ /* 0x040fe20000410000 */
[-C--:B------:R-:W-:Y:S03]  /*8080*/  HMMA.16816.F32 R76, R180, R106.reuse, R76 ;  /* 0x0000006ab44c723c */ /* 0x080fe6000000184c */
[----:B------:R-:W-:Y:S02]  /*8090*/  FMUL.FTZ R89, R3, R89 ;  /* 0x0000005903597220 */ /* 0x000fe40000410000 */
[C---:B------:R-:W-:Y:S02]  /*80a0*/  FMUL.FTZ R90, R0.reuse, R90 ;  /* 0x0000005a005a7220 */ /* 0x040fe40000410000 */
[C---:B------:R-:W-:Y:S01]  /*80b0*/  FMUL.FTZ R91, R0.reuse, R91 ;  /* 0x0000005b005b7220 */ /* 0x040fe20000410000 */
[C---:B------:R-:W-:Y:S01]  /*80c0*/  HMMA.16816.F32 R80, R176.reuse, R106, R80 ;  /* 0x0000006ab050723c */ /* 0x040fe20000001850 */
[----:B------:R-:W4:Y:S03]  /*80d0*/  LDSM.16.MT88.4 R104, [R209+0x500] ;  /* 0x00050000d168783b */ /* 0x000f260000004200 */
[----:B-1----:R-:W-:Y:S02]  /*80e0*/  FFMA.FTZ R2, R205, c[0x0][0x2d0], -R151 ;  /* 0x0000b400cd027a23 */ /* 0x002fe40000010897 */
[C---:B------:R-:W-:Y:S02]  /*80f0*/  FMUL.FTZ R86, R141.reuse, R86 ;  /* 0x000000568d567220 */ /* 0x040fe40000410000 */
[----:B------:R1:W1:Y:S01]  /*8100*/  MUFU.EX2 R240, R2 ;  /* 0x0000000200f07308 */ /* 0x0002620000000800 */
[----:B------:R-:W-:Y:S03]  /*8110*/  FMUL.FTZ R87, R141, R87 ;  /* 0x000000578d577220 */ /* 0x000fe60000410000 */
[C---:B------:R-:W-:Y:S02]  /*8120*/  FMUL.FTZ R92, R3.reuse, R92 ;  /* 0x0000005c035c7220 */ /* 0x040fe40000410000 */
[----:B------:R-:W-:Y:S02]  /*8130*/  FMUL.FTZ R93, R3, R93 ;  /* 0x0000005d035d7220 */ /* 0x000fe40000410000 */
[-C--:B--2---:R-:W-:Y:S03]  /*8140*/  HMMA.16816.F32 R84, R176, R100.reuse, R84 ;  /* 0x00000064b054723c */ /* 0x084fe60000001854 */
[C---:B------:R-:W-:Y:S02]  /*8150*/  FMUL.FTZ R94, R0.reuse, R94 ;  /* 0x0000005e005e7220 */ /* 0x040fe40000410000 */
[----:B------:R-:W-:Y:S02]  /*8160*/  FMUL.FTZ R95, R0, R95 ;  /* 0x0000005f005f7220 */ /* 0x000fe40000410000 */
[C---:B------:R-:W-:Y:S01]  /*8170*/  FMUL.FTZ R98, R141.reuse, R98 ;  /* 0x000000628d627220 */ /* 0x040fe20000410000 */
[C---:B------:R-:W-:Y:S04]  /*8180*/  HMMA.16816.F32 R88, R180.reuse, R100, R88 ;  /* 0x00000064b458723c */ /* 0x040fe80000001858 */
[----:B------:R-:W-:Y:S02]  /*8190*/  FMUL.FTZ R99, R141, R99 ;  /* 0x000000638d637220 */ /* 0x000fe40000410000 */
[----:B------:R-:W-:Y:S01]  /*81a0*/  FFMA.FTZ R120, R120, c[0x0][0x2d0], -R149 ;  /* 0x0000b40078787a23 */ /* 0x000fe20000010895 */
[----:B---3--:R-:W-:Y:S01]  /*81b0*/  F2FP.PACK_AB R100, R248, R251 ;  /* 0x000000fbf864723e */ /* 0x008fe200000000ff */
[-C--:B------:R-:W-:Y:S01]  /*81c0*/  HMMA.16816.F32 R92, R180, R102.reuse, R92 ;  /* 0x00000066b45c723c */ /* 0x080fe2000000185c */
[----:B------:R-:W-:Y:S03]  /*81d0*/  LDSM.16.MT88.4 R180, [R209+0x2d00] ;  /* 0x002d0000d1b4783b */ /* 0x000fe60000004200 */
[--C-:B-1----:R-:W-:Y:S01]  /*81e0*/  FFMA.FTZ R2, R207, c[0x0][0x2d0], -R184.reuse ;  /* 0x0000b400cf027a23 */ /* 0x102fe200000108b8 */
[----:B----4-:R-:W-:Y:S02]  /*81f0*/  F2FP.PACK_AB R101, R246, R247 ;  /* 0x000000f7f665723e */ /* 0x010fe400000000ff */
[----:B------:R-:W-:Y:S01]  /*8200*/  F2FP.PACK_AB R108, R240, R241 ;  /* 0x000000f1f06c723e */ /* 0x000fe200000000ff */
[----:B------:R-:W-:Y:S01]  /*8210*/  HMMA.16816.F32 R96, R176, R102, R96 ;  /* 0x00000066b060723c */ /* 0x000fe20000001860 */
[----:B------:R1:W-:Y:S06]  /*8220*/  MUFU.EX2 R239, R2 ;  /* 0x0000000200ef7308 */ /* 0x0003ec0000000800 */
[----:B------:R-:W-:Y:S02]  /*8230*/  F2FP.PACK_AB R102, R244, R245 ;  /* 0x000000f5f466723e */ /* 0x000fe400000000ff */
[----:B------:R-:W-:Y:S07]  /*8240*/  F2FP.PACK_AB R103, R242, R243 ;  /* 0x000000f3f267723e */ /* 0x000fee00000000ff */
[-C--:B------:R-:W-:Y:S05]  /*8250*/  HMMA.16816.F32 R4, R100, R104.reuse, R4 ;  /* 0x000000686404723c */ /* 0x080fea0000001804 */
[--C-:B-1----:R-:W-:Y:S04]  /*8260*/  FFMA.FTZ R2, R227, c[0x0][0x2d0], -R184.reuse ;  /* 0x0000b400e3027a23 */ /* 0x102fe800000108b8 */
[----:B------:R1:W2:Y:S03]  /*8270*/  MUFU.EX2 R238, R2 ;  /* 0x0000000200ee7308 */ /* 0x0002a60000000800 */
[--C-:B-1----:R-:W-:Y:S01]  /*8280*/  FFMA.FTZ R2, R228, c[0x0][0x2d0], -R151.reuse ;  /* 0x0000b400e4027a23 */ /* 0x102fe20000010897 */
[----:B--2---:R-:W-:Y:S06]  /*8290*/  F2FP.PACK_AB R109, R238, R239 ;  /* 0x000000efee6d723e */ /* 0x004fec00000000ff */
[----:B------:R-:W-:Y:S10]  /*82a0*/  MUFU.EX2 R228, R120 ;  /* 0x0000007800e47308 */ /* 0x000ff40000000800 */
        /* <DEDUP_REMOVED lines=15> */
[----:B-1----:R-:W-:Y:S04]  /*83a0*/  FFMA.FTZ R2, R233, c[0x0][0x2d0], -R149 ;  /* 0x0000b400e9027a23 */ /* 0x002fe80000010895 */
[-C--:B------:R-:W-:Y:S01]  /*83b0*/  HMMA.16816.F32 R20, R100, R112.reuse, R20 ;  /* 0x000000706414723c */ /* 0x080fe20000001814 */
[----:B------:R1:W3:Y:S07]  /*83c0*/  MUFU.EX2 R233, R2 ;  /* 0x0000000200e97308 */ /* 0x0002ee0000000800 */
[C---:B------:R-:W-:Y:S08]  /*83d0*/  HMMA.16816.F32 R24, R108.reuse, R112, R24 ;  /* 0x000000706c18723c */ /* 0x040ff00000001818 */
[-C--:B------:R-:W-:Y:S08]  /*83e0*/  HMMA.16816.F32 R28, R108, R114.reuse, R28 ;  /* 0x000000726c1c723c */ /* 0x080ff0000000181c */
[C---:B------:R-:W-:Y:S01]  /*83f0*/  HMMA.16816.F32 R32, R100.reuse, R114, R32 ;  /* 0x000000726420723c */ /* 0x040fe20000001820 */
[----:B------:R-:W4:Y:S03]  /*8400*/  LDSM.16.MT88.4 R112, [R209+0x2500] ;  /* 0x00250000d170783b */ /* 0x000f260000004200 */
[--C-:B-1----:R-:W-:Y:S02]  /*8410*/  FFMA.FTZ R2, R249, c[0x0][0x2d0], -R150.reuse ;  /* 0x0000b400f9027a23 */ /* 0x102fe40000010896 */
[----:B------:R-:W-:Y:S02]  /*8420*/  IMAD.MOV.U32 R249, RZ, RZ, R155 ;  /* 0x000000fffff97224 */ /* 0x000fe400078e009b */
[-C--:B------:R-:W-:Y:S01]  /*8430*/  HMMA.16816.F32 R36, R100, R116.reuse, R36 ;  /* 0x000000746424723c */ /* 0x080fe20000001824 */
[----:B------:R1:W-:Y:S07]  /*8440*/  MUFU.EX2 R231, R2 ;  /* 0x0000000200e77308 */ /* 0x0003ee0000000800 */
[C---:B------:R-:W-:Y:S08]  /*8450*/  HMMA.16816.F32 R40, R108.reuse, R116, R40 ;  /* 0x000000746c28723c */ /* 0x040ff00000001828 */
[-C--:B------:R-:W-:Y:S08]  /*8460*/  HMMA.16816.F32 R44, R108, R118.reuse, R44 ;  /* 0x000000766c2c723c */ /* 0x080ff0000000182c */
[C---:B------:R-:W-:Y:S01]  /*8470*/  HMMA.16816.F32 R48, R100.reuse, R118, R48 ;  /* 0x000000766430723c */ /* 0x040fe20000001830 */
[----:B------:R-:W3:Y:S03]  /*8480*/  LDSM.16.MT88.4 R116, [R210+0x2500] ;  /* 0x00250000d274783b */ /* 0x000ee60000004200 */
[----:B-1----:R-:W-:Y:S02]  /*8490*/  FFMA.FTZ R2, R252, c[0x0][0x2d0], -R150 ;  /* 0x0000b400fc027a23 */ /* 0x002fe40000010896 */
[----:B------:R-:W-:Y:S02]  /*84a0*/  IMAD.MOV.U32 R252, RZ, RZ, R154 ;  /* 0x000000fffffc7224 */ /* 0x000fe400078e009a */
[-C--:B--2---:R-:W-:Y:S01]  /*84b0*/  HMMA.16816.F32 R52, R100, R104.reuse, R52 ;  /* 0x000000686434723c */ /* 0x084fe20000001834 */
[----:B------:R1:W2:Y:S07]  /*84c0*/  MUFU.EX2 R229, R2 ;  /* 0x0000000200e57308 */ /* 0x0002ae0000000800 */
[C---:B------:R-:W-:Y:S08]  /*84d0*/  HMMA.16816.F32 R56, R108.reuse, R104, R56 ;  /* 0x000000686c38723c */ /* 0x040ff00000001838 */
[-C--:B------:R-:W-:Y:S08]  /*84e0*/  HMMA.16816.F32 R60, R108, R106.reuse, R60 ;  /* 0x0000006a6c3c723c */ /* 0x080ff0000000183c */
[C---:B------:R-:W-:Y:S04]  /*84f0*/  HMMA.16816.F32 R64, R100.reuse, R106, R64 ;  /* 0x0000006a6440723c */ /* 0x040fe80000001840 */
[----:B-1----:R-:W-:Y:S02]  /*8500*/  FFMA.FTZ R2, R126, c[0x0][0x2d0], -R149 ;  /* 0x0000b4007e027a23 */ /* 0x002fe40000010895 */
[----:B------:R-:W-:Y:S02]  /*8510*/  IMAD.MOV.U32 R126, RZ, RZ, R125 ;  /* 0x000000ffff7e7224 */ /* 0x000fe400078e007d */
[-C--:B----4-:R-:W-:Y:S01]  /*8520*/  HMMA.16816.F32 R68, R100, R112.reuse, R68 ;  /* 0x000000706444723c */ /* 0x090fe20000001844 */
[----:B------:R1:W4:Y:S03]  /*8530*/  MUFU.EX2 R230, R2 ;  /* 0x0000000200e67308 */ /* 0x0003260000000800 */
[----:B------:R-:W-:Y:S01]  /*8540*/  MOV R127, R126 ;  /* 0x0000007e007f7202 */ /* 0x000fe20000000f00 */
[----:B------:R-:W-:Y:S01]  /*8550*/  IMAD.MOV.U32 R125, RZ, RZ, R124 ;  /* 0x000000ffff7d7224 */ /* 0x000fe200078e007c */
[----:B------:R-:W-:Y:S01]  /*8560*/  MOV R124, R195 ;  /* 0x000000c3007c7202 */ /* 0x000fe20000000f00 */
[----:B------:R-:W-:Y:S01]  /*8570*/  IMAD.MOV.U32 R195, RZ, RZ, R194 ;  /* 0x000000ffffc37224 */ /* 0x000fe200078e00c2 */
[C---:B------:R-:W-:Y:S04]  /*8580*/  HMMA.16816.F32 R72, R108.reuse, R112, R72 ;  /* 0x000000706c48723c */ /* 0x040fe80000001848 */
[----:B------:R-:W-:Y:S02]  /*8590*/  IMAD.MOV.U32 R126, RZ, RZ, R125 ;  /* 0x000000ffff7e7224 */ /* 0x000fe400078e007d */
[----:B------:R-:W-:Y:S01]  /*85a0*/  IMAD.MOV.U32 R194, RZ, RZ, R123 ;  /* 0x000000ffffc27224 */ /* 0x000fe200078e007b */
[----:B------:R-:W-:Y:S01]  /*85b0*/  MOV R123, R192 ;  /* 0x000000c0007b7202 */ /* 0x000fe20000000f00 */
[-C--:B------:R-:W-:Y:S04]  /*85c0*/  HMMA.16816.F32 R76, R108, R114.reuse, R76 ;  /* 0x000000726c4c723c */ /* 0x080fe8000000184c */
[----:B------:R-:W-:Y:S02]  /*85d0*/  IMAD.MOV.U32 R192, RZ, RZ, R165 ;  /* 0x000000ffffc07224 */ /* 0x000fe400078e00a5 */
[----:B------:R-:W-:Y:S02]  /*85e0*/  IMAD.MOV.U32 R165, RZ, RZ, R224 ;  /* 0x000000ffffa57224 */ /* 0x000fe400078e00e0 */
[C---:B------:R-:W-:Y:S01]  /*85f0*/  HMMA.16816.F32 R80, R100.reuse, R114, R80 ;  /* 0x000000726450723c */ /* 0x040fe20000001850 */
[----:B------:R-:W-:Y:S03]  /*8600*/  LDSM.16.MT88.4 R112, [R210+0x900] ;  /* 0x00090000d270783b */ /* 0x000fe60000004200 */
[----:B-1----:R-:W-:Y:S01]  /*8610*/  FFMA.FTZ R2, R250, c[0x0][0x2d0], -R150 ;  /* 0x0000b400fa027a23 */ /* 0x002fe20000010896 */
[----:B------:R-:W-:Y:S01]  /*8620*/  MOV R250, R153 ;  /* 0x0000009900fa7202 */ /* 0x000fe20000000f00 */
[----:B------:R-:W-:Y:S01]  /*8630*/  IMAD.MOV.U32 R125, RZ, RZ, R124 ;  /* 0x000000ffff7d7224 */ /* 0x000fe200078e007c */
[----:B------:R-:W-:Y:S01]  /*8640*/  MOV R124, R195 ;  /* 0x000000c3007c7202 */ /* 0x000fe20000000f00 */
[-C--:B---3--:R-:W-:Y:S01]  /*8650*/  HMMA.16816.F32 R84, R100, R116.reuse, R84 ;  /* 0x000000746454723c */ /* 0x088fe20000001854 */
[----:B------:R1:W-:Y:S01]  /*8660*/  MUFU.EX2 R227, R2 ;  /* 0x0000000200e37308 */ /* 0x0003e20000000800 */
[----:B------:R3:W5:Y:S02]  /*8670*/  LDL.LU R224, [R1+0x6c] ;  /* 0x00006c0001e07983 */ /* 0x0007640000300800 */
[----:B------:R-:W-:Y:S02]  /*8680*/  IMAD.MOV.U32 R195, RZ, RZ, R194 ;  /* 0x000000ffffc37224 */ /* 0x000fe400078e00c2 */
[----:B------:R-:W-:Y:S01]  /*8690*/  IMAD.MOV.U32 R194, RZ, RZ, R123 ;  /* 0x000000ffffc27224 */ /* 0x000fe200078e007b */
[----:B------:R-:W-:Y:S01]  /*86a0*/  MOV R123, R192 ;  /* 0x000000c0007b7202 */ /* 0x000fe20000000f00 */
[C---:B------:R-:W-:Y:S04]  /*86b0*/  HMMA.16816.F32 R88, R108.reuse, R116, R88 ;  /* 0x000000746c58723c */ /* 0x040fe80000001858 */
[----:B------:R-:W-:Y:S02]  /*86c0*/  IMAD.MOV.U32 R192, RZ, RZ, R165 ;  /* 0x000000ffffc07224 */ /* 0x000fe400078e00a5 */
[----:B------:R-:W-:Y:S02]  /*86d0*/  FFMA.FTZ R104, R125, c[0x0][0x2d0], -R151 ;  /* 0x0000b4007d687a23 */ /* 0x000fe40000010897 */
[-C--:B------:R-:W-:Y:S02]  /*86e0*/  HMMA.16816.F32 R92, R108, R118.reuse, R92 ;  /* 0x000000766c5c723c */ /* 0x080fe4000000185c */
[----:B------:R3:W-:Y:S02]  /*86f0*/  MUFU.EX2 R205, R104 ;  /* 0x0000006800cd7308 */ /* 0x0007e40000000800 */
[----:B------:R-:W-:Y:S02]  /*8700*/  IMAD.MOV.U32 R165, RZ, RZ, R213 ;  /* 0x000000ffffa57224 */ /* 0x000fe400078e00d5 */
[----:B------:R3:W5:Y:S02]  /*8710*/  LDL.LU R213, [R1+0x68] ;  /* 0x0000680001d57983 */ /* 0x0007640000300800 */
[----:B------:R-:W-:Y:S02]  /*8720*/  HMMA.16816.F32 R96, R100, R118, R96 ;  /* 0x000000766460723c */ /* 0x000fe40000001860 */
[----:B------:R-:W-:Y:S02]  /*8730*/  LDSM.16.MT88.4 R116, [R209+0x1900] ;  /* 0x00190000d174783b */ /* 0x000fe40000004200 */
[----:B-1----:R-:W-:Y:S03]  /*8740*/  FFMA.FTZ R2, R127, c[0x0][0x2d0], -R150 ;  /* 0x0000b4007f027a23 */ /* 0x002fe60000010896 */
[----:B------:R-:W-:Y:S01]  /*8750*/  F2FP.PACK_AB R100, R233, R232 ;  /* 0x000000e8e964723e */ /* 0x000fe200000000ff */
[----:B------:R1:W1:Y:S01]  /*8760*/  MUFU.EX2 R207, R2 ;  /* 0x0000000200cf7308 */ /* 0x0002620000000800 */
[----:B--2---:R-:W-:Y:S03]  /*8770*/  F2FP.PACK_AB R101, R229, R231 ;  /* 0x000000e7e565723e */ /* 0x004fe600000000ff */
[----:B----4-:R-:W-:Y:S01]  /*8780*/  F2FP.PACK_AB R102, R228, R230 ;  /* 0x000000e6e466723e */ /* 0x010fe200000000ff */
[----:B---3--:R-:W2:Y:S01]  /*8790*/  LDSM.16.MT88.4 R104, [R209+0x900] ;  /* 0x00090000d168783b */ /* 0x008ea20000004200 */
[----:B-1----:R-:W-:Y:S01]  /*87a0*/  FFMA.FTZ R2, R126, c[0x0][0x2d0], -R151 ;  /* 0x0000b4007e027a23 */ /* 0x002fe20000010897 */
[----:B------:R-:W-:Y:S03]  /*87b0*/  F2FP.PACK_AB R103, R207, R227 ;  /* 0x000000e3cf67723e */ /* 0x000fe600000000ff */
[----:B------:R1:W3:Y:S04]  /*87c0*/  MUFU.EX2 R206, R2 ;  /* 0x0000000200ce7308 */ /* 0x0002e80000000800 */
[-C--:B--2---:R-:W-:Y:S03]  /*87d0*/  HMMA.16816.F32 R4, R100, R104.reuse, R4 ;  /* 0x000000686404723c */ /* 0x084fe60000001804 */
[----:B-1----:R-:W-:Y:S01]  /*87e0*/  FFMA.FTZ R2, R124, c[0x0][0x2d0], -R184 ;  /* 0x0000b4007c027a23 */ /* 0x002fe200000108b8 */
[----:B------:R-:W-:Y:S01]  /*87f0*/  MOV R124, R195 ;  /* 0x000000c3007c7202 */ /* 0x000fe20000000f00 */
[----:B------:R-:W-:Y:S01]  /*8800*/  IMAD.MOV.U32 R195, RZ, RZ, R194 ;  /* 0x000000ffffc37224 */ /* 0x000fe200078e00c2 */
[----:B---3--:R-:W-:Y:S01]  /*8810*/  F2FP.PACK_AB R108, R205, R206 ;  /* 0x000000cecd6c723e */ /* 0x008fe200000000ff */
[----:B------:R-:W-:Y:S01]  /*8820*/  IMAD.MOV.U32 R194, RZ, RZ, R123 ;  /* 0x000000ffffc27224 */ /* 0x000fe200078e007b */
[----:B------:R-:W-:Y:S01]  /*8830*/  MOV R123, R192 ;  /* 0x000000c0007b7202 */ /* 0x000fe20000000f00 */
[----:B------:R-:W-:Y:S03]  /*8840*/  IMAD.MOV.U32 R192, RZ, RZ, R193 ;  /* 0x000000ffffc07224 */ /* 0x000fe600078e00c1 */
[----:B------:R-:W-:Y:S01]  /*8850*/  IMAD.MOV.U32 R193, RZ, RZ, R159 ;  /* 0x000000ffffc17224 */ /* 0x000fe200078e009f */
[----:B------:R-:W-:Y:S01]  /*8860*/  MOV R159, R157 ;  /* 0x0000009d009f7202 */ /* 0x000fe20000000f00 */
[----:B------:R-:W-:Y:S02]  /*8870*/  IMAD.MOV.U32 R157, RZ, RZ, R197 ;  /* 0x000000ffff9d7224 */ /* 0x000fe400078e00c5 */
[----:B------:R-:W-:Y:S02]  /*8880*/  IMAD.MOV.U32 R197, RZ, RZ, R203 ;  /* 0x000000ffffc57224 */ /* 0x000fe400078e00cb */
[----:B------:R1:W-:Y:S02]  /*8890*/  MUFU.EX2 R203, R2 ;  /* 0x0000000200cb7308 */ /* 0x0003e40000000800 */
[----:B-1----:R-:W-:Y:S01]  /*88a0*/  FFMA.FTZ R2, R200, c[0x0][0x2d0], -R184 ;  /* 0x0000b400c8027a23 */ /* 0x002fe200000108b8 */
[----:B------:R-:W-:Y:S07]  /*88b0*/  MOV R200, R201 ;  /* 0x000000c900c87202 */ /* 0x000fee0000000f00 */
[----:B------:R1:W2:Y:S02]  /*88c0*/  MUFU.EX2 R201, R2 ;  /* 0x0000000200c97308 */ /* 0x0002a40000000800 */
[----:B-1----:R-:W-:Y:S01]  /*88d0*/  FFMA.FTZ R2, R124, c[0x0][0x2d0], -R151 ;  /* 0x0000b4007c027a23 */ /* 0x002fe20000010897 */
[----:B--2---:R-:W-:Y:S01]  /*88e0*/  F2FP.PACK_AB R109, R201, R203 ;  /* 0x000000cbc96d723e */ /* 0x004fe200000000ff */
[----:B------:R-:W-:Y:S02]  /*88f0*/  IMAD.MOV.U32 R124, RZ, RZ, R195 ;  /* 0x000000ffff7c7224 */ /* 0x000fe400078e00c3 */
[----:B------:R-:W-:Y:S01]  /*8900*/  IMAD.MOV.U32 R195, RZ, RZ, R194 ;  /* 0x000000ffffc37224 */ /* 0x000fe200078e00c2 */
[----:B------:R-:W-:Y:S01]  /*8910*/  MOV R194, R123 ;  /* 0x0000007b00c27202 */ /* 0x000fe20000000f00 */
[----:B------:R-:W-:Y:S02]  /*8920*/  IMAD.MOV.U32 R123, RZ, RZ, R192 ;  /* 0x000000ffff7b7224 */ /* 0x000fe400078e00c0 */
[----:B------:R-:W-:Y:S01]  /*8930*/  IMAD.MOV.U32 R192, RZ, RZ, R163 ;  /* 0x000000ffffc07224 */ /* 0x000fe200078e00a3 */
[----:B------:R-:W-:Y:S02]  /*8940*/  MOV R163, R202 ;  /* 0x000000ca00a37202 */ /* 0x000fe40000000f00 */
[----:B------:R1:W-:Y:S02]  /*8950*/  MUFU.EX2 R202, R2 ;  /* 0x0000000200ca7308 */ /* 0x0003e40000000800 */
[----:B-1----:R-:W-:Y:S08]  /*8960*/  FFMA.FTZ R2, R200, c[0x0][0x2d0], -R151 ;  /* 0x0000b400c8027a23 */ /* 0x002ff00000010897 */
[----:B------:R1:W2:Y:S02]  /*8970*/  MUFU.EX2 R200, R2 ;  /* 0x0000000200c87308 */ /* 0x0002a40000000800 */
[--C-:B-1----:R-:W-:Y:S01]  /*8980*/  FFMA.FTZ R2, R199, c[0x0][0x2d0], -R184.reuse ;  /* 0x0000b400c7027a23 */ /* 0x102fe200000108b8 */
[----:B--2---:R-:W-:Y:S07]  /*8990*/  F2FP.PACK_AB R110, R200, R202 ;  /* 0x000000cac86e723e */ /* 0x004fee00000000ff */
[----:B------:R1:W-:Y:S02]  /*89a0*/  MUFU.EX2 R199, R2 ;  /* 0x0000000200c77308 */ /* 0x0003e40000000800 */
[----:B-1----:R-:W-:Y:S02]  /*89b0*/  FFMA.FTZ R2, R124, c[0x0][0x2d0], -R184 ;  /* 0x0000b4007c027a23 */ /* 0x002fe400000108b8 */
[----:B------:R-:W-:Y:S02]  /*89c0*/  IMAD.MOV.U32 R124, RZ, RZ, R194 ;  /* 0x000000ffff7c7224 */ /* 0x000fe400078e00c2 */
[----:B------:R-:W-:Y:S01]  /*89d0*/  IMAD.MOV.U32 R194, RZ, RZ, R122 ;  /* 0x000000ffffc27224 */ /* 0x000fe200078e007a */
[----:B------:R-:W-:Y:S01]  /*89e0*/  MOV R122, R121 ;  /* 0x00000079007a7202 */ /* 0x000fe20000000f00 */
[----:B------:R-:W-:Y:S02]  /*89f0*/  IMAD.MOV.U32 R121, RZ, RZ, R162 ;  /* 0x000000ffff797224 */ /* 0x000fe400078e00a2 */
[----:B------:R-:W-:Y:S02]  /*8a00*/  IMAD.MOV.U32 R162, RZ, RZ, R198 ;  /* 0x000000ffffa27224 */ /* 0x000fe400078e00c6 */
[----:B------:R-:W1:Y:S02]  /*8a10*/  MUFU.EX2 R198, R2 ;  /* 0x0000000200c67308 */ /* 0x000e640000000800 */
[----:B-1----:R-:W-:Y:S01]  /*8a20*/  F2FP.PACK_AB R111, R198, R199 ;  /* 0x000000c7c66f723e */ /* 0x002fe200000000ff */
[----:B------:R-:W-:Y:S01]  /*8a30*/  FFMA.FTZ R2, R123, c[0x0][0x2d0], -R149 ;  /* 0x0000b4007b027a23 */ /* 0x000fe20000010895 */
[----:B------:R-:W-:Y:S01]  /*8a40*/  MOV R123, R193 ;  /* 0x000000c1007b7202 */ /* 0x000fe20000000f00 */
[----:B------:R-:W-:Y:S02]  /*8a50*/  IMAD.MOV.U32 R193, RZ, RZ, R159 ;  /* 0x000000ffffc17224 */ /* 0x000fe400078e009f */
[----:B------:R-:W-:Y:S02]  /*8a60*/  IMAD.MOV.U32 R159, RZ, RZ, R197 ;  /* 0x000000ffff9f7224 */ /* 0x000fe400078e00c5 */
[C---:B------:R-:W-:Y:S01]  /*8a70*/  HMMA.16816.F32 R8, R108.reuse, R104, R8 ;  /* 0x000000686c08723c */ /* 0x040fe20000001808 */
[----:B------:R1:W-:Y:S07]  /*8a80*/  MUFU.EX2 R197, R2 ;  /* 0x0000000200c57308 */ /* 0x0003ee0000000800 */
[-C--:B------:R-:W-:Y:S08]  /*8a90*/  HMMA.16816.F32 R12, R108, R106.reuse, R12 ;  /* 0x0000006a6c0c723c */ /* 0x080ff0000000180c */
[C---:B------:R-:W-:Y:S01]  /*8aa0*/  HMMA.16816.F32 R16, R100.reuse, R106, R16 ;  /* 0x0000006a6410723c */ /* 0x040fe20000001810 */
[----:B------:R-:W2:Y:S07]  /*8ab0*/  LDSM.16.MT88.4 R104, [R210+0x1900] ;  /* 0x00190000d268783b */ /* 0x000eae0000004200 */
[-C--:B------:R-:W-:Y:S04]  /*8ac0*/  HMMA.16816.F32 R20, R100, R112.reuse, R20 ;  /* 0x000000706414723c */ /* 0x080fe80000001814 */
[----:B-1----:R-:W-:Y:S01]  /*8ad0*/  FFMA.FTZ R2, R194, c[0x0][0x2d0], -R149 ;  /* 0x0000b400c2027a23 */ /* 0x002fe20000010895 */
[----:B------:R-:W-:Y:S01]  /*8ae0*/  MOV R194, R122 ;  /* 0x0000007a00c27202 */ /* 0x000fe20000000f00 */
[----:B------:R-:W-:Y:S02]  /*8af0*/  IMAD.MOV.U32 R122, RZ, RZ, R121 ;  /* 0x000000ffff7a7224 */ /* 0x000fe400078e0079 */
[C---:B------:R-:W-:Y:S04]  /*8b00*/  HMMA.16816.F32 R24, R108.reuse, R112, R24 ;  /* 0x000000706c18723c */ /* 0x040fe80000001818 */
[----:B------:R-:W-:Y:S01]  /*8b10*/  IMAD.MOV.U32 R121, RZ, RZ, R192 ;  /* 0x000000ffff797224 */ /* 0x000fe200078e00c0 */
[----:B------:R-:W-:Y:S01]  /*8b20*/  MOV R192, R167 ;  /* 0x000000a700c07202 */ /* 0x000fe20000000f00 */
[----:B------:R-:W-:Y:S02]  /*8b30*/  IMAD.MOV.U32 R167, RZ, RZ, R166 ;  /* 0x000000ffffa77224 */ /* 0x000fe400078e00a6 */
[-C--:B------:R-:W-:Y:S04]  /*8b40*/  HMMA.16816.F32 R28, R108, R114.reuse, R28 ;  /* 0x000000726c1c723c */ /* 0x080fe8000000181c */
[----:B------:R-:W-:Y:S01]  /*8b50*/  IMAD.MOV.U32 R166, RZ, RZ, R165 ;  /* 0x000000ffffa67224 */ /* 0x000fe200078e00a5 */
[----:B------:R-:W-:Y:S01]  /*8b60*/  MOV R165, R164 ;  /* 0x000000a400a57202 */ /* 0x000fe20000000f00 */
[----:B------:R-:W-:Y:S02]  /*8b70*/  IMAD.MOV.U32 R164, RZ, RZ, R196 ;  /* 0x000000ffffa47224 */ /* 0x000fe400078e00c4 */
[C---:B------:R-:W-:Y:S01]  /*8b80*/  HMMA.16816.F32 R32, R100.reuse, R114, R32 ;  /* 0x000000726420723c */ /* 0x040fe20000001820 */
[----:B------:R-:W1:Y:S01]  /*8b90*/  LDSM.16.MT88.4 R112, [R209+0x2900] ;  /* 0x00290000d170783b */ /* 0x000e620000004200 */
[----:B------:R3:W-:Y:S06]  /*8ba0*/  MUFU.EX2 R196, R2 ;  /* 0x0000000200c47308 */ /* 0x0007ec0000000800 */
[-C--:B------:R-:W-:Y:S08]  /*8bb0*/  HMMA.16816.F32 R36, R100, R116.reuse, R36 ;  /* 0x000000746424723c */ /* 0x080ff00000001824 */
[C---:B------:R-:W-:Y:S08]  /*8bc0*/  HMMA.16816.F32 R40, R108.reuse, R116, R40 ;  /* 0x000000746c28723c */ /* 0x040ff00000001828 */
[-C--:B------:R-:W-:Y:S04]  /*8bd0*/  HMMA.16816.F32 R44, R108, R118.reuse, R44 ;  /* 0x000000766c2c723c */ /* 0x080fe8000000182c */
[--C-:B---3--:R-:W-:Y:S02]  /*8be0*/  FFMA.FTZ R2, R124, c[0x0][0x2d0], -R150.reuse ;  /* 0x0000b4007c027a23 */ /* 0x108fe40000010896 */
[----:B------:R-:W-:Y:S02]  /*8bf0*/  IMAD.MOV.U32 R124, RZ, RZ, R195 ;  /* 0x000000ffff7c7224 */ /* 0x000fe400078e00c3 */
[C---:B------:R-:W-:Y:S01]  /*8c00*/  HMMA.16816.F32 R48, R100.reuse, R118, R48 ;  /* 0x000000766430723c */ /* 0x040fe20000001830 */
[----:B------:R-:W3:Y:S01]  /*8c10*/  LDSM.16.MT88.4 R116, [R210+0x2900] ;  /* 0x00290000d274783b */ /* 0x000ee20000004200 */
[----:B------:R4:W-:Y:S06]  /*8c20*/  MUFU.EX2 R195, R2 ;  /* 0x0000000200c37308 */ /* 0x0009ec0000000800 */
[-C--:B--2---:R-:W-:Y:S08]  /*8c30*/  HMMA.16816.F32 R52, R100, R104.reuse, R52 ;  /* 0x000000686434723c */ /* 0x084ff00000001834 */
[C---:B------:R-:W-:Y:S08]  /*8c40*/  HMMA.16816.F32 R56, R108.reuse, R104, R56 ;  /* 0x000000686c38723c */ /* 0x040ff00000001838 */
[-C--:B------:R-:W-:Y:S04]  /*8c50*/  HMMA.16816.F32 R60, R108, R106.reuse, R60 ;  /* 0x0000006a6c3c723c */ /* 0x080fe8000000183c */
[----:B----4-:R-:W-:Y:S01]  /*8c60*/  FFMA.FTZ R2, R123, c[0x0][0x2d0], -R150 ;  /* 0x0000b4007b027a23 */ /* 0x010fe20000010896 */
[----:B------:R-:W-:Y:S03]  /*8c70*/  MOV R123, R193 ;  /* 0x000000c1007b7202 */ /* 0x000fe60000000f00 */
[C---:B------:R-:W-:Y:S01]  /*8c80*/  HMMA.16816.F32 R64, R100.reuse, R106, R64 ;  /* 0x0000006a6440723c */ /* 0x040fe20000001840 */
[----:B------:R-:W2:Y:S01]  /*8c90*/  LDL.LU R107, [R1] ;  /* 0x00000000016b7983 */ /* 0x000ea20000300800 */
[----:B------:R4:W3:Y:S03]  /*8ca0*/  MUFU.EX2 R193, R2 ;  /* 0x0000000200c17308 */ /* 0x0008e60000000800 */
[----:B------:R-:W2:Y:S03]  /*8cb0*/  LDL.LU R106, [R1+0x4] ;  /* 0x00000400016a7983 */ /* 0x000ea60000300800 */
[-C--:B-1----:R-:W-:Y:S01]  /*8cc0*/  HMMA.16816.F32 R68, R100, R112.reuse, R68 ;  /* 0x000000706444723c */ /* 0x082fe20000001844 */
[----:B------:R-:W2:Y:S04]  /*8cd0*/  LDL.LU R105, [R1+0x8] ;  /* 0x0000080001697983 */ /* 0x000ea80000300800 */
[----:B------:R-:W2:Y:S03]  /*8ce0*/  LDL.LU R104, [R1+0xc] ;  /* 0x00000c0001687983 */ /* 0x000ea60000300800 */
[C---:B------:R-:W-:Y:S08]  /*8cf0*/  HMMA.16816.F32 R72, R108.reuse, R112, R72 ;  /* 0x000000706c48723c */ /* 0x040ff00000001848 */
[-C--:B------:R-:W-:Y:S04]  /*8d00*/  HMMA.16816.F32 R76, R108, R114.reuse, R76 ;  /* 0x000000726c4c723c */ /* 0x080fe8000000184c */
[--C-:B----4-:R-:W-:Y:S02]  /*8d10*/  FFMA.FTZ R2, R194, c[0x0][0x2d0], -R149.reuse ;  /* 0x0000b400c2027a23 */ /* 0x110fe40000010895 */
[----:B------:R-:W-:Y:S02]  /*8d20*/  FFMA.FTZ R149, R121, c[0x0][0x2d0], -R149 ;  /* 0x0000b40079957a23 */ /* 0x000fe40000010895 */
[C---:B------:R-:W-:Y:S01]  /*8d30*/  HMMA.16816.F32 R80, R100.reuse, R114, R80 ;  /* 0x000000726450723c */ /* 0x040fe20000001850 */
[----:B------:R1:W-:Y:S01]  /*8d40*/  MUFU.EX2 R194, R2 ;  /* 0x0000000200c27308 */ /* 0x0003e20000000800 */
[----:B------:R-:W-:Y:S02]  /*8d50*/  LDSM.16.MT88.4 R112, [R210+0xd00] ;  /* 0x000d0000d270783b */ /* 0x000fe40000004200 */
[----:B------:R-:W-:Y:S04]  /*8d60*/  IMAD.MOV.U32 R121, RZ, RZ, R192 ;  /* 0x000000ffff797224 */ /* 0x000fe800078e00c0 */
[-C--:B---3--:R-:W-:Y:S03]  /*8d70*/  HMMA.16816.F32 R84, R100, R116.reuse, R84 ;  /* 0x000000746454723c */ /* 0x088fe60000001854 */
[----:B------:R3:W4:Y:S05]  /*8d80*/  MUFU.EX2 R192, R149 ;  /* 0x0000009500c07308 */ /* 0x00072a0000000800 */
[C---:B------:R-:W-:Y:S08]  /*8d90*/  HMMA.16816.F32 R88, R108.reuse, R116, R88 ;  /* 0x000000746c58723c */ /* 0x040ff00000001858 */
[-C--:B------:R-:W-:Y:S04]  /*8da0*/  HMMA.16816.F32 R92, R108, R118.reuse, R92 ;  /* 0x000000766c5c723c */ /* 0x080fe8000000185c */
[--C-:B-1----:R-:W-:Y:S02]  /*8db0*/  FFMA.FTZ R2, R124, c[0x0][0x2d0], -R150.reuse ;  /* 0x0000b4007c027a23 */ /* 0x102fe40000010896 */
[----:B------:R-:W-:Y:S02]  /*8dc0*/  FFMA.FTZ R150, R123, c[0x0][0x2d0], -R150 ;  /* 0x0000b4007b967a23 */ /* 0x000fe40000010896 */
[----:B------:R-:W-:Y:S01]  /*8dd0*/  HMMA.16816.F32 R96, R100, R118, R96 ;  /* 0x000000766460723c */ /* 0x000fe20000001860 */
[----:B------:R1:W-:Y:S03]  /*8de0*/  MUFU.EX2 R191, R2 ;  /* 0x0000000200bf7308 */ /* 0x0003e60000000800 */
[----:B------:R-:W-:Y:S01]  /*8df0*/  IMAD.MOV.U32 R123, RZ, RZ, R163 ;  /* 0x000000ffff7b7224 */ /* 0x000fe200078e00a3 */
[----:B------:R-:W-:Y:S01]  /*8e00*/  MOV R163, R162 ;  /* 0x000000a200a37202 */ /* 0x000fe20000000f00 */
[----:B------:R-:W-:Y:S01]  /*8e10*/  IMAD.MOV.U32 R162, RZ, RZ, R186 ;  /* 0x000000ffffa27224 */ /* 0x000fe200078e00ba */
[----:B---3--:R-:W-:Y:S01]  /*8e20*/  F2FP.PACK_AB R149, R193, R195 ;  /* 0x000000c3c195723e */ /* 0x008fe200000000ff */
[----:B------:R-:W-:Y:S03]  /*8e30*/  IMAD.MOV.U32 R124, RZ, RZ, R166 ;  /* 0x000000ffff7c7224 */ /* 0x000fe600078e00a6 */
[----:B------:R4:W-:Y:S01]  /*8e40*/  MUFU.EX2 R190, R150 ;  /* 0x0000009600be7308 */ /* 0x0009e20000000800 */
[--C-:B-1----:R-:W-:Y:S02]  /*8e50*/  FFMA.FTZ R2, R122, c[0x0][0x2d0], -R151.reuse ;  /* 0x0000b4007a027a23 */ /* 0x102fe40000010897 */
[----:B------:R-:W-:Y:S07]  /*8e60*/  IMAD.MOV.U32 R122, RZ, RZ, R164 ;  /* 0x000000ffff7a7224 */ /* 0x000fee00078e00a4 */
[----:B------:R1:W-:Y:S01]  /*8e70*/  MUFU.EX2 R188, R2 ;  /* 0x0000000200bc7308 */ /* 0x0003e20000000800 */
[----:B----4-:R-:W-:Y:S01]  /*8e80*/  F2FP.PACK_AB R150, R192, R194 ;  /* 0x000000c2c096723e */ /* 0x010fe200000000ff */
[--C-:B-1----:R-:W-:Y:S01]  /*8e90*/  FFMA.FTZ R2, R121, c[0x0][0x2d0], -R151.reuse ;  /* 0x0000b40079027a23 */ /* 0x102fe20000010897 */
[----:B------:R-:W-:Y:S07]  /*8ea0*/  MOV R121, R165 ;  /* 0x000000a500797202 */ /* 0x000fee0000000f00 */
[----:B------:R1:W3:Y:S02]  /*8eb0*/  MUFU.EX2 R189, R2 ;  /* 0x0000000200bd7308 */ /* 0x0002e40000000800 */
[--C-:B-1----:R-:W-:Y:S01]  /*8ec0*/  FFMA.FTZ R2, R167, c[0x0][0x2d0], -R184.reuse ;  /* 0x0000b400a7027a23 */ /* 0x102fe200000108b8 */
[----:B---3--:R-:W-:Y:S01]  /*8ed0*/  F2FP.PACK_AB R176, R189, R188 ;  /* 0x000000bcbdb0723e */ /* 0x008fe200000000ff */
[----:B------:R-:W1:Y:S06]  /*8ee0*/  LDSM.16.MT88.4 R164, [R209+0xd00] ;  /* 0x000d0000d1a4783b */ /* 0x000e6c0000004200 */
[----:B------:R3:W-:Y:S02]  /*8ef0*/  MUFU.EX2 R186, R2 ;  /* 0x0000000200ba7308 */ /* 0x0007e40000000800 */
[----:B---3--:R-:W-:Y:S08]  /*8f00*/  FFMA.FTZ R2, R187, c[0x0][0x2d0], -R184 ;  /* 0x0000b400bb027a23 */ /* 0x008ff000000108b8 */
[----:B------:R3:W4:Y:S02]  /*8f10*/  MUFU.EX2 R187, R2 ;  /* 0x0000000200bb7308 */ /* 0x0007240000000800 */
[--C-:B---3--:R-:W-:Y:S01]  /*8f20*/  FFMA.FTZ R2, R185, c[0x0][0x2d0], -R151.reuse ;  /* 0x0000b400b9027a23 */ /* 0x108fe20000010897 */
[----:B----4-:R-:W-:Y:S01]  /*8f30*/  F2FP.PACK_AB R177, R187, R186 ;  /* 0x000000babbb1723e */ /* 0x010fe200000000ff */
[----:B------:R-:W-:Y:S06]  /*8f40*/  FFMA.FTZ R151, R159, c[0x0][0x2d0], -R151 ;  /* 0x0000b4009f977a23 */ /* 0x000fec0000010897 */
[----:B------:R3:W-:Y:S01]  /*8f50*/  MUFU.EX2 R185, R2 ;  /* 0x0000000200b97308 */ /* 0x0007e20000000800 */
[----:B------:R-:W-:Y:S01]  /*8f60*/  IMAD.MOV.U32 R159, RZ, RZ, R158 ;  /* 0x000000ffff9f7224 */ /* 0x000fe200078e009e */
[----:B------:R-:W-:Y:S08]  /*8f70*/  MOV R158, R147 ;  /* 0x00000093009e7202 */ /* 0x000ff00000000f00 */
[----:B------:R4:W1:Y:S01]  /*8f80*/  MUFU.EX2 R147, R151 ;  /* 0x0000009700937308 */ /* 0x0008620000000800 */
[--C-:B---3--:R-:W-:Y:S02]  /*8f90*/  FFMA.FTZ R2, R124, c[0x0][0x2d0], -R184.reuse ;  /* 0x0000b4007c027a23 */ /* 0x108fe400000108b8 */
[----:B------:R-:W-:Y:S01]  /*8fa0*/  FFMA.FTZ R184, R148, c[0x0][0x2d0], -R184 ;  /* 0x0000b40094b87a23 */ /* 0x000fe200000108b8 */
[----:B------:R-:W-:Y:S01]  /*8fb0*/  F2FP.PACK_AB R148, R196, R197 ;  /* 0x000000c5c494723e */ /* 0x000fe200000000ff */
[----:B------:R-:W-:Y:S02]  /*8fc0*/  IMAD.MOV.U32 R124, RZ, RZ, R163 ;  /* 0x000000ffff7c7224 */ /* 0x000fe400078e00a3 */
[----:B------:R-:W-:Y:S01]  /*8fd0*/  IMAD.MOV.U32 R163, RZ, RZ, R162 ;  /* 0x000000ffffa37224 */ /* 0x000fe200078e00a2 */
[----:B------:R-:W-:Y:S02]  /*8fe0*/  MOV R162, R146 ;  /* 0x0000009200a27202 */ /* 0x000fe40000000f00 */
[----:B------:R-:W-:Y:S01]  /*8ff0*/  MUFU.EX2 R184, R184 ;  /* 0x000000b800b87308 */ /* 0x000fe20000000800 */
[----:B----4-:R-:W-:Y:S02]  /*9000*/  F2FP.PACK_AB R151, R190, R191 ;  /* 0x000000bfbe97723e */ /* 0x010fe400000000ff */
[----:B-1----:R-:W-:Y:S07]  /*9010*/  F2FP.PACK_AB R178, R147, R185 ;  /* 0x000000b993b2723e */ /* 0x002fee00000000ff */
[----:B------:R-:W1:Y:S02]  /*9020*/  MUFU.EX2 R146, R2 ;  /* 0x0000000200927308 */ /* 0x000e640000000800 */
[----:B-1----:R-:W-:Y:S01]  /*9030*/  F2FP.PACK_AB R179, R184, R146 ;  /* 0x00000092b8b3723e */ /* 0x002fe200000000ff */
[----:B--2---:R-:W-:Y:S02]  /*9040*/  FFMA.FTZ R140, R140, R107, R159 ;  /* 0x0000006b8c8c7223 */ /* 0x004fe4000001009f */
[----:B------:R-:W-:Y:S02]  /*9050*/  FFMA.FTZ R141, R141, R106, R158 ;  /* 0x0000006a8d8d7223 */ /* 0x000fe4000001009e */
[----:B------:R-:W-:Y:S02]  /*9060*/  FFMA.FTZ R2, R3, R105, R157 ;  /* 0x0000006903027223 */ /* 0x000fe4000001009d */
[----:B------:R-:W-:Y:S02]  /*9070*/  IMAD.MOV.U32 R3, RZ, RZ, R152 ;  /* 0x000000ffff037224 */ /* 0x000fe400078e0098 */
[-C--:B------:R-:W-:Y:S01]  /*9080*/  HMMA.16816.F32 R152, R148, R164.reuse, R4 ;  /* 0x000000a49498723c */ /* 0x080fe20000001804 */
[----:B------:R-:W1:Y:S04]  /*9090*/  LDSM.16.MT88.4 R4, [R210+0x2d00] ;  /* 0x002d0000d204783b */ /* 0x000e680000004200 */
[----:B------:R-:W-:Y:S02]  /*90a0*/  FFMA.FTZ R0, R0, R104, R156 ;  /* 0x0000006800007223 */ /* 0x000fe4000001009c */
[----:B------:R-:W-:Y:S01]  /*90b0*/  FADD.FTZ R3, R3, R141 ;  /* 0x0000008d03037221 */ /* 0x000fe20000010000 */
[C---:B------:R-:W-:Y:S04]  /*90c0*/  HMMA.16816.F32 R156, R176.reuse, R164, R8 ;  /* 0x000000a4b09c723c */ /* 0x040fe80000001808 */
[----:B------:R-:W-:Y:S03]  /*90d0*/  MOV R141, R144 ;  /* 0x00000090008d7202 */ /* 0x000fe60000000f00 */
[----:B------:R-:W-:Y:S01]  /*90e0*/  IMAD.MOV.U32 R8, RZ, RZ, R163 ;  /* 0x000000ffff087224 */ /* 0x000fe200078e00a3 */
[----:B------:R-:W-:Y:S01]  /*90f0*/  MOV R11, R162 ;  /* 0x000000a2000b7202 */ /* 0x000fe20000000f00 */
[----:B------:R-:W-:Y:S03]  /*9100*/  IMAD.MOV.U32 R10, RZ, RZ, R161 ;  /* 0x000000ffff0a7224 */ /* 0x000fe600078e00a1 */
[----:B------:R-:W-:Y:S02]  /*9110*/  IMAD.MOV.U32 R9, RZ, RZ, R160 ;  /* 0x000000ffff097224 */ /* 0x000fe400078e00a0 */
[-C--:B------:R-:W-:Y:S03]  /*9120*/  HMMA.16816.F32 R160, R176, R166.reuse, R12 ;  /* 0x000000a6b0a0723c */ /* 0x080fe6000000180c */
[----:B------:R-:W-:Y:S02]  /*9130*/  FADD.FTZ R10, R10, R3 ;  /* 0x000000030a0a7221 */ /* 0x000fe40000010000 */
[----:B------:R-:W-:Y:S02]  /*9140*/  FADD.FTZ R8, R8, R140 ;  /* 0x0000008c08087221 */ /* 0x000fe40000010000 */
[----:B------:R-:W-:Y:S01]  /*9150*/  IMAD.MOV.U32 R15, RZ, RZ, R121 ;  /* 0x000000ffff0f7224 */ /* 0x000fe200078e0079 */
[C---:B------:R-:W-:Y:S01]  /*9160*/  HMMA.16816.F32 R164, R148.reuse, R166, R16 ;  /* 0x000000a694a4723c */ /* 0x040fe20000001810 */
[----:B------:R-:W2:Y:S03]  /*9170*/  LDL R19, [R1+0x50] ;  /* 0x0000500001137983 */ /* 0x000ea60000100800 */
[----:B------:R-:W-:Y:S01]  /*9180*/  FADD.FTZ R11, R11, R8 ;  /* 0x000000080b0b7221 */ /* 0x000fe20000010000 */
[----:B------:R-:W-:Y:S01]  /*9190*/  MOV R14, R122 ;  /* 0x0000007a000e7202 */ /* 0x000fe20000000f00 */
[----:B------:R-:W-:Y:S01]  /*91a0*/  IMAD.MOV.U32 R13, RZ, RZ, R123 ;  /* 0x000000ffff0d7224 */ /* 0x000fe200078e007b */
[----:B------:R-:W-:Y:S01]  /*91b0*/  MOV R12, R124 ;  /* 0x0000007c000c7202 */ /* 0x000fe20000000f00 */
        /* <DEDUP_REMOVED lines=53> */
[-C--:B-1----:R-:W-:Y:S03]  /*9510*/  HMMA.16816.F32 R84, R148, R4.reuse, R84 ;  /* 0x000000049454723c */ /* 0x082fe60000001854 */
[----:B------:R-:W-:Y:S02]  /*9520*/  FADD.FTZ R3, R198, R9 ;  /* 0x00000009c6037221 */ /* 0x000fe40000010000 */
[----:B------:R-:W-:Y:S02]  /*9530*/  IMAD.MOV.U32 R140, RZ, RZ, R145 ;  /* 0x000000ffff8c7224 */ /* 0x000fe400078e0091 */
        /* <DEDUP_REMOVED lines=18> */
[----:B------:R1:W-:Y:S01]  /*9660*/  STL [R1], R5 ;  /* 0x0000000501007387 */ /* 0x0003e20000100800 */
[----:B------:R-:W-:Y:S01]  /*9670*/  FADD.FTZ R3, R190, R4 ;  /* 0x00000004be037221 */ /* 0x000fe20000010000 */
[----:B------:R-:W-:Y:S01]  /*9680*/  MOV R146, R143 ;  /* 0x0000008f00927202 */ /* 0x000fe20000000f00 */
[----:B------:R-:W-:Y:S02]  /*9690*/  FADD.FTZ R2, R147, R2 ;  /* 0x0000000293027221 */ /* 0x000fe40000010000 */
[----:B------:R-:W-:Y:S01]  /*96a0*/  FADD.FTZ R0, R184, R0 ;  /* 0x00000000b8007221 */ /* 0x000fe20000010000 */
[----:B------:R1:W-:Y:S01]  /*96b0*/  STL [R1+0x4], R3 ;  /* 0x0000040301007387 */ /* 0x0003e20000100800 */
[----:B------:R-:W-:Y:S03]  /*96c0*/  IMAD.MOV.U32 R147, RZ, RZ, R142 ;  /* 0x000000ffff937224 */ /* 0x000fe600078e008e */
[----:B------:R1:W-:Y:S04]  /*96d0*/  STL [R1+0x8], R2 ;  /* 0x0000080201007387 */ /* 0x0003e80000100800 */
[----:B------:R1:W-:Y:S01]  /*96e0*/  STL [R1+0xc], R0 ;  /* 0x00000c0001007387 */ /* 0x0003e20000100800 */
[----:B--2---:R-:W-:Y:S02]  /*96f0*/  ISETP.GT.AND P0, PT, R226, R19, PT ;  /* 0x00000013e200720c */ /* 0x004fe40003f04270 */
[----:B------:R-:W-:Y:S11]  /*9700*/  MOV R226, R204 ;  /* 0x000000cc00e27202 */ /* 0x000ff60000000f00 */
[----:B-1----:R-:W-:-:S05]  /*9710*/  @P0 BRA `(.L_x_1377) ;  /* 0xffffbc9000000947 */ /* 0x002fca000383ffff */
.L_x_1376:
[----:B------:R-:W-:-:S13]  /*9720*/  ISETP.GE.AND P0, PT, R204, RZ, PT ;  /* 0x000000ffcc00720c */ /* 0x000fda0003f06270 */
[----:B------:R-:W-:Y:S05]  /*9730*/  @!P0 BRA `(.L_x_1378) ;  /* 0x0000321000008947 */ /* 0x000fea0003800000 */
[----:B-1----:R-:W2:Y:S01]  /*9740*/  LDL.64 R6, [R1+0x48] ;  /* 0x0000480001067983 */ /* 0x002ea20000100a00 */
[----:B------:R-:W-:-:S03]  /*9750*/  ULDC.64 UR4, c[0x0][0x208] ;  /* 0x0000820000047ab9 */ /* 0x000fc60000000a00 */
[----:B------:R-:W2:Y:S04]  /*9760*/  LDL.64 R4, [R1+0x38] ;  /* 0x0000380001047983 */ /* 0x000ea80000100a00 */
[----:B------:R-:W3:Y:S04]  /*9770*/  LDL.64 R10, [R1+0x40] ;  /* 0x00004000010a7983 */ /* 0x000ee80000100a00 */
[----:B------:R-:W4:Y:S01]  /*9780*/  LDL.64 R8, [R1+0x30] ;  /* 0x0000300001087983 */ /* 0x000f220000100a00 */
[----:B------:R-:W-:Y:S01]  /*9790*/  IMAD.MOV.U32 R2, RZ, RZ, R144 ;  /* 0x000000ffff027224 */ /* 0x000fe200078e0090 */
[----:B------:R-:W-:Y:S01]  /*97a0*/  MOV R147, R142 ;  /* 0x0000008e00937202 */ /* 0x000fe20000000f00 */
[----:B------:R-:W-:-:S02]  /*97b0*/  IMAD.MOV.U32 R0, RZ, RZ, R145 ;  /* 0x000000ffff007224 */ /* 0x000fc400078e0091 */
[----:B------:R-:W-:Y:S01]  /*97c0*/  IMAD.MOV.U32 R146, RZ, RZ, R143 ;  /* 0x000000ffff927224 */ /* 0x000fe200078e008f */
[----:B------:R-:W-:Y:S02]  /*97d0*/  USHF.L.U64.HI UR5, UR4, 0x5, UR5 ;  /* 0x0000000504057899 */ /* 0x000fe40008010205 */
[----:B------:R-:W-:Y:S01]  /*97e0*/  USHF.L.U32 UR4, UR4, 0x5, URZ ;  /* 0x0000000504047899 */ /* 0x000fe2000800063f */
[----:B--2---:R-:W-:-:S05]  /*97f0*/  MOV R4, R6 ;  /* 0x0000000600047202 */ /* 0x004fca0000000f00 */
[----:B------:R1:W-:Y:S01]  /*9800*/  STL.64 [R1+0x38], R4 ;  /* 0x0000380401007387 */ /* 0x0003e20000100a00 */
[----:B------:R-:W-:Y:S02]  /*9810*/  IADD3 R230, P2, R6, 0x40, RZ ;  /* 0x0000004006e67810 */ /* 0x000fe40007f5e0ff */
[----:B---3--:R-:W-:Y:S02]  /*9820*/  IADD3 R246, P0, R10, 0x40, RZ ;  /* 0x000000400af67810 */ /* 0x008fe40007f1e0ff */
[----:B------:R-:W-:Y:S02]  /*9830*/  IADD3 R232, P3, R6, 0x20, RZ ;  /* 0x0000002006e87810 */ /* 0x000fe40007f7e0ff */
[----:B------:R-:W-:Y:S01]  /*9840*/  IADD3 R248, P1, R10, 0x20, RZ ;  /* 0x000000200af87810 */ /* 0x000fe20007f3e0ff */
[----:B------:R-:W-:Y:S01]  /*9850*/  IMAD.X R231, RZ, RZ, R5, P2 ;  /* 0x000000ffffe77224 */ /* 0x000fe200010e0605 */
[----:B------:R-:W-:Y:S01]  /*9860*/  IADD3.X R233, RZ, R5, RZ, P3, !PT ;  /* 0x00000005ffe97210 */ /* 0x000fe20001ffe4ff */
[----:B----4-:R-:W-:Y:S01]  /*9870*/  IMAD.X R245, RZ, RZ, R9, P0 ;  /* 0x000000fffff57224 */ /* 0x010fe200000e0609 */
[----:B------:R-:W-:-:S02]  /*9880*/  IADD3.X R247, RZ, R9, RZ, P1, !PT ;  /* 0x00000009fff77210 */ /* 0x000fc40000ffe4ff */
.L_x_1379:
[----:B------:R-:W2:Y:S01]  /*9890*/  LDL.64 R190, [R1+0x38] ;  /* 0x0000380001be7983 */ /* 0x000ea20000100a00 */
[----:B------:R-:W-:Y:S04]  /*98a0*/  DEPBAR.LE SB0, 0x0 ;  /* 0x000080000000791a */ /* 0x000fe80000000000 */
[----:B------:R-:W-:Y:S01]  /*98b0*/  MOV R53, 0x6 ;  /* 0x0000000600357802 */ /* 0x000fe20000000f00 */
[----:B------:R-:W3:Y:S01]  /*98c0*/  LDL.64 R194, [R1+0x48] ;  /* 0x0000480001c27983 */ /* 0x000ee20000100a00 */
[----:B------:R-:W-:Y:S02]  /*98d0*/  MOV R52, c[0x0][0x208] ;  /* 0x0000820000347a02 */ /* 0x000fe40000000f00 */
[----:B------:R-:W-:Y:S02]  /*98e0*/  MOV R189, c[0x0][0x208] ;  /* 0x0000820000bd7a02 */ /* 0x000fe40000000f00 */
[----:B------:R-:W-:Y:S01]  /*98f0*/  SHF.L.U64.HI R52, R52, R53, c[0x0][0x20c] ;  /* 0x0000830034347619 */ /* 0x000fe20000010235 */
[----:B------:R-:W-:Y:S01]  /*9900*/  BAR.SYNC.DEFER_BLOCKING 0x0 ;  /* 0x0000000000007b1d */ /* 0x000fe20000010000 */
[----:B------:R-:W-:Y:S02]  /*9910*/  SHF.L.U32 R189, R189, 0x6, RZ ;  /* 0x00000006bdbd7819 */ /* 0x000fe400000006ff */
[----:B------:R-:W-:Y:S01]  /*9920*/  SHF.R.S32.HI R3, RZ, 0x1f, R204 ;  /* 0x0000001fff037819 */ /* 0x000fe200000114cc */
[----:B------:R-:W-:Y:S01]  /*9930*/  IMAD R188, R52, R204, RZ ;  /* 0x000000cc34bc7224 */ /* 0x000fe200078e02ff */
[----:B------:R-:W-:Y:S01]  /*9940*/  MOV R205, c[0x0][0x1e0] ;  /* 0x0000780000cd7a02 */ /* 0x000fe20000000f00 */
[-C--:B------:R-:W-:Y:S01]  /*9950*/  IMAD.WIDE.U32 R144, R204, R189.reuse, R232 ;  /* 0x000000bdcc907225 */ /* 0x080fe200078e00e8 */
[----:B------:R-:W-:Y:S02]  /*9960*/  MOV R226, 0x5 ;  /* 0x0000000500e27802 */ /* 0x000fe40000000f00 */
[----:B------:R-:W-:Y:S01]  /*9970*/  SHF.L.U32 R205, R205, 0x5, RZ ;  /* 0x00000005cdcd7819 */ /* 0x000fe200000006ff */
[-C--:B------:R-:W-:Y:S01]  /*9980*/  IMAD R188, R3, R189.reuse, R188 ;  /* 0x000000bd03bc7224 */ /* 0x080fe200078e02bc */
[----:B------:R-:W-:Y:S01]  /*9990*/  LEA R200, P0, R144, c[0x0][0x1f8], 0x1 ;  /* 0x00007e0090c87a11 */ /* 0x000fe200078008ff */
[----:B------:R-:W-:Y:S03]  /*99a0*/  IMAD.WIDE.U32 R186, R204, R189, UR4 ;  /* 0x00000004ccba7e25 */ /* 0x000fe6000f8e00bd */
[----:B------:R-:W-:Y:S04]  /*99b0*/  IADD3 R145, R188, R145, RZ ;  /* 0x00000091bc917210 */ /* 0x000fe80007ffe0ff */
[----:B------:R-:W-:Y:S01]  /*99c0*/  LEA.HI.X R201, R144, c[0x0][0x1fc], R145, 0x1, P0 ;  /* 0x00007f0090c97a11 */ /* 0x000fe200000f0c91 */
[----:B------:R-:W-:Y:S08]  /*99d0*/  LDSM.16.M88.4 R64, [R211+0x6100] ;  /* 0x00610000d340783b */ /* 0x000ff00000000200 */
[----:B------:R-:W4:Y:S08]  /*99e0*/  LDSM.16.M88.4 R16, [R208+0x3100] ;  /* 0x00310000d010783b */ /* 0x000f300000000200 */
[----:B------:R-:W1:Y:S08]  /*99f0*/  LDSM.16.M88.4 R60, [R211+0x7100] ;  /* 0x00710000d33c783b */ /* 0x000e700000000200 */
[----:B------:R-:W1:Y:S08]  /*9a00*/  LDSM.16.M88.4 R32, [R208+0x3500] ;  /* 0x00350000d020783b */ /* 0x000e700000000200 */
[----:B------:R-:W3:Y:S06]  /*9a10*/  LDL.64 R228, [R1+0x40] ;  /* 0x0000400001e47983 */ /* 0x000eec0000100a00 */
[----:B------:R-:W1:Y:S08]  /*9a20*/  LDSM.16.M88.4 R48, [R208+0x3900] ;  /* 0x00390000d030783b */ /* 0x000e700000000200 */
[----:B------:R-:W3:Y:S01]  /*9a30*/  LDL.64 R206, [R1+0x30] ;  /* 0x0000300001ce7983 */ /* 0x000ee20000100a00 */
[-C--:B-1--4-:R-:W-:Y:S05]  /*9a40*/  HMMA.16816.F32 R4, R64, R16.reuse, RZ ;  /* 0x000000104004723c */ /* 0x092fea00000018ff */
[----:B------:R-:W1:Y:S03]  /*9a50*/  LDSM.16.M88.4 R140, [R208+0x3d00] ;  /* 0x003d0000d08c783b */ /* 0x000e660000000200 */
[C---:B------:R-:W-:Y:S05]  /*9a60*/  HMMA.16816.F32 R8, R60.reuse, R16, RZ ;  /* 0x000000103c08723c */ /* 0x040fea00000018ff */
[----:B------:R-:W4:Y:S03]  /*9a70*/  LDL.LU R252, [R1] ;  /* 0x0000000001fc7983 */ /* 0x000f260000300800 */
[-C--:B------:R-:W-:Y:S01]  /*9a80*/  HMMA.16816.F32 R12, R60, R18.reuse, RZ ;  /* 0x000000123c0c723c */ /* 0x080fe200000018ff */
[----:B------:R-:W-:Y:S07]  /*9a90*/  LDSM.16.M88.4 R148, [R212+0x6100] ;  /* 0x00610000d494783b */ /* 0x000fee0000000200 */
[C---:B------:R-:W-:Y:S01]  /*9aa0*/  HMMA.16816.F32 R16, R64.reuse, R18, RZ ;  /* 0x000000124010723c */ /* 0x040fe200000018ff */
[----:B------:R-:W4:Y:S04]  /*9ab0*/  LDL.LU R251, [R1+0x4] ;  /* 0x0000040001fb7983 */ /* 0x000f280000300800 */
[----:B-----5:R-:W1:Y:S03]  /*9ac0*/  LDSM.16.M88.4 R176, [R213] ;  /* 0x00000000d5b0783b */ /* 0x020e660000000200 */
[-C--:B------:R-:W-:Y:S05]  /*9ad0*/  HMMA.16816.F32 R20, R64, R32.reuse, RZ ;  /* 0x000000204014723c */ /* 0x080fea00000018ff */
[----:B------:R-:W4:Y:S03]  /*9ae0*/  LDL.LU R250, [R1+0x8] ;  /* 0x0000080001fa7983 */ /* 0x000f260000300800 */
[C---:B------:R-:W-:Y:S01]  /*9af0*/  HMMA.16816.F32 R24, R60.reuse, R32, RZ ;  /* 0x000000203c18723c */ /* 0x040fe200000018ff */
[----:B------:R-:W1:Y:S07]  /*9b00*/  LDSM.16.M88.4 R180, [R212+0x7100] ;  /* 0x00710000d4b4783b */ /* 0x000e6e0000000200 */
[-C--:B------:R-:W-:Y:S01]  /*9b10*/  HMMA.16816.F32 R28, R60, R34.reuse, RZ ;  /* 0x000000223c1c723c */ /* 0x080fe200000018ff */
[----:B------:R-:W4:Y:S07]  /*9b20*/  LDL.LU R249, [R1+0xc] ;  /* 0x00000c0001f97983 */ /* 0x000f2e0000300800 */
[C---:B------:R-:W-:Y:S08]  /*9b30*/  HMMA.16816.F32 R32, R64.reuse, R34, RZ ;  /* 0x000000224020723c */ /* 0x040ff000000018ff */
[-C--:B------:R-:W-:Y:S08]  /*9b40*/  HMMA.16816.F32 R36, R64, R48.reuse, RZ ;  /* 0x000000304024723c */ /* 0x080ff000000018ff */
[C---:B------:R-:W-:Y:S08]  /*9b50*/  HMMA.16816.F32 R40, R60.reuse, R48, RZ ;  /* 0x000000303c28723c */ /* 0x040ff000000018ff */
[-C--:B------:R-:W-:Y:S08]  /*9b60*/  HMMA.16816.F32 R44, R60, R50.reuse, RZ ;  /* 0x000000323c2c723c */ /* 0x080ff000000018ff */
[C---:B------:R-:W-:Y:S08]  /*9b70*/  HMMA.16816.F32 R48, R64.reuse, R50, RZ ;  /* 0x000000324030723c */ /* 0x040ff000000018ff */
[-C--:B-1----:R-:W-:Y:S08]  /*9b80*/  HMMA.16816.F32 R52, R64, R140.reuse, RZ ;  /* 0x0000008c4034723c */ /* 0x082ff000000018ff */
[C---:B------:R-:W-:Y:S07]  /*9b90*/  HMMA.16816.F32 R56, R60.reuse, R140, RZ ;  /* 0x0000008c3c38723c */ /* 0x040fee00000018ff */
[-C--:B------:R-:W-:Y:S01]  /*9ba0*/  IMAD.WIDE.U32 R140, R204, R189.reuse, R230 ;  /* 0x000000bdcc8c7225 */ /* 0x080fe200078e00e6 */
[-C--:B------:R-:W-:Y:S04]  /*9bb0*/  HMMA.16816.F32 R60, R60, R142.reuse, RZ ;  /* 0x0000008e3c3c723c */ /* 0x080fe800000018ff */
[----:B------:R-:W-:Y:S04]  /*9bc0*/  LEA R198, P3, R140, c[0x0][0x1f8], 0x1 ;  /* 0x00007e008cc67a11 */ /* 0x000fe800078608ff */
[----:B------:R-:W-:Y:S08]  /*9bd0*/  HMMA.16816.F32 R64, R64, R142, RZ ;  /* 0x0000008e4040723c */ /* 0x000ff000000018ff */
[-C--:B------:R-:W-:Y:S08]  /*9be0*/  HMMA.16816.F32 R4, R148, R176.reuse, R4 ;  /* 0x000000b09404723c */ /* 0x080ff00000001804 */
[C---:B------:R-:W-:Y:S08]  /*9bf0*/  HMMA.16816.F32 R8, R180.reuse, R176, R8 ;  /* 0x000000b0b408723c */ /* 0x040ff00000001808 */
[-C--:B------:R-:W-:Y:S08]  /*9c00*/  HMMA.16816.F32 R12, R180, R178.reuse, R12 ;  /* 0x000000b2b40c723c */ /* 0x080ff0000000180c */
[C---:B------:R-:W-:Y:S04]  /*9c10*/  HMMA.16816.F32 R16, R148.reuse, R178, R16 ;  /* 0x000000b29410723c */ /* 0x040fe80000001810 */
[----:B--2---:R-:W-:Y:S05]  /*9c20*/  IMAD.WIDE.U32 R184, R204, R189, R190 ;  /* 0x000000bdccb87225 */ /* 0x004fea00078e00be */
[----:B------:R-:W-:Y:S03]  /*9c30*/  IADD3 R3, R185, R188, RZ ;  /* 0x000000bcb9037210 */ /* 0x000fe60007ffe0ff */
[----:B------:R-:W-:Y:S02]  /*9c40*/  LEA R192, P1, R184, c[0x0][0x1f8], 0x1 ;  /* 0x00007e00b8c07a11 */ /* 0x000fe400078208ff */
[-C--:B---3--:R-:W-:Y:S02]  /*9c50*/  IADD3 R144, P0, R194, R186.reuse, RZ ;  /* 0x000000bac2907210 */ /* 0x088fe40007f1e0ff */
[----:B------:R-:W-:Y:S02]  /*9c60*/  LEA.HI.X R193, R184, c[0x0][0x1fc], R3, 0x1, P1 ;  /* 0x00007f00b8c17a11 */ /* 0x000fe400008f0c03 */
[----:B------:R-:W-:Y:S02]  /*9c70*/  IADD3 R3, R188, R187, RZ ;  /* 0x000000bbbc037210 */ /* 0x000fe40007ffe0ff */
[----:B------:R-:W-:Y:S02]  /*9c80*/  LEA R194, P2, R144, c[0x0][0x1f8], 0x1 ;  /* 0x00007e0090c27a11 */ /* 0x000fe400078408ff */
[----:B------:R-:W-:Y:S02]  /*9c90*/  IADD3 R188, R188, R141, RZ ;  /* 0x0000008dbcbc7210 */ /* 0x000fe40007ffe0ff */
[C---:B------:R-:W-:Y:S02]  /*9ca0*/  IADD3.X R141, R3.reuse, R191, RZ, P0, !PT ;  /* 0x000000bf038d7210 */ /* 0x040fe400007fe4ff */
        /* <DEDUP_REMOVED lines=29> */
[----:B------:R-:W-:Y:S07]  /*9e80*/  LDSM.16.M88.4 R196, [R208+0x4100] ;  /* 0x00410000d0c4783b */ /* 0x000fee0000000200 */
[C---:B------:R-:W-:Y:S01]  /*9e90*/  HMMA.16816.F32 R40, R180.reuse, R184, R40 ;  /* 0x000000b8b428723c */ /* 0x040fe20000001828 */
[----:B------:R-:W0:Y:S07]  /*9ea0*/  LDGDEPBAR ;  /* 0x00000000000079af */ /* 0x000e2e0000000000 */
[-C--:B------:R-:W-:Y:S01]  /*9eb0*/  HMMA.16816.F32 R44, R180, R186.reuse, R44 ;  /* 0x000000bab42c723c */ /* 0x080fe2000000182c */
[----:B-1----:R-:W1:Y:S07]  /*9ec0*/  LDSM.16.M88.4 R192, [R211+0x8100] ;  /* 0x00810000d3c0783b */ /* 0x002e6e0000000200 */
[C---:B------:R-:W-:Y:S01]  /*9ed0*/  HMMA.16816.F32 R48, R148.reuse, R186, R48 ;  /* 0x000000ba9430723c */ /* 0x040fe20000001830 */
[----:B------:R-:W2:Y:S07]  /*9ee0*/  LDSM.16.M88.4 R200, [R211+0x9100] ;  /* 0x00910000d3c8783b */ /* 0x000eae0000000200 */
[-C--:B------:R-:W-:Y:S01]  /*9ef0*/  HMMA.16816.F32 R52, R148, R188.reuse, R52 ;  /* 0x000000bc9434723c */ /* 0x080fe20000001834 */
[----:B------:R-:W3:Y:S07]  /*9f00*/  LDSM.16.M88.4 R176, [R208+0x4500] ;  /* 0x00450000d0b0783b */ /* 0x000eee0000000200 */
[C---:B------:R-:W-:Y:S01]  /*9f10*/  HMMA.16816.F32 R56, R180.reuse, R188, R56 ;  /* 0x000000bcb438723c */ /* 0x040fe20000001838 */
[----:B------:R-:W3:Y:S07]  /*9f20*/  LDSM.16.M88.4 R140, [R208+0x4900] ;  /* 0x00490000d08c783b */ /* 0x000eee0000000200 */
[-C--:B------:R-:W-:Y:S01]  /*9f30*/  HMMA.16816.F32 R60, R180, R190.reuse, R60 ;  /* 0x000000beb43c723c */ /* 0x080fe2000000183c */
[----:B------:R-:W-:Y:S07]  /*9f40*/  LDSM.16.M88.4 R180, [R212+0x8100] ;  /* 0x00810000d4b4783b */ /* 0x000fee0000000200 */
[----:B------:R-:W-:Y:S01]  /*9f50*/  HMMA.16816.F32 R64, R148, R190, R64 ;  /* 0x000000be9440723c */ /* 0x000fe20000001840 */
[----:B------:R-:W4:Y:S07]  /*9f60*/  LDSM.16.M88.4 R148, [R208+0x4d00] ;  /* 0x004d0000d094783b */ /* 0x000f2e0000000200 */
[-C--:B-1----:R-:W-:Y:S01]  /*9f70*/  HMMA.16816.F32 R4, R192, R196.reuse, R4 ;  /* 0x000000c4c004723c */ /* 0x082fe20000001804 */
[----:B------:R-:W1:Y:S07]  /*9f80*/  LDSM.16.M88.4 R184, [R221] ;  /* 0x00000000ddb8783b */ /* 0x000e6e0000000200 */
[C---:B--2---:R-:W-:Y:S01]  /*9f90*/  HMMA.16816.F32 R8, R200.reuse, R196, R8 ;  /* 0x000000c4c808723c */ /* 0x044fe20000001808 */
[----:B------:R-:W2:Y:S07]  /*9fa0*/  LDSM.16.M88.4 R188, [R212+0x9100] ;  /* 0x00910000d4bc783b */ /* 0x000eae0000000200 */
[-C--:B------:R-:W-:Y:S08]  /*9fb0*/  HMMA.16816.F32 R12, R200, R198.reuse, R12 ;  /* 0x000000c6c80c723c */ /* 0x080ff0000000180c */
[C---:B------:R-:W-:Y:S01]  /*9fc0*/  HMMA.16816.F32 R16, R192.reuse, R198, R16 ;  /* 0x000000c6c010723c */ /* 0x040fe20000001810 */
[----:B------:R-:W-:Y:S07]  /*9fd0*/  LDSM.16.M88.4 R196, [R218] ;  /* 0x00000000dac4783b */ /* 0x000fee0000000200 */
[-C--:B---3--:R-:W-:Y:S08]  /*9fe0*/  HMMA.16816.F32 R20, R192, R176.reuse, R20 ;  /* 0x000000b0c014723c */ /* 0x088ff00000001814 */
[C---:B------:R-:W-:Y:S08]  /*9ff0*/  HMMA.16816.F32 R24, R200.reuse, R176, R24 ;  /* 0x000000b0c818723c */ /* 0x040ff00000001818 */
[-C--:B------:R-:W-:Y:S08]  /*a000*/  HMMA.16816.F32 R28, R200, R178.reuse, R28 ;  /* 0x000000b2c81c723c */ /* 0x080ff0000000181c */
[C---:B------:R-:W-:Y:S01]  /*a010*/  HMMA.16816.F32 R32, R192.reuse, R178, R32 ;  /* 0x000000b2c020723c */ /* 0x040fe20000001820 */
[----:B------:R-:W3:Y:S07]  /*a020*/  LDSM.16.M88.4 R176, [R220] ;  /* 0x00000000dcb0783b */ /* 0x000eee0000000200 */
[-C--:B------:R-:W-:Y:S08]  /*a030*/  HMMA.16816.F32 R36, R192, R140.reuse, R36 ;  /* 0x0000008cc024723c */ /* 0x080ff00000001824 */
        /* <DEDUP_REMOVED lines=12> */
[C---:B--2---:R-:W-:Y:S08]  /*a100*/  HMMA.16816.F32 R8, R188.reuse, R184, R8 ;  /* 0x000000b8bc08723c */ /* 0x044ff00000001808 */
[-C--:B------:R-:W-:Y:S08]  /*a110*/  HMMA.16816.F32 R12, R188, R186.reuse, R12 ;  /* 0x000000babc0c723c */ /* 0x080ff0000000180c */
[C---:B------:R-:W-:Y:S01]  /*a120*/  HMMA.16816.F32 R16, R180.reuse, R186, R16 ;  /* 0x000000bab410723c */ /* 0x040fe20000001810 */
[----:B------:R-:W2:Y:S07]  /*a130*/  LDSM.16.M88.4 R184, [R208+0x5500] ;  /* 0x00550000d0b8783b */ /* 0x000eae0000000200 */
[-C--:B---3--:R-:W-:Y:S08]  /*a140*/  HMMA.16816.F32 R20, R180, R176.reuse, R20 ;  /* 0x000000b0b414723c */ /* 0x088ff00000001814 */
        /* <DEDUP_REMOVED lines=14> */
[----:B------:R-:W4:Y:S07]  /*a230*/  LDSM.16.M88.4 R180, [R212+0xa100] ;  /* 0x00a10000d4b4783b */ /* 0x000f2e0000000200 */
[-C--:B-1----:R-:W-:Y:S01]  /*a240*/  HMMA.16816.F32 R4, R148, R192.reuse, R4 ;  /* 0x000000c09404723c */ /* 0x082fe20000001804 */
[----:B------:R-:W-:Y:S07]  /*a250*/  LDSM.16.M88.4 R196, [R214] ;  /* 0x00000000d6c4783b */ /* 0x000fee0000000200 */
        /* <DEDUP_REMOVED lines=13> */
[----:B------:R-:W2:Y:S01]  /*a330*/  LDSM.16.M88.4 R140, [R215] ;  /* 0x00000000d78c783b */ /* 0x000ea20000000200 */
[----:B------:R-:W-:Y:S06]  /*a340*/  DEPBAR.LE SB0, 0x0 ;  /* 0x000080000000791a */ /* 0x000fec0000000000 */
[-C--:B------:R-:W-:Y:S01]  /*a350*/  HMMA.16816.F32 R52, R148, R176.reuse, R52 ;  /* 0x000000b09434723c */ /* 0x080fe20000001834 */
[----:B------:R-:W-:Y:S07]  /*a360*/  BAR.SYNC.DEFER_BLOCKING 0x0 ;  /* 0x0000000000007b1d */ /* 0x000fee0000010000 */
[C---:B------:R-:W-:Y:S08]  /*a370*/  HMMA.16816.F32 R56, R200.reuse, R176, R56 ;  /* 0x000000b0c838723c */ /* 0x040ff00000001838 */
[-C--:B------:R-:W-:Y:S08]  /*a380*/  HMMA.16816.F32 R60, R200, R178.reuse, R60 ;  /* 0x000000b2c83c723c */ /* 0x080ff0000000183c */
[----:B------:R-:W-:Y:S08]  /*a390*/  HMMA.16816.F32 R64, R148, R178, R64 ;  /* 0x000000b29440723c */ /* 0x000ff00000001840 */
[-C--:B----4-:R-:W-:Y:S08]  /*a3a0*/  HMMA.16816.F32 R4, R180, R188.reuse, R4 ;  /* 0x000000bcb404723c */ /* 0x090ff00000001804 */
[C---:B-1----:R-:W-:Y:S08]  /*a3b0*/  HMMA.16816.F32 R8, R184.reuse, R188, R8 ;  /* 0x000000bcb808723c */ /* 0x042ff00000001808 */
[-C--:B------:R-:W-:Y:S08]  /*a3c0*/  HMMA.16816.F32 R12, R184, R190.reuse, R12 ;  /* 0x000000beb80c723c */ /* 0x080ff0000000180c */
[C---:B------:R-:W-:Y:S04]  /*a3d0*/  HMMA.16816.F32 R16, R180.reuse, R190, R16 ;  /* 0x000000beb410723c */ /* 0x040fe80000001810 */
[----:B------:R-:W-:Y:S04]  /*a3e0*/  FMNMX.FTZ R3, R4, R0, !PT ;  /* 0x0000000004037209 */ /* 0x000fe80007810000 */
[-C--:B------:R-:W-:Y:S04]  /*a3f0*/  HMMA.16816.F32 R20, R180, R192.reuse, R20 ;  /* 0x000000c0b414723c */ /* 0x080fe80000001814 */
[----:B------:R-:W-:Y:S04]  /*a400*/  FMNMX.FTZ R3, R5, R3, !PT ;  /* 0x0000000305037209 */ /* 0x000fe80007810000 */
[C---:B------:R-:W-:Y:S08]  /*a410*/  HMMA.16816.F32 R24, R184.reuse, R192, R24 ;  /* 0x000000c0b818723c */ /* 0x040ff00000001818 */
[-C--:B------:R-:W-:Y:S04]  /*a420*/  HMMA.16816.F32 R28, R184, R194.reuse, R28 ;  /* 0x000000c2b81c723c */ /* 0x080fe8000000181c */
[----:B------:R-:W-:Y:S04]  /*a430*/  FMNMX.FTZ R3, R16, R3, !PT ;  /* 0x0000000310037209 */ /* 0x000fe80007810000 */
[C---:B------:R-:W-:Y:S04]  /*a440*/  HMMA.16816.F32 R32, R180.reuse, R194, R32 ;  /* 0x000000c2b420723c */ /* 0x040fe80000001820 */
[----:B------:R-:W-:Y:S04]  /*a450*/  FMNMX.FTZ R3, R17, R3, !PT ;  /* 0x0000000311037209 */ /* 0x000fe80007810000 */
[-C--:B--2---:R-:W-:Y:S04]  /*a460*/  HMMA.16816.F32 R36, R180, R140.reuse, R36 ;  /* 0x0000008cb424723c */ /* 0x084fe80000001824 */
[----:B------:R-:W-:Y:S04]  /*a470*/  FMNMX.FTZ R3, R20, R3, !PT ;  /* 0x0000000314037209 */ /* 0x000fe80007810000 */
[C---:B------:R-:W-:Y:S04]  /*a480*/  HMMA.16816.F32 R40, R184.reuse, R140, R40 ;  /* 0x0000008cb828723c */ /* 0x040fe80000001828 */
[----:B------:R-:W-:Y:S03]  /*a490*/  FMNMX.FTZ R3, R21, R3, !PT ;  /* 0x0000000315037209 */ /* 0x000fe60007810000 */
        /* <DEDUP_REMOVED lines=57> */
[----:B--2---:R-:W-:Y:S02]  /*a830*/  FMNMX.FTZ R3, R3, R142, !PT ;  /* 0x0000008e03037209 */ /* 0x004fe40007810000 */
[----:B------:R-:W-:Y:S02]  /*a840*/  FMNMX.FTZ R140, R61, R140, !PT ;  /* 0x0000008c3d8c7209 */ /* 0x000fe40007810000 */
[----:B------:R-:W-:Y:S01]  /*a850*/  FMNMX.FTZ R141, R30, R141, !PT ;  /* 0x0000008d1e8d7209 */ /* 0x000fe20007810000 */
[----:B------:R-:W-:Y:S03]  /*a860*/  SHFL.BFLY PT, R142, R3, 0x1, 0x1f ;  /* 0x0c201f00038e7f89 */ /* 0x000fe600000e0000 */
[----:B------:R-:W-:Y:S04]  /*a870*/  FMNMX.FTZ R141, R31, R141, !PT ;  /* 0x0000008d1f8d7209 */ /* 0x000fe80007810000 */
[----:B------:R-:W-:Y:S01]  /*a880*/  FMNMX.FTZ R141, R42, R141, !PT ;  /* 0x0000008d2a8d7209 */ /* 0x000fe20007810000 */
[----:B------:R-:W2:Y:S03]  /*a890*/  SHFL.BFLY PT, R144, R140, 0x2, 0x1f ;  /* 0x0c401f008c907f89 */ /* 0x000ea600000e0000 */
[----:B------:R-:W-:Y:S02]  /*a8a0*/  FMNMX.FTZ R141, R43, R141, !PT ;  /* 0x0000008d2b8d7209 */ /* 0x000fe40007810000 */
[----:B-1----:R-:W-:Y:S02]  /*a8b0*/  FMNMX.FTZ R145, R145, R143, !PT ;  /* 0x0000008f91917209 */ /* 0x002fe40007810000 */
[----:B------:R-:W-:Y:S03]  /*a8c0*/  FMNMX.FTZ R141, R46, R141, !PT ;  /* 0x0000008d2e8d7209 */ /* 0x000fe60007810000 */
[C---:B------:R-:W-:Y:S02]  /*a8d0*/  FADD.FTZ R0, -R145.reuse, R0 ;  /* 0x0000000091007221 */ /* 0x040fe40000010100 */
[----:B------:R-:W-:Y:S02]  /*a8e0*/  FMUL.FTZ R184, R145, c[0x0][0x2d0] ;  /* 0x0000b40091b87a20 */ /* 0x000fe40000410000 */
[----:B------:R-:W-:Y:S02]  /*a8f0*/  FMUL.FTZ R0, R0, c[0x0][0x2d0] ;  /* 0x0000b40000007a20 */ /* 0x000fe40000410000 */
[--C-:B------:R-:W-:Y:S02]  /*a900*/  FFMA.FTZ R4, R4, c[0x0][0x2d0], -R184.reuse ;  /* 0x0000b40004047a23 */ /* 0x100fe400000108b8 */
[--C-:B------:R-:W-:Y:S02]  /*a910*/  FFMA.FTZ R5, R5, c[0x0][0x2d0], -R184.reuse ;  /* 0x0000b40005057a23 */ /* 0x100fe400000108b8 */
[----:B------:R1:W-:Y:S01]  /*a920*/  MUFU.EX2 R239, R4 ;  /* 0x0000000400ef7308 */ /* 0x0003e20000000800 */
[--C-:B------:R-:W-:Y:S01]  /*a930*/  FFMA.FTZ R16, R16, c[0x0][0x2d0], -R184.reuse ;  /* 0x0000b40010107a23 */ /* 0x100fe200000108b8 */
[----:B--2---:R-:W-:Y:S01]  /*a940*/  FMNMX.FTZ R140, R140, R144, !PT ;  /* 0x000000908c8c7209 */ /* 0x004fe20007810000 */
[--C-:B------:R-:W-:Y:S01]  /*a950*/  FFMA.FTZ R17, R17, c[0x0][0x2d0], -R184.reuse ;  /* 0x0000b40011117a23 */ /* 0x100fe200000108b8 */
[----:B------:R-:W-:Y:S01]  /*a960*/  FMNMX.FTZ R144, R3, R142, !PT ;  /* 0x0000008e03907209 */ /* 0x000fe20007810000 */
[--C-:B------:R-:W-:Y:S01]  /*a970*/  FFMA.FTZ R32, R32, c[0x0][0x2d0], -R184.reuse ;  /* 0x0000b40020207a23 */ /* 0x100fe200000108b8 */
[----:B------:R-:W-:Y:S01]  /*a980*/  FMNMX.FTZ R3, R47, R141, !PT ;  /* 0x0000008d2f037209 */ /* 0x000fe20007810000 */
[----:B------:R-:W2:Y:S01]  /*a990*/  SHFL.BFLY PT, R148, R140, 0x1, 0x1f ;  /* 0x0c201f008c947f89 */ /* 0x000ea200000e0000 */
[--C-:B------:R-:W-:Y:S02]  /*a9a0*/  FFMA.FTZ R36, R36, c[0x0][0x2d0], -R184.reuse ;  /* 0x0000b40024247a23 */ /* 0x100fe400000108b8 */
[----:B------:R3:W4:Y:S01]  /*a9b0*/  MUFU.EX2 R141, R0 ;  /* 0x00000000008d7308 */ /* 0x0007220000000800 */
[----:B------:R-:W-:Y:S01]  /*a9c0*/  FMNMX.FTZ R3, R58, R3, !PT ;  /* 0x000000033a037209 */ /* 0x000fe20007810000 */
[----:B------:R-:W-:Y:S02]  /*a9d0*/  FMUL.FTZ R185, R144, c[0x0][0x2d0] ;  /* 0x0000b40090b97a20 */ /* 0x000fe40000410000 */
[----:B------:R-:W-:Y:S02]  /*a9e0*/  FFMA.FTZ R37, R37, c[0x0][0x2d0], -R184 ;  /* 0x0000b40025257a23 */ /* 0x000fe400000108b8 */
[--C-:B------:R-:W-:Y:S02]  /*a9f0*/  FFMA.FTZ R6, R6, c[0x0][0x2d0], -R185.reuse ;  /* 0x0000b40006067a23 */ /* 0x100fe400000108b9 */
[--C-:B------:R-:W-:Y:S02]  /*aa00*/  FFMA.FTZ R7, R7, c[0x0][0x2d0], -R185.reuse ;  /* 0x0000b40007077a23 */ /* 0x100fe400000108b9 */
[----:B------:R4:W-:Y:S01]  /*aa10*/  MUFU.EX2 R242, R5 ;  /* 0x0000000500f27308 */ /* 0x0009e20000000800 */
[--C-:B------:R-:W-:Y:S02]  /*aa20*/  FFMA.FTZ R18, R18, c[0x0][0x2d0], -R185.reuse ;  /* 0x0000b40012127a23 */ /* 0x100fe400000108b9 */
[--C-:B------:R-:W-:Y:S01]  /*aa30*/  FFMA.FTZ R19, R19, c[0x0][0x2d0], -R185.reuse ;  /* 0x0000b40013137a23 */ /* 0x100fe200000108b9 */
[----:B-1----:R-:W-:Y:S01]  /*aa40*/  @P0 SHF.R.S32.HI R4, RZ, 0x1f, R204 ;  /* 0x0000001fff040819 */ /* 0x002fe200000114cc */
[--C-:B------:R-:W-:Y:S02]  /*aa50*/  FFMA.FTZ R38, R38, c[0x0][0x2d0], -R185.reuse ;  /* 0x0000b40026267a23 */ /* 0x100fe400000108b9 */
[--C-:B------:R-:W-:Y:S02]  /*aa60*/  FFMA.FTZ R39, R39, c[0x0][0x2d0], -R185.reuse ;  /* 0x0000b40027277a23 */ /* 0x100fe400000108b9 */
[----:B------:R-:W-:Y:S01]  /*aa70*/  @P0 IMAD R4, R4, c[0x0][0x1e0], RZ ;  /* 0x0000780004040a24 */ /* 0x000fe200078e02ff */
[----:B------:R-:W-:Y:S01]  /*aa80*/  MUFU.EX2 R237, R6 ;  /* 0x0000000600ed7308 */ /* 0x000fe20000000800 */
[--C-:B------:R-:W-:Y:S01]  /*aa90*/  FFMA.FTZ R48, R48, c[0x0][0x2d0], -R184.reuse ;  /* 0x0000b40030307a23 */ /* 0x100fe200000108b8 */
[----:B--2---:R-:W-:Y:S01]  /*aaa0*/  FMNMX.FTZ R143, R140, R148, !PT ;  /* 0x000000948c8f7209 */ /* 0x004fe20007810000 */
[----:B------:R-:W-:Y:S02]  /*aab0*/  FFMA.FTZ R49, R49, c[0x0][0x2d0], -R184 ;  /* 0x0000b40031317a23 */ /* 0x000fe400000108b8 */
[----:B---3--:R-:W-:Y:S01]  /*aac0*/  FADD.FTZ R0, -R144, R2 ;  /* 0x0000000290007221 */ /* 0x008fe20000010100 */
[----:B------:R-:W-:Y:S01]  /*aad0*/  FMNMX.FTZ R2, R59, R3, !PT ;  /* 0x000000033b027209 */ /* 0x000fe20007810000 */
[C---:B------:R-:W-:Y:S02]  /*aae0*/  FMUL.FTZ R186, R143.reuse, c[0x0][0x2d0] ;  /* 0x0000b4008fba7a20 */ /* 0x040fe40000410000 */
[----:B------:R-:W-:Y:S01]  /*aaf0*/  FMUL.FTZ R3, R0, c[0x0][0x2d0] ;  /* 0x0000b40000037a20 */ /* 0x000fe20000410000 */
[----:B------:R-:W-:Y:S01]  /*ab00*/  FMNMX.FTZ R0, R62, R2, !PT ;  /* 0x000000023e007209 */ /* 0x000fe20007810000 */
[----:B------:R-:W-:Y:S01]  /*ab10*/  FADD.FTZ R2, -R143, R146 ;  /* 0x000000928f027221 */ /* 0x000fe20000010100 */
[----:B------:R1:W-:Y:S01]  /*ab20*/  MUFU.EX2 R240, R7 ;  /* 0x0000000700f07308 */ /* 0x0003e20000000800 */
[----:B------:R-:W-:Y:S01]  /*ab30*/  FFMA.FTZ R8, R8, c[0x0][0x2d0], -R186 ;  /* 0x0000b40008087a23 */ /* 0x000fe200000108ba */
[----:B------:R-:W-:Y:S01]  /*ab40*/  FMNMX.FTZ R0, R63, R0, !PT ;  /* 0x000000003f007209 */ /* 0x000fe20007810000 */
[----:B----4-:R-:W-:Y:S02]  /*ab50*/  @P0 IMAD R5, R204, c[0x0][0x1e4], R4 ;  /* 0x00007900cc050a24 */ /* 0x010fe400078e0204 */
[--C-:B------:R-:W-:Y:S02]  /*ab60*/  FFMA.FTZ R12, R12, c[0x0][0x2d0], -R186.reuse ;  /* 0x0000b4000c0c7a23 */ /* 0x100fe400000108ba */
[--C-:B------:R-:W-:Y:S02]  /*ab70*/  FFMA.FTZ R13, R13, c[0x0][0x2d0], -R186.reuse ;  /* 0x0000b4000d0d7a23 */ /* 0x100fe400000108ba */
[C---:B------:R-:W-:Y:S01]  /*ab80*/  FMUL.FTZ R100, R141.reuse, R100 ;  /* 0x000000648d647220 */ /* 0x040fe20000410000 */
[----:B------:R2:W3:Y:S01]  /*ab90*/  MUFU.EX2 R140, R3 ;  /* 0x00000003008c7308 */ /* 0x0004e20000000800 */
[C---:B------:R-:W-:Y:S02]  /*aba0*/  FMUL.FTZ R101, R141.reuse, R101 ;  /* 0x000000658d657220 */ /* 0x040fe40000410000 */
[C---:B------:R-:W-:Y:S02]  /*abb0*/  FMUL.FTZ R112, R141.reuse, R112 ;  /* 0x000000708d707220 */ /* 0x040fe40000410000 */
[----:B------:R-:W-:Y:S02]  /*abc0*/  FMUL.FTZ R113, R141, R113 ;  /* 0x000000718d717220 */ /* 0x000fe40000410000 */
[--C-:B------:R-:W-:Y:S02]  /*abd0*/  FFMA.FTZ R50, R50, c[0x0][0x2d0], -R185.reuse ;  /* 0x0000b40032327a23 */ /* 0x100fe400000108b9 */
[----:B------:R-:W-:Y:S01]  /*abe0*/  FFMA.FTZ R51, R51, c[0x0][0x2d0], -R185 ;  /* 0x0000b40033337a23 */ /* 0x000fe200000108b9 */
[----:B------:R-:W-:Y:S01]  /*abf0*/  MUFU.EX2 R241, R18 ;  /* 0x0000001200f17308 */ /* 0x000fe20000000800 */
[--C-:B------:R-:W-:Y:S02]  /*ac00*/  FFMA.FTZ R40, R40, c[0x0][0x2d0], -R186.reuse ;  /* 0x0000b40028287a23 */ /* 0x100fe400000108ba */
[--C-:B------:R-:W-:Y:S02]  /*ac10*/  FFMA.FTZ R41, R41, c[0x0][0x2d0], -R186.reuse ;  /* 0x0000b40029297a23 */ /* 0x100fe400000108ba */
[----:B-1----:R-:W-:Y:S04]  /*ac20*/  @P0 IMAD.WIDE.U32 R6, R204, c[0x0][0x1e0], RZ ;  /* 0x00007800cc060a25 */ /* 0x002fe800078e00ff */
[--C-:B------:R-:W-:Y:S01]  /*ac30*/  FFMA.FTZ R44, R44, c[0x0][0x2d0], -R186.reuse ;  /* 0x0000b4002c2c7a23 */ /* 0x100fe200000108ba */
[----:B------:R-:W1:Y:S01]  /*ac40*/  MUFU.EX2 R238, R19 ;  /* 0x0000001300ee7308 */ /* 0x000e620000000800 */
[----:B------:R-:W-:Y:S01]  /*ac50*/  @P0 SHF.L.U32 R4, R6, 0x6, RZ ;  /* 0x0000000606040819 */ /* 0x000fe200000006ff */
[----:B------:R-:W-:Y:S02]  /*ac60*/  FFMA.FTZ R45, R45, c[0x0][0x2d0], -R186 ;  /* 0x0000b4002d2d7a23 */ /* 0x000fe400000108ba */
[----:B--2---:R-:W-:Y:S02]  /*ac70*/  FMUL.FTZ R3, R2, c[0x0][0x2d0] ;  /* 0x0000b40002037a20 */ /* 0x004fe40000410000 */
[----:B------:R-:W2:Y:S01]  /*ac80*/  SHFL.BFLY PT, R2, R0, 0x2, 0x1f ;  /* 0x0c401f0000027f89 */ /* 0x000ea200000e0000 */
[C---:B---3--:R-:W-:Y:S02]  /*ac90*/  FMUL.FTZ R102, R140.reuse, R102 ;  /* 0x000000668c667220 */ /* 0x048fe40000410000 */
[C---:B------:R-:W-:Y:S01]  /*aca0*/  FMUL.FTZ R103, R140.reuse, R103 ;  /* 0x000000678c677220 */ /* 0x040fe20000410000 */
[----:B------:R-:W-:Y:S01]  /*acb0*/  MUFU.EX2 R243, R17 ;  /* 0x0000001100f37308 */ /* 0x000fe20000000800 */
        /* <DEDUP_REMOVED lines=8> */
[----:B-1----:R-:W-:Y:S01]  /*ad40*/  F2FP.PACK_AB R151, R238, R241 ;  /* 0x000000f1ee97723e */ /* 0x002fe200000000ff */
[C---:B------:R-:W-:Y:S02]  /*ad50*/  FMUL.FTZ R129, R141.reuse, R129 ;  /* 0x000000818d817220 */ /* 0x040fe40000410000 */
[C---:B------:R-:W-:Y:S02]  /*ad60*/  FMUL.FTZ R130, R140.reuse, R130 ;  /* 0x000000828c827220 */ /* 0x040fe40000410000 */
[----:B------:R-:W-:Y:S01]  /*ad70*/  FMUL.FTZ R131, R140, R131 ;  /* 0x000000838c837220 */ /* 0x000fe20000410000 */
[----:B--2---:R-:W-:Y:S01]  /*ad80*/  FMNMX.FTZ R0, R0, R2, !PT ;  /* 0x0000000200007209 */ /* 0x004fe20007810000 */
[----:B------:R-:W-:Y:S01]  /*ad90*/  MUFU.EX2 R236, R8 ;  /* 0x0000000800ec7308 */ /* 0x000fe20000000800 */
[C---:B------:R-:W-:Y:S02]  /*ada0*/  FMUL.FTZ R136, R141.reuse, R136 ;  /* 0x000000888d887220 */ /* 0x040fe40000410000 */
[C---:B------:R-:W-:Y:S01]  /*adb0*/  FMUL.FTZ R137, R141.reuse, R137 ;  /* 0x000000898d897220 */ /* 0x040fe20000410000 */
[----:B------:R-:W1:Y:S01]  /*adc0*/  SHFL.BFLY PT, R2, R0, 0x1, 0x1f ;  /* 0x0c201f0000027f89 */ /* 0x000e6200000e0000 */
[C---:B------:R-:W-:Y:S02]  /*add0*/  FMUL.FTZ R138, R140.reuse, R138 ;  /* 0x0000008a8c8a7220 */ /* 0x040fe40000410000 */
[C---:B------:R-:W-:Y:S02]  /*ade0*/  FMUL.FTZ R139, R140.reuse, R139 ;  /* 0x0000008b8c8b7220 */ /* 0x040fe40000410000 */
[C---:B------:R-:W-:Y:S01]  /*adf0*/  FMUL.FTZ R68, R141.reuse, R68 ;  /* 0x000000448d447220 */ /* 0x040fe20000410000 */
[----:B------:R-:W2:Y:S01]  /*ae00*/  MUFU.EX2 R3, R3 ;  /* 0x0000000300037308 */ /* 0x000ea20000000800 */
[----:B------:R-:W-:Y:S01]  /*ae10*/  FMUL.FTZ R69, R141, R69 ;  /* 0x000000458d457220 */ /* 0x000fe20000410000 */
[----:B---3--:R-:W-:Y:S01]  /*ae20*/  F2FP.PACK_AB R150, R243, R244 ;  /* 0x000000f4f396723e */ /* 0x008fe200000000ff */
[C---:B------:R-:W-:Y:S02]  /*ae30*/  FMUL.FTZ R70, R140.reuse, R70 ;  /* 0x000000468c467220 */ /* 0x040fe40000410000 */
[C---:B------:R-:W-:Y:S02]  /*ae40*/  FMUL.FTZ R71, R140.reuse, R71 ;  /* 0x000000478c477220 */ /* 0x040fe40000410000 */
[C---:B------:R-:W-:Y:S03]  /*ae50*/  FMUL.FTZ R80, R141.reuse, R80 ;  /* 0x000000508d507220 */ /* 0x040fe60000410000 */
[----:B------:R3:W-:Y:S01]  /*ae60*/  MUFU.EX2 R234, R12 ;  /* 0x0000000c00ea7308 */ /* 0x0007e20000000800 */
[C---:B------:R-:W-:Y:S02]  /*ae70*/  FMUL.FTZ R81, R141.reuse, R81 ;  /* 0x000000518d517220 */ /* 0x040fe40000410000 */
[C---:B------:R-:W-:Y:S02]  /*ae80*/  FMUL.FTZ R82, R140.reuse, R82 ;  /* 0x000000528c527220 */ /* 0x040fe40000410000 */
[----:B------:R-:W-:Y:S02]  /*ae90*/  FMUL.FTZ R83, R140, R83 ;  /* 0x000000538c537220 */ /* 0x000fe40000410000 */
[C---:B------:R-:W-:Y:S01]  /*aea0*/  FMUL.FTZ R84, R141.reuse, R84 ;  /* 0x000000548d547220 */ /* 0x040fe20000410000 */
[----:B-1----:R-:W-:Y:S01]  /*aeb0*/  FMNMX.FTZ R142, R0, R2, !PT ;  /* 0x00000002008e7209 */ /* 0x002fe20007810000 */
[----:B------:R-:W-:Y:S01]  /*aec0*/  FMUL.FTZ R85, R141, R85 ;  /* 0x000000558d557220 */ /* 0x000fe20000410000 */
[----:B------:R-:W-:Y:S01]  /*aed0*/  @P0 IADD3 R2, R7, R5, RZ ;  /* 0x0000000507020210 */ /* 0x000fe20007ffe0ff */
[----:B------:R1:W-:Y:S01]  /*aee0*/  MUFU.EX2 R229, R13 ;  /* 0x0000000d00e57308 */ /* 0x0003e20000000800 */
[----:B------:R-:W-:Y:S01]  /*aef0*/  @P0 IADD3 R5, P2, R4, R228, RZ ;  /* 0x000000e404050210 */ /* 0x000fe20007f5e0ff */
[----:B------:R-:W-:Y:S01]  /*af00*/  FADD.FTZ R0, -R142, R147 ;  /* 0x000000938e007221 */ /* 0x000fe20000010100 */
[----:B------:R-:W-:Y:S01]  /*af10*/  @P0 SHF.L.U64.HI R2, R6, 0x6, R2 ;  /* 0x0000000606020819 */ /* 0x000fe20000010202 */
[----:B--2---:R-:W-:Y:S01]  /*af20*/  FMUL.FTZ R104, R3, R104 ;  /* 0x0000006803687220 */ /* 0x004fe20000410000 */
[----:B------:R-:W-:Y:S01]  /*af30*/  @P0 LEA R148, P1, R5, c[0x0][0x1c8], 0x1 ;  /* 0x0000720005940a11 */ /* 0x000fe200078208ff */
[----:B------:R-:W-:Y:S01]  /*af40*/  FMUL.FTZ R0, R0, c[0x0][0x2d0] ;  /* 0x0000b40000007a20 */ /* 0x000fe20000410000 */
[----:B------:R-:W-:Y:S01]  /*af50*/  @P0 IADD3.X R6, R2, R207, RZ, P2, !PT ;  /* 0x000000cf02060210 */ /* 0x000fe200017fe4ff */
[C---:B------:R-:W-:Y:S02]  /*af60*/  FMUL.FTZ R105, R3.reuse, R105 ;  /* 0x0000006903697220 */ /* 0x040fe40000410000 */
[----:B------:R-:W-:Y:S01]  /*af70*/  FMUL.FTZ R108, R3, R108 ;  /* 0x0000006c036c7220 */ /* 0x000fe20000410000 */
[----:B------:R-:W-:Y:S01]  /*af80*/  @P0 LEA.HI.X R149, R5, c[0x0][0x1cc], R6, 0x1, P1 ;  /* 0x0000730005950a11 */ /* 0x000fe200008f0c06 */
[----:B------:R-:W2:Y:S01]  /*af90*/  MUFU.EX2 R0, R0 ;  /* 0x0000000000007308 */ /* 0x000ea20000000800 */
[C---:B------:R-:W-:Y:S01]  /*afa0*/  @P0 IADD3 R6, P2, R4.reuse, R246, RZ ;  /* 0x000000f604060210 */ /* 0x040fe20007f5e0ff */
[C---:B---3--:R-:W-:Y:S01]  /*afb0*/  FMUL.FTZ R12, R3.reuse, R160 ;  /* 0x000000a0030c7220 */ /* 0x048fe20000410000 */
[----:B------:R-:W-:Y:S01]  /*afc0*/  @P0 IADD3 R5, P3, R4, R248, RZ ;  /* 0x000000f804050210 */ /* 0x000fe20007f7e0ff */
[----:B------:R3:W-:Y:S01]  /*afd0*/  @P0 LDGSTS.E.BYPASS.LTC128B.128 [R225+0x3100], [R148.64], !P6 ;  /* 0x0310000094e10fae */ /* 0x0007e2000f101d46 */
[----:B------:R-:W-:Y:S01]  /*afe0*/  @P0 IADD3.X R7, R2, R245, RZ, P2, !PT ;  /* 0x000000f502070210 */ /* 0x000fe200017fe4ff */
[C---:B------:R-:W-:Y:S01]  /*aff0*/  FMUL.FTZ R109, R3.reuse, R109 ;  /* 0x0000006d036d7220 */ /* 0x040fe20000410000 */
[----:B------:R-:W-:Y:S01]  /*b000*/  @P0 LEA R18, P2, R6, c[0x0][0x1c8], 0x1 ;  /* 0x0000720006120a11 */ /* 0x000fe200078408ff */
[----:B------:R-:W-:Y:S01]  /*b010*/  FMUL.FTZ R120, R3, R120 ;  /* 0x0000007803787220 */ /* 0x000fe20000410000 */
[----:B------:R-:W-:Y:S01]  /*b020*/  @P0 IADD3.X R17, R2, R247, RZ, P3, !PT ;  /* 0x000000f702110210 */ /* 0x000fe20001ffe4ff */
[----:B------:R-:W-:Y:S01]  /*b030*/  MUFU.EX2 R197, R36 ;  /* 0x0000002400c57308 */ /* 0x000fe20000000800 */
[----:B------:R-:W-:Y:S01]  /*b040*/  @P0 LEA.HI.X R19, R6, c[0x0][0x1cc], R7, 0x1, P2 ;  /* 0x0000730006130a11 */ /* 0x000fe200010f0c07 */
[----:B------:R-:W-:Y:S01]  /*b050*/  FFMA.FTZ R6, R9, c[0x0][0x2d0], -R186 ;  /* 0x0000b40009067a23 */ /* 0x000fe200000108ba */
[----:B------:R-:W-:Y:S01]  /*b060*/  @P0 LEA R16, P3, R5, c[0x0][0x1c8], 0x1 ;  /* 0x0000720005100a11 */ /* 0x000fe200078608ff */
[----:B-1----:R-:W-:Y:S01]  /*b070*/  FMUL.FTZ R13, R3, R161 ;  /* 0x000000a1030d7220 */ /* 0x002fe20000410000 */
[----:B------:R-:W-:Y:S01]  /*b080*/  @P0 IADD3 R4, P1, R205, R4, RZ ;  /* 0x00000004cd040210 */ /* 0x000fe20007f3e0ff */
[----:B------:R-:W-:Y:S01]  /*b090*/  FMUL.FTZ R121, R3, R121 ;  /* 0x0000007903797220 */ /* 0x000fe20000410000 */
[----:B------:R-:W-:Y:S01]  /*b0a0*/  @P0 LEA.HI.X R17, R5, c[0x0][0x1cc], R17, 0x1, P3 ;  /* 0x0000730005110a11 */ /* 0x000fe200018f0c11 */
[----:B------:R-:W-:Y:S01]  /*b0b0*/  FMUL.FTZ R124, R3, R124 ;  /* 0x0000007c037c7220 */ /* 0x000fe20000410000 */
[----:B------:R-:W-:Y:S01]  /*b0c0*/  MOV R205, c[0x0][0x1e0] ;  /* 0x0000780000cd7a02 */ /* 0x000fe20000000f00 */
[----:B------:R1:W4:Y:S01]  /*b0d0*/  MUFU.EX2 R235, R6 ;  /* 0x0000000600eb7308 */ /* 0x0003220000000800 */
[----:B------:R-:W-:Y:S01]  /*b0e0*/  @P0 IADD3 R146, P3, R4, R228, RZ ;  /* 0x000000e404920210 */ /* 0x000fe20007f7e0ff */
[----:B------:R4:W-:Y:S01]  /*b0f0*/  @P0 LDGSTS.E.BYPASS.LTC128B.128 [R225+0x4100], [R16.64], !P5 ;  /* 0x0410000010e10fae */ /* 0x0009e2000e901d46 */
[----:B------:R-:W-:Y:S01]  /*b100*/  SHF.L.U64.HI R205, R205, R226, c[0x0][0x1e4] ;  /* 0x00007900cdcd7619 */ /* 0x000fe200000102e2 */
[----:B--2---:R-:W-:Y:S01]  /*b110*/  FMUL.FTZ R106, R0, R106 ;  /* 0x0000006a006a7220 */ /* 0x004fe20000410000 */
[----:B------:R-:W-:Y:S01]  /*b120*/  @P0 IADD3 R7, P2, R4, R248, RZ ;  /* 0x000000f804070210 */ /* 0x000fe20007f5e0ff */
[C---:B------:R-:W-:Y:S01]  /*b130*/  FMUL.FTZ R107, R0.reuse, R107 ;  /* 0x0000006b006b7220 */ /* 0x040fe20000410000 */
[----:B------:R-:W-:Y:S01]  /*b140*/  @P0 IADD3.X R2, R205, R2, RZ, P1, !PT ;  /* 0x00000002cd020210 */ /* 0x000fe20000ffe4ff */
        /* <DEDUP_REMOVED lines=8> */
[----:B------:R-:W-:Y:S01]  /*b1d0*/  FMUL.FTZ R122, R0, R122 ;  /* 0x0000007a007a7220 */ /* 0x000fe20000410000 */
[----:B------:R-:W-:Y:S01]  /*b1e0*/  @P0 LEA.HI.X R9, R146, c[0x0][0x1cc], R9, 0x1, P3 ;  /* 0x0000730092090a11 */ /* 0x000fe200018f0c09 */
[----:B------:R-:W-:Y:S01]  /*b1f0*/  FMUL.FTZ R123, R0, R123 ;  /* 0x0000007b007b7220 */ /* 0x000fe20000410000 */
[----:B------:R-:W-:Y:S01]  /*b200*/  @P0 IADD3.X R2, R2, R245, RZ, P1, !PT ;  /* 0x000000f502020210 */ /* 0x000fe20000ffe4ff */
[----:B------:R-:W-:Y:S01]  /*b210*/  FMUL.FTZ R125, R3, R125 ;  /* 0x0000007d037d7220 */ /* 0x000fe20000410000 */
[----:B------:R-:W-:Y:S01]  /*b220*/  @P0 LEA R4, P1, R5, c[0x0][0x1c8], 0x1 ;  /* 0x0000720005040a11 */ /* 0x000fe200078208ff */
[----:B------:R2:W-:Y:S01]  /*b230*/  @P0 LDGSTS.E.BYPASS.LTC128B.128 [R225+0x3900], [R8.64], !P6 ;  /* 0x0390000008e10fae */ /* 0x0005e2000f101d46 */
[----:B---3--:R-:W-:Y:S01]  /*b240*/  F2FP.PACK_AB R148, R242, R239 ;  /* 0x000000eff294723e */ /* 0x008fe200000000ff */
[----:B------:R-:W-:Y:S01]  /*b250*/  MUFU.EX2 R196, R37 ;  /* 0x0000002500c47308 */ /* 0x000fe20000000800 */
[----:B-1----:R-:W-:Y:S01]  /*b260*/  @P0 LEA R6, P2, R7, c[0x0][0x1c8], 0x1 ;  /* 0x0000720007060a11 */ /* 0x002fe200078408ff */
[----:B------:R-:W-:Y:S01]  /*b270*/  FMUL.FTZ R126, R0, R126 ;  /* 0x0000007e007e7220 */ /* 0x000fe20000410000 */
[----:B------:R-:W-:Y:S01]  /*b280*/  @P0 LEA.HI.X R5, R5, c[0x0][0x1cc], R2, 0x1, P1 ;  /* 0x0000730005050a11 */ /* 0x000fe200008f0c02 */
[----:B------:R-:W-:Y:S01]  /*b290*/  FMUL.FTZ R2, R142, c[0x0][0x2d0] ;  /* 0x0000b4008e027a20 */ /* 0x000fe20000410000 */
[----:B------:R-:W-:Y:S01]  /*b2a0*/  @P0 LEA.HI.X R7, R7, c[0x0][0x1cc], R147, 0x1, P2 ;  /* 0x0000730007070a11 */ /* 0x000fe200010f0c93 */
[----:B----4-:R-:W-:Y:S01]  /*b2b0*/  FMUL.FTZ R16, R141, R164 ;  /* 0x000000a48d107220 */ /* 0x010fe20000410000 */
[----:B------:R-:W-:Y:S01]  /*b2c0*/  F2FP.PACK_AB R149, R240, R237 ;  /* 0x000000edf095723e */ /* 0x000fe200000000ff */
[--C-:B------:R-:W-:Y:S02]  /*b2d0*/  FFMA.FTZ R10, R10, c[0x0][0x2d0], -R2.reuse ;  /* 0x0000b4000a0a7a23 */ /* 0x100fe40000010802 */
[----:B------:R1:W-:Y:S01]  /*b2e0*/  @P0 LDGSTS.E.BYPASS.LTC128B.128 [R225+0x4900], [R6.64], !P5 ;  /* 0x0490000006e10fae */ /* 0x0003e2000e901d46 */
[--C-:B------:R-:W-:Y:S01]  /*b2f0*/  FFMA.FTZ R11, R11, c[0x0][0x2d0], -R2.reuse ;  /* 0x0000b4000b0b7a23 */ /* 0x100fe20000010802 */
[----:B------:R3:W-:Y:S01]  /*b300*/  MUFU.EX2 R188, R10 ;  /* 0x0000000a00bc7308 */ /* 0x0007e20000000800 */
[--C-:B------:R-:W-:Y:S02]  /*b310*/  FFMA.FTZ R14, R14, c[0x0][0x2d0], -R2.reuse ;  /* 0x0000b4000e0e7a23 */ /* 0x100fe40000010802 */
[--C-:B------:R-:W-:Y:S02]  /*b320*/  FFMA.FTZ R15, R15, c[0x0][0x2d0], -R2.reuse ;  /* 0x0000b4000f0f7a23 */ /* 0x100fe40000010802 */
[----:B------:R-:W-:Y:S01]  /*b330*/  FMUL.FTZ R17, R141, R165 ;  /* 0x000000a58d117220 */ /* 0x000fe20000410000 */
[----:B------:R4:W-:Y:S01]  /*b340*/  @P0 LDGSTS.E.BYPASS.LTC128B.128 [R225+0x5900], [R4.64], !P4 ;  /* 0x0590000004e10fae */ /* 0x0009e2000e101d46 */
[C---:B--2---:R-:W-:Y:S02]  /*b350*/  FMUL.FTZ R18, R140.reuse, R166 ;  /* 0x000000a68c127220 */ /* 0x044fe40000410000 */
[----:B------:R-:W-:Y:S01]  /*b360*/  FMUL.FTZ R19, R140, R167 ;  /* 0x000000a78c137220 */ /* 0x000fe20000410000 */
[----:B------:R-:W2:Y:S01]  /*b370*/  MUFU.EX2 R187, R11 ;  /* 0x0000000b00bb7308 */ /* 0x000ea20000000800 */
[--C-:B------:R-:W-:Y:S02]  /*b380*/  FFMA.FTZ R42, R42, c[0x0][0x2d0], -R2.reuse ;  /* 0x0000b4002a2a7a23 */ /* 0x100fe40000010802 */
[C---:B------:R-:W-:Y:S01]  /*b390*/  FMUL.FTZ R8, R3.reuse, R156 ;  /* 0x0000009c03087220 */ /* 0x040fe20000410000 */
[----:B------:R-:W2:Y:S01]  /*b3a0*/  LDSM.16.MT88.4 R176, [R209+0x100] ;  /* 0x00010000d1b0783b */ /* 0x000ea20000004200 */
[----:B------:R-:W-:Y:S02]  /*b3b0*/  FMUL.FTZ R9, R3, R157 ;  /* 0x0000009d03097220 */ /* 0x000fe40000410000 */
[--C-:B------:R-:W-:Y:S02]  /*b3c0*/  FFMA.FTZ R43, R43, c[0x0][0x2d0], -R2.reuse ;  /* 0x0000b4002b2b7a23 */ /* 0x100fe40000010802 */
[--C-:B------:R-:W-:Y:S01]  /*b3d0*/  FFMA.FTZ R46, R46, c[0x0][0x2d0], -R2.reuse ;  /* 0x0000b4002e2e7a23 */ /* 0x100fe20000010802 */
[----:B------:R2:W-:Y:S01]  /*b3e0*/  MUFU.EX2 R189, R14 ;  /* 0x0000000e00bd7308 */ /* 0x0005e20000000800 */
[----:B------:R-:W-:Y:S01]  /*b3f0*/  FFMA.FTZ R47, R47, c[0x0][0x2d0], -R2 ;  /* 0x0000b4002f2f7a23 */ /* 0x000fe20000010802 */
[----:B------:R-:W2:Y:S01]  /*b400*/  LDSM.16.MT88.4 R180, [R210+0x100] ;  /* 0x00010000d2b4783b */ /* 0x000ea20000004200 */
[----:B------:R-:W-:Y:S02]  /*b410*/  FMUL.FTZ R127, R0, R127 ;  /* 0x0000007f007f7220 */ /* 0x000fe40000410000 */
[C---:B-1----:R-:W-:Y:S01]  /*b420*/  FMUL.FTZ R6, R140.reuse, R154 ;  /* 0x0000009a8c067220 */ /* 0x042fe20000410000 */
[----:B------:R-:W-:Y:S01]  /*b430*/  F2FP.PACK_AB R154, R229, R234 ;  /* 0x000000eae59a723e */ /* 0x000fe200000000ff */
[----:B------:R-:W-:Y:S02]  /*b440*/  FMUL.FTZ R7, R140, R155 ;  /* 0x0000009b8c077220 */ /* 0x000fe40000410000 */
[C---:B---3--:R-:W-:Y:S01]  /*b450*/  FMUL.FTZ R10, R0.reuse, R158 ;  /* 0x0000009e000a7220 */ /* 0x048fe20000410000 */
[----:B------:R-:W1:Y:S01]  /*b460*/  MUFU.EX2 R190, R15 ;  /* 0x0000000f00be7308 */ /* 0x000e620000000800 */
[----:B------:R-:W-:Y:S01]  /*b470*/  LDSM.16.MT88.4 R164, [R210+0x500] ;  /* 0x00050000d2a4783b */ /* 0x000fe20000004200 */
[----:B------:R-:W-:Y:S02]  /*b480*/  FMUL.FTZ R132, R3, R132 ;  /* 0x0000008403847220 */ /* 0x000fe40000410000 */
[----:B----4-:R-:W-:Y:S01]  /*b490*/  FMUL.FTZ R4, R141, R152 ;  /* 0x000000988d047220 */ /* 0x010fe20000410000 */
[----:B------:R-:W-:Y:S01]  /*b4a0*/  F2FP.PACK_AB R152, R235, R236 ;  /* 0x000000eceb98723e */ /* 0x000fe200000000ff */
[----:B------:R-:W-:Y:S01]  /*b4b0*/  FMUL.FTZ R5, R141, R153 ;  /* 0x000000998d057220 */ /* 0x000fe20000410000 */
[----:B--2---:R-:W-:Y:S01]  /*b4c0*/  F2FP.PACK_AB R153, R187, R188 ;  /* 0x000000bcbb99723e */ /* 0x004fe200000000ff */
[C---:B------:R-:W-:Y:S01]  /*b4d0*/  FMUL.FTZ R11, R0.reuse, R159 ;  /* 0x0000009f000b7220 */ /* 0x040fe20000410000 */
[----:B------:R-:W0:Y:S01]  /*b4e0*/  LDGDEPBAR ;  /* 0x00000000000079af */ /* 0x000e220000000000 */
[----:B------:R-:W-:Y:S01]  /*b4f0*/  MUFU.EX2 R193, R38 ;  /* 0x0000002600c17308 */ /* 0x000fe20000000800 */
[----:B------:R-:W-:Y:S02]  /*b500*/  FMUL.FTZ R133, R3, R133 ;  /* 0x0000008503857220 */ /* 0x000fe40000410000 */
[C---:B------:R-:W-:Y:S02]  /*b510*/  FMUL.FTZ R134, R0.reuse, R134 ;  /* 0x0000008600867220 */ /* 0x040fe40000410000 */
[C---:B------:R-:W-:Y:S02]  /*b520*/  FMUL.FTZ R14, R0.reuse, R162 ;  /* 0x000000a2000e7220 */ /* 0x040fe40000410000 */
[----:B------:R-:W2:Y:S01]  /*b530*/  LDSM.16.MT88.4 R156, [R209+0x1100] ;  /* 0x00110000d19c783b */ /* 0x000ea20000004200 */
[C---:B------:R-:W-:Y:S02]  /*b540*/  FMUL.FTZ R135, R0.reuse, R135 ;  /* 0x0000008700877220 */ /* 0x040fe40000410000 */
[----:B------:R3:W-:Y:S01]  /*b550*/  MUFU.EX2 R191, R39 ;  /* 0x0000002700bf7308 */ /* 0x0007e20000000800 */
[--C-:B------:R-:W-:Y:S02]  /*b560*/  FFMA.FTZ R146, R35, c[0x0][0x2d0], -R185.reuse ;  /* 0x0000b40023927a23 */ /* 0x100fe400000108b9 */
[----:B------:R-:W-:Y:S01]  /*b570*/  FMUL.FTZ R35, R0, R175 ;  /* 0x000000af00237220 */ /* 0x000fe20000410000 */
[-C--:B------:R-:W-:Y:S05]  /*b580*/  HMMA.16816.F32 R4, R148, R176.reuse, R4 ;  /* 0x000000b09404723c */ /* 0x080fea0000001804 */
[----:B-1----:R-:W-:Y:S01]  /*b590*/  F2FP.PACK_AB R155, R190, R189 ;  /* 0x000000bdbe9b723e */ /* 0x002fe200000000ff */
[C---:B------:R-:W-:Y:S01]  /*b5a0*/  FMUL.FTZ R15, R0.reuse, R163 ;  /* 0x000000a3000f7220 */ /* 0x040fe20000410000 */
[----:B------:R-:W-:Y:S01]  /*b5b0*/  MUFU.EX2 R195, R48 ;  /* 0x0000003000c37308 */ /* 0x000fe20000000800 */
[----:B------:R-:W1:Y:S01]  /*b5c0*/  LDSM.16.MT88.4 R160, [R210+0x1100] ;  /* 0x00110000d2a0783b */ /* 0x000e620000004200 */
[C---:B------:R-:W-:Y:S03]  /*b5d0*/  FMUL.FTZ R72, R3.reuse, R72 ;  /* 0x0000004803487220 */ /* 0x040fe60000410000 */
[C---:B------:R-:W-:Y:S04]  /*b5e0*/  HMMA.16816.F32 R8, R152.reuse, R176, R8 ;  /* 0x000000b09808723c */ /* 0x040fe80000001808 */
[C---:B------:R-:W-:Y:S01]  /*b5f0*/  FMUL.FTZ R73, R3.reuse, R73 ;  /* 0x0000004903497220 */ /* 0x040fe20000410000 */
[----:B------:R-:W-:Y:S01]  /*b600*/  MUFU.EX2 R194, R49 ;  /* 0x0000003100c27308 */ /* 0x000fe20000000800 */
[C---:B------:R-:W-:Y:S02]  /*b610*/  FMUL.FTZ R74, R0.reuse, R74 ;  /* 0x0000004a004a7220 */ /* 0x040fe40000410000 */
[-C--:B------:R-:W-:Y:S01]  /*b620*/  HMMA.16816.F32 R12, R152, R178.reuse, R12 ;  /* 0x000000b2980c723c */ /* 0x080fe2000000180c */
[----:B---3--:R-:W-:Y:S03]  /*b630*/  LDSM.16.MT88.4 R36, [R210+0x2500] ;  /* 0x00250000d224783b */ /* 0x008fe60000004200 */
[C---:B------:R-:W-:Y:S02]  /*b640*/  FMUL.FTZ R75, R0.reuse, R75 ;  /* 0x0000004b004b7220 */ /* 0x040fe40000410000 */
[C---:B------:R-:W-:Y:S01]  /*b650*/  FMUL.FTZ R76, R3.reuse, R76 ;  /* 0x0000004c034c7220 */ /* 0x040fe20000410000 */
[----:B------:R-:W-:Y:S01]  /*b660*/  MUFU.EX2 R192, R51 ;  /* 0x0000003300c07308 */ /* 0x000fe20000000800 */
[C---:B------:R-:W-:Y:S04]  /*b670*/  HMMA.16816.F32 R16, R148.reuse, R178, R16 ;  /* 0x000000b29410723c */ /* 0x040fe80000001810 */
[C---:B------:R-:W-:Y:S02]  /*b680*/  FMUL.FTZ R77, R3.reuse, R77 ;  /* 0x0000004d034d7220 */ /* 0x040fe40000410000 */
[C---:B------:R-:W-:Y:S02]  /*b690*/  FMUL.FTZ R78, R0.reuse, R78 ;  /* 0x0000004e004e7220 */ /* 0x040fe40000410000 */
[-C--:B------:R-:W-:Y:S01]  /*b6a0*/  HMMA.16816.F32 R100, R148, R180.reuse, R100 ;  /* 0x000000b49464723c */ /* 0x080fe20000001864 */
[----:B------:R-:W-:Y:S03]  /*b6b0*/  MUFU.EX2 R147, R46 ;  /* 0x0000002e00937308 */ /* 0x000fe60000000800 */
[----:B------:R-:W-:Y:S02]  /*b6c0*/  FMUL.FTZ R79, R0, R79 ;  /* 0x0000004f004f7220 */ /* 0x000fe40000410000 */
[C---:B------:R-:W-:Y:S02]  /*b6d0*/  FMUL.FTZ R86, R140.reuse, R86 ;  /* 0x000000568c567220 */ /* 0x040fe40000410000 */
[C---:B------:R-:W-:Y:S03]  /*b6e0*/  HMMA.16816.F32 R104, R152.reuse, R180, R104 ;  /* 0x000000b49868723c */ /* 0x040fe60000001868 */
[----:B------:R-:W-:Y:S01]  /*b6f0*/  MUFU.EX2 R181, R40 ;  /* 0x0000002800b57308 */ /* 0x000fe20000000800 */
[----:B------:R-:W-:Y:S02]  /*b700*/  FMUL.FTZ R87, R140, R87 ;  /* 0x000000578c577220 */ /* 0x000fe40000410000 */
[C---:B------:R-:W-:Y:S02]  /*b710*/  FMUL.FTZ R88, R3.reuse, R88 ;  /* 0x0000005803587220 */ /* 0x040fe40000410000 */
[-C--:B------:R-:W-:Y:S04]  /*b720*/  HMMA.16816.F32 R108, R152, R182.reuse, R108 ;  /* 0x000000b6986c723c */ /* 0x080fe8000000186c */
[----:B------:R-:W-:Y:S01]  /*b730*/  FMUL.FTZ R89, R3, R89 ;  /* 0x0000005903597220 */ /* 0x000fe20000410000 */
[----:B------:R-:W-:Y:S01]  /*b740*/  MUFU.EX2 R180, R45 ;  /* 0x0000002d00b47308 */ /* 0x000fe20000000800 */
[----:B------:R-:W-:Y:S02]  /*b750*/  FMUL.FTZ R90, R0, R90 ;  /* 0x0000005a005a7220 */ /* 0x000fe40000410000 */
[C---:B------:R-:W-:Y:S04]  /*b760*/  HMMA.16816.F32 R112, R148.reuse, R182, R112 ;  /* 0x000000b69470723c */ /* 0x040fe80000001870 */
[--C-:B------:R-:W-:Y:S02]  /*b770*/  FFMA.FTZ R20, R20, c[0x0][0x2d0], -R184.reuse ;  /* 0x0000b40014147a23 */ /* 0x100fe400000108b8 */
[--C-:B------:R-:W-:Y:S01]  /*b780*/  FFMA.FTZ R21, R21, c[0x0][0x2d0], -R184.reuse ;  /* 0x0000b40015157a23 */ /* 0x100fe200000108b8 */
[----:B------:R3:W-:Y:S01]  /*b790*/  MUFU.EX2 R183, R50 ;  /* 0x0000003200b77308 */ /* 0x0007e20000000800 */
[-C--:B--2---:R-:W-:Y:S04]  /*b7a0*/  HMMA.16816.F32 R116, R148, R156.reuse, R116 ;  /* 0x0000009c9474723c */ /* 0x084fe80000001874 */
[--C-:B------:R-:W-:Y:S02]  /*b7b0*/  FFMA.FTZ R22, R22, c[0x0][0x2d0], -R185.reuse ;  /* 0x0000b40016167a23 */ /* 0x100fe400000108b9 */
[----:B------:R-:W-:Y:S02]  /*b7c0*/  FMUL.FTZ R91, R0, R91 ;  /* 0x0000005b005b7220 */ /* 0x000fe40000410000 */
[C---:B------:R-:W-:Y:S01]  /*b7d0*/  HMMA.16816.F32 R120, R152.reuse, R156, R120 ;  /* 0x0000009c9878723c */ /* 0x040fe20000001878 */
[----:B------:R2:W-:Y:S03]  /*b7e0*/  MUFU.EX2 R228, R20 ;  /* 0x0000001400e47308 */ /* 0x0005e60000000800 */
[----:B------:R-:W-:Y:S02]  /*b7f0*/  FFMA.FTZ R33, R33, c[0x0][0x2d0], -R184 ;  /* 0x0000b40021217a23 */ /* 0x000fe400000108b8 */
[--C-:B------:R-:W-:Y:S02]  /*b800*/  FFMA.FTZ R32, R23, c[0x0][0x2d0], -R185.reuse ;  /* 0x0000b40017207a23 */ /* 0x100fe400000108b9 */
[-C--:B------:R-:W-:Y:S03]  /*b810*/  HMMA.16816.F32 R124, R152, R158.reuse, R124 ;  /* 0x0000009e987c723c */ /* 0x080fe6000000187c */
[----:B------:R4:W1:Y:S01]  /*b820*/  MUFU.EX2 R227, R21 ;  /* 0x0000001500e37308 */ /* 0x0008620000000800 */
[--C-:B------:R-:W-:Y:S02]  /*b830*/  FFMA.FTZ R34, R34, c[0x0][0x2d0], -R185.reuse ;  /* 0x0000b40022227a23 */ /* 0x100fe400000108b9 */
[----:B------:R-:W-:Y:S01]  /*b840*/  FMUL.FTZ R23, R140, R171 ;  /* 0x000000ab8c177220 */ /* 0x000fe20000410000 */
[----:B---3--:R-:W-:Y:S01]  /*b850*/  LDSM.16.MT88.4 R48, [R209+0x900] ;  /* 0x00090000d130783b */ /* 0x008fe20000004200 */
[C---:B------:R-:W-:Y:S04]  /*b860*/  HMMA.16816.F32 R128, R148.reuse, R158, R128 ;  /* 0x0000009e9480723c */ /* 0x040fe80000001880 */
[C---:B------:R-:W-:Y:S01]  /*b870*/  FMUL.FTZ R92, R3.reuse, R92 ;  /* 0x0000005c035c7220 */ /* 0x040fe20000410000 */
[----:B------:R3:W-:Y:S01]  /*b880*/  MUFU.EX2 R206, R22 ;  /* 0x0000001600ce7308 */ /* 0x0007e20000000800 */
[----:B------:R-:W-:Y:S01]  /*b890*/  FMUL.FTZ R93, R3, R93 ;  /* 0x0000005d035d7220 */ /* 0x000fe20000410000 */
[----:B------:R-:W1:Y:S01]  /*b8a0*/  LDSM.16.MT88.4 R156, [R209+0x2100] ;  /* 0x00210000d19c783b */ /* 0x000e620000004200 */
[C---:B------:R-:W-:Y:S04]  /*b8b0*/  FMUL.FTZ R94, R0.reuse, R94 ;  /* 0x0000005e005e7220 */ /* 0x040fe80000410000 */
[C---:B--2---:R-:W-:Y:S02]  /*b8c0*/  FMUL.FTZ R20, R141.reuse, R168 ;  /* 0x000000a88d147220 */ /* 0x044fe40000410000 */
[----:B------:R-:W-:Y:S01]  /*b8d0*/  FMUL.FTZ R95, R0, R95 ;  /* 0x0000005f005f7220 */ /* 0x000fe20000410000 */
[----:B------:R2:W-:Y:S01]  /*b8e0*/  MUFU.EX2 R207, R33 ;  /* 0x0000002100cf7308 */ /* 0x0005e20000000800 */
[C---:B------:R-:W-:Y:S02]  /*b8f0*/  FMUL.FTZ R96, R141.reuse, R96 ;  /* 0x000000608d607220 */ /* 0x040fe40000410000 */
[C---:B------:R-:W-:Y:S02]  /*b900*/  FMUL.FTZ R97, R141.reuse, R97 ;  /* 0x000000618d617220 */ /* 0x040fe40000410000 */
[----:B----4-:R-:W-:Y:S02]  /*b910*/  FMUL.FTZ R21, R141, R169 ;  /* 0x000000a98d157220 */ /* 0x010fe40000410000 */
[C---:B------:R-:W-:Y:S02]  /*b920*/  FMUL.FTZ R98, R140.reuse, R98 ;  /* 0x000000628c627220 */ /* 0x040fe40000410000 */
[----:B------:R-:W-:Y:S01]  /*b930*/  FMUL.FTZ R99, R140, R99 ;  /* 0x000000638c637220 */ /* 0x000fe20000410000 */
[----:B------:R4:W4:Y:S01]  /*b940*/  MUFU.EX2 R205, R32 ;  /* 0x0000002000cd7308 */ /* 0x0009220000000800 */
[--C-:B------:R-:W-:Y:S02]  /*b950*/  FFMA.FTZ R24, R24, c[0x0][0x2d0], -R186.reuse ;  /* 0x0000b40018187a23 */ /* 0x100fe400000108ba */
[----:B------:R-:W-:Y:S02]  /*b960*/  FFMA.FTZ R25, R25, c[0x0][0x2d0], -R186 ;  /* 0x0000b40019197a23 */ /* 0x000fe400000108ba */
[----:B---3--:R-:W-:Y:S02]  /*b970*/  FMUL.FTZ R22, R140, R170 ;  /* 0x000000aa8c167220 */ /* 0x008fe40000410000 */
[--C-:B------:R-:W-:Y:S02]  /*b980*/  FFMA.FTZ R26, R26, c[0x0][0x2d0], -R2.reuse ;  /* 0x0000b4001a1a7a23 */ /* 0x100fe40000010802 */
[----:B------:R-:W-:Y:S01]  /*b990*/  FFMA.FTZ R27, R27, c[0x0][0x2d0], -R2 ;  /* 0x0000b4001b1b7a23 */ /* 0x000fe20000010802 */
[----:B------:R3:W-:Y:S01]  /*b9a0*/  MUFU.EX2 R203, R34 ;  /* 0x0000002200cb7308 */ /* 0x0007e20000000800 */
[--C-:B------:R-:W-:Y:S01]  /*b9b0*/  FFMA.FTZ R28, R28, c[0x0][0x2d0], -R186.reuse ;  /* 0x0000b4001c1c7a23 */ /* 0x100fe200000108ba */
[-C--:B-1----:R-:W-:Y:S03]  /*b9c0*/  HMMA.16816.F32 R20, R148, R160.reuse, R20 ;  /* 0x000000a09414723c */ /* 0x082fe60000001814 */
[----:B--2---:R-:W-:Y:S02]  /*b9d0*/  FMUL.FTZ R33, R3, R173 ;  /* 0x000000ad03217220 */ /* 0x004fe40000410000 */
[----:B------:R-:W-:Y:S02]  /*b9e0*/  FFMA.FTZ R29, R29, c[0x0][0x2d0], -R186 ;  /* 0x0000b4001d1d7a23 */ /* 0x000fe400000108ba */
[--C-:B------:R-:W-:Y:S01]  /*b9f0*/  FFMA.FTZ R30, R30, c[0x0][0x2d0], -R2.reuse ;  /* 0x0000b4001e1e7a23 */ /* 0x100fe20000010802 */
[C---:B------:R-:W-:Y:S01]  /*ba00*/  HMMA.16816.F32 R132, R152.reuse, R160, R132 ;  /* 0x000000a09884723c */ /* 0x040fe20000001884 */
[----:B------:R-:W1:Y:S03]  /*ba10*/  MUFU.EX2 R202, R146 ;  /* 0x0000009200ca7308 */ /* 0x000e660000000800 */
[----:B----4-:R-:W-:Y:S02]  /*ba20*/  FMUL.FTZ R32, R3, R172 ;  /* 0x000000ac03207220 */ /* 0x010fe40000410000 */
[----:B------:R-:W-:Y:S02]  /*ba30*/  FFMA.FTZ R31, R31, c[0x0][0x2d0], -R2 ;  /* 0x0000b4001f1f7a23 */ /* 0x000fe40000010802 */
[--C-:B------:R-:W-:Y:S03]  /*ba40*/  FFMA.FTZ R65, R65, c[0x0][0x2d0], -R184.reuse ;  /* 0x0000b40041417a23 */ /* 0x100fe600000108b8 */
[----:B------:R2:W-:Y:S01]  /*ba50*/  MUFU.EX2 R201, R24 ;  /* 0x0000001800c97308 */ /* 0x0005e20000000800 */
[--C-:B------:R-:W-:Y:S02]  /*ba60*/  FFMA.FTZ R67, R67, c[0x0][0x2d0], -R185.reuse ;  /* 0x0000b40043437a23 */ /* 0x100fe400000108b9 */
[----:B---3--:R-:W-:Y:S02]  /*ba70*/  FMUL.FTZ R34, R0, R174 ;  /* 0x000000ae00227220 */ /* 0x008fe40000410000 */
[----:B------:R-:W-:Y:S02]  /*ba80*/  FFMA.FTZ R52, R52, c[0x0][0x2d0], -R184 ;  /* 0x0000b40034347a23 */ /* 0x000fe400000108b8 */
[----:B------:R-:W-:Y:S02]  /*ba90*/  FFMA.FTZ R61, R61, c[0x0][0x2d0], -R186 ;  /* 0x0000b4003d3d7a23 */ /* 0x000fe400000108ba */
[--C-:B------:R-:W-:Y:S01]  /*baa0*/  FFMA.FTZ R53, R53, c[0x0][0x2d0], -R184.reuse ;  /* 0x0000b40035357a23 */ /* 0x100fe200000108b8 */
[-C--:B------:R-:W-:Y:S01]  /*bab0*/  HMMA.16816.F32 R32, R152, R162.reuse, R32 ;  /* 0x000000a29820723c */ /* 0x080fe20000001820 */
[----:B------:R-:W-:Y:S02]  /*bac0*/  MUFU.EX2 R182, R41 ;  /* 0x0000002900b67308 */ /* 0x000fe40000000800 */
[----:B------:R-:W-:Y:S02]  /*bad0*/  FFMA.FTZ R64, R64, c[0x0][0x2d0], -R184 ;  /* 0x0000b40040407a23 */ /* 0x000fe400000108b8 */
[--C-:B------:R-:W-:Y:S02]  /*bae0*/  FFMA.FTZ R54, R54, c[0x0][0x2d0], -R185.reuse ;  /* 0x0000b40036367a23 */ /* 0x100fe400000108b9 */
[--C-:B------:R-:W-:Y:S01]  /*baf0*/  FFMA.FTZ R55, R55, c[0x0][0x2d0], -R185.reuse ;  /* 0x0000b40037377a23 */ /* 0x100fe200000108b9 */
[C---:B------:R-:W-:Y:S01]  /*bb00*/  HMMA.16816.F32 R136, R148.reuse, R162, R136 ;  /* 0x000000a29488723c */ /* 0x040fe20000001888 */
[----:B------:R-:W3:Y:S02]  /*bb10*/  LDSM.16.MT88.4 R160, [R210+0x2100] ;  /* 0x00210000d2a0783b */ /* 0x000ee40000004200 */
[----:B------:R-:W-:Y:S01]  /*bb20*/  MUFU.EX2 R146, R47 ;  /* 0x0000002f00927308 */ /* 0x000fe20000000800 */
[----:B------:R-:W-:Y:S01]  /*bb30*/  FFMA.FTZ R66, R66, c[0x0][0x2d0], -R185 ;  /* 0x0000b40042427a23 */ /* 0x000fe200000108b9 */
[----:B--2---:R-:W-:Y:S01]  /*bb40*/  F2FP.PACK_AB R24, R227, R228 ;  /* 0x000000e4e318723e */ /* 0x004fe200000000ff */
[--C-:B------:R-:W-:Y:S02]  /*bb50*/  FFMA.FTZ R57, R57, c[0x0][0x2d0], -R186.reuse ;  /* 0x0000b40039397a23 */ /* 0x100fe400000108ba */
[-C--:B------:R-:W-:Y:S04]  /*bb60*/  HMMA.16816.F32 R68, R148, R156.reuse, R68 ;  /* 0x0000009c9444723c */ /* 0x080fe80000001844 */
[----:B------:R-:W-:Y:S01]  /*bb70*/  FFMA.FTZ R60, R60, c[0x0][0x2d0], -R186 ;  /* 0x0000b4003c3c7a23 */ /* 0x000fe200000108ba */
[----:B------:R-:W-:Y:S01]  /*bb80*/  MUFU.EX2 R65, R65 ;  /* 0x0000004100417308 */ /* 0x000fe20000000800 */
[--C-:B------:R-:W-:Y:S02]  /*bb90*/  FFMA.FTZ R58, R58, c[0x0][0x2d0], -R2.reuse ;  /* 0x0000b4003a3a7a23 */ /* 0x100fe40000010802 */
[C---:B------:R-:W-:Y:S04]  /*bba0*/  HMMA.16816.F32 R72, R152.reuse, R156, R72 ;  /* 0x0000009c9848723c */ /* 0x040fe80000001848 */
[--C-:B------:R-:W-:Y:S02]  /*bbb0*/  FFMA.FTZ R59, R59, c[0x0][0x2d0], -R2.reuse ;  /* 0x0000b4003b3b7a23 */ /* 0x100fe40000010802 */
[--C-:B------:R-:W-:Y:S01]  /*bbc0*/  FFMA.FTZ R62, R62, c[0x0][0x2d0], -R2.reuse ;  /* 0x0000b4003e3e7a23 */ /* 0x100fe20000010802 */
[----:B------:R-:W-:Y:S01]  /*bbd0*/  MUFU.EX2 R67, R67 ;  /* 0x0000004300437308 */ /* 0x000fe20000000800 */
[-C--:B------:R-:W-:Y:S04]  /*bbe0*/  HMMA.16816.F32 R76, R152, R158.reuse, R76 ;  /* 0x0000009e984c723c */ /* 0x080fe8000000184c */
[----:B------:R-:W-:Y:S02]  /*bbf0*/  FFMA.FTZ R2, R63, c[0x0][0x2d0], -R2 ;  /* 0x0000b4003f027a23 */ /* 0x000fe40000010802 */
[----:B------:R-:W-:Y:S02]  /*bc00*/  FFMA.FTZ R56, R56, c[0x0][0x2d0], -R186 ;  /* 0x0000b40038387a23 */ /* 0x000fe400000108ba */
[C---:B------:R-:W-:Y:S01]  /*bc10*/  HMMA.16816.F32 R80, R148.reuse, R158, R80 ;  /* 0x0000009e9450723c */ /* 0x040fe20000001850 */
[----:B------:R-:W2:Y:S01]  /*bc20*/  LDSM.16.MT88.4 R156, [R209+0x500] ;  /* 0x00050000d19c783b */ /* 0x000ea20000004200 */
[----:B------:R-:W-:Y:S02]  /*bc30*/  MUFU.EX2 R61, R61 ;  /* 0x0000003d003d7308 */ /* 0x000fe40000000800 */
[----:B------:R-:W-:Y:S02]  /*bc40*/  FFMA.FTZ R3, R3, R250, R236 ;  /* 0x000000fa03037223 */ /* 0x000fe400000100ec */
[----:B------:R-:W-:Y:S02]  /*bc50*/  FFMA.FTZ R0, R0, R249, R188 ;  /* 0x000000f900007223 */ /* 0x000fe400000100bc */
[----:B------:R-:W-:Y:S01]  /*bc60*/  FADD.FTZ R3, R235, R3 ;  /* 0x00000003eb037221 */ /* 0x000fe20000010000 */
[-C--:B---3--:R-:W-:Y:S03]  /*bc70*/  HMMA.16816.F32 R84, R148, R160.reuse, R84 ;  /* 0x000000a09454723c */ /* 0x088fe60000001854 */
[----:B------:R3:W4:Y:S01]  /*bc80*/  MUFU.EX2 R200, R25 ;  /* 0x0000001900c87308 */ /* 0x0007220000000800 */
[----:B------:R-:W-:Y:S02]  /*bc90*/  FADD.FTZ R3, R234, R3 ;  /* 0x00000003ea037221 */ /* 0x000fe40000010000 */
[----:B------:R-:W-:Y:S02]  /*bca0*/  FADD.FTZ R0, R187, R0 ;  /* 0x00000000bb007221 */ /* 0x000fe40000010000 */
[C---:B------:R-:W-:Y:S04]  /*bcb0*/  HMMA.16816.F32 R88, R152.reuse, R160, R88 ;  /* 0x000000a09858723c */ /* 0x040fe80000001858 */
[----:B------:R-:W-:Y:S01]  /*bcc0*/  FFMA.FTZ R141, R141, R252, R239 ;  /* 0x000000fc8d8d7223 */ /* 0x000fe200000100ef */
[----:B------:R1:W-:Y:S01]  /*bcd0*/  MUFU.EX2 R179, R26 ;  /* 0x0000001a00b37308 */ /* 0x0003e20000000800 */
[----:B------:R-:W-:Y:S02]  /*bce0*/  FFMA.FTZ R140, R140, R251, R237 ;  /* 0x000000fb8c8c7223 */ /* 0x000fe400000100ed */
[-C--:B------:R-:W-:Y:S01]  /*bcf0*/  HMMA.16816.F32 R92, R152, R162.reuse, R92 ;  /* 0x000000a2985c723c */ /* 0x080fe2000000185c */
[----:B------:R-:W-:Y:S06]  /*bd00*/  LDSM.16.MT88.4 R152, [R210+0x1500] ;  /* 0x00150000d298783b */ /* 0x000fec0000004200 */
[----:B------:R2:W2:Y:S01]  /*bd10*/  MUFU.EX2 R178, R27 ;  /* 0x0000001b00b27308 */ /* 0x0004a20000000800 */
[----:B------:R-:W-:Y:S01]  /*bd20*/  HMMA.16816.F32 R96, R148, R162, R96 ;  /* 0x000000a29460723c */ /* 0x000fe20000001860 */
[----:B------:R-:W4:Y:S03]  /*bd30*/  LDSM.16.MT88.4 R148, [R209+0x1500] ;  /* 0x00150000d194783b */ /* 0x000f260000004200 */
[----:B---3--:R-:W-:Y:S05]  /*bd40*/  F2FP.PACK_AB R25, R205, R206 ;  /* 0x000000cecd19723e */ /* 0x008fea00000000ff */
[----:B------:R4:W-:Y:S03]  /*bd50*/  MUFU.EX2 R199, R28 ;  /* 0x0000001c00c77308 */ /* 0x0009e60000000800 */
[----:B-1----:R-:W-:Y:S07]  /*bd60*/  F2FP.PACK_AB R26, R207, R226 ;  /* 0x000000e2cf1a723e */ /* 0x002fee00000000ff */
[----:B------:R1:W3:Y:S01]  /*bd70*/  MUFU.EX2 R198, R29 ;  /* 0x0000001d00c67308 */ /* 0x0002e20000000800 */
[----:B--2---:R-:W-:Y:S09]  /*bd80*/  F2FP.PACK_AB R27, R202, R203 ;  /* 0x000000cbca1b723e */ /* 0x004ff200000000ff */
[----:B------:R3:W-:Y:S01]  /*bd90*/  MUFU.EX2 R177, R30 ;  /* 0x0000001e00b17308 */ /* 0x0007e20000000800 */
[-C--:B------:R-:W-:Y:S05]  /*bda0*/  HMMA.16816.F32 R4, R24, R156.reuse, R4 ;  /* 0x0000009c1804723c */ /* 0x080fea0000001804 */
[----:B----4-:R-:W-:Y:S04]  /*bdb0*/  F2FP.PACK_AB R28, R200, R201 ;  /* 0x000000c9c81c723e */ /* 0x010fe800000000ff */
[----:B------:R-:W2:Y:S03]  /*bdc0*/  MUFU.EX2 R176, R31 ;  /* 0x0000001f00b07308 */ /* 0x000ea60000000800 */
[----:B-1----:R-:W-:Y:S07]  /*bdd0*/  F2FP.PACK_AB R29, R178, R179 ;  /* 0x000000b3b21d723e */ /* 0x002fee00000000ff */
[----:B------:R-:W-:Y:S01]  /*bde0*/  MUFU.EX2 R53, R53 ;  /* 0x0000003500357308 */ /* 0x000fe20000000800 */
[----:B---3--:R-:W-:Y:S09]  /*bdf0*/  F2FP.PACK_AB R30, R198, R199 ;  /* 0x000000c7c61e723e */ /* 0x008ff200000000ff */
        /* <DEDUP_REMOVED lines=15> */
[----:B------:R-:W-:Y:S01]  /*bef0*/  LDSM.16.MT88.4 R164, [R209+0xd00] ;  /* 0x000d0000d1a4783b */ /* 0x000fe20000004200 */
[----:B------:R-:W-:Y:S06]  /*bf00*/  MUFU.EX2 R62, R62 ;  /* 0x0000003e003e7308 */ /* 0x000fec0000000800 */
[-C--:B------:R-:W-:Y:S04]  /*bf10*/  HMMA.16816.F32 R116, R24, R148.reuse, R116 ;  /* 0x000000941874723c */ /* 0x080fe80000001874 */
[----:B------:R-:W-:Y:S04]  /*bf20*/  MUFU.EX2 R56, R56 ;  /* 0x0000003800387308 */ /* 0x000fe80000000800 */
[C---:B------:R-:W-:Y:S06]  /*bf30*/  HMMA.16816.F32 R120, R28.reuse, R148, R120 ;  /* 0x000000941c78723c */ /* 0x040fec0000001878 */
[----:B------:R-:W-:Y:S02]  /*bf40*/  MUFU.EX2 R148, R42 ;  /* 0x0000002a00947308 */ /* 0x000fe40000000800 */
[-C--:B------:R-:W-:Y:S08]  /*bf50*/  HMMA.16816.F32 R124, R28, R150.reuse, R124 ;  /* 0x000000961c7c723c */ /* 0x080ff0000000187c */
[C---:B------:R-:W-:Y:S01]  /*bf60*/  HMMA.16816.F32 R128, R24.reuse, R150, R128 ;  /* 0x000000961880723c */ /* 0x040fe20000001880 */
[----:B------:R2:W-:Y:S07]  /*bf70*/  MUFU.EX2 R149, R43 ;  /* 0x0000002b00957308 */ /* 0x0005ee0000000800 */
[-C--:B------:R-:W-:Y:S03]  /*bf80*/  HMMA.16816.F32 R20, R24, R152.reuse, R20 ;  /* 0x000000981814723c */ /* 0x080fe60000001814 */
[----:B------:R3:W4:Y:S05]  /*bf90*/  MUFU.EX2 R151, R44 ;  /* 0x0000002c00977308 */ /* 0x00072a0000000800 */
[C---:B------:R-:W-:Y:S05]  /*bfa0*/  HMMA.16816.F32 R132, R28.reuse, R152, R132 ;  /* 0x000000981c84723c */ /* 0x040fea0000001884 */
[----:B------:R-:W-:Y:S03]  /*bfb0*/  MUFU.EX2 R150, R52 ;  /* 0x0000003400967308 */ /* 0x000fe60000000800 */
[-C--:B------:R-:W-:Y:S01]  /*bfc0*/  HMMA.16816.F32 R32, R28, R154.reuse, R32 ;  /* 0x0000009a1c20723c */ /* 0x080fe20000001820 */
[----:B--2---:R-:W2:Y:S06]  /*bfd0*/  LDSM.16.MT88.4 R40, [R210+0x900] ;  /* 0x00090000d228783b */ /* 0x004eac0000004200 */
[----:B------:R4:W-:Y:S01]  /*bfe0*/  MUFU.EX2 R52, R2 ;  /* 0x0000000200347308 */ /* 0x0009e20000000800 */
[C---:B------:R-:W-:Y:S01]  /*bff0*/  HMMA.16816.F32 R136, R24.reuse, R154, R136 ;  /* 0x0000009a1888723c */ /* 0x040fe20000001888 */
[----:B---3--:R-:W-:Y:S07]  /*c000*/  LDSM.16.MT88.4 R44, [R210+0x1900] ;  /* 0x00190000d22c783b */ /* 0x008fee0000004200 */
[-C--:B-1----:R-:W-:Y:S01]  /*c010*/  HMMA.16816.F32 R68, R24, R156.reuse, R68 ;  /* 0x0000009c1844723c */ /* 0x082fe20000001844 */
[----:B------:R-:W-:Y:S07]  /*c020*/  MUFU.EX2 R58, R58 ;  /* 0x0000003a003a7308 */ /* 0x000fee0000000800 */
[C---:B------:R-:W-:Y:S03]  /*c030*/  HMMA.16816.F32 R72, R28.reuse, R156, R72 ;  /* 0x0000009c1c48723c */ /* 0x040fe60000001848 */
[----:B------:R-:W1:Y:S01]  /*c040*/  MUFU.EX2 R59, R59 ;  /* 0x0000003b003b7308 */ /* 0x000e620000000800 */
[----:B----4-:R-:W-:Y:S04]  /*c050*/  FADD.FTZ R2, R189, R0 ;  /* 0x00000000bd027221 */ /* 0x010fe80000010000 */
[-C--:B------:R-:W-:Y:S08]  /*c060*/  HMMA.16816.F32 R76, R28, R158.reuse, R76 ;  /* 0x0000009e1c4c723c */ /* 0x080ff0000000184c */
[C---:B------:R-:W-:Y:S08]  /*c070*/  HMMA.16816.F32 R80, R24.reuse, R158, R80 ;  /* 0x0000009e1850723c */ /* 0x040ff00000001850 */
[-C--:B------:R-:W-:Y:S08]  /*c080*/  HMMA.16816.F32 R84, R24, R36.reuse, R84 ;  /* 0x000000241854723c */ /* 0x080ff00000001854 */
[C---:B------:R-:W-:Y:S08]  /*c090*/  HMMA.16816.F32 R88, R28.reuse, R36, R88 ;  /* 0x000000241c58723c */ /* 0x040ff00000001858 */
[-C--:B------:R-:W-:Y:S07]  /*c0a0*/  HMMA.16816.F32 R92, R28, R38.reuse, R92 ;  /* 0x000000261c5c723c */ /* 0x080fee000000185c */
[----:B------:R-:W-:Y:S01]  /*c0b0*/  F2FP.PACK_AB R28, R182, R181 ;  /* 0x000000b5b61c723e */ /* 0x000fe200000000ff */
[----:B------:R-:W-:Y:S01]  /*c0c0*/  HMMA.16816.F32 R96, R24, R38, R96 ;  /* 0x000000261860723c */ /* 0x000fe20000001860 */
[----:B------:R-:W3:Y:S03]  /*c0d0*/  LDSM.16.MT88.4 R36, [R209+0x1900] ;  /* 0x00190000d124783b */ /* 0x000ee60000004200 */
        /* <DEDUP_REMOVED lines=17> */
[-C--:B---3--:R-:W-:Y:S08]  /*c1f0*/  HMMA.16816.F32 R116, R24, R36.reuse, R116 ;  /* 0x000000241874723c */ /* 0x088ff00000001874 */
        /* <DEDUP_REMOVED lines=16> */
[-C--:B------:R-:W-:Y:S07]  /*c300*/  HMMA.16816.F32 R92, R28, R38.reuse, R92 ;  /* 0x000000261c5c723c */ /* 0x080fee000000185c */
[----:B------:R-:W-:Y:S01]  /*c310*/  F2FP.PACK_AB R28, R57, R56 ;  /* 0x00000038391c723e */ /* 0x000fe200000000ff */
[----:B------:R-:W-:Y:S01]  /*c320*/  HMMA.16816.F32 R96, R24, R38, R96 ;  /* 0x000000261860723c */ /* 0x000fe20000001860 */
[----:B------:R-:W3:Y:S03]  /*c330*/  LDSM.16.MT88.4 R36, [R209+0x2d00] ;  /* 0x002d0000d124783b */ /* 0x000ee60000004200 */
[----:B------:R-:W-:Y:S02]  /*c340*/  F2FP.PACK_AB R30, R61, R60 ;  /* 0x0000003c3d1e723e */ /* 0x000fe400000000ff */
[----:B-1----:R-:W-:Y:S02]  /*c350*/  F2FP.PACK_AB R29, R59, R58 ;  /* 0x0000003a3b1d723e */ /* 0x002fe400000000ff */
        /* <DEDUP_REMOVED lines=62> */
[-C--:B-1----:R-:W-:Y:S08]  /*c740*/  HMMA.16816.F32 R84, R24, R4.reuse, R84 ;  /* 0x000000041854723c */ /* 0x082ff00000001854 */
[C---:B------:R-:W-:Y:S07]  /*c750*/  HMMA.16816.F32 R88, R28.reuse, R4, R88 ;  /* 0x000000041c58723c */ /* 0x040fee0000001858 */
[----:B------:R-:W-:Y:S01]  /*c760*/  FADD.FTZ R5, R151, R3 ;  /* 0x0000000397057221 */ /* 0x000fe20000010000 */
[-C--:B------:R-:W-:Y:S04]  /*c770*/  HMMA.16816.F32 R92, R28, R6.reuse, R92 ;  /* 0x000000061c5c723c */ /* 0x080fe8000000185c */
[----:B------:R-:W-:Y:S01]  /*c780*/  FADD.FTZ R4, R147, R2 ;  /* 0x0000000293047221 */ /* 0x000fe20000010000 */
[----:B------:R-:W-:Y:S01]  /*c790*/  MOV R147, R142 ;  /* 0x0000008e00937202 */ /* 0x000fe20000000f00 */
        /* <DEDUP_REMOVED lines=16> */
[----:B------:R-:W-:Y:S01]  /*c8a0*/  STL [R1], R4 ;  /* 0x0000000401007387 */ /* 0x000fe20000100800 */
[----:B------:R-:W-:Y:S02]  /*c8b0*/  FADD.FTZ R2, R61, R2 ;  /* 0x000000023d027221 */ /* 0x000fe40000010000 */
[----:B------:R-:W-:Y:S02]  /*c8c0*/  FADD.FTZ R3, R67, R3 ;  /* 0x0000000343037221 */ /* 0x000fe40000010000 */
[----:B------:R-:W-:Y:S03]  /*c8d0*/  FADD.FTZ R0, R62, R6 ;  /* 0x000000063e007221 */ /* 0x000fe60000010000 */
[----:B------:R-:W-:Y:S01]  /*c8e0*/  STL [R1+0x4], R3 ;  /* 0x0000040301007387 */ /* 0x000fe20000100800 */
[----:B------:R-:W-:Y:S03]  /*c8f0*/  FADD.FTZ R0, R52, R0 ;  /* 0x0000000034007221 */ /* 0x000fe60000010000 */
[----:B------:R1:W-:Y:S04]  /*c900*/  STL [R1+0x8], R2 ;  /* 0x0000080201007387 */ /* 0x0003e80000100800 */
[----:B------:R2:W-:Y:S01]  /*c910*/  STL [R1+0xc], R0 ;  /* 0x00000c0001007387 */ /* 0x0005e20000100800 */
[----:B-1----:R-:W-:Y:S02]  /*c920*/  MOV R2, R144 ;  /* 0x0000009000027202 */ /* 0x002fe40000000f00 */
[----:B--2---:R-:W-:Y:S01]  /*c930*/  MOV R0, R145 ;  /* 0x0000009100007202 */ /* 0x004fe20000000f00 */
[----:B------:R-:W-:-:S05]  /*c940*/  @P0 BRA `(.L_x_1379) ;  /* 0xffffcf4000000947 */ /* 0x000fca000383ffff */
.L_x_1378:
[----:B------:R-:W2:Y:S04]  /*c950*/  LDL.LU R5, [R1] ;  /* 0x0000000001057983 */ /* 0x000ea80000300800 */
[----:B-1----:R-:W3:Y:S04]  /*c960*/  LDL.LU R3, [R1+0x4] ;  /* 0x0000040001037983 */ /* 0x002ee80000300800 */
[----:B------:R-:W4:Y:S04]  /*c970*/  LDL.LU R9, [R1+0x8] ;  /* 0x0000080001097983 */ /* 0x000f280000300800 */
[----:B------:R-:W4:Y:S01]  /*c980*/  LDL.LU R7, [R1+0xc] ;  /* 0x00000c0001077983 */ /* 0x000f220000300800 */
[----:B------:R-:W-:-:S02]  /*c990*/  MOV R50, 0xff800000 ;  /* 0xff80000000327802 */ /* 0x000fc40000000f00 */
[----:B------:R-:W-:Y:S02]  /*c9a0*/  MOV R51, 0xff800000 ;  /* 0xff80000000337802 */ /* 0x000fe40000000f00 */
[----:B------:R-:W-:Y:S02]  /*c9b0*/  MOV R53, 0xff800000 ;  /* 0xff80000000357802 */ /* 0x000fe40000000f00 */
[----:B------:R-:W-:Y:S02]  /*c9c0*/  MOV R54, 0xff800000 ;  /* 0xff80000000367802 */ /* 0x000fe40000000f00 */
[----:B------:R-:W-:Y:S01]  /*c9d0*/  PLOP3.LUT P0, PT, PT, PT, PT, 0x8, 0x0 ;  /* 0x000000000000781c */ /* 0x000fe20003f0e170 */
[----:B--2---:R-:W1:Y:S04]  /*c9e0*/  SHFL.BFLY PT, R4, R5, 0x2, 0x1f ;  /* 0x0c401f0005047f89 */ /* 0x004e6800000e0000 */
[----:B---3--:R-:W2:Y:S04]  /*c9f0*/  SHFL.BFLY PT, R8, R3, 0x2, 0x1f ;  /* 0x0c401f0003087f89 */ /* 0x008ea800000e0000 */
[----:B----4-:R-:W3:Y:S01]  /*ca00*/  SHFL.BFLY PT, R6, R9, 0x2, 0x1f ;  /* 0x0c401f0009067f89 */ /* 0x010ee200000e0000 */
[----:B-1----:R-:W-:-:S03]  /*ca10*/  FADD.FTZ R4, R4, R5 ;  /* 0x0000000504047221 */ /* 0x002fc60000010000 */
[----:B------:R-:W1:Y:S01]  /*ca20*/  SHFL.BFLY PT, R5, R7, 0x2, 0x1f ;  /* 0x0c401f0007057f89 */ /* 0x000e6200000e0000 */
[----:B--2---:R-:W-:-:S03]  /*ca30*/  FADD.FTZ R8, R8, R3 ;  /* 0x0000000308087221 */ /* 0x004fc60000010000 */
[----:B------:R-:W2:Y:S01]  /*ca40*/  SHFL.BFLY PT, R0, R4, 0x1, 0x1f ;  /* 0x0c201f0004007f89 */ /* 0x000ea200000e0000 */
[----:B---3--:R-:W-:-:S03]  /*ca50*/  FADD.FTZ R6, R6, R9 ;  /* 0x0000000906067221 */ /* 0x008fc60000010000 */
[----:B------:R-:W3:Y:S04]  /*ca60*/  SHFL.BFLY PT, R3, R8, 0x1, 0x1f ;  /* 0x0c201f0008037f89 */ /* 0x000ee800000e0000 */
[----:B------:R-:W4:Y:S01]  /*ca70*/  SHFL.BFLY PT, R2, R6, 0x1, 0x1f ;  /* 0x0c201f0006027f89 */ /* 0x000f2200000e0000 */
[----:B-1----:R-:W-:Y:S02]  /*ca80*/  FADD.FTZ R5, R5, R7 ;  /* 0x0000000705057221 */ /* 0x002fe40000010000 */
[----:B--2---:R-:W-:-:S03]  /*ca90*/  FADD.FTZ R4, R4, R0 ;  /* 0x0000000004047221 */ /* 0x004fc60000010000 */
[----:B------:R-:W1:Y:S01]  /*caa0*/  SHFL.BFLY PT, R7, R5, 0x1, 0x1f ;  /* 0x0c201f0005077f89 */ /* 0x000e6200000e0000 */
[----:B------:R-:W-:Y:S01]  /*cab0*/  MOV R0, RZ ;  /* 0x000000ff00007202 */ /* 0x000fe20000000f00 */
[----:B---3--:R-:W-:Y:S01]  /*cac0*/  FADD.FTZ R8, R8, R3 ;  /* 0x0000000308087221 */ /* 0x008fe20000010000 */
[----:B------:R-:W-:Y:S02]  /*cad0*/  FSETP.NE.FTZ.AND P4, PT, R4, RZ, PT ;  /* 0x000000ff0400720b */ /* 0x000fe40003f95000 */
[----:B------:R-:W-:Y:S01]  /*cae0*/  MOV R3, RZ ;  /* 0x000000ff00037202 */ /* 0x000fe20000000f00 */
[----:B----4-:R-:W-:Y:S01]  /*caf0*/  FADD.FTZ R6, R6, R2 ;  /* 0x0000000206067221 */ /* 0x010fe20000010000 */
[----:B------:R-:W-:Y:S02]  /*cb00*/  FSETP.NE.FTZ.AND P3, PT, R8, RZ, PT ;  /* 0x000000ff0800720b */ /* 0x000fe40003f75000 */
[----:B------:R-:W-:Y:S02]  /*cb10*/  MOV R2, RZ ;  /* 0x000000ff00027202 */ /* 0x000fe40000000f00 */
[----:B------:R-:W-:-:S05]  /*cb20*/  FSETP.NE.FTZ.AND P2, PT, R6, RZ, PT ;  /* 0x000000ff0600720b */ /* 0x000fca0003f55000 */
[----:B------:R-:W2:Y:S01]  /*cb30*/  @P4 MUFU.RCP R0, R4 ;  /* 0x0000000400004308 */ /* 0x000ea20000001000 */
[----:B-1----:R-:W-:-:S07]  /*cb40*/  FADD.FTZ R5, R7, R5 ;  /* 0x0000000507057221 */ /* 0x002fce0000010000 */
[----:B------:R-:W1:Y:S01]  /*cb50*/  @P2 MUFU.RCP R2, R6 ;  /* 0x0000000600022308 */ /* 0x000e620000001000 */
[----:B------:R-:W-:Y:S01]  /*cb60*/  FSETP.NE.FTZ.AND P1, PT, R5, RZ, PT ;  /* 0x000000ff0500720b */ /* 0x000fe20003f35000 */
[----:B--2---:R-:W-:-:S06]  /*cb70*/  FMUL.FTZ R152, R0, R152 ;  /* 0x0000009800987220 */ /* 0x004fcc0000410000 */
[----:B------:R-:W2:Y:S01]  /*cb80*/  @P3 MUFU.RCP R3, R8 ;  /* 0x0000000800033308 */ /* 0x000ea20000001000 */
[C---:B------:R-:W-:Y:S02]  /*cb90*/  FMUL.FTZ R45, R0.reuse, R153 ;  /* 0x00000099002d7220 */ /* 0x040fe40000410000 */
[C---:B------:R-:W-:Y:S02]  /*cba0*/  FMUL.FTZ R164, R0.reuse, R164 ;  /* 0x000000a400a47220 */ /* 0x040fe40000410000 */
[C---:B------:R-:W-:Y:S02]  /*cbb0*/  FMUL.FTZ R43, R0.reuse, R165 ;  /* 0x000000a5002b7220 */ /* 0x040fe40000410000 */
[C---:B------:R-:W-:Y:S01]  /*cbc0*/  FMUL.FTZ R100, R0.reuse, R100 ;  /* 0x0000006400647220 */ /* 0x040fe20000410000 */
[----:B------:R-:W-:Y:S01]  /*cbd0*/  @P4 MUFU.LG2 R10, R4 ;  /* 0x00000004000a4308 */ /* 0x000fe20000000c00 */
[C---:B------:R-:W-:Y:S01]  /*cbe0*/  FMUL.FTZ R41, R0.reuse, R101 ;  /* 0x0000006500297220 */ /* 0x040fe20000410000 */
[----:B------:R-:W-:Y:S01]  /*cbf0*/  @P1 MOV R7, 0x3f317218 ;  /* 0x3f31721800071802 */ /* 0x000fe20000000f00 */
        /* <DEDUP_REMOVED lines=21> */
[C---:B-1----:R-:W-:Y:S02]  /*cd50*/  FMUL.FTZ R156, R2.reuse, R156 ;  /* 0x0000009c029c7220 */ /* 0x042fe40000410000 */
[----:B------:R-:W-:-:S02]  /*cd60*/  FMUL.FTZ R47, R2, R157 ;  /* 0x0000009d022f7220 */ /* 0x000fc40000410000 */
[C---:B------:R-:W-:Y:S01]  /*cd70*/  FMUL.FTZ R160, R2.reuse, R160 ;  /* 0x000000a002a07220 */ /* 0x040fe20000410000 */
[----:B------:R-:W1:Y:S01]  /*cd80*/  @P1 MUFU.RCP R0, R5 ;  /* 0x0000000500001308 */ /* 0x000e620000001000 */
        /* <DEDUP_REMOVED lines=85> */
.L_x_1369:
        /* <DEDUP_REMOVED lines=135> */
[----:B------:R3:W-:Y:S04]  /*db50*/  STS [R4+0x5000], R11 ;  /* 0x0050000b04007388 */ /* 0x0007e80000000800 */
[----:B------:R3:W-:Y:S01]  /*db60*/  STS [R4+0x5200], R10 ;  /* 0x0052000a04007388 */ /* 0x0007e20000000800 */
[----:B--2---:R-:W-:-:S03]  /*db70*/  IMAD.WIDE R6, R57, R2, c[0x0][0x500] ;  /* 0x0001400039067625 */ /* 0x004fc600078e0202 */
[----:B------:R-:W-:Y:S06]  /*db80*/  BAR.SYNC.DEFER_BLOCKING 0x1, 0x80 ;  /* 0x0042000000007b1d */ /* 0x000fec0000010000 */
[----:B------:R-:W2:Y:S01]  /*db90*/  @P1 LDG.E R0, [R6.64] ;  /* 0x0000000606001981 */ /* 0x000ea2000c1e1900 */
[----:B------:R-:W-:Y:S02]  /*dba0*/  IMAD.MOV.U32 R24, RZ, RZ, c[0x0][0x388] ;  /* 0x0000e200ff187624 */ /* 0x000fe400078e00ff */
[----:B----4-:R-:W-:-:S05]  /*dbb0*/  @P0 IMAD.WIDE R2, R57, R2, c[0x0][0x508] ;  /* 0x0001420039020625 */ /* 0x010fca00078e0202 */
[----:B------:R4:W5:Y:S02]  /*dbc0*/  @P0 LDG.E R24, [R2.64] ;  /* 0x0000000602180981 */ /* 0x000964000c1e1900 */
[----:B----4-:R-:W-:Y:S02]  /*dbd0*/  CS2R R2, SRZ ;  /* 0x0000000000027805 */ /* 0x010fe4000001ff00 */
[--C-:B--2---:R-:W-:Y:S01]  /*dbe0*/  @P1 SHF.R.S32.HI R3, RZ, 0x1f, R0.reuse ;  /* 0x0000001fff031819 */ /* 0x104fe20000011400 */
[----:B------:R-:W-:Y:S01]  /*dbf0*/  @P1 IMAD.MOV.U32 R2, RZ, RZ, R0 ;  /* 0x000000ffff021224 */ /* 0x000fe200078e0000 */
[----:B------:R-:W-:Y:S05]  /*dc00*/  @P0 BRA `(.L_x_1381) ;  /* 0x0000004000000947 */ /* 0x000fea0003800000 */
[----:B---3--:R-:W-:Y:S05]  /*dc10*/  @!P1 BRA `(.L_x_1381) ;  /* 0x0000003000009947 */ /* 0x008fea0003800000 */
[----:B------:R-:W2:Y:S04]  /*dc20*/  LDG.E R4, [R6.64] ;  /* 0x0000000606047981 */ /* 0x000ea8000c1e1900 */
[----:B------:R-:W2:Y:S02]  /*dc30*/  LDG.E R0, [R6.64+0x4] ;  /* 0x0000040606007981 */ /* 0x000ea4000c1e1900 */
[----:B--2--5:R-:W-:-:S02]  /*dc40*/  IADD3 R24, -R4, R0, RZ ;  /* 0x0000000004187210 */ /* 0x024fc40007ffe1ff */
.L_x_1381:
[----:B---3--:R-:W-:Y:S01]  /*dc50*/  LOP3.LUT R0, R48, 0xffffffe0, RZ, 0xc0, !PT ;  /* 0xffffffe030007812 */ /* 0x008fe200078ec0ff */
[----:B------:R-:W2:Y:S01]  /*dc60*/  S2R R21, SR_CTAID.X ;  /* 0x0000000000157919 */ /* 0x000ea20000002500 */
[----:B------:R-:W-:Y:S01]  /*dc70*/  SHF.R.S32.HI R7, RZ, 0x1f, R49 ;  /* 0x0000001fff077819 */ /* 0x000fe20000011431 */
[----:B------:R-:W-:Y:S01]  /*dc80*/  IMAD.MOV.U32 R13, RZ, RZ, c[0x0][0x4e8] ;  /* 0x00013a00ff0d7624 */ /* 0x000fe200078e00ff */
[----:B------:R-:W-:Y:S01]  /*dc90*/  LEA.HI R6, R29, R29, RZ, 0x1 ;  /* 0x0000001d1d067211 */ /* 0x000fe200078f08ff */
[----:B------:R-:W-:Y:S01]  /*dca0*/  IMAD.IADD R0, R55, 0x1, -R0 ;  /* 0x0000000137007824 */ /* 0x000fe200078e0a00 */
[----:B------:R-:W-:Y:S01]  /*dcb0*/  LEA.HI R7, R7, R49, RZ, 0x2 ;  /* 0x0000003107077211 */ /* 0x000fe200078f10ff */
[----:B------:R-:W3:Y:S01]  /*dcc0*/  S2R R14, SR_CTAID.Y ;  /* 0x00000000000e7919 */ /* 0x000ee20000002600 */
        /* <DEDUP_REMOVED lines=23> */
[----:B---3--:R-:W-:Y:S01]  /*de40*/  IMAD.WIDE.U32 R12, R14, c[0x0][0x490], R2 ;  /* 0x000124000e0c7a25 */ /* 0x008fe200078e0002 */
[----:B------:R-:W-:Y:S02]  /*de50*/  SHF.R.S32.HI R7, RZ, 0x1f, R14 ;  /* 0x0000001fff077819 */ /* 0x000fe4000001140e */
[----:B------:R-:W-:Y:S01]  /*de60*/  SEL R10, R57, RZ, !P1 ;  /* 0x000000ff390a7207 */ /* 0x000fe20004800000 */
[----:B--2---:R-:W-:Y:S01]  /*de70*/  IMAD R6, R21, 0x80, R6 ;  /* 0x0000008015067824 */ /* 0x004fe200078e0206 */
        /* <DEDUP_REMOVED lines=116> */
.L_x_1383:
[----:B---3--:R-:W-:Y:S05]  /*e5c0*/  BSYNC B0 ;  /* 0x0000000000007941 */ /* 0x008fea0003800000 */
.L_x_1382:
        /* <DEDUP_REMOVED lines=23> */
.L_x_1385:
[----:B------:R-:W-:Y:S05]  /*e740*/  BSYNC B0 ;  /* 0x0000000000007941 */ /* 0x000fea0003800000 */
.L_x_1384:
        /* <DEDUP_REMOVED lines=23> */
.L_x_1387:
[----:B------:R-:W-:Y:S05]  /*e8c0*/  BSYNC B0 ;  /* 0x0000000000007941 */ /* 0x000fea0003800000 */
.L_x_1386:
        /* <DEDUP_REMOVED lines=24> */
.L_x_1380:
        /* <DEDUP_REMOVED lines=19> */
.L_x_1388:
        /* <DEDUP_REMOVED lines=42> */
.L_x_1390:
[----:B------:R-:W-:Y:S05]  /*ee20*/  BSYNC B0 ;  /* 0x0000000000007941 */ /* 0x000fea0003800000 */
.L_x_1389:
        /* <DEDUP_REMOVED lines=66> */
.L_x_1392:
[----:B------:R-:W-:Y:S05]  /*f250*/  BSYNC B0 ;  /* 0x0000000000007941 */ /* 0x000fea0003800000 */
.L_x_1391:
        /* <DEDUP_REMOVED lines=21> */
.L_x_1394:
[----:B------:R-:W-:Y:S05]  /*f3b0*/  BSYNC B0 ;  /* 0x0000000000007941 */ /* 0x000fea0003800000 */
.L_x_1393:
        /* <DEDUP_REMOVED lines=21> */
.L_x_1396:
[----:B------:R-:W-:Y:S05]  /*f510*/  BSYNC B0 ;  /* 0x0000000000007941 */ /* 0x000fea0003800000 */
.L_x_1395:
        /* <DEDUP_REMOVED lines=22> */
.L_x_1397:
        /* <DEDUP_REMOVED lines=16> */
.L_x_1528:


//--------------------- .text._ZN7cutlass13device_kernelIN5flash19enable_sm80_to_sm89INS1_16FlashAttnFwdSm80INS1_25CollectiveMainloopFwdSm80ILi4ELi1ELb0EN4cute5tupleIJNS5_1CILi128EEENS7_ILi64EEENS7_ILi96EEEEEELi96ENS_6half_tEfNS_4arch4Sm80ELb1ELb0ELb0ELb1ELb0ELb1ELb1ELb0EEENS1_21CollectiveEpilogueFwdINS6_IJS8_SA_S9_EEENS6_IJNS7_ILi1EEESI_SI_EEESC_SE_Li128ELb1ELb1ELb0ELb0EEENS1_19SingleTileSchedulerILb1ELb0ELb1ELi128EEEEEEEEEvNT_6ParamsE --------------------------
	.section	.text._ZN7cutlass13device_kernelIN5flash19enable_sm80_to_sm89INS1_16FlashAttnFwdSm80INS1_25CollectiveMainloopFwdSm80ILi4ELi1ELb0EN4cute5tupleIJNS5_1CILi128EEENS7_ILi64EEENS7_ILi96EEEEEELi96ENS_6half_tEfNS_4arch4Sm80ELb1ELb0ELb0ELb1ELb0ELb1ELb1ELb0EEENS1_21CollectiveEpilogueFwdINS6_IJS8_SA_S9_EEENS6_IJNS7_ILi1EEESI_SI_EEESC_SE_Li128ELb1ELb1ELb0ELb0EEENS1_19SingleTileSchedulerILb1ELb0ELb1ELi128EEEEEEEEEvNT_6ParamsE,"ax",@progbits
	.sectioninfo	@"SHI_REGISTERS=255"
	.align	128
.text._ZN7cutlass13device_kernelIN5flash19enable_sm80_to_sm89INS1_16FlashAttnFwdSm80INS1_25CollectiveMainloopFwdSm80ILi4ELi1ELb0EN4cute5tupleIJNS5_1CILi128EEENS7_ILi64EEENS7_ILi96EEEEEELi96ENS_6half_tEfNS_4arch4Sm80ELb1ELb0ELb0ELb1ELb0ELb1ELb1ELb0EEENS1_21CollectiveEpilogueFwdINS6_IJS8_SA_S9_EEENS6_IJNS7_ILi1EEESI_SI_EEESC_SE_Li128ELb1ELb1ELb0ELb0EEENS1_19SingleTileSchedulerILb1ELb0ELb1ELi128EEEEEEEEEvNT_6ParamsE:
        .type           _ZN7cutlass13device_kernelIN5flash19enable_sm80_to_sm89INS1_16FlashAttnFwdSm80INS1_25CollectiveMainloopFwdSm80ILi4ELi1ELb0EN4cute5tupleIJNS5_1CILi128EEENS7_ILi64EEENS7_ILi96EEEEEELi96ENS_6half_tEfNS_4arch4Sm80ELb1ELb0ELb0ELb1ELb0ELb1ELb1ELb0EEENS1_21CollectiveEpilogueFwdINS6_IJS8_SA_S9_EEENS6_IJNS7_ILi1EEESI_SI_EEESC_SE_Li128ELb1ELb1ELb0ELb0EEENS1_19SingleTileSchedulerILb1ELb0ELb1ELi128EEEEEEEEEvNT_6ParamsE,@function
        .size           _ZN7cutlass13device_kernelIN5flash19enable_sm80_to_sm89INS1_16FlashAttnFwdSm80INS1_25CollectiveMainloopFwdSm80ILi4ELi1ELb0EN4cute5tupleIJNS5_1CILi128EEENS7_ILi64EEENS7_ILi96EEEEEELi96ENS_6half_tEfNS_4arch4Sm80ELb1ELb0ELb0ELb1ELb0ELb1ELb1ELb0EEENS1_21CollectiveEpilogueFwdINS6_IJS8_SA_S9_EEENS6_IJNS7_ILi1EEESI_SI_EEESC_SE_Li128ELb1ELb1ELb0ELb0EEENS1_19SingleTileSchedulerILb1ELb0ELb1ELi128EEEEEEEEEvNT_6ParamsE,(.L_x_1529 - _ZN7cutlass13device_kernelIN5flash19enable_sm80_to_sm89INS1_16FlashAttnFwdSm80INS1_25CollectiveMainloopFwdSm80ILi4ELi1ELb0EN4cute5tupleIJNS5_1CILi128EEENS7_ILi64EEENS7_ILi96EEEEEELi96ENS_6half_tEfNS_4arch4Sm80ELb1ELb0ELb0ELb1ELb0ELb1ELb1ELb0EEENS1_21CollectiveEpilogueFwdINS6_IJS8_SA_S9_EEENS6_IJNS7_ILi1EEESI_SI_EEESC_SE_Li128ELb1ELb1ELb0ELb0EEENS1_19SingleTileSchedulerILb1ELb0ELb1ELi128EEEEEEEEEvNT_6ParamsE)
        .other          _ZN7cutlass13device_kernelIN5flash19enable_sm80_to_sm89INS1_16FlashAttnFwdSm80INS1_25CollectiveMainloopFwdSm80ILi4ELi1ELb0EN4cute5tupleIJNS5_1CILi128EEENS7_ILi64EEENS7_ILi96EEEEEELi96ENS_6half_tEfNS_4arch4Sm80ELb1ELb0ELb0ELb1ELb0ELb1ELb1ELb0EEENS1_21CollectiveEpilogueFwdINS6_IJS8_SA_S9_EEENS6_IJNS7_ILi1EEESI_SI_EEESC_SE_Li128ELb1ELb1ELb0ELb0EEENS1_19SingleTileSchedulerILb1ELb0ELb1ELi128EEEEEEEEEvNT_6ParamsE,@"STO_CUDA_ENTRY STV_DEFAULT"
_ZN7cutlass13device_kernelIN5flash19enable_sm80_to_sm89INS1_16FlashAttnFwdSm80INS1_25CollectiveMainloopFwdSm80ILi4ELi1ELb0EN4cute5tupleIJNS5_1CILi128EEENS7_ILi64EEENS7_ILi96EEEEEELi96ENS_6half_tEfNS_4arch4Sm80ELb1ELb0ELb0ELb1ELb0ELb1ELb1ELb0EEENS1_21CollectiveEpilogueFwdINS6_IJS8_SA_S9_EEENS6_IJNS7_ILi1EEESI_SI_EEESC_SE_Li128ELb1ELb1ELb0ELb0EEENS1_19SingleTileSchedulerILb1ELb0ELb1ELi128EEEEEEEEEvNT_6ParamsE:
        /* <DEDUP_REMOVED lines=17> */
.L_x_1399:
        /* <DEDUP_REMOVED lines=8> */
.L_x_1401:
[----:B------:R-:W-:-:S04]  /*0190*/  MOV R0, c[0x0][0x54c] ;  /* 0x0001530000007a02 */ /* 0x000fc80000000f00 */
.L_x_1400:
[----:B------:R-:W-:Y:S01]  /*01a0*/  USHF.L.U32 UR4, UR4, 0x7, URZ ;  /* 0x0000000704047899 */ /* 0x000fe2000800063f */
[----:B-----5:R-:W-:-:S05]  /*01b0*/  IMAD R0, R0, c[0x0][0x548], RZ ;  /* 0x0001520000007a24 */ /* 0x020fca00078e02ff */
[----:B------:R-:W-:-:S04]  /*01c0*/  MOV R12, UR4 ;  /* 0x00000004000c7c02 */ /* 0x000fc80008000f00 */
[----:B------:R-:W-:-:S04]  /*01d0*/  ISETP.GE.AND P0, PT, R12, R0, PT ;  /* 0x000000000c00720c */ /* 0x000fc80003f06270 */
[----:B------:R-:W-:-:S05]  /*01e0*/  SEL R0, R5, 0xffffffff, !P0 ;  /* 0xffffffff05007807 */ /* 0x000fca0004000000 */
[----:B------:R2:W-:Y:S01]  /*01f0*/  STL [R1+0x70], R0 ;  /* 0x0000700001007387 */ /* 0x0005e20000100800 */
[----:B------:R-:W-:Y:S05]  /*0200*/  BRA `(.L_x_1402) ;  /* 0x0000014000007947 */ /* 0x000fea0003800000 */
.L_x_1398:
[----:B------:R-:W-:-:S04]  /*0210*/  ISETP.NE.U32.AND P0, PT, RZ, c[0x0][0x568], PT ;  /* 0x00015a00ff007a0c */ /* 0x000fc80003f05070 */
[----:B------:R-:W-:-:S13]  /*0220*/  ISETP.NE.AND.EX P0, PT, RZ, c[0x0][0x56c], PT, P0 ;  /* 0x00015b00ff007a0c */ /* 0x000fda0003f05300 */
[----:B------:R-:W-:Y:S05]  /*0230*/  @!P0 BRA `(.L_x_1403) ;  /* 0x0000002000008947 */ /* 0x000fea0003800000 */
[----:B------:R1:W5:Y:S01]  /*0240*/  LDG.E R0, [R2.64] ;  /* 0x0000000602007981 */ /* 0x000362000c1e1900 */
[----:B------:R-:W-:Y:S05]  /*0250*/  BRA `(.L_x_1404) ;  /* 0x0000009000007947 */ /* 0x000fea0003800000 */
.L_x_1403:
        /* <DEDUP_REMOVED lines=8> */
.L_x_1405:
[----:B------:R-:W-:-:S04]  /*02e0*/  MOV R0, c[0x0][0x54c] ;  /* 0x0001530000007a02 */ /* 0x000fc80000000f00 */
.L_x_1404:
[----:B------:R-:W-:Y:S01]  /*02f0*/  USHF.L.U32 UR4, UR4, 0x7, URZ ;  /* 0x0000000704047899 */ /* 0x000fe2000800063f */
[----:B-----5:R-:W-:-:S05]  /*0300*/  IMAD R0, R0, c[0x0][0x548], RZ ;  /* 0x0001520000007a24 */ /* 0x020fca00078e02ff */
[----:B------:R-:W-:-:S04]  /*0310*/  MOV R12, UR4 ;  /* 0x00000004000c7c02 */ /* 0x000fc80008000f00 */
[----:B------:R-:W-:-:S04]  /*0320*/  ISETP.GE.AND P0, PT, R12, R0, PT ;  /* 0x000000000c00720c */ /* 0x000fc80003f06270 */
[----:B------:R-:W-:-:S05]  /*0330*/  SEL R0, R5, 0xffffffff, !P0 ;  /* 0xffffffff05007807 */ /* 0x000fca0004000000 */
[----:B------:R2:W-:Y:S04]  /*0340*/  STL [R1+0x70], R0 ;  /* 0x0000700001007387 */ /* 0x0005e80000100800 */
.L_x_1402:
        /* <DEDUP_REMOVED lines=39> */
.L_x_1406:
[----:B------:R-:W-:-:S04]  /*05c0*/  ISETP.NE.U32.AND P0, PT, RZ, c[0x0][0x368], PT ;  /* 0x0000da00ff007a0c */ /* 0x000fc80003f05070 */
[----:B------:R-:W-:-:S13]  /*05d0*/  ISETP.NE.AND.EX P0, PT, RZ, c[0x0][0x36c], PT, P0 ;  /* 0x0000db00ff007a0c */ /* 0x000fda0003f05300 */
[----:B------:R-:W-:Y:S05]  /*05e0*/  @!P0 BRA `(.L_x_1407) ;  /* 0x0000003000008947 */ /* 0x000fea0003800000 */
[----:B--2---:R-:W-:-:S05]  /*05f0*/  IMAD.WIDE R4, R25, R19, c[0x0][0x368] ;  /* 0x0000da0019047625 */ /* 0x004fca00078e0213 */
[----:B------:R2:W5:Y:S01]  /*0600*/  LDG.E R14, [R4.64] ;  /* 0x00000006040e7981 */ /* 0x000562000c1e1900 */
[----:B------:R-:W-:Y:S05]  /*0610*/  BRA `(.L_x_1408) ;  /* 0x0000004000007947 */ /* 0x000fea0003800000 */
.L_x_1407:
[----:B------:R-:W-:Y:S05]  /*0620*/  @!P6 BRA `(.L_x_1408) ;  /* 0x000000300000e947 */ /* 0x000fea0003800000 */
[----:B--2---:R2:W3:Y:S04]  /*0630*/  LDG.E R0, [R4.64] ;  /* 0x0000000604007981 */ /* 0x0044e8000c1e1900 */
[----:B--2---:R-:W3:Y:S02]  /*0640*/  LDG.E R4, [R4.64+0x4] ;  /* 0x0000040604047981 */ /* 0x004ee4000c1e1900 */
[----:B---3--:R-:W-:Y:S02]  /*0650*/  IADD3 R14, -R0, R4, RZ ;  /* 0x00000004000e7210 */ /* 0x008fe40007ffe1ff */
.L_x_1408:
        /* <DEDUP_REMOVED lines=265> */
[----:B------:R-:W-:Y:S01]  /*16f0*/  IMAD.WIDE.U32 R110, R146, c[0x0][0x280], R24 ;  /* 0x0000a000926e7a25 */ /* 0x000fe200078e0018 */
        /* <DEDUP_REMOVED lines=63> */
[----:B------:R-:W-:Y:S01]  /*1af0*/  IMAD R2, R146, c[0x0][0x284], R2 ;  /* 0x0000a10092027a24 */ /* 0x000fe200078e0202 */
        /* <DEDUP_REMOVED lines=14> */
.L_x_1434:
        /* <DEDUP_REMOVED lines=78> */
.L_x_1414:
[----:B------:R-:W-:Y:S05]  /*20c0*/  BSYNC B0 ;  /* 0x0000000000007941 */ /* 0x000fea0003800000 */
.L_x_1413:
        /* <DEDUP_REMOVED lines=89> */
.L_x_1417:
[----:B------:R-:W-:Y:S05]  /*2660*/  BSYNC B0 ;  /* 0x0000000000007941 */ /* 0x000fea0003800000 */
.L_x_1416:
        /* <DEDUP_REMOVED lines=54> */
.L_x_1419:
[----:B------:R-:W-:Y:S05]  /*29d0*/  BSYNC B0 ;  /* 0x0000000000007941 */ /* 0x000fea0003800000 */
.L_x_1418:
        /* <DEDUP_REMOVED lines=54> */
.L_x_1421:
[----:B------:R-:W-:Y:S05]  /*2d40*/  BSYNC B0 ;  /* 0x0000000000007941 */ /* 0x000fea0003800000 */
.L_x_1420:
        /* <DEDUP_REMOVED lines=54> */
.L_x_1423:
[----:B------:R-:W-:Y:S05]  /*30b0*/  BSYNC B0 ;  /* 0x0000000000007941 */ /* 0x000fea0003800000 */
.L_x_1422:
        /* <DEDUP_REMOVED lines=54> */
.L_x_1425:
[----:B------:R-:W-:Y:S05]  /*3420*/  BSYNC B0 ;  /* 0x0000000000007941 */ /* 0x000fea0003800000 */
.L_x_1424:
        /* <DEDUP_REMOVED lines=54> */
.L_x_1412:
        /* <DEDUP_REMOVED lines=44> */
.L_x_1427:
[----:B------:R-:W-:Y:S05]  /*3a50*/  BSYNC B0 ;  /* 0x0000000000007941 */ /* 0x000fea0003800000 */
.L_x_1426:
        /* <DEDUP_REMOVED lines=148> */
.L_x_1429:
[----:B------:R-:W-:Y:S05]  /*43a0*/  BSYNC B0 ;  /* 0x0000000000007941 */ /* 0x000fea0003800000 */
.L_x_1428:
        /* <DEDUP_REMOVED lines=113> */
.L_x_1431:
[----:B------:R-:W-:Y:S05]  /*4ac0*/  BSYNC B0 ;  /* 0x0000000000007941 */ /* 0x000fea0003800000 */
.L_x_1430:
        /* <DEDUP_REMOVED lines=114> */
.L_x_1411:
        /* <DEDUP_REMOVED lines=22> */
.L_x_1415:
[----:B------:R-:W-:Y:S05]  /*5350*/  BSYNC B1 ;  /* 0x0000000000017941 */ /* 0x000fea0003800000 */
.L_x_1410:
        /* <DEDUP_REMOVED lines=70> */
.L_x_1433:
[----:B-1----:R-:W-:Y:S05]  /*57c0*/  BSYNC B0 ;  /* 0x0000000000007941 */ /* 0x002fea0003800000 */
.L_x_1432:
        /* <DEDUP_REMOVED lines=25> */
.L_x_1409:
        /* <DEDUP_REMOVED lines=82> */
[----:B------:R-:W-:Y:S02]  /*5e80*/  ISETP.GE.AND P0, PT, R155, 0x1, PT ;  /* 0x000000019b00780c */ /* 0x000fe40003f06270 */
[----:B------:R-:W-:-:S11]  /*5e90*/  MOV R156, RZ ;  /* 0x000000ff009c7202 */ /* 0x000fd60000000f00 */
        /* <DEDUP_REMOVED lines=144> */
[----:B--2---:R-:W-:Y:S02]  /*67a0*/  LEA R6, P0, R11, R4, 0x1 ;  /* 0x000000040b067211 */ /* 0x004fe400078008ff */
        /* <DEDUP_REMOVED lines=10> */
.L_x_1437:
[----:B------:R-:W-:Y:S05]  /*6850*/  BSYNC B0 ;  /* 0x0000000000007941 */ /* 0x000fea0003800000 */
.L_x_1436:
        /* <DEDUP_REMOVED lines=22> */
.L_x_1439:
[----:B------:R-:W-:Y:S05]  /*69c0*/  BSYNC B0 ;  /* 0x0000000000007941 */ /* 0x000fea0003800000 */
.L_x_1438:
        /* <DEDUP_REMOVED lines=22> */
.L_x_1441:
[----:B------:R-:W-:Y:S05]  /*6b30*/  BSYNC B0 ;  /* 0x0000000000007941 */ /* 0x000fea0003800000 */
.L_x_1440:
        /* <DEDUP_REMOVED lines=72> */
.L_x_1442:
        /* <DEDUP_REMOVED lines=9> */
[----:B------:R-:W-:Y:S01]  /*7050*/  IMAD R2, R146, c[0x0][0x284], R2 ;  /* 0x0000a10092027a24 */ /* 0x000fe200078e0202 */
        /* <DEDUP_REMOVED lines=110> */
.L_x_1446:
[----:B------:R-:W-:Y:S05]  /*7740*/  BSYNC B0 ;  /* 0x0000000000007941 */ /* 0x000fea0003800000 */
.L_x_1445:
        /* <DEDUP_REMOVED lines=123> */
.L_x_1448:
[----:B---34-:R-:W-:Y:S05]  /*7f00*/  BSYNC B0 ;  /* 0x0000000000007941 */ /* 0x018fea0003800000 */
.L_x_1447:
        /* <DEDUP_REMOVED lines=113> */
.L_x_1452:
[----:B------:R-:W-:Y:S05]  /*8620*/  BSYNC B0 ;  /* 0x0000000000007941 */ /* 0x000fea0003800000 */
.L_x_1451:
        /* <DEDUP_REMOVED lines=46> */
.L_x_1454:
[----:B------:R-:W-:Y:S05]  /*8910*/  BSYNC B0 ;  /* 0x0000000000007941 */ /* 0x000fea0003800000 */
.L_x_1453:
        /* <DEDUP_REMOVED lines=46> */
.L_x_1456:
[----:B------:R-:W-:Y:S05]  /*8c00*/  BSYNC B0 ;  /* 0x0000000000007941 */ /* 0x000fea0003800000 */
.L_x_1455:
        /* <DEDUP_REMOVED lines=46> */
.L_x_1458:
[----:B------:R-:W-:Y:S05]  /*8ef0*/  BSYNC B0 ;  /* 0x0000000000007941 */ /* 0x000fea0003800000 */
.L_x_1457:
        /* <DEDUP_REMOVED lines=46> */
.L_x_1460:
[----:B------:R-:W-:Y:S05]  /*91e0*/  BSYNC B0 ;  /* 0x0000000000007941 */ /* 0x000fea0003800000 */
.L_x_1459:
        /* <DEDUP_REMOVED lines=45> */
.L_x_1450:
[----:B------:R-:W-:Y:S05]  /*94c0*/  BSYNC B1 ;  /* 0x0000000000017941 */ /* 0x000fea0003800000 */
.L_x_1449:
        /* <DEDUP_REMOVED lines=48> */
.L_x_1463:
[----:B------:R-:W-:Y:S05]  /*97d0*/  BSYNC B0 ;  /* 0x0000000000007941 */ /* 0x000fea0003800000 */
.L_x_1462:
        /* <DEDUP_REMOVED lines=46> */
.L_x_1465:
[----:B------:R-:W-:Y:S05]  /*9ac0*/  BSYNC B0 ;  /* 0x0000000000007941 */ /* 0x000fea0003800000 */
.L_x_1464:
        /* <DEDUP_REMOVED lines=46> */
.L_x_1467:
[----:B------:R-:W-:Y:S05]  /*9db0*/  BSYNC B0 ;  /* 0x0000000000007941 */ /* 0x000fea0003800000 */
.L_x_1466:
        /* <DEDUP_REMOVED lines=46> */
.L_x_1469:
[----:B------:R-:W-:Y:S05]  /*a0a0*/  BSYNC B0 ;  /* 0x0000000000007941 */ /* 0x000fea0003800000 */
.L_x_1468:
        /* <DEDUP_REMOVED lines=46> */
.L_x_1471:
[----:B------:R-:W-:Y:S05]  /*a390*/  BSYNC B0 ;  /* 0x0000000000007941 */ /* 0x000fea0003800000 */
.L_x_1470:
        /* <DEDUP_REMOVED lines=46> */
.L_x_1444:
        /* <DEDUP_REMOVED lines=72> */
.L_x_1473:
[----:B------:R-:W-:Y:S05]  /*ab00*/  BSYNC B0 ;  /* 0x0000000000007941 */ /* 0x000fea0003800000 */
.L_x_1472:
        /* <DEDUP_REMOVED lines=99> */
.L_x_1475:
[----:B-1-34-:R-:W-:Y:S05]  /*b140*/  BSYNC B0 ;  /* 0x0000000000007941 */ /* 0x01afea0003800000 */
.L_x_1474:
        /* <DEDUP_REMOVED lines=161> */
.L_x_1479:
[----:B------:R-:W-:Y:S05]  /*bb60*/  BSYNC B0 ;  /* 0x0000000000007941 */ /* 0x000fea0003800000 */
.L_x_1478:
        /* <DEDUP_REMOVED lines=117> */
.L_x_1481:
[----:B------:R-:W-:Y:S05]  /*c2c0*/  BSYNC B0 ;  /* 0x0000000000007941 */ /* 0x000fea0003800000 */
.L_x_1480:
        /* <DEDUP_REMOVED lines=116> */
.L_x_1477:
[----:B------:R-:W-:Y:S05]  /*ca10*/  BSYNC B1 ;  /* 0x0000000000017941 */ /* 0x000fea0003800000 */
.L_x_1476:
        /* <DEDUP_REMOVED lines=116> */
.L_x_1483:
[----:B------:R-:W-:Y:S05]  /*d160*/  BSYNC B0 ;  /* 0x0000000000007941 */ /* 0x000fea0003800000 */
.L_x_1482:
        /* <DEDUP_REMOVED lines=120> */
.L_x_1485:
[----:B------:R-:W-:Y:S05]  /*d8f0*/  BSYNC B0 ;  /* 0x0000000000007941 */ /* 0x000fea0003800000 */
.L_x_1484:
        /* <DEDUP_REMOVED lines=119> */
.L_x_1461:
[----:B------:R-:W-:Y:S05]  /*e070*/  BSYNC B2 ;  /* 0x0000000000027941 */ /* 0x000fea0003800000 */
.L_x_1443:
        /* <DEDUP_REMOVED lines=10> */
[----:B------:R-:W-:Y:S01]  /*e120*/  IMAD.MOV.U32 R22, RZ, RZ, c[0x0][0x208] ;  /* 0x00008200ff167624 */ /* 0x000fe200078e00ff */
[----:B------:R-:W-:Y:S01]  /*e130*/  LOP3.LUT R6, R6, 0xfffffffe, RZ, 0xc0, !PT ;  /* 0xfffffffe06067812 */ /* 0x000fe200078ec0ff */
[----:B------:R-:W-:Y:S01]  /*e140*/  IMAD.SHL.U32 R225, R225, 0x2, RZ ;  /* 0x00000002e1e17824 */ /* 0x000fe200078e00ff */
        /* <DEDUP_REMOVED lines=13> */
[----:B------:R-:W-:-:S02]  /*e220*/  LOP3.LUT R150, R4, 0xffffff00, RZ, 0xc0, !PT ;  /* 0xffffff0004967812 */ /* 0x000fc400078ec0ff */
        /* <DEDUP_REMOVED lines=8> */
[----:B------:R-:W-:Y:S01]  /*e2b0*/  IMAD R2, R160, 0x20, R2 ;  /* 0x00000020a0027824 */ /* 0x000fe200078e0202 */
[----:B------:R-:W-:Y:S01]  /*e2c0*/  SHF.L.U64.HI R11, R22, R116, c[0x0][0x20c] ;  /* 0x00008300160b7619 */ /* 0x000fe20000010274 */
[----:B------:R-:W-:Y:S01]  /*e2d0*/  IMAD.WIDE.U32 R8, R149, c[0x0][0x208], RZ ;  /* 0x0000820095087a25 */ /* 0x000fe200078e00ff */
[----:B------:R-:W-:-:S03]  /*e2e0*/  IADD3 R204, R155, -0x2, RZ ;  /* 0xfffffffe9bcc7810 */ /* 0x000fc60007ffe0ff */
[----:B------:R-:W-:Y:S02]  /*e2f0*/  IMAD.U32 R0, R4, 0x20, R0 ;  /* 0x0000002004007824 */ /* 0x000fe400078e0000 */
[----:B------:R-:W-:Y:S02]  /*e300*/  IMAD.IADD R2, R151, 0x1, R2 ;  /* 0x0000000197027824 */ /* 0x000fe400078e0202 */
[----:B------:R-:W-:Y:S02]  /*e310*/  IMAD.SHL.U32 R208, R0, 0x2, RZ ;  /* 0x0000000200d07824 */ /* 0x000fe400078e00ff */
[----:B------:R-:W-:Y:S02]  /*e320*/  IMAD R0, R111, c[0x0][0x208], RZ ;  /* 0x000082006f007a24 */ /* 0x000fe400078e02ff */
[----:B------:R-:W-:Y:S01]  /*e330*/  IMAD.SHL.U32 R211, R2, 0x2, RZ ;  /* 0x0000000202d37824 */ /* 0x000fe200078e00ff */
[----:B------:R-:W-:Y:S01]  /*e340*/  IADD3 R213, R208, 0x3120, RZ ;  /* 0x00003120d0d57810 */ /* 0x000fe20007ffe0ff */
[----:B------:R-:W-:Y:S01]  /*e350*/  IMAD R2, R149, c[0x0][0x20c], R0 ;  /* 0x0000830095027a24 */ /* 0x000fe200078e0200 */
[----:B------:R-:W-:Y:S01]  /*e360*/  LEA R0, P0, R8, R120, 0x6 ;  /* 0x0000007808007211 */ /* 0x000fe200078030ff */
[----:B------:R-:W-:Y:S01]  /*e370*/  LDSM.16.M88.4 R40, [R208+0x3100] ;  /* 0x00310000d028783b */ /* 0x000fe20000000200 */
[----:B------:R-:W-:-:S02]  /*e380*/  IMAD.SHL.U32 R22, R22, 0x40, RZ ;  /* 0x0000004016167824 */ /* 0x000fc400078e00ff */
[----:B------:R-:W-:Y:S01]  /*e390*/  IMAD.IADD R2, R9, 0x1, R2 ;  /* 0x0000000109027824 */ /* 0x000fe200078e0202 */
[----:B------:R-:W-:Y:S01]  /*e3a0*/  SEL R9, RZ, 0x2, P6 ;  /* 0x00000002ff097807 */ /* 0x000fe20003000000 */
[----:B------:R-:W1:Y:S01]  /*e3b0*/  LDSM.16.M88.4 R4, [R211+0x7100] ;  /* 0x00710000d304783b */ /* 0x000e620000000200 */
[----:B------:R-:W-:Y:S02]  /*e3c0*/  IMAD R212, R3, 0x2, R211 ;  /* 0x0000000203d47824 */ /* 0x000fe400078e02d3 */
[----:B------:R-:W-:Y:S01]  /*e3d0*/  LEA.HI.X R2, R8, R119, R2, 0x6, P0 ;  /* 0x0000007708027211 */ /* 0x000fe200000f3402 */
[----:B------:R-:W2:Y:S01]  /*e3e0*/  LDSM.16.M88.4 R36, [R208+0x3500] ;  /* 0x00350000d024783b */ /* 0x000ea20000000200 */
[C---:B------:R-:W-:Y:S02]  /*e3f0*/  LEA R20, P0, R0.reuse, c[0x0][0x1f8], 0x1 ;  /* 0x00007e0000147a11 */ /* 0x040fe400078008ff */
[----:B------:R-:W-:Y:S01]  /*e400*/  SEL R8, RZ, 0x4, P3 ;  /* 0x00000004ff087807 */ /* 0x000fe20001800000 */
[----:B------:R-:W4:Y:S01]  /*e410*/  LDSM.16.M88.4 R32, [R208+0x3900] ;  /* 0x00390000d020783b */ /* 0x000f220000000200 */
[----:B------:R-:W-:Y:S01]  /*e420*/  LEA.HI.X R21, R0, c[0x0][0x1fc], R2, 0x1, P0 ;  /* 0x00007f0000157a11 */ /* 0x000fe200000f0c02 */
[----:B------:R-:W-:Y:S01]  /*e430*/  IMAD.IADD R0, R148, 0x1, -R88 ;  /* 0x0000000194007824 */ /* 0x000fe200078e0a58 */
[----:B------:R-:W-:Y:S01]  /*e440*/  IADD3 R2, R208, 0x3100, RZ ;  /* 0x00003100d0027810 */ /* 0x000fe20007ffe0ff */
[----:B------:R-:W3:Y:S01]  /*e450*/  LDSM.16.M88.4 R28, [R208+0x3d00] ;  /* 0x003d0000d01c783b */ /* 0x000ee20000000200 */
[----:B------:R-:W-:-:S02]  /*e460*/  IADD3 R24, R8, R9, R114 ;  /* 0x0000000908187210 */ /* 0x000fc40007ffe072 */
[----:B------:R-:W-:Y:S01]  /*e470*/  @P1 IADD3 R213, R2, -0x20, RZ ;  /* 0xffffffe002d51810 */ /* 0x000fe20007ffe0ff */
[----:B---3--:R-:W3:Y:S01]  /*e480*/  LDSM.16.M88.4 R16, [R211+0x6100] ;  /* 0x00610000d310783b */ /* 0x008ee20000000200 */
[----:B------:R-:W-:Y:S02]  /*e490*/  LOP3.LUT P1, RZ, R24, 0x2, RZ, 0xc0, !PT ;  /* 0x0000000218ff7812 */ /* 0x000fe4000782c0ff */
[C---:B------:R-:W-:Y:S01]  /*e4a0*/  ISETP.LT.OR P3, PT, R0.reuse, 0x1, P5 ;  /* 0x000000010000780c */ /* 0x040fe20002f61670 */
[----:B------:R-:W-:Y:S01]  /*e4b0*/  LDSM.16.M88.4 R12, [R212+0x6100] ;  /* 0x00610000d40c783b */ /* 0x000fe20000000200 */
[----:B------:R-:W-:Y:S02]  /*e4c0*/  ISETP.LT.OR P2, PT, R0, 0x1, !P1 ;  /* 0x000000010000780c */ /* 0x000fe40004f41670 */
[----:B------:R-:W-:Y:S01]  /*e4d0*/  IADD3 R22, P0, R22, R20, RZ ;  /* 0x0000001416167210 */ /* 0x000fe20007f1e0ff */
[----:B------:R-:W-:Y:S01]  /*e4e0*/  LDSM.16.M88.4 R56, [R213] ;  /* 0x00000000d538783b */ /* 0x000fe20000000200 */
[----:B------:R-:W-:-:S02]  /*e4f0*/  ISETP.LT.OR P1, PT, R0, 0x21, !P1 ;  /* 0x000000210000780c */ /* 0x000fc40004f21670 */
[----:B------:R-:W-:Y:S01]  /*e500*/  LOP3.LUT R2, R154, 0xffffffe0, RZ, 0xc0, !PT ;  /* 0xffffffe09a027812 */ /* 0x000fe200078ec0ff */
[----:B------:R-:W-:Y:S01]  /*e510*/  IMAD.X R23, R11, 0x1, R21, P0 ;  /* 0x000000010b177824 */ /* 0x000fe200000e0615 */
[----:B------:R-:W-:Y:S01]  /*e520*/  LOP3.LUT P0, RZ, R24, 0x4, RZ, 0xc0, !PT ;  /* 0x0000000418ff7812 */ /* 0x000fe2000780c0ff */
[----:B------:R-:W3:Y:S02]  /*e530*/  LDSM.16.M88.4 R8, [R212+0x7100] ;  /* 0x00710000d408783b */ /* 0x000ee40000000200 */
[----:B------:R-:W-:Y:S02]  /*e540*/  IMAD.IADD R2, R165, 0x1, -R2 ;  /* 0x00000001a5027824 */ /* 0x000fe400078e0a02 */
[----:B------:R-:W3:Y:S04]  /*e550*/  LDSM.16.M88.4 R52, [R213+0x400] ;  /* 0x00040000d534783b */ /* 0x000ee80000000200 */
[----:B------:R-:W3:Y:S01]  /*e560*/  LDSM.16.M88.4 R48, [R213+0x800] ;  /* 0x00080000d530783b */ /* 0x000ee20000000200 */
[C---:B-1----:R-:W-:Y:S03]  /*e570*/  HMMA.16816.F32 R80, R4.reuse, R40, RZ ;  /* 0x000000280450723c */ /* 0x042fe600000018ff */
[----:B------:R-:W1:Y:S04]  /*e580*/  LDSM.16.M88.4 R44, [R213+0xc00] ;  /* 0x000c0000d52c783b */ /* 0x000e680000000200 */
[----:B------:R-:W-:Y:S01]  /*e590*/  @!PT LDS RZ, [RZ] ;  /* 0x00000000fffff984 */ /* 0x000fe20000000800 */
[----:B------:R-:W-:Y:S01]  /*e5a0*/  @!PT LDS RZ, [RZ] ;  /* 0x00000000fffff984 */ /* 0x000fe20000000800 */
[----:B------:R-:W-:Y:S01]  /*e5b0*/  @!PT LDS RZ, [RZ] ;  /* 0x00000000fffff984 */ /* 0x000fe20000000800 */
[----:B------:R1:W-:Y:S01]  /*e5c0*/  LDGSTS.E.BYPASS.LTC128B.128 [R225+0x100], [R20.64], !P3 ;  /* 0x0010000014e17fae */ /* 0x0003e2000d901d46 */
[----:B------:R-:W-:Y:S01]  /*e5d0*/  ISETP.NE.AND P3, PT, R117, RZ, PT ;  /* 0x000000ff7500720c */ /* 0x000fe20003f65270 */
[----:B--2---:R-:W-:Y:S02]  /*e5e0*/  HMMA.16816.F32 R88, R4, R36, RZ ;  /* 0x000000240458723c */ /* 0x004fe400000018ff */
[----:B------:R1:W-:Y:S01]  /*e5f0*/  LDGSTS.E.BYPASS.LTC128B.128 [R225+0x1100], [R20.64+0x40], !P2 ;  /* 0x0110004014e17fae */ /* 0x0003e2000d101d46 */
[----:B------:R-:W-:-:S02]  /*e600*/  ISETP.LT.OR P2, PT, R0, 0x1, !P0 ;  /* 0x000000010000780c */ /* 0x000fc40004741670 */
[----:B------:R-:W-:-:S03]  /*e610*/  ISETP.LT.OR P0, PT, R0, 0x21, !P0 ;  /* 0x000000210000780c */ /* 0x000fc60004701670 */
[C---:B----4-:R-:W-:Y:S08]  /*e620*/  HMMA.16816.F32 R92, R4.reuse, R32, RZ ;  /* 0x00000020045c723c */ /* 0x050ff000000018ff */
[----:B------:R1:W-:Y:S01]  /*e630*/  LDGSTS.E.BYPASS.LTC128B.128 [R225+0x2100], [R20.64+0x80], !P2 ;  /* 0x0210008014e17fae */ /* 0x0003e2000d101d46 */
[----:B------:R-:W-:Y:S01]  /*e640*/  ISETP.LT.OR P2, PT, R0, 0x21, P5 ;  /* 0x000000210000780c */ /* 0x000fe20002f41670 */
[----:B------:R-:W-:Y:S01]  /*e650*/  HMMA.16816.F32 R104, R4, R28, RZ ;  /* 0x0000001c0468723c */ /* 0x000fe200000018ff */
[----:B------:R-:W-:-:S04]  /*e660*/  SHF.R.S32.HI R0, RZ, 0x1f, R153 ;  /* 0x0000001fff007819 */ /* 0x000fc80000011499 */
[----:B------:R-:W-:-:S03]  /*e670*/  LEA.HI R0, R0, R153, RZ, 0x2 ;  /* 0x0000009900007211 */ /* 0x000fc600078f10ff */
[----:B------:R-:W-:Y:S01]  /*e680*/  HMMA.16816.F32 R116, R4, R42, RZ ;  /* 0x0000002a0474723c */ /* 0x000fe200000018ff */
[----:B------:R-:W-:-:S03]  /*e690*/  LOP3.LUT R0, R0, 0xffffffc, RZ, 0xc0, !PT ;  /* 0x0ffffffc00007812 */ /* 0x000fc600078ec0ff */
[----:B------:R1:W-:Y:S01]  /*e6a0*/  LDGSTS.E.BYPASS.LTC128B.128 [R225+0x900], [R22.64], !P2 ;  /* 0x0090000016e17fae */ /* 0x0003e2000d101d46 */
[----:B------:R-:W-:-:S03]  /*e6b0*/  ISETP.GE.AND P2, PT, R155, 0x2, PT ;  /* 0x000000029b00780c */ /* 0x000fc60003f46270 */
[C---:B------:R-:W-:Y:S01]  /*e6c0*/  HMMA.16816.F32 R112, R4.reuse, R38, RZ ;  /* 0x000000260470723c */ /* 0x040fe200000018ff */
[----:B------:R1:W-:Y:S04]  /*e6d0*/  LDGSTS.E.BYPASS.LTC128B.128 [R225+0x1900], [R22.64+0x40], !P1 ;  /* 0x0190004016e17fae */ /* 0x0003e8000c901d46 */
[----:B------:R1:W-:Y:S03]  /*e6e0*/  LDGSTS.E.BYPASS.LTC128B.128 [R225+0x2900], [R22.64+0x80], !P0 ;  /* 0x0290008016e17fae */ /* 0x0003e6000c101d46 */
[C---:B------:R-:W-:Y:S01]  /*e6f0*/  HMMA.16816.F32 R108, R4.reuse, R34, RZ ;  /* 0x00000022046c723c */ /* 0x040fe200000018ff */
[----:B------:R-:W-:Y:S04]  /*e700*/  LDSM.16.M88.4 R60, [R208+0x4100] ;  /* 0x00410000d03c783b */ /* 0x000fe80000000200 */
[----:B------:R-:W-:Y:S03]  /*e710*/  LDSM.16.M88.4 R64, [R208+0x4500] ;  /* 0x00450000d040783b */ /* 0x000fe60000000200 */
[----:B------:R-:W-:Y:S01]  /*e720*/  HMMA.16816.F32 R100, R4, R30, RZ ;  /* 0x0000001e0464723c */ /* 0x000fe200000018ff */
[----:B------:R-:W2:Y:S04]  /*e730*/  LDSM.16.M88.4 R4, [R211+0x9100] ;  /* 0x00910000d304783b */ /* 0x000ea80000000200 */
[----:B------:R-:W4:Y:S03]  /*e740*/  LDSM.16.M88.4 R68, [R208+0x4900] ;  /* 0x00490000d044783b */ /* 0x000f260000000200 */
[C---:B---3--:R-:W-:Y:S01]  /*e750*/  HMMA.16816.F32 R96, R16.reuse, R40, RZ ;  /* 0x000000281060723c */ /* 0x048fe200000018ff */
[----:B------:R-:W3:Y:S04]  /*e760*/  LDSM.16.M88.4 R72, [R208+0x4d00] ;  /* 0x004d0000d048783b */ /* 0x000ee80000000200 */
[----:B------:R-:W0:Y:S03]  /*e770*/  LDGDEPBAR ;  /* 0x00000000000079af */ /* 0x000e260000000000 */
[C---:B------:R-:W-:Y:S01]  /*e780*/  HMMA.16816.F32 R124, R16.reuse, R42, RZ ;  /* 0x0000002a107c723c */ /* 0x040fe200000018ff */
[----:B-1----:R-:W1:Y:S07]  /*e790*/  LDSM.16.M88.4 R20, [R211+0x8100] ;  /* 0x00810000d314783b */ /* 0x002e6e0000000200 */
[C---:B------:R-:W-:Y:S08]  /*e7a0*/  HMMA.16816.F32 R84, R16.reuse, R36, RZ ;  /* 0x000000241054723c */ /* 0x040ff000000018ff */
[C---:B------:R-:W-:Y:S08]  /*e7b0*/  HMMA.16816.F32 R120, R16.reuse, R38, RZ ;  /* 0x000000261078723c */ /* 0x040ff000000018ff */
[C---:B------:R-:W-:Y:S08]  /*e7c0*/  HMMA.16816.F32 R76, R16.reuse, R32, RZ ;  /* 0x00000020104c723c */ /* 0x040ff000000018ff */
[C---:B------:R-:W-:Y:S08]  /*e7d0*/  HMMA.16816.F32 R40, R16.reuse, R34, RZ ;  /* 0x000000221028723c */ /* 0x040ff000000018ff */
[C---:B------:R-:W-:Y:S08]  /*e7e0*/  HMMA.16816.F32 R36, R16.reuse, R28, RZ ;  /* 0x0000001c1024723c */ /* 0x040ff000000018ff */
        /* <DEDUP_REMOVED lines=13> */
[----:B------:R-:W-:Y:S08]  /*e8c0*/  HMMA.16816.F32 R84, R12, R54, R120 ;  /* 0x000000360c54723c */ /* 0x000ff00000001878 */
[C---:B--2---:R-:W-:Y:S01]  /*e8d0*/  HMMA.16816.F32 R56, R4.reuse, R60, R28 ;  /* 0x0000003c0438723c */ /* 0x044fe2000000181c */
[----:B------:R-:W2:Y:S07]  /*e8e0*/  LDSM.16.M88.4 R28, [R213+0x1400] ;  /* 0x00140000d51c783b */ /* 0x000eae0000000200 */
[----:B------:R-:W-:Y:S01]  /*e8f0*/  HMMA.16816.F32 R52, R4, R64, R24 ;  /* 0x000000400434723c */ /* 0x000fe20000001818 */
[----:B------:R-:W1:Y:S07]  /*e900*/  LDSM.16.M88.4 R24, [R213+0x1800] ;  /* 0x00180000d518783b */ /* 0x000e6e0000000200 */
[C---:B------:R-:W-:Y:S08]  /*e910*/  HMMA.16816.F32 R136, R12.reuse, R48, R76 ;  /* 0x000000300c88723c */ /* 0x040ff0000000184c */
[C---:B------:R-:W-:Y:S08]  /*e920*/  HMMA.16816.F32 R140, R12.reuse, R44, R36 ;  /* 0x0000002c0c8c723c */ /* 0x040ff00000001824 */
[C---:B------:R-:W-:Y:S01]  /*e930*/  HMMA.16816.F32 R88, R12.reuse, R50, R40 ;  /* 0x000000320c58723c */ /* 0x040fe20000001828 */
[----:B------:R-:W-:Y:S07]  /*e940*/  LDSM.16.M88.4 R48, [R208+0x5100] ;  /* 0x00510000d030783b */ /* 0x000fee0000000200 */
[----:B------:R-:W-:Y:S01]  /*e950*/  HMMA.16816.F32 R76, R12, R46, R32 ;  /* 0x0000002e0c4c723c */ /* 0x000fe20000001820 */
[----:B------:R-:W1:Y:S04]  /*e960*/  LDSM.16.M88.4 R32, [R213+0x1000] ;  /* 0x00100000d520783b */ /* 0x000e680000000200 */
[----:B------:R-:W-:Y:S03]  /*e970*/  LDSM.16.M88.4 R12, [R213+0x1c00] ;  /* 0x001c0000d50c783b */ /* 0x000fe60000000200 */
[C---:B----4-:R-:W-:Y:S01]  /*e980*/  HMMA.16816.F32 R36, R4.reuse, R68, R16 ;  /* 0x000000440424723c */ /* 0x050fe20000001810 */
[----:B------:R-:W-:Y:S07]  /*e990*/  LDSM.16.M88.4 R16, [R211+0xb100] ;  /* 0x00b10000d310783b */ /* 0x000fee0000000200 */
[C---:B---3-5:R-:W-:Y:S01]  /*e9a0*/  HMMA.16816.F32 R144, R4.reuse, R72, R104 ;  /* 0x000000480490723c */ /* 0x068fe20000001868 */
[----:B------:R-:W-:Y:S07]  /*e9b0*/  LDSM.16.M88.4 R104, [R208+0x5d00] ;  /* 0x005d0000d068783b */ /* 0x000fee0000000200 */
[C---:B------:R-:W-:Y:S08]  /*e9c0*/  HMMA.16816.F32 R44, R4.reuse, R62, R116 ;  /* 0x0000003e042c723c */ /* 0x040ff00000001874 */
[C---:B------:R-:W-:Y:S08]  /*e9d0*/  HMMA.16816.F32 R40, R4.reuse, R66, R112 ;  /* 0x000000420428723c */ /* 0x040ff00000001870 */
[C---:B------:R-:W-:Y:S08]  /*e9e0*/  HMMA.16816.F32 R124, R4.reuse, R70, R108 ;  /* 0x00000046047c723c */ /* 0x040ff0000000186c */
[----:B------:R-:W-:Y:S01]  /*e9f0*/  HMMA.16816.F32 R132, R4, R74, R100 ;  /* 0x0000004a0484723c */ /* 0x000fe20000001864 */
[----:B------:R-:W3:Y:S07]  /*ea00*/  LDSM.16.M88.4 R4, [R212+0x8100] ;  /* 0x00810000d404783b */ /* 0x000eee0000000200 */
[C---:B-1----:R-:W-:Y:S08]  /*ea10*/  HMMA.16816.F32 R128, R20.reuse, R60, R96 ;  /* 0x0000003c1480723c */ /* 0x042ff00000001860 */
        /* <DEDUP_REMOVED lines=10> */
[C---:B------:R-:W-:Y:S01]  /*eac0*/  HMMA.16816.F32 R76, R8.reuse, R24, R36 ;  /* 0x00000018084c723c */ /* 0x040fe20000001824 */
[----:B------:R-:W4:Y:S07]  /*ead0*/  LDSM.16.M88.4 R36, [R208+0x5900] ;  /* 0x00590000d024783b */ /* 0x000f2e0000000200 */
[C---:B------:R-:W-:Y:S08]  /*eae0*/  HMMA.16816.F32 R96, R8.reuse, R34, R44 ;  /* 0x000000220860723c */ /* 0x040ff0000000182c */
[-C--:B------:R-:W-:Y:S08]  /*eaf0*/  HMMA.16816.F32 R88, R8, R32.reuse, R56 ;  /* 0x000000200858723c */ /* 0x080ff00000001838 */
[C---:B---3--:R-:W-:Y:S08]  /*eb00*/  HMMA.16816.F32 R44, R4.reuse, R32, R128 ;  /* 0x00000020042c723c */ /* 0x048ff00000001880 */
        /* <DEDUP_REMOVED lines=8> */
[----:B------:R-:W3:Y:S07]  /*eb90*/  LDSM.16.M88.4 R8, [R212+0xb100] ;  /* 0x00b10000d408783b */ /* 0x000eee0000000200 */
[C---:B------:R-:W-:Y:S08]  /*eba0*/  HMMA.16816.F32 R100, R4.reuse, R12, R108 ;  /* 0x0000000c0464723c */ /* 0x040ff0000000186c */
[C---:B------:R-:W-:Y:S01]  /*ebb0*/  HMMA.16816.F32 R112, R4.reuse, R14, R92 ;  /* 0x0000000e0470723c */ /* 0x040fe2000000185c */
[----:B------:R-:W1:Y:S07]  /*ebc0*/  LDSM.16.M88.4 R12, [R212+0xa100] ;  /* 0x00a10000d40c783b */ /* 0x000e6e0000000200 */
        /* <DEDUP_REMOVED lines=20> */
[----:B------:R-:W-:Y:S02]  /*ed10*/  IMAD R162, R5, 0x8, R0 ;  /* 0x0000000805a27824 */ /* 0x000fe400078e0200 */
[----:B------:R-:W-:Y:S02]  /*ed20*/  @P2 IMAD R4, R156, R204, RZ ;  /* 0x000000cc9c042224 */ /* 0x000fe400078e02ff */
        /* <DEDUP_REMOVED lines=10> */
[----:B------:R-:W-:-:S04]  /*edd0*/  IADD3 R2, -R7, R2, R161 ;  /* 0x0000000207027210 */ /* 0x000fc80007ffe1a1 */
[----:B----4-:R-:W-:Y:S01]  /*ede0*/  HMMA.16816.F32 R76, R16, R36, R76 ;  /* 0x00000024104c723c */ /* 0x010fe2000000184c */
        /* <DEDUP_REMOVED lines=10> */
[-C--:B---3--:R-:W-:Y:S01]  /*ee90*/  HMMA.16816.F32 R72, R8, R24.reuse, R28 ;  /* 0x000000180848723c */ /* 0x088fe2000000181c */
[----:B------:R-:W1:Y:S04]  /*eea0*/  SHFL.IDX PT, R29, R0, RZ, 0x1c1f ;  /* 0x001c1fff001d7589 */ /* 0x000e6800000e0000 */
[----:B------:R-:W-:Y:S03]  /*eeb0*/  SHFL.IDX PT, R28, R0, 0x1, 0x1c1f ;  /* 0x003c1f00001c7f89 */ /* 0x000fe600000e0000 */
[----:B------:R-:W-:Y:S08]  /*eec0*/  HMMA.16816.F32 R44, R12, R24, R44 ;  /* 0x000000180c2c723c */ /* 0x000ff0000000182c */
[-C--:B------:R-:W-:Y:S08]  /*eed0*/  HMMA.16816.F32 R96, R8, R26.reuse, R96 ;  /* 0x0000001a0860723c */ /* 0x080ff00000001860 */
[----:B------:R-:W-:Y:S01]  /*eee0*/  HMMA.16816.F32 R32, R12, R26, R48 ;  /* 0x0000001a0c20723c */ /* 0x000fe20000001830 */
[----:B------:R-:W2:Y:S01]  /*eef0*/  LDSM.16.M88.4 R24, [R213+0x2800] ;  /* 0x00280000d518783b */ /* 0x000ea20000000200 */
[----:B-1----:R-:W-:-:S05]  /*ef00*/  IMAD.IADD R4, R6, 0x1, R29 ;  /* 0x0000000106047824 */ /* 0x002fca00078e021d */
[----:B------:R-:W-:Y:S01]  /*ef10*/  IMNMX R4, R7, R4, PT ;  /* 0x0000000407047217 */ /* 0x000fe20003800200 */
[----:B------:R-:W-:Y:S03]  /*ef20*/  HMMA.16816.F32 R60, R20, R42, R80 ;  /* 0x0000002a143c723c */ /* 0x000fe60000001850 */
[----:B------:R-:W-:-:S04]  /*ef30*/  ISETP.GT.AND P1, PT, R4, 0x1, PT ;  /* 0x000000010400780c */ /* 0x000fc80003f24270 */
        /* <DEDUP_REMOVED lines=16> */
[----:B------:R-:W-:Y:S01]  /*f040*/  ISETP.GT.AND P0, PT, R4, RZ, PT ;  /* 0x000000ff0400720c */ /* 0x000fe20003f04270 */
        /* <DEDUP_REMOVED lines=11> */
[----:B------:R-:W-:Y:S02]  /*f100*/  IMNMX R5, R7, R2, PT ;  /* 0x0000000207057217 */ /* 0x000fe40003800200 */
[----:B------:R-:W-:-:S02]  /*f110*/  FSEL R147, R40, -INF , P0 ;  /* 0xff80000028937808 */ /* 0x000fc40000000000 */
[----:B------:R-:W-:Y:S02]  /*f120*/  ISETP.GT.AND P0, PT, R4, 0x18, PT ;  /* 0x000000180400780c */ /* 0x000fe40003f04270 */
[----:B------:R-:W-:Y:S01]  /*f130*/  FSEL R156, R61, -INF , P1 ;  /* 0xff8000003d9c7808 */ /* 0x000fe20000800000 */
[----:B-1----:R-:W-:Y:S01]  /*f140*/  IMAD.IADD R2, R6, 0x1, R16 ;  /* 0x0000000106027824 */ /* 0x002fe200078e0210 */
[----:B------:R-:W-:Y:S01]  /*f150*/  FSEL R157, R60, -INF , P0 ;  /* 0xff8000003c9d7808 */ /* 0x000fe20000000000 */
[----:B------:R-:W-:Y:S01]  /*f160*/  HMMA.16816.F32 R24, R8, R26, R88 ;  /* 0x0000001a0818723c */ /* 0x000fe20000001858 */
[C---:B------:R-:W-:Y:S02]  /*f170*/  ISETP.GT.AND P0, PT, R4.reuse, 0x20, PT ;  /* 0x000000200400780c */ /* 0x040fe40003f04270 */
[----:B------:R-:W-:Y:S02]  /*f180*/  ISETP.GT.AND P1, PT, R4, 0x21, PT ;  /* 0x000000210400780c */ /* 0x000fe40003f24270 */
[----:B------:R-:W-:-:S02]  /*f190*/  FSEL R176, R56, -INF , P0 ;  /* 0xff80000038b07808 */ /* 0x000fc40000000000 */
[----:B------:R-:W-:Y:S01]  /*f1a0*/  ISETP.GT.AND P0, PT, R5, RZ, PT ;  /* 0x000000ff0500720c */ /* 0x000fe20003f04270 */
[----:B------:R-:W-:Y:S01]  /*f1b0*/  HMMA.16816.F32 R80, R20, R104, R100 ;  /* 0x000000681450723c */ /* 0x000fe20000001864 */
[----:B------:R-:W-:Y:S01]  /*f1c0*/  FSEL R184, R57, -INF , P1 ;  /* 0xff80000039b87808 */ /* 0x000fe20000800000 */
[----:B--2---:R-:W-:Y:S01]  /*f1d0*/  IMAD.IADD R0, R6, 0x1, R0 ;  /* 0x0000000106007824 */ /* 0x004fe200078e0200 */
        /* <DEDUP_REMOVED lines=8> */
[----:B------:R-:W-:-:S02]  /*f260*/  FSEL R60, R34, -INF , P0 ;  /* 0xff800000223c7808 */ /* 0x000fc40000000000 */
[----:B------:R-:W-:Y:S01]  /*f270*/  FSEL R56, R47, -INF , P1 ;  /* 0xff8000002f387808 */ /* 0x000fe20000800000 */
[----:B------:R1:W-:Y:S01]  /*f280*/  @P2 LDGSTS.E.BYPASS.LTC128B.128 [R225+0x5100], [R18.64+0x80], !P3 ;  /* 0x0510008012e12fae */ /* 0x0003e2000d901d46 */
[----:B------:R-:W-:Y:S02]  /*f290*/  ISETP.GT.AND P0, PT, R4, 0x28, PT ;  /* 0x000000280400780c */ /* 0x000fe40003f04270 */
[----:B------:R-:W-:Y:S02]  /*f2a0*/  ISETP.GT.AND P1, PT, R5, 0x9, PT ;  /* 0x000000090500780c */ /* 0x000fe40003f24270 */
[----:B------:R-:W-:Y:S02]  /*f2b0*/  FSEL R177, R64, -INF , P0 ;  /* 0xff80000040b17808 */ /* 0x000fe40000000000 */
[----:B------:R-:W-:Y:S02]  /*f2c0*/  FSEL R61, R35, -INF , P1 ;  /* 0xff800000233d7808 */ /* 0x000fe40000800000 */
[----:B------:R-:W-:Y:S01]  /*f2d0*/  ISETP.GT.AND P0, PT, R5, 0x10, PT ;  /* 0x000000100500780c */ /* 0x000fe20003f04270 */
[----:B------:R-:W-:Y:S01]  /*f2e0*/  HMMA.16816.F32 R32, R8, R28, R92 ;  /* 0x0000001c0820723c */ /* 0x000fe2000000185c */
[----:B------:R-:W-:-:S02]  /*f2f0*/  IMNMX R2, R7, R2, PT ;  /* 0x0000000207027217 */ /* 0x000fc40003800200 */
[----:B------:R-:W-:Y:S02]  /*f300*/  ISETP.GT.AND P1, PT, R5, 0x11, PT ;  /* 0x000000110500780c */ /* 0x000fe40003f24270 */
[----:B------:R-:W-:Y:S02]  /*f310*/  FSEL R146, R42, -INF , P0 ;  /* 0xff8000002a927808 */ /* 0x000fe40000000000 */
[C---:B------:R-:W-:Y:S01]  /*f320*/  ISETP.GT.AND P0, PT, R2.reuse, RZ, PT ;  /* 0x000000ff0200720c */ /* 0x040fe20003f04270 */
[----:B------:R-:W-:Y:S01]  /*f330*/  HMMA.16816.F32 R8, R8, R30, R108 ;  /* 0x0000001e0808723c */ /* 0x000fe2000000186c */
[----:B------:R-:W-:Y:S02]  /*f340*/  FSEL R140, R43, -INF , P1 ;  /* 0xff8000002b8c7808 */ /* 0x000fe40000800000 */
[----:B------:R-:W-:Y:S02]  /*f350*/  ISETP.GT.AND P1, PT, R2, 0x1, PT ;  /* 0x000000010200780c */ /* 0x000fe40003f24270 */
[----:B------:R-:W-:-:S02]  /*f360*/  FSEL R44, R72, -INF , P0 ;  /* 0xff800000482c7808 */ /* 0x000fc40000000000 */
[C---:B------:R-:W-:Y:S01]  /*f370*/  ISETP.GT.AND P0, PT, R2.reuse, 0x8, PT ;  /* 0x000000080200780c */ /* 0x040fe20003f04270 */
[----:B------:R-:W-:Y:S01]  /*f380*/  HMMA.16816.F32 R40, R20, R106, R112 ;  /* 0x0000006a1428723c */ /* 0x000fe20000001870 */
[----:B------:R-:W-:Y:S02]  /*f390*/  FSEL R45, R73, -INF , P1 ;  /* 0xff800000492d7808 */ /* 0x000fe40000800000 */
[----:B------:R-:W-:Y:S02]  /*f3a0*/  ISETP.GT.AND P1, PT, R2, 0x9, PT ;  /* 0x000000090200780c */ /* 0x000fe40003f24270 */
[----:B------:R-:W-:Y:S02]  /*f3b0*/  FSEL R46, R96, -INF , P0 ;  /* 0xff800000602e7808 */ /* 0x000fe40000000000 */
[----:B------:R-:W-:Y:S01]  /*f3c0*/  ISETP.GT.AND P0, PT, R2, 0x10, PT ;  /* 0x000000100200780c */ /* 0x000fe20003f04270 */
[----:B------:R-:W-:Y:S01]  /*f3d0*/  HMMA.16816.F32 R20, R12, R28, R80 ;  /* 0x0000001c0c14723c */ /* 0x000fe20000001850 */
[----:B------:R-:W-:-:S02]  /*f3e0*/  FSEL R47, R97, -INF , P1 ;  /* 0xff800000612f7808 */ /* 0x000fc40000800000 */
[----:B------:R-:W-:Y:S02]  /*f3f0*/  ISETP.GT.AND P1, PT, R2, 0x11, PT ;  /* 0x000000110200780c */ /* 0x000fe40003f24270 */
[----:B------:R-:W-:Y:S02]  /*f400*/  FSEL R120, R48, -INF , P0 ;  /* 0xff80000030787808 */ /* 0x000fe40000000000 */
[C---:B------:R-:W-:Y:S02]  /*f410*/  ISETP.GT.AND P0, PT, R2.reuse, 0x18, PT ;  /* 0x000000180200780c */ /* 0x040fe40003f04270 */
[----:B------:R-:W-:Y:S02]  /*f420*/  FSEL R102, R49, -INF , P1 ;  /* 0xff80000031667808 */ /* 0x000fe40000800000 */
[----:B------:R-:W-:Y:S02]  /*f430*/  ISETP.GT.AND P1, PT, R2, 0x19, PT ;  /* 0x000000190200780c */ /* 0x000fe40003f24270 */
[----:B------:R-:W-:-:S02]  /*f440*/  FMNMX.FTZ R6, R44, R45, !PT ;  /* 0x0000002d2c067209 */ /* 0x000fc40007810000 */
[----:B------:R-:W-:Y:S01]  /*f450*/  FSEL R49, R52, -INF , P0 ;  /* 0xff80000034317808 */ /* 0x000fe20000000000 */
[----:B------:R-:W-:Y:S01]  /*f460*/  HMMA.16816.F32 R12, R12, R30, R40 ;  /* 0x0000001e0c0c723c */ /* 0x000fe20000001828 */
[C---:B------:R-:W-:Y:S02]  /*f470*/  ISETP.GT.AND P0, PT, R2.reuse, 0x20, PT ;  /* 0x000000200200780c */ /* 0x040fe40003f04270 */
[----:B------:R-:W-:Y:S02]  /*f480*/  FSEL R53, R53, -INF , P1 ;  /* 0xff80000035357808 */ /* 0x000fe40000800000 */
[----:B------:R-:W-:Y:S02]  /*f490*/  ISETP.GT.AND P1, PT, R2, 0x21, PT ;  /* 0x000000210200780c */ /* 0x000fe40003f24270 */
[----:B------:R-:W-:Y:S02]  /*f4a0*/  FMNMX.FTZ R6, R46, R6, !PT ;  /* 0x000000062e067209 */ /* 0x000fe40007810000 */
[----:B------:R-:W-:-:S02]  /*f4b0*/  FSEL R175, R36, -INF , P0 ;  /* 0xff80000024af7808 */ /* 0x000fc40000000000 */
[C---:B------:R-:W-:Y:S02]  /*f4c0*/  ISETP.GT.AND P0, PT, R2.reuse, 0x28, PT ;  /* 0x000000280200780c */ /* 0x040fe40003f04270 */
[----:B------:R-:W-:Y:S02]  /*f4d0*/  FSEL R173, R37, -INF , P1 ;  /* 0xff80000025ad7808 */ /* 0x000fe40000800000 */
[----:B------:R-:W-:Y:S02]  /*f4e0*/  ISETP.GT.AND P1, PT, R2, 0x29, PT ;  /* 0x000000290200780c */ /* 0x000fe40003f24270 */
[----:B------:R-:W-:Y:S02]  /*f4f0*/  FMNMX.FTZ R6, R47, R6, !PT ;  /* 0x000000062f067209 */ /* 0x000fe40007810000 */
[----:B------:R-:W-:Y:S02]  /*f500*/  FSEL R172, R24, -INF , P0 ;  /* 0xff80000018ac7808 */ /* 0x000fe40000000000 */
[----:B------:R-:W-:-:S02]  /*f510*/  ISETP.GT.AND P0, PT, R2, 0x30, PT ;  /* 0x000000300200780c */ /* 0x000fc40003f04270 */
[----:B------:R-:W-:Y:S02]  /*f520*/  FSEL R174, R25, -INF , P1 ;  /* 0xff80000019ae7808 */ /* 0x000fe40000800000 */
[----:B------:R-:W-:Y:S02]  /*f530*/  FMNMX.FTZ R6, R120, R6, !PT ;  /* 0x0000000678067209 */ /* 0x000fe40007810000 */
[----:B------:R-:W-:Y:S02]  /*f540*/  IMNMX R0, R7, R0, PT ;  /* 0x0000000007007217 */ /* 0x000fe40003800200 */
[----:B------:R-:W-:Y:S02]  /*f550*/  ISETP.GT.AND P1, PT, R2, 0x31, PT ;  /* 0x000000310200780c */ /* 0x000fe40003f24270 */
[----:B------:R-:W-:Y:S02]  /*f560*/  FSEL R228, R32, -INF , P0 ;  /* 0xff80000020e47808 */ /* 0x000fe40000000000 */
[----:B------:R-:W-:-:S02]  /*f570*/  FMNMX.FTZ R6, R102, R6, !PT ;  /* 0x0000000666067209 */ /* 0x000fc40007810000 */
[C---:B------:R-:W-:Y:S02]  /*f580*/  ISETP.GT.AND P0, PT, R0.reuse, RZ, PT ;  /* 0x000000ff0000720c */ /* 0x040fe40003f04270 */
[----:B------:R-:W-:Y:S02]  /*f590*/  FSEL R229, R33, -INF , P1 ;  /* 0xff80000021e57808 */ /* 0x000fe40000800000 */
[----:B------:R-:W-:Y:S02]  /*f5a0*/  ISETP.GT.AND P1, PT, R0, 0x1, PT ;  /* 0x000000010000780c */ /* 0x000fe40003f24270 */
[----:B------:R-:W-:Y:S02]  /*f5b0*/  FMNMX.FTZ R6, R49, R6, !PT ;  /* 0x0000000631067209 */ /* 0x000fe40007810000 */
[----:B------:R-:W-:Y:S02]  /*f5c0*/  FSEL R16, R74, -INF , P0 ;  /* 0xff8000004a107808 */ /* 0x000fe40000000000 */
[----:B------:R-:W-:-:S02]  /*f5d0*/  ISETP.GT.AND P0, PT, R0, 0x8, PT ;  /* 0x000000080000780c */ /* 0x000fc40003f04270 */
[----:B------:R-:W-:Y:S02]  /*f5e0*/  FSEL R17, R75, -INF , P1 ;  /* 0xff8000004b117808 */ /* 0x000fe40000800000 */
[----:B------:R-:W-:Y:S02]  /*f5f0*/  ISETP.GT.AND P1, PT, R0, 0x9, PT ;  /* 0x000000090000780c */ /* 0x000fe40003f24270 */
[----:B------:R-:W-:Y:S02]  /*f600*/  FMNMX.FTZ R6, R53, R6, !PT ;  /* 0x0000000635067209 */ /* 0x000fe40007810000 */
[----:B------:R-:W-:Y:S02]  /*f610*/  FSEL R32, R98, -INF , P0 ;  /* 0xff80000062207808 */ /* 0x000fe40000000000 */
[----:B------:R-:W-:Y:S02]  /*f620*/  FMNMX.FTZ R7, R16, R17, !PT ;  /* 0x0000001110077209 */ /* 0x000fe40007810000 */
[----:B------:R-:W-:-:S02]  /*f630*/  FSEL R33, R99, -INF , P1 ;  /* 0xff80000063217808 */ /* 0x000fc40000800000 */
[----:B------:R-:W-:Y:S02]  /*f640*/  FMNMX.FTZ R6, R175, R6, !PT ;  /* 0x00000006af067209 */ /* 0x000fe40007810000 */
[C---:B------:R-:W-:Y:S02]  /*f650*/  ISETP.GT.AND P0, PT, R0.reuse, 0x10, PT ;  /* 0x000000100000780c */ /* 0x040fe40003f04270 */
[----:B------:R-:W-:Y:S02]  /*f660*/  ISETP.GT.AND P1, PT, R0, 0x11, PT ;  /* 0x000000110000780c */ /* 0x000fe40003f24270 */
[----:B------:R-:W-:Y:S02]  /*f670*/  FMNMX.FTZ R7, R32, R7, !PT ;  /* 0x0000000720077209 */ /* 0x000fe40007810000 */
[----:B------:R-:W-:Y:S02]  /*f680*/  FMNMX.FTZ R6, R173, R6, !PT ;  /* 0x00000006ad067209 */ /* 0x000fe40007810000 */
[----:B------:R-:W-:-:S02]  /*f690*/  FSEL R50, R50, -INF , P0 ;  /* 0xff80000032327808 */ /* 0x000fc40000000000 */
[----:B------:R-:W-:Y:S02]  /*f6a0*/  FSEL R51, R51, -INF , P1 ;  /* 0xff80000033337808 */ /* 0x000fe40000800000 */
[C---:B------:R-:W-:Y:S02]  /*f6b0*/  ISETP.GT.AND P0, PT, R0.reuse, 0x18, PT ;  /* 0x000000180000780c */ /* 0x040fe40003f04270 */
[----:B------:R-:W-:Y:S02]  /*f6c0*/  ISETP.GT.AND P1, PT, R0, 0x19, PT ;  /* 0x000000190000780c */ /* 0x000fe40003f24270 */
[----:B------:R-:W-:Y:S02]  /*f6d0*/  FMNMX.FTZ R7, R33, R7, !PT ;  /* 0x0000000721077209 */ /* 0x000fe40007810000 */
[----:B------:R-:W-:Y:S02]  /*f6e0*/  FMNMX.FTZ R6, R172, R6, !PT ;  /* 0x00000006ac067209 */ /* 0x000fe40007810000 */
[----:B------:R-:W-:-:S02]  /*f6f0*/  FSEL R48, R54, -INF , P0 ;  /* 0xff80000036307808 */ /* 0x000fc40000000000 */
[----:B------:R-:W-:Y:S02]  /*f700*/  FSEL R103, R55, -INF , P1 ;  /* 0xff80000037677808 */ /* 0x000fe40000800000 */
[----:B------:R-:W-:Y:S02]  /*f710*/  FMNMX.FTZ R7, R50, R7, !PT ;  /* 0x0000000732077209 */ /* 0x000fe40007810000 */
[C---:B------:R-:W-:Y:S02]  /*f720*/  ISETP.GT.AND P0, PT, R2.reuse, 0x38, PT ;  /* 0x000000380200780c */ /* 0x040fe40003f04270 */
[----:B------:R-:W-:Y:S02]  /*f730*/  ISETP.GT.AND P1, PT, R2, 0x39, PT ;  /* 0x000000390200780c */ /* 0x000fe40003f24270 */
[----:B------:R-:W-:Y:S02]  /*f740*/  FMNMX.FTZ R2, R174, R6, !PT ;  /* 0x00000006ae027209 */ /* 0x000fe40007810000 */
[----:B------:R-:W-:-:S02]  /*f750*/  FMNMX.FTZ R6, R51, R7, !PT ;  /* 0x0000000733067209 */ /* 0x000fc40007810000 */
[----:B------:R-:W-:Y:S02]  /*f760*/  FSEL R226, R8, -INF , P0 ;  /* 0xff80000008e27808 */ /* 0x000fe40000000000 */
[----:B------:R-:W-:Y:S02]  /*f770*/  ISETP.GT.AND P0, PT, R0, 0x20, PT ;  /* 0x000000200000780c */ /* 0x000fe40003f04270 */
[----:B------:R-:W-:Y:S02]  /*f780*/  FMNMX.FTZ R2, R228, R2, !PT ;  /* 0x00000002e4027209 */ /* 0x000fe40007810000 */
[----:B------:R-:W-:Y:S02]  /*f790*/  FMNMX.FTZ R6, R48, R6, !PT ;  /* 0x0000000630067209 */ /* 0x000fe40007810000 */
[----:B------:R-:W-:Y:S02]  /*f7a0*/  FSEL R158, R38, -INF , P0 ;  /* 0xff800000269e7808 */ /* 0x000fe40000000000 */
[----:B------:R-:W-:-:S02]  /*f7b0*/  FMNMX.FTZ R2, R229, R2, !PT ;  /* 0x00000002e5027209 */ /* 0x000fc40007810000 */
[----:B------:R-:W-:Y:S02]  /*f7c0*/  ISETP.GT.AND P0, PT, R0, 0x21, PT ;  /* 0x000000210000780c */ /* 0x000fe40003f04270 */
[----:B------:R-:W-:Y:S02]  /*f7d0*/  FMNMX.FTZ R6, R103, R6, !PT ;  /* 0x0000000667067209 */ /* 0x000fe40007810000 */
[----:B------:R-:W-:Y:S02]  /*f7e0*/  FSEL R214, R9, -INF , P1 ;  /* 0xff80000009d67808 */ /* 0x000fe40000800000 */
[----:B------:R-:W-:Y:S02]  /*f7f0*/  FMNMX.FTZ R2, R226, R2, !PT ;  /* 0x00000002e2027209 */ /* 0x000fe40007810000 */
[----:B------:R-:W-:Y:S02]  /*f800*/  FSEL R154, R39, -INF , P0 ;  /* 0xff800000279a7808 */ /* 0x000fe40000000000 */
[----:B------:R-:W-:-:S02]  /*f810*/  ISETP.GT.AND P0, PT, R0, 0x28, PT ;  /* 0x000000280000780c */ /* 0x000fc40003f04270 */
[----:B------:R-:W-:Y:S02]  /*f820*/  FMNMX.FTZ R6, R158, R6, !PT ;  /* 0x000000069e067209 */ /* 0x000fe40007810000 */
[----:B------:R-:W-:Y:S02]  /*f830*/  FMNMX.FTZ R7, R214, R2, !PT ;  /* 0x00000002d6077209 */ /* 0x000fe40007810000 */
[----:B------:R-:W-:Y:S02]  /*f840*/  ISETP.GT.AND P1, PT, R0, 0x29, PT ;  /* 0x000000290000780c */ /* 0x000fe40003f24270 */
[----:B------:R-:W-:Y:S01]  /*f850*/  FSEL R155, R26, -INF , P0 ;  /* 0xff8000001a9b7808 */ /* 0x000fe20000000000 */
[----:B------:R-:W2:Y:S01]  /*f860*/  SHFL.BFLY PT, R8, R7, 0x2, 0x1f ;  /* 0x0c401f0007087f89 */ /* 0x000ea200000e0000 */
[----:B------:R-:W-:Y:S02]  /*f870*/  FMNMX.FTZ R2, R154, R6, !PT ;  /* 0x000000069a027209 */ /* 0x000fe40007810000 */
[----:B------:R-:W-:-:S02]  /*f880*/  ISETP.GT.AND P0, PT, R0, 0x30, PT ;  /* 0x000000300000780c */ /* 0x000fc40003f04270 */
[----:B------:R-:W-:Y:S02]  /*f890*/  FMNMX.FTZ R6, R68, R69, !PT ;  /* 0x0000004544067209 */ /* 0x000fe40007810000 */
[----:B------:R-:W-:Y:S02]  /*f8a0*/  FSEL R159, R27, -INF , P1 ;  /* 0xff8000001b9f7808 */ /* 0x000fe40000800000 */
[----:B------:R-:W-:Y:S02]  /*f8b0*/  FMNMX.FTZ R2, R155, R2, !PT ;  /* 0x000000029b027209 */ /* 0x000fe40007810000 */
[----:B------:R-:W-:Y:S02]  /*f8c0*/  FSEL R207, R34, -INF , P0 ;  /* 0xff80000022cf7808 */ /* 0x000fe40000000000 */
[----:B------:R-:W-:Y:S02]  /*f8d0*/  FMNMX.FTZ R6, R70, R6, !PT ;  /* 0x0000000646067209 */ /* 0x000fe40007810000 */
[----:B------:R-:W-:-:S02]  /*f8e0*/  ISETP.GT.AND P1, PT, R0, 0x31, PT ;  /* 0x000000310000780c */ /* 0x000fc40003f24270 */
[----:B------:R-:W-:Y:S02]  /*f8f0*/  ISETP.GT.AND P0, PT, R4, 0x29, PT ;  /* 0x000000290400780c */ /* 0x000fe40003f04270 */
[----:B------:R-:W-:Y:S02]  /*f900*/  FMNMX.FTZ R2, R159, R2, !PT ;  /* 0x000000029f027209 */ /* 0x000fe40007810000 */
[----:B------:R-:W-:Y:S02]  /*f910*/  FMNMX.FTZ R6, R71, R6, !PT ;  /* 0x0000000647067209 */ /* 0x000fe40007810000 */
[----:B------:R-:W-:Y:S02]  /*f920*/  FSEL R219, R35, -INF , P1 ;  /* 0xff80000023db7808 */ /* 0x000fe40000800000 */
[----:B------:R-:W-:Y:S02]  /*f930*/  FSEL R178, R65, -INF , P0 ;  /* 0xff80000041b27808 */ /* 0x000fe40000000000 */
[----:B------:R-:W-:-:S02]  /*f940*/  ISETP.GT.AND P0, PT, R0, 0x38, PT ;  /* 0x000000380000780c */ /* 0x000fc40003f04270 */
[----:B------:R-:W-:Y:S02]  /*f950*/  ISETP.GT.AND P1, PT, R0, 0x39, PT ;  /* 0x000000390000780c */ /* 0x000fe40003f24270 */
        /* <DEDUP_REMOVED lines=8> */
[----:B------:R-:W-:Y:S02]  /*f9e0*/  ISETP.GT.AND P0, PT, R4, 0x30, PT ;  /* 0x000000300400780c */ /* 0x000fe40003f04270 */
[----:B------:R-:W-:Y:S02]  /*f9f0*/  FMNMX.FTZ R6, R206, R0, !PT ;  /* 0x00000000ce067209 */ /* 0x000fe40007810000 */
[----:B------:R-:W-:-:S02]  /*fa00*/  FMNMX.FTZ R0, R156, R2, !PT ;  /* 0x000000029c007209 */ /* 0x000fc40007810000 */
[----:B--2---:R-:W-:Y:S02]  /*fa10*/  FMNMX.FTZ R7, R7, R8, !PT ;  /* 0x0000000807077209 */ /* 0x004fe40007810000 */
[----:B------:R-:W-:Y:S01]  /*fa20*/  FSEL R217, R20, -INF , P0 ;  /* 0xff80000014d97808 */ /* 0x000fe20000000000 */
[----:B------:R-:W-:Y:S01]  /*fa30*/  SHFL.BFLY PT, R8, R6, 0x2, 0x1f ;  /* 0x0c401f0006087f89 */ /* 0x000fe200000e0000 */
[----:B------:R-:W-:Y:S02]  /*fa40*/  ISETP.GT.AND P0, PT, R4, 0x31, PT ;  /* 0x000000310400780c */ /* 0x000fe40003f04270 */
[----:B------:R-:W-:Y:S01]  /*fa50*/  FMNMX.FTZ R0, R176, R0, !PT ;  /* 0x00000000b0007209 */ /* 0x000fe20007810000 */
[----:B------:R-:W2:Y:S01]  /*fa60*/  SHFL.BFLY PT, R9, R7, 0x1, 0x1f ;  /* 0x0c201f0007097f89 */ /* 0x000ea200000e0000 */
[----:B------:R-:W-:Y:S02]  /*fa70*/  FMNMX.FTZ R2, R57, R56, !PT ;  /* 0x0000003839027209 */ /* 0x000fe40007810000 */
[----:B------:R-:W-:-:S02]  /*fa80*/  FSEL R215, R21, -INF , P0 ;  /* 0xff80000015d77808 */ /* 0x000fc40000000000 */
[----:B------:R-:W-:Y:S02]  /*fa90*/  FMNMX.FTZ R0, R184, R0, !PT ;  /* 0x00000000b8007209 */ /* 0x000fe40007810000 */
[----:B------:R-:W-:Y:S02]  /*faa0*/  ISETP.GT.AND P0, PT, R5, 0x18, PT ;  /* 0x000000180500780c */ /* 0x000fe40003f04270 */
[----:B------:R-:W-:Y:S02]  /*fab0*/  FMNMX.FTZ R2, R60, R2, !PT ;  /* 0x000000023c027209 */ /* 0x000fe40007810000 */
[----:B------:R-:W-:Y:S02]  /*fac0*/  FMNMX.FTZ R0, R177, R0, !PT ;  /* 0x00000000b1007209 */ /* 0x000fe40007810000 */
[----:B------:R-:W-:Y:S02]  /*fad0*/  FSEL R101, R62, -INF , P0 ;  /* 0xff8000003e657808 */ /* 0x000fe40000000000 */
[----:B------:R-:W-:-:S02]  /*fae0*/  ISETP.GT.AND P0, PT, R4, 0x38, PT ;  /* 0x000000380400780c */ /* 0x000fc40003f04270 */
[----:B------:R-:W-:Y:S02]  /*faf0*/  FMNMX.FTZ R2, R61, R2, !PT ;  /* 0x000000023d027209 */ /* 0x000fe40007810000 */
[----:B------:R-:W-:Y:S02]  /*fb00*/  FMNMX.FTZ R0, R178, R0, !PT ;  /* 0x00000000b2007209 */ /* 0x000fe40007810000 */
[----:B------:R-:W-:Y:S02]  /*fb10*/  FSEL R227, R12, -INF , P0 ;  /* 0xff8000000ce37808 */ /* 0x000fe40000000000 */
[----:B------:R-:W-:Y:S02]  /*fb20*/  FMNMX.FTZ R2, R146, R2, !PT ;  /* 0x0000000292027209 */ /* 0x000fe40007810000 */
[----:B------:R-:W-:Y:S02]  /*fb30*/  ISETP.GT.AND P0, PT, R5, 0x20, PT ;  /* 0x000000200500780c */ /* 0x000fe40003f04270 */
[----:B------:R-:W-:-:S02]  /*fb40*/  FMNMX.FTZ R0, R217, R0, !PT ;  /* 0x00000000d9007209 */ /* 0x000fc40007810000 */
[----:B------:R-:W-:Y:S02]  /*fb50*/  ISETP.GT.AND P1, PT, R5, 0x19, PT ;  /* 0x000000190500780c */ /* 0x000fe40003f24270 */
[----:B------:R-:W-:Y:S02]  /*fb60*/  FMNMX.FTZ R2, R140, R2, !PT ;  /* 0x000000028c027209 */ /* 0x000fe40007810000 */
[----:B------:R-:W-:Y:S02]  /*fb70*/  FSEL R153, R58, -INF , P0 ;  /* 0xff8000003a997808 */ /* 0x000fe40000000000 */
[----:B------:R-:W-:Y:S01]  /*fb80*/  ISETP.GT.AND P0, PT, R4, 0x39, PT ;  /* 0x000000390400780c */ /* 0x000fe20003f04270 */
[----:B------:R-:W-:Y:S01]  /*fb90*/  IMAD R4, R160, 0x20, R150 ;  /* 0x00000020a0047824 */ /* 0x000fe200078e0296 */
[----:B------:R-:W-:Y:S02]  /*fba0*/  FMNMX.FTZ R0, R215, R0, !PT ;  /* 0x00000000d7007209 */ /* 0x000fe40007810000 */
[----:B------:R-:W-:-:S02]  /*fbb0*/  FSEL R100, R63, -INF , P1 ;  /* 0xff8000003f647808 */ /* 0x000fc40000800000 */
[----:B------:R-:W-:Y:S02]  /*fbc0*/  FMNMX.FTZ R2, R101, R2, !PT ;  /* 0x0000000265027209 */ /* 0x000fe40007810000 */
[----:B------:R-:W-:Y:S02]  /*fbd0*/  FSEL R222, R13, -INF , P0 ;  /* 0xff8000000dde7808 */ /* 0x000fe40000000000 */
[----:B------:R-:W-:Y:S02]  /*fbe0*/  FMNMX.FTZ R0, R227, R0, !PT ;  /* 0x00000000e3007209 */ /* 0x000fe40007810000 */
[----:B------:R-:W-:Y:S02]  /*fbf0*/  ISETP.GT.AND P1, PT, R5, 0x21, PT ;  /* 0x000000210500780c */ /* 0x000fe40003f24270 */
[----:B------:R-:W-:Y:S02]  /*fc00*/  FMNMX.FTZ R2, R100, R2, !PT ;  /* 0x0000000264027209 */ /* 0x000fe40007810000 */
[----:B--2---:R-:W-:-:S02]  /*fc10*/  FMNMX.FTZ R143, R7, R9, !PT ;  /* 0x00000009078f7209 */ /* 0x004fc40007810000 */
[----:B------:R-:W-:Y:S02]  /*fc20*/  FMNMX.FTZ R7, R222, R0, !PT ;  /* 0x00000000de077209 */ /* 0x000fe40007810000 */
[----:B------:R-:W-:Y:S01]  /*fc30*/  FSEL R152, R59, -INF , P1 ;  /* 0xff8000003b987808 */ /* 0x000fe20000800000 */
[----:B------:R-:W-:Y:S01]  /*fc40*/  FMUL.FTZ R12, R143, c[0x0][0x2d0] ;  /* 0x0000b4008f0c7a20 */ /* 0x000fe20000410000 */
[----:B------:R-:W-:Y:S02]  /*fc50*/  ISETP.GT.AND P0, PT, R5, 0x28, PT ;  /* 0x000000280500780c */ /* 0x000fe40003f04270 */
[----:B------:R-:W-:Y:S02]  /*fc60*/  FMNMX.FTZ R2, R153, R2, !PT ;  /* 0x0000000299027209 */ /* 0x000fe40007810000 */
[----:B------:R-:W-:Y:S02]  /*fc70*/  FMNMX.FTZ R142, R6, R8, !PT ;  /* 0x00000008068e7209 */ /* 0x000fe40007810000 */
[----:B------:R-:W2:Y:S01]  /*fc80*/  SHFL.BFLY PT, R6, R7, 0x2, 0x1f ;  /* 0x0c401f0007067f89 */ /* 0x000ea200000e0000 */
[----:B------:R-:W-:-:S02]  /*fc90*/  ISETP.GT.AND P1, PT, R5, 0x29, PT ;  /* 0x000000290500780c */ /* 0x000fc40003f24270 */
[----:B------:R-:W-:Y:S01]  /*fca0*/  FSEL R141, R66, -INF , P0 ;  /* 0xff800000428d7808 */ /* 0x000fe20000000000 */
[----:B------:R-:W3:Y:S01]  /*fcb0*/  SHFL.BFLY PT, R8, R142, 0x1, 0x1f ;  /* 0x0c201f008e087f89 */ /* 0x000ee200000e0000 */
[----:B------:R-:W-:Y:S02]  /*fcc0*/  FMNMX.FTZ R0, R152, R2, !PT ;  /* 0x0000000298007209 */ /* 0x000fe40007810000 */
[----:B------:R-:W-:Y:S02]  /*fcd0*/  ISETP.GT.AND P0, PT, R5, 0x30, PT ;  /* 0x000000300500780c */ /* 0x000fe40003f04270 */
[----:B------:R-:W-:Y:S02]  /*fce0*/  FSEL R13, R67, -INF , P1 ;  /* 0xff800000430d7808 */ /* 0x000fe40000800000 */
[----:B------:R-:W-:Y:S02]  /*fcf0*/  FMNMX.FTZ R0, R141, R0, !PT ;  /* 0x000000008d007209 */ /* 0x000fe40007810000 */
[----:B------:R-:W-:-:S02]  /*fd00*/  ISETP.GT.AND P1, PT, R5, 0x31, PT ;  /* 0x000000310500780c */ /* 0x000fc40003f24270 */
[----:B------:R-:W-:Y:S02]  /*fd10*/  FSEL R216, R22, -INF , P0 ;  /* 0xff80000016d87808 */ /* 0x000fe40000000000 */
[----:B------:R-:W-:Y:S02]  /*fd20*/  FMNMX.FTZ R0, R13, R0, !PT ;  /* 0x000000000d007209 */ /* 0x000fe40007810000 */
[----:B------:R-:W-:Y:S02]  /*fd30*/  FSETP.NEU.FTZ.AND P0, PT, R143, -INF , PT ;  /* 0xff8000008f00780b */ /* 0x000fe40003f1d000 */
[----:B------:R-:W-:Y:S02]  /*fd40*/  FSEL R220, R23, -INF , P1 ;  /* 0xff80000017dc7808 */ /* 0x000fe40000800000 */
[----:B------:R-:W-:Y:S02]  /*fd50*/  ISETP.GT.AND P1, PT, R5, 0x38, PT ;  /* 0x000000380500780c */ /* 0x000fe40003f24270 */
[----:B------:R-:W-:-:S02]  /*fd60*/  FMNMX.FTZ R2, R216, R0, !PT ;  /* 0x00000000d8027209 */ /* 0x000fc40007810000 */
        /* <DEDUP_REMOVED lines=16> */
[----:B------:R-:W1:Y:S01]  /*fe70*/  SHFL.BFLY PT, R9, R6, 0x2, 0x1f ;  /* 0x0c401f0006097f89 */ /* 0x000e6200000e0000 */
[----:B----4-:R-:W-:Y:S01]  /*fe80*/  IMAD.IADD R0, R151, 0x1, R4 ;  /* 0x0000000197007824 */ /* 0x010fe200078e0204 */
[C---:B------:R-:W-:Y:S01]  /*fe90*/  @P2 LEA R4, P0, R163.reuse, R18, 0x1 ;  /* 0x00000012a3042211 */ /* 0x040fe200078008ff */
        /* <DEDUP_REMOVED lines=25> */
[----:B---3--:R-:W-:-:S02]  /*10030*/  FMNMX.FTZ R4, R6, R9, !PT ;  /* 0x0000000906047209 */ /* 0x008fc40007810000 */
        /* <DEDUP_REMOVED lines=55> */
[----:B------:R-:W2:Y:S07]  /*103b0*/  LDSM.16.MT88.4 R24, [R209+0x500] ;  /* 0x00050000d118783b */ /* 0x000eae0000004200 */
[----:B------:R-:W-:Y:S01]  /*103c0*/  HMMA.16816.F32 R60, R8, R16, RZ ;  /* 0x00000010083c723c */ /* 0x000fe200000018ff */
[----:B-1----:R-:W-:-:S07]  /*103d0*/  FFMA.FTZ R4, R53, c[0x0][0x2d0], -R12 ;  /* 0x0000b40035047a23 */ /* 0x002fce000001080c */
[C---:B------:R-:W-:Y:S01]  /*103e0*/  HMMA.16816.F32 R124, R8.reuse, R18, RZ ;  /* 0x00000012087c723c */ /* 0x040fe200000018ff */
[----:B------:R1:W3:Y:S01]  /*103f0*/  MUFU.EX2 R239, R4 ;  /* 0x0000000400ef7308 */ /* 0x0002e20000000800 */
[----:B------:R-:W-:Y:S06]  /*10400*/  LDSM.16.MT88.4 R16, [R209+0x1500] ;  /* 0x00150000d110783b */ /* 0x000fec0000004200 */
[C---:B------:R-:W-:Y:S08]  /*10410*/  HMMA.16816.F32 R56, R8.reuse, R20, RZ ;  /* 0x000000140838723c */ /* 0x040ff000000018ff */
[----:B------:R-:W-:Y:S01]  /*10420*/  HMMA.16816.F32 R120, R8, R22, RZ ;  /* 0x000000160878723c */ /* 0x000fe200000018ff */
[----:B-1----:R-:W-:Y:S01]  /*10430*/  FFMA.FTZ R4, R50, c[0x0][0x2d0], -R2 ;  /* 0x0000b40032047a23 */ /* 0x002fe20000010802 */
[----:B------:R-:W1:Y:S01]  /*10440*/  LDSM.16.MT88.4 R20, [R210+0x500] ;  /* 0x00050000d214783b */ /* 0x000e620000004200 */
[----:B---3--:R-:W-:-:S02]  /*10450*/  F2FP.PACK_AB R6, R239, R240 ;  /* 0x000000f0ef06723e */ /* 0x008fc400000000ff */
[----:B------:R3:W-:Y:S03]  /*10460*/  MUFU.EX2 R230, R4 ;  /* 0x0000000400e67308 */ /* 0x0007e60000000800 */
[C---:B------:R-:W-:Y:S08]  /*10470*/  HMMA.16816.F32 R52, R8.reuse, R28, RZ ;  /* 0x0000001c0834723c */ /* 0x040ff000000018ff */
[----:B------:R-:W-:Y:S01]  /*10480*/  HMMA.16816.F32 R132, R8, R30, RZ ;  /* 0x0000001e0884723c */ /* 0x000fe200000018ff */
[----:B------:R-:W4:Y:S01]  /*10490*/  LDSM.16.MT88.4 R28, [R210+0x1500] ;  /* 0x00150000d21c783b */ /* 0x000f220000004200 */
[----:B---3--:R-:W-:-:S06]  /*104a0*/  FFMA.FTZ R4, R51, c[0x0][0x2d0], -R2 ;  /* 0x0000b40033047a23 */ /* 0x008fcc0000010802 */
[C---:B------:R-:W-:Y:S01]  /*104b0*/  HMMA.16816.F32 R136, R8.reuse, R34, RZ ;  /* 0x000000220888723c */ /* 0x040fe200000018ff */
[----:B------:R3:W1:Y:S07]  /*104c0*/  MUFU.EX2 R233, R4 ;  /* 0x0000000400e97308 */ /* 0x00066e0000000800 */
[----:B------:R-:W-:Y:S01]  /*104d0*/  HMMA.16816.F32 R44, R8, R36, RZ ;  /* 0x00000024082c723c */ /* 0x000fe200000018ff */
[----:B---3--:R-:W-:Y:S01]  /*104e0*/  FFMA.FTZ R4, R48, c[0x0][0x2d0], -R2 ;  /* 0x0000b40030047a23 */ /* 0x008fe20000010802 */
[----:B-1----:R-:W-:-:S06]  /*104f0*/  F2FP.PACK_AB R5, R233, R230 ;  /* 0x000000e6e905723e */ /* 0x002fcc00000000ff */
[----:B------:R-:W-:Y:S01]  /*10500*/  HMMA.16816.F32 R48, R8, R32, RZ ;  /* 0x000000200830723c */ /* 0x000fe200000018ff */
[----:B------:R-:W1:Y:S01]  /*10510*/  LDSM.16.MT88.4 R32, [R209+0x2500] ;  /* 0x00250000d120783b */ /* 0x000e620000004200 */
[----:B------:R3:W-:Y:S02]  /*10520*/  MUFU.EX2 R232, R4 ;  /* 0x0000000400e87308 */ /* 0x0007e40000000800 */
[----:B---3--:R-:W-:-:S06]  /*10530*/  FFMA.FTZ R4, R103, c[0x0][0x2d0], -R2 ;  /* 0x0000b40067047a23 */ /* 0x008fcc0000010802 */
[----:B------:R3:W2:Y:S02]  /*10540*/  MUFU.EX2 R231, R4 ;  /* 0x0000000400e77308 */ /* 0x0006a40000000800 */
[----:B---3--:R-:W-:Y:S01]  /*10550*/  FFMA.FTZ R4, R147, c[0x0][0x2d0], -R0 ;  /* 0x0000b40093047a23 */ /* 0x008fe20000010800 */
[----:B--2---:R-:W-:-:S05]  /*10560*/  F2FP.PACK_AB R7, R231, R232 ;  /* 0x000000e8e707723e */ /* 0x004fca00000000ff */
[----:B------:R2:W-:Y:S02]  /*10570*/  MUFU.EX2 R224, R4 ;  /* 0x0000000400e07308 */ /* 0x0005e40000000800 */
[--C-:B--2---:R-:W-:Y:S02]  /*10580*/  FFMA.FTZ R4, R148, c[0x0][0x2d0], -R0.reuse ;  /* 0x0000b40094047a23 */ /* 0x104fe40000010800 */
[----:B------:R-:W-:Y:S01]  /*10590*/  HMMA.16816.F32 R148, R8, R38, RZ ;  /* 0x000000260894723c */ /* 0x000fe200000018ff */
[----:B------:R-:W-:Y:S03]  /*105a0*/  LDSM.16.MT88.4 R36, [R210+0x2900] ;  /* 0x00290000d224783b */ /* 0x000fe60000004200 */
[----:B------:R2:W3:Y:S03]  /*105b0*/  MUFU.EX2 R223, R4 ;  /* 0x0000000400df7308 */ /* 0x0004e60000000800 */
[----:B------:R-:W-:-:S02]  /*105c0*/  FFMA.FTZ R8, R157, c[0x0][0x2d0], -R0 ;  /* 0x0000b4009d087a23 */ /* 0x000fc40000010800 */
[----:B------:R-:W-:-:S03]  /*105d0*/  IMAD.MOV.U32 R10, RZ, RZ, R169 ;  /* 0x000000ffff0a7224 */ /* 0x000fc600078e00a9 */
[----:B------:R1:W-:Y:S01]  /*105e0*/  MUFU.EX2 R221, R8 ;  /* 0x0000000800dd7308 */ /* 0x0003e20000000800 */
[----:B------:R-:W-:Y:S02]  /*105f0*/  IMAD.MOV.U32 R11, RZ, RZ, R162 ;  /* 0x000000ffff0b7224 */ /* 0x000fe400078e00a2 */
[----:B------:R-:W-:Y:S01]  /*10600*/  IMAD.MOV.U32 R9, RZ, RZ, R161 ;  /* 0x000000ffff097224 */ /* 0x000fe200078e00a1 */
[----:B--2---:R-:W-:-:S07]  /*10610*/  F2FP.PACK_AB R4, R241, R236 ;  /* 0x000000ecf104723e */ /* 0x004fce00000000ff */
[----:B------:R-:W-:Y:S01]  /*10620*/  HMMA.16816.F32 R168, R4, R24, R116 ;  /* 0x0000001804a8723c */ /* 0x000fe20000001874 */
[----:B-1----:R-:W-:-:S04]  /*10630*/  FFMA.FTZ R8, R156, c[0x0][0x2d0], -R0 ;  /* 0x0000b4009c087a23 */ /* 0x002fc80000010800 */
[----:B------:R1:W2:Y:S03]  /*10640*/  MUFU.EX2 R218, R8 ;  /* 0x0000000800da7308 */ /* 0x0002a60000000800 */
[C---:B------:R-:W-:Y:S08]  /*10650*/  HMMA.16816.F32 R164, R4.reuse, R20, R112 ;  /* 0x0000001404a4723c */ /* 0x040ff00000001870 */
[----:B------:R-:W-:Y:S01]  /*10660*/  HMMA.16816.F32 R116, R4, R16, R108 ;  /* 0x000000100474723c */ /* 0x000fe2000000186c */
[----:B-1----:R-:W-:-:S07]  /*10670*/  FFMA.FTZ R8, R146, c[0x0][0x2d0], -R3 ;  /* 0x0000b40092087a23 */ /* 0x002fce0000010803 */
[C---:B----4-:R-:W-:Y:S01]  /*10680*/  HMMA.16816.F32 R112, R4.reuse, R28, R104 ;  /* 0x0000001c0470723c */ /* 0x050fe20000001868 */
        /* <DEDUP_REMOVED lines=8> */
[C---:B------:R-:W-:Y:S01]  /*10710*/  HMMA.16816.F32 R88, R4.reuse, R34, R72 ;  /* 0x000000220458723c */ /* 0x040fe20000001848 */
[----:B------:R1:W-:Y:S07]  /*10720*/  MUFU.EX2 R201, R8 ;  /* 0x0000000800c97308 */ /* 0x0003ee0000000800 */
[----:B------:R-:W-:Y:S01]  /*10730*/  HMMA.16816.F32 R84, R4, R42, R64 ;  /* 0x0000002a0454723c */ /* 0x000fe20000001840 */
[----:B-1----:R-:W-:-:S07]  /*10740*/  FFMA.FTZ R8, R100, c[0x0][0x2d0], -R3 ;  /* 0x0000b40064087a23 */ /* 0x002fce0000010803 */
[C---:B------:R-:W-:Y:S01]  /*10750*/  HMMA.16816.F32 R100, R4.reuse, R40, R92 ;  /* 0x000000280464723c */ /* 0x040fe2000000185c */
[----:B------:R1:W1:Y:S07]  /*10760*/  MUFU.EX2 R200, R8 ;  /* 0x0000000800c87308 */ /* 0x00026e0000000800 */
[----:B------:R-:W-:Y:S07]  /*10770*/  HMMA.16816.F32 R92, R4, R30, R76 ;  /* 0x0000001e045c723c */ /* 0x000fee000000184c */
[----:B---3--:R-:W-:-:S02]  /*10780*/  F2FP.PACK_AB R4, R223, R224 ;  /* 0x000000e0df04723e */ /* 0x008fc400000000ff */
[----:B--2---:R-:W-:Y:S01]  /*10790*/  F2FP.PACK_AB R6, R218, R221 ;  /* 0x000000ddda06723e */ /* 0x004fe200000000ff */
[--C-:B-1----:R-:W-:Y:S01]  /*107a0*/  FFMA.FTZ R8, R175, c[0x0][0x2d0], -R12.reuse ;  /* 0x0000b400af087a23 */ /* 0x102fe2000001080c */
[----:B----4-:R-:W-:Y:S02]  /*107b0*/  F2FP.PACK_AB R5, R203, R202 ;  /* 0x000000cacb05723e */ /* 0x010fe400000000ff */
[----:B------:R-:W-:Y:S01]  /*107c0*/  F2FP.PACK_AB R7, R200, R201 ;  /* 0x000000c9c807723e */ /* 0x000fe200000000ff */
[----:B------:R1:W-:Y:S06]  /*107d0*/  MUFU.EX2 R199, R8 ;  /* 0x0000000800c77308 */ /* 0x0003ec0000000800 */
[C---:B------:R-:W-:Y:S08]  /*107e0*/  HMMA.16816.F32 R76, R4.reuse, R20, R60 ;  /* 0x00000014044c723c */ /* 0x040ff0000000183c */
[----:B------:R-:W-:Y:S01]  /*107f0*/  HMMA.16816.F32 R60, R4, R26, R128 ;  /* 0x0000001a043c723c */ /* 0x000fe20000001880 */
[----:B-1----:R-:W-:-:S04]  /*10800*/  FFMA.FTZ R8, R173, c[0x0][0x2d0], -R12 ;  /* 0x0000b400ad087a23 */ /* 0x002fc8000001080c */
[----:B------:R1:W2:Y:S02]  /*10810*/  MUFU.EX2 R198, R8 ;  /* 0x0000000800c67308 */ /* 0x0002a40000000800 */
[----:B------:R-:W-:Y:S01]  /*10820*/  IMAD.MOV.U32 R131, RZ, RZ, R179 ;  /* 0x000000ffff837224 */ /* 0x000fe200078e00b3 */
        /* <DEDUP_REMOVED lines=13> */
[----:B------:R-:W3:Y:S01]  /*10900*/  LDSM.16.MT88.4 R16, [R210+0x900] ;  /* 0x00090000d210783b */ /* 0x000ee20000004200 */
        /* <DEDUP_REMOVED lines=21> */
[----:B------:R-:W-:Y:S01]  /*10a60*/  HMMA.16816.F32 R120, R4, R16, R164 ;  /* 0x000000100478723c */ /* 0x000fe200000018a4 */
        /* <DEDUP_REMOVED lines=21> */
[----:B------:R2:W1:Y:S02]  /*10bc0*/  MUFU.EX2 R147, R8 ;  /* 0x0000000800937308 */ /* 0x0004640000000800 */
[----:B---3--:R-:W-:Y:S02]  /*10bd0*/  F2FP.PACK_AB R4, R176, R179 ;  /* 0x000000b3b004723e */ /* 0x008fe400000000ff */
[----:B----4-:R-:W-:Y:S01]  /*10be0*/  F2FP.PACK_AB R6, R178, R177 ;  /* 0x000000b1b206723e */ /* 0x010fe200000000ff */
[----:B--2---:R-:W-:Y:S01]  /*10bf0*/  FFMA.FTZ R8, R141, c[0x0][0x2d0], -R3 ;  /* 0x0000b4008d087a23 */ /* 0x004fe20000010803 */
[----:B-1----:R-:W-:-:S03]  /*10c00*/  F2FP.PACK_AB R5, R147, R140 ;  /* 0x0000008c9305723e */ /* 0x002fc600000000ff */
[----:B------:R1:W-:Y:S02]  /*10c10*/  MUFU.EX2 R146, R8 ;  /* 0x0000000800927308 */ /* 0x0003e40000000800 */
[----:B-1----:R-:W-:-:S06]  /*10c20*/  FFMA.FTZ R8, R13, c[0x0][0x2d0], -R3 ;  /* 0x0000b4000d087a23 */ /* 0x002fcc0000010803 */
[----:B------:R-:W1:Y:S02]  /*10c30*/  MUFU.EX2 R141, R8 ;  /* 0x00000008008d7308 */ /* 0x000e640000000800 */
[----:B-1----:R-:W-:Y:S01]  /*10c40*/  F2FP.PACK_AB R7, R141, R146 ;  /* 0x000000928d07723e */ /* 0x002fe200000000ff */
[----:B------:R-:W-:-:S06]  /*10c50*/  FFMA.FTZ R8, R228, c[0x0][0x2d0], -R12 ;  /* 0x0000b400e4087a23 */ /* 0x000fcc000001080c */
[C---:B------:R-:W-:Y:S07]  /*10c60*/  HMMA.16816.F32 R168, R4.reuse, R26, R60 ;  /* 0x0000001a04a8723c */ /* 0x040fee000000183c */
[----:B------:R-:W-:Y:S01]  /*10c70*/  IMAD.MOV.U32 R27, RZ, RZ, R131 ;  /* 0x000000ffff1b7224 */ /* 0x000fe200078e0083 */
[C---:B------:R-:W-:Y:S01]  /*10c80*/  HMMA.16816.F32 R60, R4.reuse, R18, R52 ;  /* 0x00000012043c723c */ /* 0x040fe20000001834 */
[----:B------:R1:W-:Y:S01]  /*10c90*/  MUFU.EX2 R52, R8 ;  /* 0x0000000800347308 */ /* 0x0003e20000000800 */
[----:B------:R-:W2:Y:S06]  /*10ca0*/  LDSM.16.MT88.4 R128, [R209+0x1d00] ;  /* 0x001d0000d180783b */ /* 0x000eac0000004200 */
[C---:B------:R-:W-:Y:S01]  /*10cb0*/  HMMA.16816.F32 R152, R4.reuse, R24, R80 ;  /* 0x000000180498723c */ /* 0x040fe20000001850 */
[----:B------:R-:W3:Y:S07]  /*10cc0*/  LDSM.16.MT88.4 R80, [R209+0x2d00] ;  /* 0x002d0000d150783b */ /* 0x000eee0000004200 */
[----:B------:R-:W-:Y:S01]  /*10cd0*/  HMMA.16816.F32 R48, R4, R22, R48 ;  /* 0x000000160430723c */ /* 0x000fe20000001830 */
[----:B-1----:R-:W-:-:S04]  /*10ce0*/  FFMA.FTZ R8, R229, c[0x0][0x2d0], -R12 ;  /* 0x0000b400e5087a23 */ /* 0x002fc8000001080c */
[----:B------:R1:W4:Y:S03]  /*10cf0*/  MUFU.EX2 R26, R8 ;  /* 0x00000008001a7308 */ /* 0x0003260000000800 */
[C---:B------:R-:W-:Y:S08]  /*10d00*/  HMMA.16816.F32 R116, R4.reuse, R20, R72 ;  /* 0x000000140474723c */ /* 0x040ff00000001848 */
[----:B------:R-:W-:Y:S01]  /*10d10*/  HMMA.16816.F32 R100, R4, R16, R76 ;  /* 0x000000100464723c */ /* 0x000fe2000000184c */
[----:B-1----:R-:W-:Y:S01]  /*10d20*/  FFMA.FTZ R8, R226, c[0x0][0x2d0], -R12 ;  /* 0x0000b400e2087a23 */ /* 0x002fe2000001080c */
[----:B----4-:R-:W-:-:S06]  /*10d30*/  F2FP.PACK_AB R92, R26, R52 ;  /* 0x000000341a5c723e */ /* 0x010fcc00000000ff */
[C---:B------:R-:W-:Y:S01]  /*10d40*/  HMMA.16816.F32 R68, R4.reuse, R28, R68 ;  /* 0x0000001c0444723c */ /* 0x040fe20000001844 */
[----:B------:R1:W-:Y:S07]  /*10d50*/  MUFU.EX2 R25, R8 ;  /* 0x0000000800197308 */ /* 0x0003ee0000000800 */
[C---:B------:R-:W-:Y:S08]  /*10d60*/  HMMA.16816.F32 R44, R4.reuse, R30, R44 ;  /* 0x0000001e042c723c */ /* 0x040ff0000000182c */
[----:B------:R-:W-:Y:S01]  /*10d70*/  HMMA.16816.F32 R64, R4, R32, R64 ;  /* 0x000000200440723c */ /* 0x000fe20000001840 */
[----:B-1----:R-:W-:Y:S01]  /*10d80*/  FFMA.FTZ R8, R214, c[0x0][0x2d0], -R12 ;  /* 0x0000b400d6087a23 */ /* 0x002fe2000001080c */
[----:B------:R-:W-:-:S03]  /*10d90*/  IADD3 R214, R213, 0x2c00, RZ ;  /* 0x00002c00d5d67810 */ /* 0x000fc60007ffe0ff */
[----:B------:R1:W4:Y:S03]  /*10da0*/  MUFU.EX2 R24, R8 ;  /* 0x0000000800187308 */ /* 0x0003260000000800 */
[C---:B------:R-:W-:Y:S08]  /*10db0*/  HMMA.16816.F32 R56, R4.reuse, R34, R56 ;  /* 0x000000220438723c */ /* 0x040ff00000001838 */
[----:B------:R-:W-:Y:S01]  /*10dc0*/  HMMA.16816.F32 R84, R4, R36, R192 ;  /* 0x000000240454723c */ /* 0x000fe200000018c0 */
[----:B-1----:R-:W-:Y:S01]  /*10dd0*/  FFMA.FTZ R8, R207, c[0x0][0x2d0], -R2 ;  /* 0x0000b400cf087a23 */ /* 0x002fe20000010802 */
[----:B----4-:R-:W-:-:S06]  /*10de0*/  F2FP.PACK_AB R94, R24, R25 ;  /* 0x00000019185e723e */ /* 0x010fcc00000000ff */
[----:B------:R-:W-:Y:S01]  /*10df0*/  HMMA.16816.F32 R40, R4, R38, R40 ;  /* 0x000000260428723c */ /* 0x000fe20000001828 */
[----:B------:R1:W-:Y:S01]  /*10e00*/  MUFU.EX2 R23, R8 ;  /* 0x0000000800177308 */ /* 0x0003e20000000800 */
[----:B------:R-:W4:Y:S01]  /*10e10*/  LDSM.16.MT88.4 R4, [R210+0x2d00] ;  /* 0x002d0000d204783b */ /* 0x000f220000004200 */
[----:B-1----:R-:W-:Y:S01]  /*10e20*/  FFMA.FTZ R8, R219, c[0x0][0x2d0], -R2 ;  /* 0x0000b400db087a23 */ /* 0x002fe20000010802 */
[----:B------:R-:W-:-:S05]  /*10e30*/  IADD3 R219, R213, 0x1800, RZ ;  /* 0x00001800d5db7810 */ /* 0x000fca0007ffe0ff */
[----:B------:R1:W1:Y:S02]  /*10e40*/  MUFU.EX2 R22, R8 ;  /* 0x0000000800167308 */ /* 0x0002640000000800 */
[--C-:B-1----:R-:W-:Y:S01]  /*10e50*/  FFMA.FTZ R8, R205, c[0x0][0x2d0], -R2.reuse ;  /* 0x0000b400cd087a23 */ /* 0x102fe20000010802 */
[----:B------:R-:W-:Y:S01]  /*10e60*/  F2FP.PACK_AB R93, R22, R23 ;  /* 0x00000017165d723e */ /* 0x000fe200000000ff */
        /* <DEDUP_REMOVED lines=9> */
[----:B------:R-:W-:Y:S01]  /*10f00*/  HMMA.16816.F32 R120, R92, R128, R124 ;  /* 0x000000805c78723c */ /* 0x000fe2000000187c */
[----:B-1----:R-:W-:Y:S01]  /*10f10*/  FFMA.FTZ R2, R215, c[0x0][0x2d0], -R0 ;  /* 0x0000b400d7027a23 */ /* 0x002fe20000010800 */
[----:B------:R-:W-:-:S03]  /*10f20*/  IADD3 R215, R213, 0x2800, RZ ;  /* 0x00002800d5d77810 */ /* 0x000fc60007ffe0ff */
[----:B------:R1:W2:Y:S03]  /*10f30*/  MUFU.EX2 R18, R2 ;  /* 0x0000000200127308 */ /* 0x0002a60000000800 */
[C---:B------:R-:W-:Y:S08]  /*10f40*/  HMMA.16816.F32 R124, R92.reuse, R130, R96 ;  /* 0x000000825c7c723c */ /* 0x040ff00000001860 */
[----:B---3--:R-:W-:Y:S01]  /*10f50*/  HMMA.16816.F32 R76, R92, R82, R88 ;  /* 0x000000525c4c723c */ /* 0x008fe20000001858 */
[--C-:B-1----:R-:W-:Y:S01]  /*10f60*/  FFMA.FTZ R2, R227, c[0x0][0x2d0], -R0.reuse ;  /* 0x0000b400e3027a23 */ /* 0x102fe20000010800 */
[----:B--2---:R-:W-:Y:S01]  /*10f70*/  F2FP.PACK_AB R96, R18, R19 ;  /* 0x000000131260723e */ /* 0x004fe200000000ff */
[----:B------:R-:W-:-:S05]  /*10f80*/  FFMA.FTZ R0, R222, c[0x0][0x2d0], -R0 ;  /* 0x0000b400de007a23 */ /* 0x000fca0000010800 */
[----:B----4-:R-:W-:Y:S01]  /*10f90*/  HMMA.16816.F32 R88, R92, R4, R188 ;  /* 0x000000045c58723c */ /* 0x010fe200000018bc */
        /* <DEDUP_REMOVED lines=8> */
[C---:B------:R-:W-:Y:S01]  /*11020*/  IADD3 R216, R213.reuse, 0x2400, RZ ;  /* 0x00002400d5d87810 */ /* 0x040fe20007ffe0ff */
        /* <DEDUP_REMOVED lines=21> */
[----:B------:R-:W-:-:S03]  /*11180*/  FADD.FTZ R3, R242, R11 ;  /* 0x0000000bf2037221 */ /* 0x000fc60000010000 */
        /* <DEDUP_REMOVED lines=11> */
[----:B------:R-:W-:Y:S01]  /*11240*/  IADD3 R224, R213, 0x400, RZ ;  /* 0x00000400d5e07810 */ /* 0x000fe20007ffe0ff */
        /* <DEDUP_REMOVED lines=61> */
[----:B------:R1:W-:Y:S01]  /*11620*/  STL [R1+0x4], R6 ;  /* 0x0000040601007387 */ /* 0x0003e20000100800 */
        /* <DEDUP_REMOVED lines=36> */
.L_x_1487:
[----:B-1----:R-:W2:Y:S01]  /*11870*/  LDL R0, [R1+0x64] ;  /* 0x0000640001007983 */ /* 0x002ea20000100800 */
[----:B------:R-:W-:Y:S04]  /*11880*/  DEPBAR.LE SB0, 0x0 ;  /* 0x000080000000791a */ /* 0x000fe80000000000 */
[----:B------:R-:W3:Y:S01]  /*11890*/  LDL.64 R42, [R1+0x58] ;  /* 0x00005800012a7983 */ /* 0x000ee20000100a00 */
[C---:B------:R-:W-:Y:S01]  /*118a0*/  ISETP.GE.AND P0, PT, R226.reuse, RZ, PT ;  /* 0x000000ffe200720c */ /* 0x040fe20003f06270 */
[----:B------:R-:W-:Y:S01]  /*118b0*/  IMAD.MOV.U32 R45, RZ, RZ, c[0x0][0x208] ;  /* 0x00008200ff2d7624 */ /* 0x000fe200078e00ff */
[----:B------:R-:W-:Y:S01]  /*118c0*/  MOV R46, c[0x0][0x20c] ;  /* 0x00008300002e7a02 */ /* 0x000fe20000000f00 */
[----:B------:R-:W-:Y:S02]  /*118d0*/  IMAD.MOV.U32 R235, RZ, RZ, c[0x0][0x2c4] ;  /* 0x0000b100ffeb7624 */ /* 0x000fe400078e00ff */
[----:B------:R-:W4:Y:S06]  /*118e0*/  LDL.64 R142, [R1+0x48] ;  /* 0x00004800018e7983 */ /* 0x000f2c0000100a00 */
[----:B------:R-:W4:Y:S02]  /*118f0*/  LDL R47, [R1+0x24] ;  /* 0x00002400012f7983 */ /* 0x000f240000100800 */
[----:B------:R-:W-:Y:S02]  /*11900*/  @P0 IMAD.WIDE.U32 R36, R226, c[0x0][0x208], RZ ;  /* 0x00008200e2240a25 */ /* 0x000fe400078e00ff */
[----:B------:R-:W4:Y:S02]  /*11910*/  LDL R55, [R1+0x20] ;  /* 0x0000200001377983 */ /* 0x000f240000100800 */
[----:B------:R-:W-:Y:S02]  /*11920*/  @P0 IMAD.SHL.U32 R2, R36, 0x40, RZ ;  /* 0x0000004024020824 */ /* 0x000fe400078e00ff */
[----:B------:R-:W4:Y:S04]  /*11930*/  LDL R58, [R1+0x2c] ;  /* 0x00002c00013a7983 */ /* 0x000f280000100800 */
[----:B------:R-:W4:Y:S04]  /*11940*/  LDL R54, [R1+0x28] ;  /* 0x0000280001367983 */ /* 0x000f280000100800 */
[----:B------:R-:W-:Y:S08]  /*11950*/  BAR.SYNC.DEFER_BLOCKING 0x0 ;  /* 0x0000000000007b1d */ /* 0x000ff00000010000 */
[----:B-----5:R-:W-:Y:S04]  /*11960*/  STL [R1+0x74], R213 ;  /* 0x000074d501007387 */ /* 0x020fe80000100800 */
[----:B------:R-:W-:Y:S04]  /*11970*/  STL [R1+0x78], R224 ;  /* 0x000078e001007387 */ /* 0x000fe80000100800 */
[----:B------:R-:W4:Y:S04]  /*11980*/  LDL R234, [R1+0x54] ;  /* 0x0000540001ea7983 */ /* 0x000f280000100800 */
[----:B------:R-:W4:Y:S06]  /*11990*/  LDL.64 R232, [R1+0x38] ;  /* 0x0000380001e87983 */ /* 0x000f2c0000100a00 */
[----:B------:R-:W-:Y:S08]  /*119a0*/  LDSM.16.M88.4 R64, [R211+0x6100] ;  /* 0x00610000d340783b */ /* 0x000ff00000000200 */
[----:B------:R-:W1:Y:S08]  /*119b0*/  LDSM.16.M88.4 R16, [R208+0x3100] ;  /* 0x00310000d010783b */ /* 0x000e700000000200 */
[----:B------:R-:W1:Y:S08]  /*119c0*/  LDSM.16.M88.4 R60, [R211+0x7100] ;  /* 0x00710000d33c783b */ /* 0x000e700000000200 */
[----:B------:R-:W1:Y:S08]  /*119d0*/  LDSM.16.M88.4 R32, [R208+0x3500] ;  /* 0x00350000d020783b */ /* 0x000e700000000200 */
[----:B------:R-:W4:Y:S06]  /*119e0*/  LDL.64 R230, [R1+0x40] ;  /* 0x0000400001e67983 */ /* 0x000f2c0000100a00 */
[----:B------:R-:W2:Y:S08]  /*119f0*/  LDSM.16.M88.4 R48, [R208+0x3900] ;  /* 0x00390000d030783b */ /* 0x000eb00000000200 */
[----:B------:R-:W4:Y:S01]  /*11a00*/  LDL R227, [R1+0x1c] ;  /* 0x00001c0001e37983 */ /* 0x000f220000100800 */
[-C--:B-1----:R-:W-:Y:S03]  /*11a10*/  HMMA.16816.F32 R4, R64, R16.reuse, RZ ;  /* 0x000000104004723c */ /* 0x082fe600000018ff */
[----:B------:R-:W1:Y:S05]  /*11a20*/  LDSM.16.M88.4 R148, [R208+0x3d00] ;  /* 0x003d0000d094783b */ /* 0x000e6a0000000200 */
[C---:B------:R-:W-:Y:S03]  /*11a30*/  HMMA.16816.F32 R8, R60.reuse, R16, RZ ;  /* 0x000000103c08723c */ /* 0x040fe600000018ff */
[----:B------:R-:W4:Y:S04]  /*11a40*/  LDL R228, [R1+0x30] ;  /* 0x0000300001e47983 */ /* 0x000f280000100800 */
        /* <DEDUP_REMOVED lines=8> */
[----:B-1----:R-:W4:Y:S01]  /*11ad0*/  LDL R213, [R1+0x18] ;  /* 0x0000180001d57983 */ /* 0x002f220000100800 */
[-C--:B------:R-:W-:Y:S03]  /*11ae0*/  HMMA.16816.F32 R28, R60, R34.reuse, RZ ;  /* 0x000000223c1c723c */ /* 0x080fe600000018ff */
[----:B------:R-:W1:Y:S05]  /*11af0*/  LDSM.16.M88.4 R192, [R223] ;  /* 0x00000000dfc0783b */ /* 0x000e6a0000000200 */
[C---:B------:R-:W-:Y:S03]  /*11b00*/  HMMA.16816.F32 R32, R64.reuse, R34, RZ ;  /* 0x000000224020723c */ /* 0x040fe600000018ff */
[----:B------:R-:W1:Y:S08]  /*11b10*/  LDSM.16.M88.4 R196, [R222] ;  /* 0x00000000dec4783b */ /* 0x000e700000000200 */
[----:B------:R-:W4:Y:S04]  /*11b20*/  LDL R224, [R1+0x14] ;  /* 0x0000140001e07983 */ /* 0x000f280000100800 */
[----:B------:R-:W4:Y:S04]  /*11b30*/  LDL R237, [R1+0x68] ;  /* 0x0000680001ed7983 */ /* 0x000f280000100800 */
[----:B------:R-:W4:Y:S04]  /*11b40*/  LDL R236, [R1+0x48] ;  /* 0x0000480001ec7983 */ /* 0x000f280000100800 */
[----:B------:R-:W4:Y:S01]  /*11b50*/  LDL R229, [R1+0x6c] ;  /* 0x00006c0001e57983 */ /* 0x000f220000100800 */
[----:B--2---:R-:W-:Y:S02]  /*11b60*/  ISETP.NE.AND P4, PT, R0, RZ, PT ;  /* 0x000000ff0000720c */ /* 0x004fe40003f85270 */
[----:B------:R-:W-:Y:S02]  /*11b70*/  @P0 SHF.R.S32.HI R0, RZ, 0x1f, R226 ;  /* 0x0000001fff000819 */ /* 0x000fe400000114e2 */
[----:B---3--:R-:W-:Y:S03]  /*11b80*/  @P0 IADD3 R3, P2, R2, R42, RZ ;  /* 0x0000002a02030210 */ /* 0x008fe60007f5e0ff */
[----:B------:R-:W-:Y:S01]  /*11b90*/  @P0 IMAD R0, R0, c[0x0][0x208], RZ ;  /* 0x0000820000000a24 */ /* 0x000fe200078e02ff */
[----:B------:R-:W-:Y:S03]  /*11ba0*/  @P0 LEA R52, P3, R3, c[0x0][0x1f8], 0x1 ;  /* 0x00007e0003340a11 */ /* 0x000fe600078608ff */
[----:B------:R-:W-:Y:S04]  /*11bb0*/  @P0 IMAD R0, R226, c[0x0][0x20c], R0 ;  /* 0x00008300e2000a24 */ /* 0x000fe800078e0200 */
[----:B------:R-:W-:Y:S01]  /*11bc0*/  @P0 IMAD.IADD R0, R37, 0x1, R0 ;  /* 0x0000000125000824 */ /* 0x000fe200078e0200 */
[----:B----4-:R-:W-:Y:S04]  /*11bd0*/  @P0 IADD3 R40, P1, R2, R47, RZ ;  /* 0x0000002f02280210 */ /* 0x010fe80007f3e0ff */
[----:B------:R-:W-:Y:S04]  /*11be0*/  @P0 SHF.L.U64.HI R0, R36, 0x6, R0 ;  /* 0x0000000624000819 */ /* 0x000fe80000010200 */
[C---:B------:R-:W-:Y:S01]  /*11bf0*/  @P0 IADD3.X R36, R0.reuse, R143, RZ, P2, !PT ;  /* 0x0000008f00240210 */ /* 0x040fe200017fe4ff */
[----:B------:R-:W-:Y:S01]  /*11c00*/  @P0 IMAD.X R41, R0, 0x1, R55, P1 ;  /* 0x0000000100290824 */ /* 0x000fe200008e0637 */
[C---:B------:R-:W-:Y:S02]  /*11c10*/  @P0 LEA R56, P2, R40.reuse, c[0x0][0x1f8], 0x1 ;  /* 0x00007e0028380a11 */ /* 0x040fe400078408ff */
[----:B------:R-:W-:Y:S02]  /*11c20*/  @P0 LEA.HI.X R53, R3, c[0x0][0x1fc], R36, 0x1, P3 ;  /* 0x00007f0003350a11 */ /* 0x000fe400018f0c24 */
[-C--:B------:R-:W-:Y:S01]  /*11c30*/  HMMA.16816.F32 R36, R64, R48.reuse, RZ ;  /* 0x000000304024723c */ /* 0x080fe200000018ff */
[C---:B------:R-:W-:Y:S02]  /*11c40*/  @P0 LEA R3, P1, R45.reuse, R2, 0x5 ;  /* 0x000000022d030211 */ /* 0x040fe400078228ff */
[----:B------:R-:W-:Y:S01]  /*11c50*/  @P0 LEA.HI.X R57, R40, c[0x0][0x1fc], R41, 0x1, P2 ;  /* 0x00007f0028390a11 */ /* 0x000fe200010f0c29 */
[----:B------:R-:W-:Y:S01]  /*11c60*/  @!PT LDS RZ, [RZ] ;  /* 0x00000000fffff984 */ /* 0x000fe20000000800 */
[----:B------:R-:W-:Y:S01]  /*11c70*/  @!PT LDS RZ, [RZ] ;  /* 0x00000000fffff984 */ /* 0x000fe20000000800 */
[----:B------:R-:W-:Y:S01]  /*11c80*/  @!PT LDS RZ, [RZ] ;  /* 0x00000000fffff984 */ /* 0x000fe20000000800 */
[----:B------:R2:W-:Y:S01]  /*11c90*/  @P0 LDGSTS.E.BYPASS.LTC128B.128 [R225+0x100], [R52.64], !P5 ;  /* 0x0010000034e10fae */ /* 0x0005e2000e901d46 */
[----:B------:R-:W-:Y:S02]  /*11ca0*/  @P0 IADD3 R44, P2, R2, R58, RZ ;  /* 0x0000003a022c0210 */ /* 0x000fe40007f5e0ff */
[----:B------:R-:W-:Y:S02]  /*11cb0*/  @P0 LEA.HI.X R2, R45, R0, R46, 0x5, P1 ;  /* 0x000000002d020211 */ /* 0x000fe400008f2c2e */
[----:B------:R-:W-:Y:S02]  /*11cc0*/  @P0 IADD3 R45, P1, R3, R42, RZ ;  /* 0x0000002a032d0210 */ /* 0x000fe40007f3e0ff */
[C---:B------:R-:W-:Y:S01]  /*11cd0*/  HMMA.16816.F32 R40, R60.reuse, R48, RZ ;  /* 0x000000303c28723c */ /* 0x040fe200000018ff */
[----:B------:R3:W-:Y:S01]  /*11ce0*/  @P0 LDGSTS.E.BYPASS.LTC128B.128 [R225+0x1100], [R56.64], !P6 ;  /* 0x0110000038e10fae */ /* 0x0007e2000f101d46 */
[----:B------:R-:W-:Y:S01]  /*11cf0*/  @P0 IMAD.X R46, R0, 0x1, R54, P2 ;  /* 0x00000001002e0824 */ /* 0x000fe200010e0636 */
[----:B------:R-:W-:Y:S01]  /*11d00*/  @P0 LEA R144, P2, R44, c[0x0][0x1f8], 0x1 ;  /* 0x00007e002c900a11 */ /* 0x000fe200078408ff */
[----:B------:R-:W-:Y:S01]  /*11d10*/  @P0 IMAD.X R0, R2, 0x1, R143, P1 ;  /* 0x0000000102000824 */ /* 0x000fe200008e068f */
[C---:B------:R-:W-:Y:S02]  /*11d20*/  @P0 LEA R200, P1, R45.reuse, c[0x0][0x1f8], 0x1 ;  /* 0x00007e002dc80a11 */ /* 0x040fe400078208ff */
[----:B------:R-:W-:Y:S02]  /*11d30*/  @P0 LEA.HI.X R145, R44, c[0x0][0x1fc], R46, 0x1, P2 ;  /* 0x00007f002c910a11 */ /* 0x000fe400010f0c2e */
[----:B------:R-:W-:Y:S02]  /*11d40*/  @P0 LEA.HI.X R201, R45, c[0x0][0x1fc], R0, 0x1, P1 ;  /* 0x00007f002dc90a11 */ /* 0x000fe400008f0c00 */
[----:B------:R-:W-:Y:S01]  /*11d50*/  ISETP.GE.AND P3, PT, R226, 0x1, PT ;  /* 0x00000001e200780c */ /* 0x000fe20003f66270 */
        /* <DEDUP_REMOVED lines=12> */
[----:B------:R4:W4:Y:S01]  /*11e20*/  LDL R0, [R1+0x60] ;  /* 0x0000600001007983 */ /* 0x0009220000100800 */
[-C--:B--2---:R-:W-:Y:S01]  /*11e30*/  HMMA.16816.F32 R52, R64, R148.reuse, RZ ;  /* 0x000000944034723c */ /* 0x084fe200000018ff */
[----:B------:R-:W-:Y:S01]  /*11e40*/  ISETP.NE.AND P2, PT, R235, 0x1, PT ;  /* 0x00000001eb00780c */ /* 0x000fe20003f45270 */
[----:B------:R-:W-:Y:S01]  /*11e50*/  IMAD.MOV.U32 R235, RZ, RZ, -0x40 ;  /* 0xffffffc0ffeb7424 */ /* 0x000fe200078e00ff */
[----:B------:R2:W-:Y:S05]  /*11e60*/  @P0 LDGSTS.E.BYPASS.LTC128B.128 [R225+0x1900], [R142.64], !P6 ;  /* 0x019000008ee10fae */ /* 0x0005ea000f101d46 */
[C---:B---3--:R-:W-:Y:S03]  /*11e70*/  HMMA.16816.F32 R56, R60.reuse, R148, RZ ;  /* 0x000000943c38723c */ /* 0x048fe600000018ff */
[----:B------:R3:W-:Y:S05]  /*11e80*/  @P0 LDGSTS.E.BYPASS.LTC128B.128 [R225+0x2900], [R2.64], !P4 ;  /* 0x0290000002e10fae */ /* 0x0007ea000e101d46 */
[-C--:B------:R-:W-:Y:S03]  /*11e90*/  HMMA.16816.F32 R60, R60, R150.reuse, RZ ;  /* 0x000000963c3c723c */ /* 0x080fe600000018ff */
[----:B-1----:R-:W-:Y:S05]  /*11ea0*/  LDSM.16.M88.4 R200, [R211+0x9100] ;  /* 0x00910000d3c8783b */ /* 0x002fea0000000200 */
[----:B------:R-:W-:Y:S03]  /*11eb0*/  HMMA.16816.F32 R64, R64, R150, RZ ;  /* 0x000000964040723c */ /* 0x000fe600000018ff */
[----:B------:R-:W0:Y:S05]  /*11ec0*/  LDGDEPBAR ;  /* 0x00000000000079af */ /* 0x000e2a0000000000 */
[-C--:B------:R-:W-:Y:S03]  /*11ed0*/  HMMA.16816.F32 R4, R176, R180.reuse, R4 ;  /* 0x000000b4b004723c */ /* 0x080fe60000001804 */
[----:B------:R-:W-:Y:S05]  /*11ee0*/  LDSM.16.M88.4 R148, [R211+0x8100] ;  /* 0x00810000d394783b */ /* 0x000fea0000000200 */
[C---:B------:R-:W-:Y:S03]  /*11ef0*/  HMMA.16816.F32 R8, R184.reuse, R180, R8 ;  /* 0x000000b4b808723c */ /* 0x040fe60000001808 */
[----:B------:R-:W-:Y:S05]  /*11f00*/  LDSM.16.M88.4 R204, [R208+0x4900] ;  /* 0x00490000d0cc783b */ /* 0x000fea0000000200 */
        /* <DEDUP_REMOVED lines=48> */
[----:B------:R-:W-:Y:S04]  /*12210*/  SHF.L.U32 R234, R234, 0x5, RZ ;  /* 0x00000005eaea7819 */ /* 0x000fe800000006ff */
        /* <DEDUP_REMOVED lines=25> */
[----:B------:R-:W-:Y:S01]  /*123b0*/  @P3 IADD3 R142, R3, R142, RZ ;  /* 0x0000008e038e3210 */ /* 0x000fe20007ffe0ff */
[C---:B------:R-:W-:Y:S03]  /*123c0*/  @P3 IMAD.SHL.U32 R3, R2.reuse, 0x40, RZ ;  /* 0x0000004002033824 */ /* 0x040fe600078e00ff */
[-C--:B------:R-:W-:Y:S04]  /*123d0*/  HMMA.16816.F32 R12, R184, R178.reuse, R12 ;  /* 0x000000b2b80c723c */ /* 0x080fe8000000180c */
[C---:B------:R-:W-:Y:S02]  /*123e0*/  @P3 IADD3 R143, P1, R3.reuse, R213, RZ ;  /* 0x000000d5038f3210 */ /* 0x040fe40007f3e0ff */
[----:B------:R-:W-:Y:S02]  /*123f0*/  @P3 SHF.L.U64.HI R2, R2, 0x6, R142 ;  /* 0x0000000602023819 */ /* 0x000fe4000001028e */
[C---:B------:R-:W-:Y:S01]  /*12400*/  HMMA.16816.F32 R16, R148.reuse, R178, R16 ;  /* 0x000000b29410723c */ /* 0x040fe20000001810 */
[----:B------:R-:W1:Y:S03]  /*12410*/  LDSM.16.M88.4 R176, [R212+0xa100] ;  /* 0x00a10000d4b0783b */ /* 0x000e660000000200 */
[----:B------:R-:W-:Y:S04]  /*12420*/  @P3 IADD3 R142, P0, R3, R232, RZ ;  /* 0x000000e8038e3210 */ /* 0x000fe80007f1e0ff */
[-C--:B----4-:R-:W-:Y:S04]  /*12430*/  HMMA.16816.F32 R20, R148, R192.reuse, R20 ;  /* 0x000000c09414723c */ /* 0x090fe80000001814 */
[----:B------:R-:W-:Y:S04]  /*12440*/  @P3 IMAD.X R144, R2, 0x1, R231, P0 ;  /* 0x0000000102903824 */ /* 0x000fe800000e06e7 */
[C---:B------:R-:W-:Y:S01]  /*12450*/  HMMA.16816.F32 R24, R184.reuse, R192, R24 ;  /* 0x000000c0b818723c */ /* 0x040fe20000001818 */
[----:B------:R-:W-:Y:S07]  /*12460*/  SHFL.IDX PT, R192, R0, 0x1, 0x1c1f ;  /* 0x003c1f0000c07f89 */ /* 0x000fee00000e0000 */
[-C--:B------:R-:W-:Y:S01]  /*12470*/  HMMA.16816.F32 R28, R184, R194.reuse, R28 ;  /* 0x000000c2b81c723c */ /* 0x080fe2000000181c */
[----:B------:R-:W-:Y:S07]  /*12480*/  SHFL.IDX PT, R193, R0, 0x2, 0x1c1f ;  /* 0x005c1f0000c17f89 */ /* 0x000fee00000e0000 */
[C---:B------:R-:W-:Y:S01]  /*12490*/  HMMA.16816.F32 R32, R148.reuse, R194, R32 ;  /* 0x000000c29420723c */ /* 0x040fe20000001820 */
[----:B------:R-:W2:Y:S07]  /*124a0*/  SHFL.IDX PT, R194, R0, RZ, 0x1c1f ;  /* 0x001c1fff00c27589 */ /* 0x000eae00000e0000 */
[-C--:B------:R-:W-:Y:S08]  /*124b0*/  HMMA.16816.F32 R36, R148, R196.reuse, R36 ;  /* 0x000000c49424723c */ /* 0x080ff00000001824 */
[C---:B------:R-:W-:Y:S08]  /*124c0*/  HMMA.16816.F32 R40, R184.reuse, R196, R40 ;  /* 0x000000c4b828723c */ /* 0x040ff00000001828 */
[-C--:B------:R-:W-:Y:S08]  /*124d0*/  HMMA.16816.F32 R44, R184, R198.reuse, R44 ;  /* 0x000000c6b82c723c */ /* 0x080ff0000000182c */
[C---:B------:R-:W-:Y:S08]  /*124e0*/  HMMA.16816.F32 R48, R148.reuse, R198, R48 ;  /* 0x000000c69430723c */ /* 0x040ff00000001830 */
[-C--:B------:R-:W-:Y:S08]  /*124f0*/  HMMA.16816.F32 R52, R148, R200.reuse, R52 ;  /* 0x000000c89434723c */ /* 0x080ff00000001834 */
[C---:B------:R-:W-:Y:S07]  /*12500*/  HMMA.16816.F32 R56, R184.reuse, R200, R56 ;  /* 0x000000c8b838723c */ /* 0x040fee0000001838 */
[C---:B------:R-:W-:Y:S01]  /*12510*/  @P3 LEA R200, P0, R143.reuse, c[0x0][0x1c8], 0x1 ;  /* 0x000072008fc83a11 */ /* 0x040fe200078008ff */
[-C--:B------:R-:W-:Y:S01]  /*12520*/  HMMA.16816.F32 R60, R184, R202.reuse, R60 ;  /* 0x000000cab83c723c */ /* 0x080fe2000000183c */
[----:B------:R-:W3:Y:S07]  /*12530*/  LDSM.16.M88.4 R184, [R216] ;  /* 0x00000000d8b8783b */ /* 0x000eee0000000200 */
[----:B------:R-:W-:Y:S01]  /*12540*/  HMMA.16816.F32 R64, R148, R202, R64 ;  /* 0x000000ca9440723c */ /* 0x000fe20000001840 */
[----:B------:R-:W4:Y:S06]  /*12550*/  LDSM.16.M88.4 R148, [R215] ;  /* 0x00000000d794783b */ /* 0x000f2c0000000200 */
[C---:B------:R-:W-:Y:S01]  /*12560*/  @P3 LEA R202, P2, R142.reuse, c[0x0][0x1c8], 0x1 ;  /* 0x000072008eca3a11 */ /* 0x040fe200078408ff */
[-C--:B-1----:R-:W-:Y:S05]  /*12570*/  HMMA.16816.F32 R4, R176, R180.reuse, R4 ;  /* 0x000000b4b004723c */ /* 0x082fea0000001804 */
[----:B------:R-:W-:Y:S01]  /*12580*/  @P3 LEA.HI.X R203, R142, c[0x0][0x1cc], R144, 0x1, P2 ;  /* 0x000073008ecb3a11 */ /* 0x000fe200010f0c90 */
[----:B------:R-:W-:Y:S01]  /*12590*/  IMAD R142, R226, R235, 0x1 ;  /* 0x00000001e28e7424 */ /* 0x000fe200078e02eb */
[----:B------:R-:W-:Y:S01]  /*125a0*/  @P3 IADD3.X R144, R2, R224, RZ, P1, !PT ;  /* 0x000000e002903210 */ /* 0x000fe20000ffe4ff */
[C---:B------:R-:W-:Y:S01]  /*125b0*/  HMMA.16816.F32 R8, R188.reuse, R180, R8 ;  /* 0x000000b4bc08723c */ /* 0x040fe20000001808 */
[----:B------:R-:W-:Y:S03]  /*125c0*/  IMAD.MOV.U32 R235, RZ, RZ, 0x5 ;  /* 0x00000005ffeb7424 */ /* 0x000fe600078e00ff */
[----:B------:R-:W-:Y:S02]  /*125d0*/  @P3 LEA.HI.X R201, R143, c[0x0][0x1cc], R144, 0x1, P0 ;  /* 0x000073008fc93a11 */ /* 0x000fe400000f0c90 */
[----:B------:R-:W-:Y:S02]  /*125e0*/  IADD3 R142, R236, R142, -R237 ;  /* 0x0000008eec8e7210 */ /* 0x000fe40007ffe8ed */
[-C--:B------:R-:W-:Y:S04]  /*125f0*/  HMMA.16816.F32 R12, R188, R182.reuse, R12 ;  /* 0x000000b6bc0c723c */ /* 0x080fe8000000180c */
[----:B------:R-:W-:Y:S01]  /*12600*/  @P3 IADD3 R180, P0, R234, R3, RZ ;  /* 0x00000003eab43210 */ /* 0x000fe20007f1e0ff */
[----:B------:R-:W-:Y:S01]  /*12610*/  IMAD.IADD R143, R142, 0x1, -R229 ;  /* 0x000000018e8f7824 */ /* 0x000fe200078e0ae5 */
[----:B------:R-:W-:Y:S01]  /*12620*/  @P3 IADD3 R3, P1, R3, R227, RZ ;  /* 0x000000e303033210 */ /* 0x000fe20007f3e0ff */
[----:B------:R-:W-:Y:S01]  /*12630*/  IMAD.MOV.U32 R234, RZ, RZ, c[0x0][0x1e0] ;  /* 0x00007800ffea7624 */ /* 0x000fe200078e00ff */
[C---:B------:R-:W-:Y:S04]  /*12640*/  HMMA.16816.F32 R16, R176.reuse, R182, R16 ;  /* 0x000000b6b010723c */ /* 0x040fe80000001810 */
[----:B------:R-:W-:Y:S01]  /*12650*/  SHF.L.U64.HI R234, R234, R235, c[0x0][0x1e4] ;  /* 0x00007900eaea7619 */ /* 0x000fe200000102eb */
[----:B--2---:R-:W-:Y:S03]  /*12660*/  IMAD.IADD R142, R143, 0x1, R194 ;  /* 0x000000018f8e7824 */ /* 0x004fe600078e02c2 */
[-C--:B---3--:R-:W-:Y:S04]  /*12670*/  HMMA.16816.F32 R20, R176, R184.reuse, R20 ;  /* 0x000000b8b014723c */ /* 0x088fe80000001814 */
[----:B------:R-:W-:Y:S01]  /*12680*/  @P3 IADD3.X R181, R234, R2, RZ, P0, !PT ;  /* 0x00000002eab53210 */ /* 0x000fe200007fe4ff */
[----:B------:R-:W-:Y:S01]  /*12690*/  @P3 IMAD.X R2, R2, 0x1, R228, P1 ;  /* 0x0000000102023824 */ /* 0x000fe200008e06e4 */
[----:B------:R-:W-:Y:S02]  /*126a0*/  @P3 IADD3 R0, P0, R180, R232, RZ ;  /* 0x000000e8b4003210 */ /* 0x000fe40007f1e0ff */
[C---:B------:R-:W-:Y:S04]  /*126b0*/  HMMA.16816.F32 R24, R188.reuse, R184, R24 ;  /* 0x000000b8bc18723c */ /* 0x040fe80000001818 */
[----:B------:R-:W-:Y:S02]  /*126c0*/  @P3 LEA R196, P1, R3, c[0x0][0x1c8], 0x1 ;  /* 0x0000720003c43a11 */ /* 0x000fe400078208ff */
[----:B------:R-:W-:Y:S02]  /*126d0*/  @P3 IADD3.X R144, R181, R231, RZ, P0, !PT ;  /* 0x000000e7b5903210 */ /* 0x000fe400007fe4ff */
[-C--:B------:R-:W-:Y:S04]  /*126e0*/  HMMA.16816.F32 R28, R188, R186.reuse, R28 ;  /* 0x000000babc1c723c */ /* 0x080fe8000000181c */
[C---:B------:R-:W-:Y:S02]  /*126f0*/  @P3 LEA R198, P0, R0.reuse, c[0x0][0x1c8], 0x1 ;  /* 0x0000720000c63a11 */ /* 0x040fe400078008ff */
[----:B------:R-:W-:Y:S01]  /*12700*/  @P3 LEA.HI.X R197, R3, c[0x0][0x1cc], R2, 0x1, P1 ;  /* 0x0000730003c53a11 */ /* 0x000fe200008f0c02 */
[C---:B------:R-:W-:Y:S01]  /*12710*/  IMAD.IADD R3, R143.reuse, 0x1, R192 ;  /* 0x000000018f037824 */ /* 0x040fe200078e02c0 */
[C---:B------:R-:W-:Y:S04]  /*12720*/  HMMA.16816.F32 R32, R176.reuse, R186, R32 ;  /* 0x000000bab020723c */ /* 0x040fe80000001820 */
[----:B------:R-:W-:Y:S01]  /*12730*/  @P3 LEA.HI.X R199, R0, c[0x0][0x1cc], R144, 0x1, P0 ;  /* 0x0000730000c73a11 */ /* 0x000fe200000f0c90 */
[----:B------:R-:W-:Y:S01]  /*12740*/  IMAD.IADD R0, R143, 0x1, R145 ;  /* 0x000000018f007824 */ /* 0x000fe200078e0291 */
[C---:B------:R-:W-:Y:S02]  /*12750*/  ISETP.GT.AND P0, PT, R142.reuse, RZ, PT ;  /* 0x000000ff8e00720c */ /* 0x040fe40003f04270 */
[-C--:B----4-:R-:W-:Y:S03]  /*12760*/  HMMA.16816.F32 R36, R176, R148.reuse, R36 ;  /* 0x00000094b024723c */ /* 0x090fe60000001824 */
        /* <DEDUP_REMOVED lines=15> */
[----:B------:R-:W-:Y:S02]  /*12860*/  ISETP.GT.AND P0, PT, R2, RZ, PT ;  /* 0x000000ff0200720c */ /* 0x000fe40003f04270 */
[----:B------:R-:W-:Y:S02]  /*12870*/  ISETP.GT.AND P1, PT, R0, RZ, PT ;  /* 0x000000ff0000720c */ /* 0x000fe40003f24270 */
[----:B------:R-:W-:Y:S01]  /*12880*/  FSEL R187, R8, -INF , P0 ;  /* 0xff80000008bb7808 */ /* 0x000fe20000000000 */
[----:B------:R-:W-:Y:S01]  /*12890*/  IMAD.MOV.U32 R8, RZ, RZ, R224 ;  /* 0x000000ffff087224 */ /* 0x000fe200078e00e0 */
[----:B------:R-:W-:Y:S02]  /*128a0*/  ISETP.GT.AND P0, PT, R0, 0x1, PT ;  /* 0x000000010000780c */ /* 0x000fe40003f04270 */
[----:B------:R-:W-:Y:S02]  /*128b0*/  FSEL R10, R10, -INF , P1 ;  /* 0xff8000000a0a7808 */ /* 0x000fe40000800000 */
[----:B------:R-:W-:Y:S02]  /*128c0*/  FSEL R11, R11, -INF , P0 ;  /* 0xff8000000b0b7808 */ /* 0x000fe40000000000 */
[C---:B------:R-:W-:Y:S02]  /*128d0*/  ISETP.GT.AND P0, PT, R2.reuse, 0x9, PT ;  /* 0x000000090200780c */ /* 0x040fe40003f04270 */
[----:B------:R-:W-:Y:S02]  /*128e0*/  ISETP.GT.AND P2, PT, R2, 0x1, PT ;  /* 0x000000010200780c */ /* 0x000fe40003f44270 */
[----:B------:R-:W-:Y:S02]  /*128f0*/  FSEL R13, R13, -INF , P0 ;  /* 0xff8000000d0d7808 */ /* 0x000fe40000000000 */
[----:B------:R-:W-:Y:S02]  /*12900*/  ISETP.GT.AND P0, PT, R0, 0x9, PT ;  /* 0x000000090000780c */ /* 0x000fe40003f04270 */
[----:B------:R-:W-:Y:S01]  /*12910*/  FSEL R186, R9, -INF , P2 ;  /* 0xff80000009ba7808 */ /* 0x000fe20001000000 */
[----:B------:R-:W-:Y:S01]  /*12920*/  IMAD.MOV.U32 R9, RZ, RZ, R213 ;  /* 0x000000ffff097224 */ /* 0x000fe200078e00d5 */
[----:B------:R-:W-:Y:S01]  /*12930*/  FSEL R15, R15, -INF , P0 ;  /* 0xff8000000f0f7808 */ /* 0x000fe20000000000 */
[----:B------:R-:W-:Y:S01]  /*12940*/  @!PT LDS RZ, [RZ] ;  /* 0x00000000fffff984 */ /* 0x000fe20000000800 */
[----:B------:R-:W-:Y:S01]  /*12950*/  @!PT LDS RZ, [RZ] ;  /* 0x00000000fffff984 */ /* 0x000fe20000000800 */
[----:B------:R-:W-:Y:S01]  /*12960*/  @!PT LDS RZ, [RZ] ;  /* 0x00000000fffff984 */ /* 0x000fe20000000800 */
[----:B------:R2:W-:Y:S01]  /*12970*/  @P3 LDGSTS.E.BYPASS.LTC128B.128 [R225+0x3100], [R202.64], !P5 ;  /* 0x03100000cae13fae */ /* 0x0005e2000e901d46 */
[----:B------:R-:W-:Y:S02]  /*12980*/  ISETP.GT.AND P0, PT, R142, 0x9, PT ;  /* 0x000000098e00780c */ /* 0x000fe40003f04270 */
[----:B------:R-:W-:Y:S02]  /*12990*/  FMNMX.FTZ R144, R185, R141, !PT ;  /* 0x0000008db9907209 */ /* 0x000fe40007810000 */
        /* <DEDUP_REMOVED lines=8> */
[----:B------:R-:W-:Y:S02]  /*12a20*/  ISETP.GT.AND P1, PT, R0, 0x8, PT ;  /* 0x000000080000780c */ /* 0x000fe40003f24270 */
[----:B------:R-:W-:Y:S02]  /*12a30*/  FSEL R19, R19, -INF , P0 ;  /* 0xff80000013137808 */ /* 0x000fe40000000000 */
[-C--:B------:R-:W-:Y:S01]  /*12a40*/  HMMA.16816.F32 R60, R188, R6.reuse, R60 ;  /* 0x00000006bc3c723c */ /* 0x080fe2000000183c */
[----:B------:R4:W-:Y:S02]  /*12a50*/  @P3 LDGSTS.E.BYPASS.LTC128B.128 [R225+0x3900], [R198.64], !P5 ;  /* 0x03900000c6e13fae */ /* 0x0009e4000e901d46 */
[----:B------:R-:W-:Y:S02]  /*12a60*/  ISETP.GT.AND P0, PT, R142, 0x11, PT ;  /* 0x000000118e00780c */ /* 0x000fe40003f04270 */
[----:B------:R-:W-:Y:S02]  /*12a70*/  FSEL R14, R14, -INF , P1 ;  /* 0xff8000000e0e7808 */ /* 0x000fe40000800000 */
[----:B------:R-:W-:Y:S01]  /*12a80*/  FSEL R192, R21, -INF , P0 ;  /* 0xff80000015c07808 */ /* 0x000fe20000000000 */
[----:B------:R-:W-:Y:S04]  /*12a90*/  HMMA.16816.F32 R64, R176, R6, R64 ;  /* 0x00000006b040723c */ /* 0x000fe80000001840 */
[----:B------:R-:W-:Y:S02]  /*12aa0*/  ISETP.GT.AND P0, PT, R3, 0x11, PT ;  /* 0x000000110300780c */ /* 0x000fe40003f04270 */
[----:B------:R-:W-:Y:S02]  /*12ab0*/  ISETP.GT.AND P1, PT, R142, 0x8, PT ;  /* 0x000000088e00780c */ /* 0x000fe40003f24270 */
        /* <DEDUP_REMOVED lines=9> */
[----:B------:R-:W-:Y:S02]  /*12b50*/  ISETP.GT.AND P0, PT, R0, 0x11, PT ;  /* 0x000000110000780c */ /* 0x000fe40003f04270 */
[----:B------:R-:W-:Y:S02]  /*12b60*/  FSEL R193, R20, -INF , P1 ;  /* 0xff80000014c17808 */ /* 0x000fe40000800000 */
[----:B------:R-:W-:Y:S02]  /*12b70*/  MOV R20, R227 ;  /* 0x000000e300147202 */ /* 0x000fe40000000f00 */
[----:B------:R-:W-:Y:S02]  /*12b80*/  ISETP.GT.AND P1, PT, R3, 0x10, PT ;  /* 0x000000100300780c */ /* 0x000fe40003f24270 */
[----:B------:R-:W-:Y:S02]  /*12b90*/  FSEL R227, R27, -INF , P0 ;  /* 0xff8000001be37808 */ /* 0x000fe40000000000 */
        /* <DEDUP_REMOVED lines=11> */
[----:B------:R-:W-:Y:S02]  /*12c50*/  ISETP.GT.AND P2, PT, R2, 0x19, PT ;  /* 0x000000190200780c */ /* 0x000fe40003f44270 */
[----:B------:R-:W-:Y:S02]  /*12c60*/  FMNMX.FTZ R4, R193, R4, !PT ;  /* 0x00000004c1047209 */ /* 0x000fe40007810000 */
[----:B------:R-:W-:Y:S02]  /*12c70*/  FSEL R188, R32, -INF , P0 ;  /* 0xff80000020bc7808 */ /* 0x000fe40000000000 */
[----:B------:R-:W-:Y:S02]  /*12c80*/  FSEL R207, R26, -INF , P1 ;  /* 0xff8000001acf7808 */ /* 0x000fe40000800000 */
[----:B------:R-:W-:Y:S02]  /*12c90*/  FSEL R229, R29, -INF , P2 ;  /* 0xff8000001de57808 */ /* 0x000fe40001000000 */
[----:B------:R-:W-:Y:S02]  /*12ca0*/  ISETP.GT.AND P2, PT, R142, 0x19, PT ;  /* 0x000000198e00780c */ /* 0x000fe40003f44270 */
[----:B------:R-:W-:Y:S02]  /*12cb0*/  ISETP.GT.AND P0, PT, R3, 0x19, PT ;  /* 0x000000190300780c */ /* 0x000fe40003f04270 */
[----:B------:R-:W-:Y:S02]  /*12cc0*/  FMNMX.FTZ R4, R192, R4, !PT ;  /* 0x00000004c0047209 */ /* 0x000fe40007810000 */
[----:B------:R-:W-:Y:S02]  /*12cd0*/  ISETP.GT.AND P1, PT, R0, 0x18, PT ;  /* 0x000000180000780c */ /* 0x000fe40003f24270 */
[----:B------:R-:W-:Y:S02]  /*12ce0*/  FSEL R189, R33, -INF , P2 ;  /* 0xff80000021bd7808 */ /* 0x000fe40001000000 */
[----:B------:R-:W-:Y:S02]  /*12cf0*/  FSEL R191, R35, -INF , P0 ;  /* 0xff80000023bf7808 */ /* 0x000fe40000000000 */
[----:B------:R-:W-:Y:S02]  /*12d00*/  ISETP.GT.AND P0, PT, R142, 0x20, PT ;  /* 0x000000208e00780c */ /* 0x000fe40003f04270 */
[----:B------:R-:W-:Y:S02]  /*12d10*/  FSEL R230, R30, -INF , P1 ;  /* 0xff8000001ee67808 */ /* 0x000fe40000800000 */
        /* <DEDUP_REMOVED lines=30> */
[----:B------:R-:W-:Y:S02]  /*12f00*/  ISETP.GT.AND P0, PT, R2, 0x20, PT ;  /* 0x000000200200780c */ /* 0x000fe40003f04270 */
[----:B------:R-:W-:Y:S02]  /*12f10*/  FMNMX.FTZ R145, R65, R145, !PT ;  /* 0x0000009141917209 */ /* 0x000fe40007810000 */
[----:B------:R-:W-:Y:S02]  /*12f20*/  FMNMX.FTZ R144, R184, R144, !PT ;  /* 0x00000090b8907209 */ /* 0x000fe40007810000 */
[----:B------:R-:W-:Y:S01]  /*12f30*/  FSEL R241, R40, -INF , P0 ;  /* 0xff80000028f17808 */ /* 0x000fe20000000000 */
[----:B------:R-:W2:Y:S01]  /*12f40*/  SHFL.BFLY PT, R5, R145, 0x2, 0x1f ;  /* 0x0c401f0091057f89 */ /* 0x000ea200000e0000 */
[C---:B------:R-:W-:Y:S02]  /*12f50*/  ISETP.GT.AND P1, PT, R0.reuse, 0x20, PT ;  /* 0x000000200000780c */ /* 0x040fe40003f24270 */
        /* <DEDUP_REMOVED lines=8> */
[----:B------:R-:W-:Y:S02]  /*12fe0*/  FSEL R250, R50, -INF , P1 ;  /* 0xff80000032fa7808 */ /* 0x000fe40000800000 */
[----:B------:R-:W-:Y:S02]  /*12ff0*/  ISETP.GT.AND P1, PT, R3, 0x30, PT ;  /* 0x000000300300780c */ /* 0x000fe40003f24270 */
[----:B------:R-:W-:Y:S02]  /*13000*/  FSEL R239, R51, -INF , P0 ;  /* 0xff80000033ef7808 */ /* 0x000fe40000000000 */
[----:B------:R-:W-:Y:S02]  /*13010*/  ISETP.GT.AND P0, PT, R3, 0x31, PT ;  /* 0x000000310300780c */ /* 0x000fe40003f04270 */
[----:B--2---:R-:W-:Y:S02]  /*13020*/  FMNMX.FTZ R145, R145, R5, !PT ;  /* 0x0000000591917209 */ /* 0x004fe40007810000 */
[----:B------:R-:W-:Y:S02]  /*13030*/  FMNMX.FTZ R144, R194, R144, !PT ;  /* 0x00000090c2907209 */ /* 0x000fe40007810000 */
[----:B------:R-:W-:Y:S01]  /*13040*/  FSEL R224, R54, -INF , P1 ;  /* 0xff80000036e07808 */ /* 0x000fe20000800000 */
[----:B------:R-:W1:Y:S01]  /*13050*/  SHFL.BFLY PT, R6, R145, 0x1, 0x1f ;  /* 0x0c201f0091067f89 */ /* 0x000e6200000e0000 */
        /* <DEDUP_REMOVED lines=8> */
[----:B------:R-:W-:Y:S02]  /*130e0*/  FSEL R242, R67, -INF , P0 ;  /* 0xff80000043f27808 */ /* 0x000fe40000000000 */
[----:B------:R-:W-:Y:S02]  /*130f0*/  ISETP.GT.AND P0, PT, R2, 0x28, PT ;  /* 0x000000280200780c */ /* 0x000fe40003f04270 */
[----:B------:R-:W-:Y:S02]  /*13100*/  FMNMX.FTZ R144, R191, R144, !PT ;  /* 0x00000090bf907209 */ /* 0x000fe40007810000 */
[----:B------:R-:W-:Y:S02]  /*13110*/  FMNMX.FTZ R3, R15, R3, !PT ;  /* 0x000000030f037209 */ /* 0x000fe40007810000 */
[----:B------:R-:W-:Y:S02]  /*13120*/  FSEL R51, R44, -INF , P0 ;  /* 0xff8000002c337808 */ /* 0x000fe40000000000 */
[----:B------:R-:W-:Y:S02]  /*13130*/  FMNMX.FTZ R144, R249, R144, !PT ;  /* 0x00000090f9907209 */ /* 0x000fe40007810000 */
[----:B------:R-:W-:Y:S02]  /*13140*/  ISETP.GT.AND P0, PT, R0, 0x29, PT ;  /* 0x000000290000780c */ /* 0x000fe40003f04270 */
[----:B------:R-:W-:Y:S01]  /*13150*/  FSEL R25, R66, -INF , P1 ;  /* 0xff80000042197808 */ /* 0x000fe20000800000 */
[----:B------:R-:W-:Y:S01]  /*13160*/  IMAD.MOV.U32 R66, RZ, RZ, R24 ;  /* 0x000000ffff427224 */ /* 0x000fe200078e0018 */
[----:B------:R-:W-:Y:S02]  /*13170*/  ISETP.GT.AND P2, PT, R2, 0x21, PT ;  /* 0x000000210200780c */ /* 0x000fe40003f44270 */
[----:B------:R-:W-:Y:S02]  /*13180*/  ISETP.GT.AND P1, PT, R0, 0x28, PT ;  /* 0x000000280000780c */ /* 0x000fe40003f24270 */
[----:B------:R-:W-:Y:S02]  /*13190*/  FMNMX.FTZ R3, R207, R3, !PT ;  /* 0x00000003cf037209 */ /* 0x000fe40007810000 */
[----:B------:R-:W-:Y:S02]  /*131a0*/  FMNMX.FTZ R144, R252, R144, !PT ;  /* 0x00000090fc907209 */ /* 0x000fe40007810000 */
[----:B------:R-:W-:Y:S02]  /*131b0*/  FSEL R248, R47, -INF , P0 ;  /* 0xff8000002ff87808 */ /* 0x000fe40000000000 */
[----:B------:R-:W-:Y:S02]  /*131c0*/  ISETP.GT.AND P0, PT, R2, 0x30, PT ;  /* 0x000000300200780c */ /* 0x000fe40003f04270 */
[----:B------:R-:W-:Y:S02]  /*131d0*/  FSEL R243, R41, -INF , P2 ;  /* 0xff80000029f37808 */ /* 0x000fe40001000000 */
[----:B------:R-:W-:Y:S02]  /*131e0*/  FSEL R43, R46, -INF , P1 ;  /* 0xff8000002e2b7808 */ /* 0x000fe40000800000 */
[----:B------:R-:W-:Y:S02]  /*131f0*/  FMNMX.FTZ R3, R227, R3, !PT ;  /* 0x00000003e3037209 */ /* 0x000fe40007810000 */
[C---:B------:R-:W-:Y:S01]  /*13200*/  ISETP.GT.AND P2, PT, R2.reuse, 0x29, PT ;  /* 0x000000290200780c */ /* 0x040fe20003f44270 */
[----:B----4-:R-:W-:Y:S01]  /*13210*/  IMAD.MOV.U32 R199, RZ, RZ, R43 ;  /* 0x000000ffffc77224 */ /* 0x010fe200078e002b */
[----:B------:R-:W-:Y:S02]  /*13220*/  ISETP.GT.AND P1, PT, R2, 0x31, PT ;  /* 0x000000310200780c */ /* 0x000fe40003f24270 */
[----:B------:R-:W-:Y:S02]  /*13230*/  FMNMX.FTZ R144, R250, R144, !PT ;  /* 0x00000090fa907209 */ /* 0x000fe40007810000 */
[----:B------:R-:W-:Y:S02]  /*13240*/  FSEL R56, R56, -INF , P0 ;  /* 0xff80000038387808 */ /* 0x000fe40000000000 */
[----:B------:R-:W-:Y:S02]  /*13250*/  ISETP.GT.AND P0, PT, R0, 0x30, PT ;  /* 0x000000300000780c */ /* 0x000fe40003f04270 */
[----:B------:R-:W-:Y:S02]  /*13260*/  FSEL R245, R45, -INF , P2 ;  /* 0xff8000002df57808 */ /* 0x000fe40001000000 */
[----:B------:R-:W-:Y:S02]  /*13270*/  FSEL R237, R57, -INF , P1 ;  /* 0xff80000039ed7808 */ /* 0x000fe40000800000 */
[C---:B------:R-:W-:Y:S02]  /*13280*/  ISETP.GT.AND P2, PT, R2.reuse, 0x38, PT ;  /* 0x000000380200780c */ /* 0x040fe40003f44270 */
[----:B------:R-:W-:Y:S02]  /*13290*/  ISETP.GT.AND P1, PT, R2, 0x39, PT ;  /* 0x000000390200780c */ /* 0x000fe40003f24270 */
[----:B------:R-:W-:Y:S02]  /*132a0*/  FMNMX.FTZ R2, R230, R3, !PT ;  /* 0x00000003e6027209 */ /* 0x000fe40007810000 */
[----:B-1----:R-:W-:Y:S02]  /*132b0*/  FMNMX.FTZ R145, R145, R6, !PT ;  /* 0x0000000691917209 */ /* 0x002fe40007810000 */
[----:B------:R-:W-:Y:S02]  /*132c0*/  FMNMX.FTZ R144, R239, R144, !PT ;  /* 0x00000090ef907209 */ /* 0x000fe40007810000 */
[----:B------:R-:W-:Y:S01]  /*132d0*/  FSEL R238, R58, -INF , P0 ;  /* 0xff8000003aee7808 */ /* 0x000fe20000000000 */
[----:B------:R-:W-:Y:S01]  /*132e0*/  FMUL.FTZ R149, R145, c[0x0][0x2d0] ;  /* 0x0000b40091957a20 */ /* 0x000fe20000410000 */
[----:B------:R-:W-:Y:S02]  /*132f0*/  ISETP.GT.AND P0, PT, R0, 0x31, PT ;  /* 0x000000310000780c */ /* 0x000fe40003f04270 */
[----:B------:R-:W-:Y:S02]  /*13300*/  FMNMX.FTZ R2, R231, R2, !PT ;  /* 0x00000002e7027209 */ /* 0x000fe40007810000 */
[----:B------:R-:W-:Y:S02]  /*13310*/  FMNMX.FTZ R144, R224, R144, !PT ;  /* 0x00000090e0907209 */ /* 0x000fe40007810000 */
[----:B------:R-:W-:Y:S02]  /*13320*/  FSEL R26, R59, -INF , P0 ;  /* 0xff8000003b1a7808 */ /* 0x000fe40000000000 */
[----:B------:R-:W-:Y:S02]  /*13330*/  FSETP.NEU.FTZ.AND P0, PT, R145, -INF , PT ;  /* 0xff8000009100780b */ /* 0x000fe40003f1d000 */
[----:B------:R-:W-:Y:S02]  /*13340*/  FMNMX.FTZ R2, R64, R2, !PT ;  /* 0x0000000240027209 */ /* 0x000fe40007810000 */
[----:B------:R-:W-:Y:S02]  /*13350*/  FMNMX.FTZ R144, R247, R144, !PT ;  /* 0x00000090f7907209 */ /* 0x000fe40007810000 */
[----:B------:R-:W-:Y:S02]  /*13360*/  FSEL R149, R149, RZ, P0 ;  /* 0x000000ff95957208 */ /* 0x000fe40000000000 */
[----:B------:R-:W-:Y:S02]  /*13370*/  FSEL R244, R61, -INF , P1 ;  /* 0xff8000003df47808 */ /* 0x000fe40000800000 */
[----:B------:R-:W-:Y:S01]  /*13380*/  ISETP.GT.AND P1, PT, R0, 0x38, PT ;  /* 0x000000380000780c */ /* 0x000fe20003f24270 */
[--C-:B------:R-:W-:Y:S01]  /*13390*/  FFMA.FTZ R3, R183, c[0x0][0x2d0], -R149.reuse ;  /* 0x0000b400b7037a23 */ /* 0x100fe20000010895 */
[----:B------:R-:W-:Y:S01]  /*133a0*/  FMNMX.FTZ R2, R246, R2, !PT ;  /* 0x00000002f6027209 */ /* 0x000fe20007810000 */
[----:B------:R-:W-:Y:S01]  /*133b0*/  IMAD.MOV.U32 R203, RZ, RZ, R244 ;  /* 0x000000ffffcb7224 */ /* 0x000fe200078e00f4 */
[----:B------:R-:W-:Y:S01]  /*133c0*/  FMNMX.FTZ R144, R25, R144, !PT ;  /* 0x0000009019907209 */ /* 0x000fe20007810000 */
[----:B------:R-:W-:Y:S01]  /*133d0*/  MUFU.EX2 R22, R3 ;  /* 0x0000000300167308 */ /* 0x000fe20000000800 */
[----:B------:R-:W-:Y:S02]  /*133e0*/  FSEL R213, R62, -INF , P1 ;  /* 0xff8000003ed57808 */ /* 0x000fe40000800000 */
[----:B------:R-:W-:Y:S02]  /*133f0*/  ISETP.GT.AND P1, PT, R0, 0x39, PT ;  /* 0x000000390000780c */ /* 0x000fe40003f24270 */
[----:B------:R-:W-:Y:S01]  /*13400*/  FMNMX.FTZ R0, R43, R2, !PT ;  /* 0x000000022b007209 */ /* 0x000fe20007810000 */
[----:B------:R-:W-:Y:S01]  /*13410*/  FFMA.FTZ R2, R182, c[0x0][0x2d0], -R149 ;  /* 0x0000b400b6027a23 */ /* 0x000fe20000010895 */
[----:B------:R-:W-:Y:S02]  /*13420*/  FMNMX.FTZ R144, R242, R144, !PT ;  /* 0x00000090f2907209 */ /* 0x000fe40007810000 */
[----:B------:R-:W-:Y:S01]  /*13430*/  FMNMX.FTZ R4, R187, R146, !PT ;  /* 0x00000092bb047209 */ /* 0x000fe20007810000 */
[----:B------:R1:W-:Y:S01]  /*13440*/  MUFU.EX2 R240, R2 ;  /* 0x0000000200f07308 */ /* 0x0003e20000000800 */
[----:B------:R-:W-:Y:S01]  /*13450*/  FSEL R148, R63, -INF , P1 ;  /* 0xff8000003f947808 */ /* 0x000fe20000800000 */
        /* <DEDUP_REMOVED lines=10> */
[----:B------:R-:W-:Y:S02]  /*13500*/  FSEL R27, R60, -INF , P2 ;  /* 0xff8000003c1b7808 */ /* 0x000fe40001000000 */
[----:B------:R-:W-:Y:S02]  /*13510*/  FMNMX.FTZ R4, R228, R4, !PT ;  /* 0x00000004e4047209 */ /* 0x000fe40007810000 */
[----:B-1----:R-:W-:Y:S02]  /*13520*/  @P3 IADD3 R2, P1, R180, R9, RZ ;  /* 0x00000009b4023210 */ /* 0x002fe40007f3e0ff */
[----:B--2---:R-:W-:Y:S02]  /*13530*/  FMNMX.FTZ R144, R144, R5, !PT ;  /* 0x0000000590907209 */ /* 0x004fe40007810000 */
[----:B------:R-:W-:Y:S02]  /*13540*/  @P3 IADD3.X R5, R181, R8, RZ, P1, !PT ;  /* 0x00000008b5053210 */ /* 0x000fe40000ffe4ff */
[C---:B------:R-:W-:Y:S01]  /*13550*/  @P3 LEA R8, P1, R2.reuse, c[0x0][0x1c8], 0x1 ;  /* 0x0000720002083a11 */ /* 0x040fe200078208ff */
[----:B------:R-:W1:Y:S01]  /*13560*/  SHFL.BFLY PT, R7, R144, 0x1, 0x1f ;  /* 0x0c201f0090077f89 */ /* 0x000e6200000e0000 */
[----:B------:R-:W-:Y:S02]  /*13570*/  FMNMX.FTZ R4, R229, R4, !PT ;  /* 0x00000004e5047209 */ /* 0x000fe40007810000 */
[----:B------:R-:W-:Y:S01]  /*13580*/  @P3 LEA.HI.X R9, R2, c[0x0][0x1cc], R5, 0x1, P1 ;  /* 0x0000730002093a11 */ /* 0x000fe200008f0c05 */
[----:B------:R-:W-:Y:S01]  /*13590*/  FFMA.FTZ R2, R16, c[0x0][0x2d0], -R149 ;  /* 0x0000b40010027a23 */ /* 0x000fe20000010895 */
[----:B------:R-:W-:Y:S02]  /*135a0*/  @P3 IADD3 R3, P1, R180, R20, RZ ;  /* 0x00000014b4033210 */ /* 0x000fe40007f3e0ff */
[----:B------:R-:W-:Y:S01]  /*135b0*/  FMNMX.FTZ R4, R241, R4, !PT ;  /* 0x00000004f1047209 */ /* 0x000fe20007810000 */
[----:B------:R2:W-:Y:S01]  /*135c0*/  MUFU.EX2 R20, R2 ;  /* 0x0000000200147308 */ /* 0x0005e20000000800 */
[----:B------:R-:W-:Y:S01]  /*135d0*/  FMNMX.FTZ R0, R148, R0, !PT ;  /* 0x0000000094007209 */ /* 0x000fe20007810000 */
[----:B------:R-:W-:Y:S01]  /*135e0*/  @P3 IMAD.X R5, R181, 0x1, R143, P1 ;  /* 0x00000001b5053824 */ /* 0x000fe200008e068f */
[----:B------:R-:W-:Y:S01]  /*135f0*/  FMNMX.FTZ R4, R243, R4, !PT ;  /* 0x00000004f3047209 */ /* 0x000fe20007810000 */
[----:B------:R4:W-:Y:S01]  /*13600*/  @P3 LDGSTS.E.BYPASS.LTC128B.128 [R225+0x4900], [R8.64], !P6 ;  /* 0x0490000008e13fae */ /* 0x0009e2000f101d46 */
[----:B------:R-:W-:Y:S02]  /*13610*/  MOV R67, R251 ;  /* 0x000000fb00437202 */ /* 0x000fe40000000f00 */
[----:B------:R-:W-:Y:S02]  /*13620*/  FMNMX.FTZ R4, R51, R4, !PT ;  /* 0x0000000433047209 */ /* 0x000fe40007810000 */
[----:B------:R-:W-:Y:S02]  /*13630*/  MOV R201, R245 ;  /* 0x000000f500c97202 */ /* 0x000fe40000000f00 */
[----:B------:R-:W-:Y:S04]  /*13640*/  FMNMX.FTZ R4, R245, R4, !PT ;  /* 0x00000004f5047209 */ /* 0x000fe80007810000 */
[----:B------:R-:W-:Y:S02]  /*13650*/  FMNMX.FTZ R4, R56, R4, !PT ;  /* 0x0000000438047209 */ /* 0x000fe40007810000 */
[----:B-1----:R-:W-:Y:S02]  /*13660*/  FMNMX.FTZ R144, R144, R7, !PT ;  /* 0x0000000790907209 */ /* 0x002fe40007810000 */
[----:B------:R-:W-:Y:S02]  /*13670*/  FMNMX.FTZ R4, R237, R4, !PT ;  /* 0x00000004ed047209 */ /* 0x000fe40007810000 */
[C---:B------:R-:W-:Y:S01]  /*13680*/  FSETP.NEU.FTZ.AND P2, PT, R144.reuse, -INF , PT ;  /* 0xff8000009000780b */ /* 0x040fe20003f5d000 */
[----:B------:R-:W-:Y:S01]  /*13690*/  FMUL.FTZ R150, R144, c[0x0][0x2d0] ;  /* 0x0000b40090967a20 */ /* 0x000fe20000410000 */
[----:B------:R-:W-:Y:S01]  /*136a0*/  FMNMX.FTZ R4, R27, R4, !PT ;  /* 0x000000041b047209 */ /* 0x000fe20007810000 */
[----:B--2---:R-:W1:Y:S03]  /*136b0*/  SHFL.BFLY PT, R2, R0, 0x2, 0x1f ;  /* 0x0c401f0000027f89 */ /* 0x004e6600000e0000 */
[----:B------:R-:W-:Y:S02]  /*136c0*/  FMNMX.FTZ R4, R244, R4, !PT ;  /* 0x00000004f4047209 */ /* 0x000fe40007810000 */
[----:B------:R-:W-:Y:S03]  /*136d0*/  FSEL R150, R150, RZ, P2 ;  /* 0x000000ff96967208 */ /* 0x000fe60001000000 */
[----:B------:R-:W2:Y:S01]  /*136e0*/  SHFL.BFLY PT, R6, R4, 0x2, 0x1f ;  /* 0x0c401f0004067f89 */ /* 0x000ea200000e0000 */
[----:B-1----:R-:W-:Y:S01]  /*136f0*/  FMNMX.FTZ R0, R0, R2, !PT ;  /* 0x0000000200007209 */ /* 0x002fe20007810000 */
[--C-:B------:R-:W-:Y:S04]  /*13700*/  FFMA.FTZ R2, R18, c[0x0][0x2d0], -R150.reuse ;  /* 0x0000b40012027a23 */ /* 0x100fe80000010896 */
[----:B------:R1:W-:Y:S01]  /*13710*/  MUFU.EX2 R49, R2 ;  /* 0x0000000200317308 */ /* 0x0003e20000000800 */
[----:B--2---:R-:W-:Y:S02]  /*13720*/  FMNMX.FTZ R4, R4, R6, !PT ;  /* 0x0000000604047209 */ /* 0x004fe40007810000 */
[C---:B------:R-:W-:Y:S03]  /*13730*/  @P3 LEA R6, P1, R3.reuse, c[0x0][0x1c8], 0x1 ;  /* 0x0000720003063a11 */ /* 0x040fe600078208ff */
[----:B------:R-:W2:Y:S01]  /*13740*/  SHFL.BFLY PT, R143, R4, 0x1, 0x1f ;  /* 0x0c201f00048f7f89 */ /* 0x000ea200000e0000 */
[----:B------:R-:W-:Y:S01]  /*13750*/  @P3 LEA.HI.X R7, R3, c[0x0][0x1cc], R5, 0x1, P1 ;  /* 0x0000730003073a11 */ /* 0x000fe200008f0c05 */
[----:B------:R-:W-:Y:S04]  /*13760*/  FFMA.FTZ R3, R17, c[0x0][0x2d0], -R149 ;  /* 0x0000b40011037a23 */ /* 0x000fe80000010895 */
[----:B------:R3:W-:Y:S02]  /*13770*/  MUFU.EX2 R48, R3 ;  /* 0x0000000300307308 */ /* 0x0007e40000000800 */
[----:B------:R4:W-:Y:S08]  /*13780*/  @P3 LDGSTS.E.BYPASS.LTC128B.128 [R225+0x5900], [R6.64], !P4 ;  /* 0x0590000006e13fae */ /* 0x0009f0000e101d46 */
[----:B-1----:R-:W1:Y:S01]  /*13790*/  SHFL.BFLY PT, R2, R0, 0x1, 0x1f ;  /* 0x0c201f0000027f89 */ /* 0x002e6200000e0000 */
[----:B--2---:R-:W-:Y:S01]  /*137a0*/  FMNMX.FTZ R143, R4, R143, !PT ;  /* 0x0000008f048f7209 */ /* 0x004fe20007810000 */
[--C-:B------:R-:W-:Y:S06]  /*137b0*/  FFMA.FTZ R4, R19, c[0x0][0x2d0], -R150.reuse ;  /* 0x0000b40013047a23 */ /* 0x100fec0000010896 */
[----:B------:R-:W-:Y:S01]  /*137c0*/  LDSM.16.MT88.4 R36, [R210+0x100] ;  /* 0x00010000d224783b */ /* 0x000fe20000004200 */
[C---:B------:R-:W-:Y:S01]  /*137d0*/  FSETP.NEU.FTZ.AND P1, PT, R143.reuse, -INF , PT ;  /* 0xff8000008f00780b */ /* 0x040fe20003f3d000 */
[----:B------:R-:W-:Y:S01]  /*137e0*/  FMUL.FTZ R151, R143, c[0x0][0x2d0] ;  /* 0x0000b4008f977a20 */ /* 0x000fe20000410000 */
[----:B------:R2:W2:Y:S01]  /*137f0*/  MUFU.EX2 R46, R4 ;  /* 0x00000004002e7308 */ /* 0x0004a20000000800 */
[--C-:B---3--:R-:W-:Y:S02]  /*13800*/  FFMA.FTZ R3, R185, c[0x0][0x2d0], -R150.reuse ;  /* 0x0000b400b9037a23 */ /* 0x108fe40000010896 */
[----:B------:R-:W-:Y:S01]  /*13810*/  IMAD.MOV.U32 R185, RZ, RZ, R27 ;  /* 0x000000ffffb97224 */ /* 0x000fe200078e001b */
[----:B------:R-:W-:Y:S01]  /*13820*/  FSEL R151, R151, RZ, P1 ;  /* 0x000000ff97977208 */ /* 0x000fe20000800000 */
[----:B------:R-:W-:Y:S05]  /*13830*/  LDSM.16.MT88.4 R52, [R209+0x1100] ;  /* 0x00110000d134783b */ /* 0x000fea0000004200 */
[----:B------:R3:W-:Y:S01]  /*13840*/  MUFU.EX2 R28, R3 ;  /* 0x00000003001c7308 */ /* 0x0007e20000000800 */
[----:B-1----:R-:W-:Y:S01]  /*13850*/  FMNMX.FTZ R142, R0, R2, !PT ;  /* 0x00000002008e7209 */ /* 0x002fe20007810000 */
[--C-:B------:R-:W-:Y:S01]  /*13860*/  FFMA.FTZ R0, R12, c[0x0][0x2d0], -R151.reuse ;  /* 0x0000b4000c007a23 */ /* 0x100fe20000010897 */
[----:B------:R-:W-:Y:S01]  /*13870*/  FSEL R2, R144, RZ, P2 ;  /* 0x000000ff90027208 */ /* 0x000fe20001000000 */
[----:B------:R-:W0:Y:S06]  /*13880*/  LDGDEPBAR ;  /* 0x00000000000079af */ /* 0x000e2c0000000000 */
[----:B------:R1:W-:Y:S01]  /*13890*/  MUFU.EX2 R50, R0 ;  /* 0x0000000000327308 */ /* 0x0003e20000000800 */
[--C-:B--2---:R-:W-:Y:S01]  /*138a0*/  FFMA.FTZ R4, R187, c[0x0][0x2d0], -R151.reuse ;  /* 0x0000b400bb047a23 */ /* 0x104fe20000010897 */
[----:B------:R-:W-:Y:S02]  /*138b0*/  F2FP.PACK_AB R179, R46, R49 ;  /* 0x000000312eb3723e */ /* 0x000fe400000000ff */
[----:B------:R-:W-:Y:S06]  /*138c0*/  MOV R187, R26 ;  /* 0x0000001a00bb7202 */ /* 0x000fec0000000f00 */
[----:B------:R2:W2:Y:S01]  /*138d0*/  MUFU.EX2 R21, R4 ;  /* 0x0000000400157308 */ /* 0x0004a20000000800 */
[----:B---3--:R-:W-:Y:S02]  /*138e0*/  FFMA.FTZ R3, R184, c[0x0][0x2d0], -R150 ;  /* 0x0000b400b8037a23 */ /* 0x008fe40000010896 */
[----:B------:R-:W-:Y:S07]  /*138f0*/  FMUL.FTZ R184, R142, c[0x0][0x2d0] ;  /* 0x0000b4008eb87a20 */ /* 0x000fee0000410000 */
[----:B------:R3:W-:Y:S01]  /*13900*/  MUFU.EX2 R47, R3 ;  /* 0x00000003002f7308 */ /* 0x0007e20000000800 */
[--C-:B-1----:R-:W-:Y:S09]  /*13910*/  FFMA.FTZ R0, R13, c[0x0][0x2d0], -R151.reuse ;  /* 0x0000b4000d007a23 */ /* 0x102ff20000010897 */
[----:B------:R1:W-:Y:S01]  /*13920*/  MUFU.EX2 R17, R0 ;  /* 0x0000000000117308 */ /* 0x0003e20000000800 */
[----:B--2---:R-:W-:Y:S01]  /*13930*/  FFMA.FTZ R4, R186, c[0x0][0x2d0], -R151 ;  /* 0x0000b400ba047a23 */ /* 0x004fe20000010897 */
[----:B------:R-:W-:Y:S01]  /*13940*/  MOV R197, R21 ;  /* 0x0000001500c57202 */ /* 0x000fe20000000f00 */
[----:B------:R-:W-:Y:S07]  /*13950*/  IMAD.MOV.U32 R186, RZ, RZ, R22 ;  /* 0x000000ffffba7224 */ /* 0x000fee00078e0016 */
[----:B------:R2:W2:Y:S01]  /*13960*/  MUFU.EX2 R5, R4 ;  /* 0x0000000400057308 */ /* 0x0004a20000000800 */
[----:B------:R-:W-:Y:S02]  /*13970*/  F2FP.PACK_AB R176, R186, R240 ;  /* 0x000000f0bab0723e */ /* 0x000fe400000000ff */
[----:B---3--:R-:W-:Y:S02]  /*13980*/  FSEL R3, R145, RZ, P0 ;  /* 0x000000ff91037208 */ /* 0x008fe40000000000 */
[----:B------:R-:W-:Y:S04]  /*13990*/  FSETP.NEU.FTZ.AND P0, PT, R142, -INF , PT ;  /* 0xff8000008e00780b */ /* 0x000fe80003f1d000 */
[----:B------:R-:W-:Y:S05]  /*139a0*/  FSEL R184, R184, RZ, P0 ;  /* 0x000000ffb8b87208 */ /* 0x000fea0000000000 */
[--C-:B-1----:R-:W-:Y:S04]  /*139b0*/  FFMA.FTZ R0, R10, c[0x0][0x2d0], -R184.reuse ;  /* 0x0000b4000a007a23 */ /* 0x102fe800000108b8 */
[----:B------:R1:W-:Y:S01]  /*139c0*/  MUFU.EX2 R44, R0 ;  /* 0x00000000002c7308 */ /* 0x0003e20000000800 */
[--C-:B--2---:R-:W-:Y:S01]  /*139d0*/  FFMA.FTZ R4, R15, c[0x0][0x2d0], -R184.reuse ;  /* 0x0000b4000f047a23 */ /* 0x104fe200000108b8 */
[----:B------:R-:W-:Y:S08]  /*139e0*/  MOV R198, R5 ;  /* 0x0000000500c67202 */ /* 0x000ff00000000f00 */
        /* <DEDUP_REMOVED lines=8> */
[----:B-1----:R-:W-:Y:S02]  /*13a70*/  FADD.FTZ R0, -R3, R140 ;  /* 0x0000008c03007221 */ /* 0x002fe40000010100 */
[----:B--2---:R-:W-:Y:S02]  /*13a80*/  IMAD.MOV.U32 R196, RZ, RZ, R19 ;  /* 0x000000ffffc47224 */ /* 0x004fe400078e0013 */
[----:B------:R-:W-:Y:S04]  /*13a90*/  FMUL.FTZ R0, R0, c[0x0][0x2d0] ;  /* 0x0000b40000007a20 */ /* 0x000fe80000410000 */
[----:B------:R1:W2:Y:S02]  /*13aa0*/  MUFU.EX2 R140, R0 ;  /* 0x00000000008c7308 */ /* 0x0002a40000000800 */
[----:B-1----:R-:W-:Y:S01]  /*13ab0*/  FADD.FTZ R0, -R2, R141 ;  /* 0x0000008d02007221 */ /* 0x002fe20000010100 */
[----:B------:R-:W-:Y:S01]  /*13ac0*/  FSEL R2, R143, RZ, P1 ;  /* 0x000000ff8f027208 */ /* 0x000fe20000800000 */
[----:B--2---:R-:W-:Y:S02]  /*13ad0*/  FMUL.FTZ R4, R140, R152 ;  /* 0x000000988c047220 */ /* 0x004fe40000410000 */
[----:B------:R-:W-:Y:S02]  /*13ae0*/  FMUL.FTZ R0, R0, c[0x0][0x2d0] ;  /* 0x0000b40000007a20 */ /* 0x000fe40000410000 */
[C---:B------:R-:W-:Y:S01]  /*13af0*/  FMUL.FTZ R5, R140.reuse, R153 ;  /* 0x000000998c057220 */ /* 0x040fe20000410000 */
[----:B------:R-:W-:Y:S01]  /*13b00*/  MOV R153, R46 ;  /* 0x0000002e00997202 */ /* 0x000fe20000000f00 */
[----:B------:R1:W2:Y:S01]  /*13b10*/  MUFU.EX2 R141, R0 ;  /* 0x00000000008d7308 */ /* 0x0002a20000000800 */
        /* <DEDUP_REMOVED lines=13> */
[C---:B--2---:R-:W-:Y:S02]  /*13bf0*/  FMUL.FTZ R18, R141.reuse, R166 ;  /* 0x000000a68d127220 */ /* 0x044fe40000410000 */
[----:B------:R-:W-:Y:S02]  /*13c00*/  FMUL.FTZ R0, R0, c[0x0][0x2d0] ;  /* 0x0000b40000007a20 */ /* 0x000fe40000410000 */
[----:B------:R-:W-:Y:S02]  /*13c10*/  IMAD.MOV.U32 R166, RZ, RZ, R238 ;  /* 0x000000ffffa67224 */ /* 0x000fe400078e00ee */
[----:B------:R1:W2:Y:S01]  /*13c20*/  MUFU.EX2 R3, R0 ;  /* 0x0000000000037308 */ /* 0x0002a20000000800 */
[C---:B------:R-:W-:Y:S02]  /*13c30*/  FMUL.FTZ R19, R141.reuse, R167 ;  /* 0x000000a78d137220 */ /* 0x040fe40000410000 */
[----:B------:R-:W-:Y:S02]  /*13c40*/  IMAD.MOV.U32 R167, RZ, RZ, R237 ;  /* 0x000000ffffa77224 */ /* 0x000fe400078e00ed */
[----:B------:R-:W-:Y:S02]  /*13c50*/  IMAD.MOV.U32 R146, RZ, RZ, R20 ;  /* 0x000000ffff927224 */ /* 0x000fe400078e0014 */
[----:B------:R-:W3:Y:S01]  /*13c60*/  LDSM.16.MT88.4 R20, [R209+0x100] ;  /* 0x00010000d114783b */ /* 0x000ee20000004200 */
[C---:B----4-:R-:W-:Y:S01]  /*13c70*/  FMUL.FTZ R6, R141.reuse, R154 ;  /* 0x0000009a8d067220 */ /* 0x050fe20000410000 */
[----:B------:R-:W-:Y:S01]  /*13c80*/  MOV R154, R17 ;  /* 0x00000011009a7202 */ /* 0x000fe20000000f00 */
[----:B------:R-:W-:Y:S01]  /*13c90*/  FMUL.FTZ R7, R141, R155 ;  /* 0x0000009b8d077220 */ /* 0x000fe20000410000 */
[----:B------:R-:W-:Y:S01]  /*13ca0*/  F2FP.PACK_AB R178, R48, R146 ;  /* 0x0000009230b2723e */ /* 0x000fe200000000ff */
[----:B------:R-:W-:Y:S01]  /*13cb0*/  IMAD.MOV.U32 R155, RZ, RZ, R16 ;  /* 0x000000ffff9b7224 */ /* 0x000fe200078e0010 */
[----:B------:R-:W-:Y:S01]  /*13cc0*/  F2FP.PACK_AB R182, R154, R50 ;  /* 0x000000329ab6723e */ /* 0x000fe200000000ff */
[C---:B------:R-:W-:Y:S02]  /*13cd0*/  FMUL.FTZ R16, R140.reuse, R164 ;  /* 0x000000a48c107220 */ /* 0x040fe40000410000 */
[----:B------:R-:W-:Y:S01]  /*13ce0*/  FMUL.FTZ R17, R140, R165 ;  /* 0x000000a58c117220 */ /* 0x000fe20000410000 */
[----:B------:R-:W-:Y:S01]  /*13cf0*/  F2FP.PACK_AB R183, R155, R196 ;  /* 0x000000c49bb7723e */ /* 0x000fe200000000ff */
[----:B------:R-:W-:Y:S02]  /*13d00*/  IMAD.MOV.U32 R165, RZ, RZ, R25 ;  /* 0x000000ffffa57224 */ /* 0x000fe400078e0019 */
[C---:B------:R-:W-:Y:S02]  /*13d10*/  FMUL.FTZ R34, R141.reuse, R114 ;  /* 0x000000728d227220 */ /* 0x040fe40000410000 */
[----:B------:R-:W-:Y:S02]  /*13d20*/  FMUL.FTZ R35, R141, R115 ;  /* 0x000000738d237220 */ /* 0x000fe40000410000 */
[----:B-1----:R-:W-:Y:S01]  /*13d30*/  FADD.FTZ R0, -R2, R147 ;  /* 0x0000009302007221 */ /* 0x002fe20000010100 */
[----:B------:R-:W-:Y:S01]  /*13d40*/  LDSM.16.MT88.4 R112, [R210+0x500] ;  /* 0x00050000d270783b */ /* 0x000fe20000004200 */
[----:B------:R-:W-:Y:S02]  /*13d50*/  FFMA.FTZ R2, R193, c[0x0][0x2d0], -R149 ;  /* 0x0000b400c1027a23 */ /* 0x000fe40000010895 */
[----:B------:R-:W-:Y:S02]  /*13d60*/  FMUL.FTZ R0, R0, c[0x0][0x2d0] ;  /* 0x0000b40000007a20 */ /* 0x000fe40000410000 */
[----:B------:R1:W-:Y:S01]  /*13d70*/  MUFU.EX2 R251, R2 ;  /* 0x0000000200fb7308 */ /* 0x0003e20000000800 */
[C---:B--2---:R-:W-:Y:S01]  /*13d80*/  FMUL.FTZ R9, R3.reuse, R157 ;  /* 0x0000009d03097220 */ /* 0x044fe20000410000 */
[----:B------:R-:W-:Y:S01]  /*13d90*/  MOV R157, R242 ;  /* 0x000000f2009d7202 */ /* 0x000fe20000000f00 */
[C---:B------:R-:W-:Y:S02]  /*13da0*/  FMUL.FTZ R8, R3.reuse, R156 ;  /* 0x0000009c03087220 */ /* 0x040fe40000410000 */
[----:B------:R-:W-:Y:S02]  /*13db0*/  IMAD.MOV.U32 R156, RZ, RZ, R44 ;  /* 0x000000ffff9c7224 */ /* 0x000fe400078e002c */
[C---:B------:R-:W-:Y:S02]  /*13dc0*/  FMUL.FTZ R44, R3.reuse, R124 ;  /* 0x0000007c032c7220 */ /* 0x040fe40000410000 */
[----:B------:R-:W-:Y:S01]  /*13dd0*/  IMAD.MOV.U32 R124, RZ, RZ, R241 ;  /* 0x000000ffff7c7224 */ /* 0x000fe200078e00f1 */
[----:B------:R-:W2:Y:S01]  /*13de0*/  MUFU.EX2 R0, R0 ;  /* 0x0000000000007308 */ /* 0x000ea20000000800 */
[C---:B------:R-:W-:Y:S01]  /*13df0*/  FMUL.FTZ R45, R3.reuse, R125 ;  /* 0x0000007d032d7220 */ /* 0x040fe20000410000 */
[----:B------:R-:W-:Y:S01]  /*13e00*/  MOV R125, R239 ;  /* 0x000000ef007d7202 */ /* 0x000fe20000000f00 */
[----:B------:R-:W-:Y:S02]  /*13e10*/  IMAD.MOV.U32 R193, RZ, RZ, R236 ;  /* 0x000000ffffc17224 */ /* 0x000fe400078e00ec */
[C---:B------:R-:W-:Y:S01]  /*13e20*/  FMUL.FTZ R40, R3.reuse, R120 ;  /* 0x0000007803287220 */ /* 0x040fe20000410000 */
[----:B------:R-:W-:Y:S01]  /*13e30*/  MOV R120, R235 ;  /* 0x000000eb00787202 */ /* 0x000fe20000000f00 */
[----:B------:R-:W-:Y:S02]  /*13e40*/  IMAD.MOV.U32 R147, RZ, RZ, R28 ;  /* 0x000000ffff937224 */ /* 0x000fe400078e001c */
[C---:B------:R-:W-:Y:S02]  /*13e50*/  FMUL.FTZ R12, R3.reuse, R160 ;  /* 0x000000a0030c7220 */ /* 0x040fe40000410000 */
[----:B------:R-:W-:Y:S01]  /*13e60*/  FMUL.FTZ R13, R3, R161 ;  /* 0x000000a1030d7220 */ /* 0x000fe20000410000 */
[----:B------:R-:W-:Y:S01]  /*13e70*/  F2FP.PACK_AB R177, R47, R147 ;  /* 0x000000932fb1723e */ /* 0x000fe200000000ff */
[C---:B------:R-:W-:Y:S01]  /*13e80*/  FMUL.FTZ R24, R3.reuse, R104 ;  /* 0x0000006803187220 */ /* 0x040fe20000410000 */
[----:B------:R-:W-:Y:S01]  /*13e90*/  MOV R161, R49 ;  /* 0x0000003100a17202 */ /* 0x000fe20000000f00 */
[----:B-1----:R-:W-:Y:S02]  /*13ea0*/  FFMA.FTZ R2, R192, c[0x0][0x2d0], -R149 ;  /* 0x0000b400c0027a23 */ /* 0x002fe40000010895 */
[----:B------:R-:W-:Y:S02]  /*13eb0*/  IMAD.MOV.U32 R192, RZ, RZ, R248 ;  /* 0x000000ffffc07224 */ /* 0x000fe400078e00f8 */
[-C--:B---3--:R-:W-:Y:S01]  /*13ec0*/  HMMA.16816.F32 R4, R176, R20.reuse, R4 ;  /* 0x00000014b004723c */ /* 0x088fe20000001804 */
[----:B------:R1:W-:Y:S02]  /*13ed0*/  MUFU.EX2 R248, R2 ;  /* 0x0000000200f87308 */ /* 0x0003e40000000800 */
[C---:B------:R-:W-:Y:S02]  /*13ee0*/  FMUL.FTZ R25, R3.reuse, R105 ;  /* 0x0000006903197220 */ /* 0x040fe40000410000 */
[C---:B--2---:R-:W-:Y:S01]  /*13ef0*/  FMUL.FTZ R11, R0.reuse, R159 ;  /* 0x0000009f000b7220 */ /* 0x044fe20000410000 */
[----:B------:R-:W-:Y:S01]  /*13f00*/  MOV R159, R247 ;  /* 0x000000f7009f7202 */ /* 0x000fe20000000f00 */
[C---:B------:R-:W-:Y:S02]  /*13f10*/  FMUL.FTZ R10, R0.reuse, R158 ;  /* 0x0000009e000a7220 */ /* 0x040fe40000410000 */
[----:B------:R-:W-:Y:S03]  /*13f20*/  IMAD.MOV.U32 R158, RZ, RZ, R240 ;  /* 0x000000ffff9e7224 */ /* 0x000fe600078e00f0 */
[C---:B------:R-:W-:Y:S02]  /*13f30*/  FMUL.FTZ R46, R0.reuse, R126 ;  /* 0x0000007e002e7220 */ /* 0x040fe40000410000 */
[C---:B------:R-:W-:Y:S04]  /*13f40*/  HMMA.16816.F32 R8, R180.reuse, R20, R8 ;  /* 0x00000014b408723c */ /* 0x040fe80000001808 */
[----:B------:R-:W-:Y:S02]  /*13f50*/  IMAD.MOV.U32 R126, RZ, RZ, R234 ;  /* 0x000000ffff7e7224 */ /* 0x000fe400078e00ea */
[C---:B------:R-:W-:Y:S02]  /*13f60*/  FMUL.FTZ R14, R0.reuse, R162 ;  /* 0x000000a2000e7220 */ /* 0x040fe40000410000 */
[----:B------:R-:W-:Y:S04]  /*13f70*/  FMUL.FTZ R15, R0, R163 ;  /* 0x000000a3000f7220 */ /* 0x000fe80000410000 */
[--C-:B-1----:R-:W-:Y:S02]  /*13f80*/  FFMA.FTZ R2, R194, c[0x0][0x2d0], -R150.reuse ;  /* 0x0000b400c2027a23 */ /* 0x102fe40000010896 */
[C---:B------:R-:W-:Y:S01]  /*13f90*/  FMUL.FTZ R20, R140.reuse, R100 ;  /* 0x000000648c147220 */ /* 0x040fe20000410000 */
[-C--:B------:R-:W-:Y:S01]  /*13fa0*/  HMMA.16816.F32 R12, R180, R22.reuse, R12 ;  /* 0x00000016b40c723c */ /* 0x080fe2000000180c */
[----:B------:R1:W-:Y:S02]  /*13fb0*/  MUFU.EX2 R247, R2 ;  /* 0x0000000200f77308 */ /* 0x0003e40000000800 */
[----:B------:R-:W-:Y:S02]  /*13fc0*/  FMUL.FTZ R21, R140, R101 ;  /* 0x000000658c157220 */ /* 0x000fe40000410000 */
[C---:B------:R-:W-:Y:S02]  /*13fd0*/  FMUL.FTZ R26, R0.reuse, R106 ;  /* 0x0000006a001a7220 */ /* 0x040fe40000410000 */
[----:B------:R-:W-:Y:S01]  /*13fe0*/  FMUL.FTZ R27, R0, R107 ;  /* 0x0000006b001b7220 */ /* 0x000fe20000410000 */
[C---:B------:R-:W-:Y:S01]  /*13ff0*/  HMMA.16816.F32 R16, R176.reuse, R22, R16 ;  /* 0x00000016b010723c */ /* 0x040fe20000001810 */
[----:B------:R-:W-:Y:S03]  /*14000*/  LDSM.16.MT88.4 R104, [R209+0x2100] ;  /* 0x00210000d168783b */ /* 0x000fe60000004200 */
[C---:B------:R-:W-:Y:S02]  /*14010*/  FMUL.FTZ R28, R3.reuse, R108 ;  /* 0x0000006c031c7220 */ /* 0x040fe40000410000 */
[----:B------:R-:W-:Y:S02]  /*14020*/  FMUL.FTZ R29, R3, R109 ;  /* 0x0000006d031d7220 */ /* 0x000fe40000410000 */
[C---:B------:R-:W-:Y:S04]  /*14030*/  FMUL.FTZ R22, R141.reuse, R102 ;  /* 0x000000668d167220 */ /* 0x040fe80000410000 */
[----:B------:R-:W-:Y:S02]  /*14040*/  FMUL.FTZ R23, R141, R103 ;  /* 0x000000678d177220 */ /* 0x000fe40000410000 */
[----:B------:R-:W2:Y:S01]  /*14050*/  LDSM.16.MT88.4 R100, [R210+0x1100] ;  /* 0x00110000d264783b */ /* 0x000ea20000004200 */
[----:B------:R-:W-:Y:S02]  /*14060*/  FMUL.FTZ R49, R140, R129 ;  /* 0x000000818c317220 */ /* 0x000fe40000410000 */
[----:B-1----:R-:W-:Y:S02]  /*14070*/  FFMA.FTZ R2, R195, c[0x0][0x2d0], -R150 ;  /* 0x0000b400c3027a23 */ /* 0x002fe40000010896 */
[-C--:B------:R-:W-:Y:S02]  /*14080*/  HMMA.16816.F32 R20, R176, R36.reuse, R20 ;  /* 0x00000024b014723c */ /* 0x080fe40000001814 */
[----:B------:R1:W-:Y:S01]  /*14090*/  MUFU.EX2 R246, R2 ;  /* 0x0000000200f67308 */ /* 0x0003e20000000800 */
[----:B------:R-:W-:Y:S02]  /*140a0*/  IMAD.MOV.U32 R195, RZ, RZ, R243 ;  /* 0x000000ffffc37224 */ /* 0x000fe400078e00f3 */
[C---:B------:R-:W-:Y:S02]  /*140b0*/  FMUL.FTZ R30, R0.reuse, R110 ;  /* 0x0000006e001e7220 */ /* 0x040fe40000410000 */
[----:B------:R-:W-:Y:S01]  /*140c0*/  FMUL.FTZ R31, R0, R111 ;  /* 0x0000006f001f7220 */ /* 0x000fe20000410000 */
[C---:B------:R-:W-:Y:S04]  /*140d0*/  HMMA.16816.F32 R24, R180.reuse, R36, R24 ;  /* 0x00000024b418723c */ /* 0x040fe80000001818 */
[----:B------:R-:W-:Y:S01]  /*140e0*/  FMUL.FTZ R41, R3, R121 ;  /* 0x0000007903297220 */ /* 0x000fe20000410000 */
[----:B------:R-:W-:Y:S01]  /*140f0*/  MOV R121, R66 ;  /* 0x0000004200797202 */ /* 0x000fe20000000f00 */
[C---:B------:R-:W-:Y:S02]  /*14100*/  FMUL.FTZ R66, R141.reuse, R138 ;  /* 0x0000008a8d427220 */ /* 0x040fe40000410000 */
[-C--:B------:R-:W-:Y:S04]  /*14110*/  HMMA.16816.F32 R28, R180, R38.reuse, R28 ;  /* 0x00000026b41c723c */ /* 0x080fe8000000181c */
[C---:B------:R-:W-:Y:S02]  /*14120*/  FMUL.FTZ R36, R140.reuse, R116 ;  /* 0x000000748c247220 */ /* 0x040fe40000410000 */
[----:B------:R-:W-:Y:S02]  /*14130*/  FMUL.FTZ R37, R140, R117 ;  /* 0x000000758c257220 */ /* 0x000fe40000410000 */
[C---:B------:R-:W-:Y:S04]  /*14140*/  HMMA.16816.F32 R32, R176.reuse, R38, R32 ;  /* 0x00000026b020723c */ /* 0x040fe80000001820 */
[--C-:B-1----:R-:W-:Y:S02]  /*14150*/  FFMA.FTZ R2, R188, c[0x0][0x2d0], -R149.reuse ;  /* 0x0000b400bc027a23 */ /* 0x102fe40000010895 */
[C---:B------:R-:W-:Y:S02]  /*14160*/  FMUL.FTZ R42, R0.reuse, R122 ;  /* 0x0000007a002a7220 */ /* 0x040fe40000410000 */
[----:B------:R1:W-:Y:S01]  /*14170*/  MUFU.EX2 R245, R2 ;  /* 0x0000000200f57308 */ /* 0x0003e20000000800 */
[C---:B------:R-:W-:Y:S03]  /*14180*/  FMUL.FTZ R38, R141.reuse, R118 ;  /* 0x000000768d267220 */ /* 0x040fe60000410000 */
[C---:B------:R-:W-:Y:S02]  /*14190*/  FMUL.FTZ R39, R141.reuse, R119 ;  /* 0x000000778d277220 */ /* 0x040fe40000410000 */
[----:B------:R-:W-:Y:S01]  /*141a0*/  LDSM.16.MT88.4 R116, [R209+0x1500] ;  /* 0x00150000d174783b */ /* 0x000fe20000004200 */
[C---:B------:R-:W-:Y:S01]  /*141b0*/  FMUL.FTZ R43, R0.reuse, R123 ;  /* 0x0000007b002b7220 */ /* 0x040fe20000410000 */
[----:B------:R-:W-:Y:S01]  /*141c0*/  MOV R123, R51 ;  /* 0x00000033007b7202 */ /* 0x000fe20000000f00 */
[C---:B------:R-:W-:Y:S02]  /*141d0*/  FMUL.FTZ R51, R141.reuse, R131 ;  /* 0x000000838d337220 */ /* 0x040fe40000410000 */
[-C--:B------:R-:W-:Y:S03]  /*141e0*/  HMMA.16816.F32 R36, R176, R52.reuse, R36 ;  /* 0x00000034b024723c */ /* 0x080fe60000001824 */
[----:B------:R-:W-:Y:S02]  /*141f0*/  FMUL.FTZ R47, R0, R127 ;  /* 0x0000007f002f7220 */ /* 0x000fe40000410000 */
        /* <DEDUP_REMOVED lines=33> */
[C---:B------:R-:W-:Y:S04]  /*14410*/  FMUL.FTZ R65, R140.reuse, R137 ;  /* 0x000000898c417220 */ /* 0x040fe80000410000 */
[----:B------:R-:W-:Y:S02]  /*14420*/  IMAD.MOV.U32 R194, RZ, RZ, R64 ;  /* 0x000000ffffc27224 */ /* 0x000fe400078e0040 */
[----:B------:R-:W-:Y:S02]  /*14430*/  FMUL.FTZ R64, R140, R136 ;  /* 0x000000888c407220 */ /* 0x000fe40000410000 */
[----:B------:R-:W-:Y:S01]  /*14440*/  LDSM.16.MT88.4 R136, [R210+0x1d00] ;  /* 0x001d0000d288783b */ /* 0x000fe20000004200 */
[C---:B------:R-:W-:Y:S02]  /*14450*/  FMUL.FTZ R70, R141.reuse, R70 ;  /* 0x000000468d467220 */ /* 0x040fe40000410000 */
[----:B------:R-:W-:Y:S02]  /*14460*/  FMUL.FTZ R71, R141, R71 ;  /* 0x000000478d477220 */ /* 0x000fe40000410000 */
[C---:B------:R-:W-:Y:S03]  /*14470*/  HMMA.16816.F32 R64, R176.reuse, R102, R64 ;  /* 0x00000066b040723c */ /* 0x040fe60000001840 */
[----:B------:R-:W2:Y:S01]  /*14480*/  LDSM.16.MT88.4 R100, [R210+0x2100] ;  /* 0x00210000d264783b */ /* 0x000ea20000004200 */
[C---:B------:R-:W-:Y:S02]  /*14490*/  FMUL.FTZ R72, R3.reuse, R72 ;  /* 0x0000004803487220 */ /* 0x040fe40000410000 */
[C---:B------:R-:W-:Y:S02]  /*144a0*/  FMUL.FTZ R73, R3.reuse, R73 ;  /* 0x0000004903497220 */ /* 0x040fe40000410000 */
[-C--:B------:R-:W-:Y:S04]  /*144b0*/  HMMA.16816.F32 R68, R176, R104.reuse, R68 ;  /* 0x00000068b044723c */ /* 0x080fe80000001844 */
[--C-:B-1----:R-:W-:Y:S02]  /*144c0*/  FFMA.FTZ R2, R206, c[0x0][0x2d0], -R151.reuse ;  /* 0x0000b400ce027a23 */ /* 0x102fe40000010897 */
[C---:B------:R-:W-:Y:S02]  /*144d0*/  FMUL.FTZ R74, R0.reuse, R74 ;  /* 0x0000004a004a7220 */ /* 0x040fe40000410000 */
[----:B------:R1:W-:Y:S01]  /*144e0*/  MUFU.EX2 R241, R2 ;  /* 0x0000000200f17308 */ /* 0x0003e20000000800 */
[C---:B------:R-:W-:Y:S03]  /*144f0*/  FMUL.FTZ R75, R0.reuse, R75 ;  /* 0x0000004b004b7220 */ /* 0x040fe60000410000 */
[C---:B------:R-:W-:Y:S02]  /*14500*/  FMUL.FTZ R76, R3.reuse, R76 ;  /* 0x0000004c034c7220 */ /* 0x040fe40000410000 */
[----:B------:R-:W-:Y:S02]  /*14510*/  FMUL.FTZ R77, R3, R77 ;  /* 0x0000004d034d7220 */ /* 0x000fe40000410000 */
[C---:B------:R-:W-:Y:S04]  /*14520*/  HMMA.16816.F32 R72, R180.reuse, R104, R72 ;  /* 0x00000068b448723c */ /* 0x040fe80000001848 */
[C---:B------:R-:W-:Y:S02]  /*14530*/  FMUL.FTZ R78, R0.reuse, R78 ;  /* 0x0000004e004e7220 */ /* 0x040fe40000410000 */
[C---:B------:R-:W-:Y:S02]  /*14540*/  FMUL.FTZ R79, R0.reuse, R79 ;  /* 0x0000004f004f7220 */ /* 0x040fe40000410000 */
[C---:B------:R-:W-:Y:S04]  /*14550*/  FMUL.FTZ R82, R141.reuse, R82 ;  /* 0x000000528d527220 */ /* 0x040fe80000410000 */
[----:B------:R-:W-:Y:S01]  /*14560*/  FMUL.FTZ R83, R141, R83 ;  /* 0x000000538d537220 */ /* 0x000fe20000410000 */
[-C--:B------:R-:W-:Y:S03]  /*14570*/  HMMA.16816.F32 R76, R180, R106.reuse, R76 ;  /* 0x0000006ab44c723c */ /* 0x080fe6000000184c */
[----:B-1----:R-:W-:Y:S02]  /*14580*/  FFMA.FTZ R2, R205, c[0x0][0x2d0], -R151 ;  /* 0x0000b400cd027a23 */ /* 0x002fe40000010897 */
[----:B------:R-:W-:Y:S02]  /*14590*/  FMUL.FTZ R88, R3, R88 ;  /* 0x0000005803587220 */ /* 0x000fe40000410000 */
[----:B------:R1:W3:Y:S01]  /*145a0*/  MUFU.EX2 R240, R2 ;  /* 0x0000000200f07308 */ /* 0x0002e20000000800 */
[C---:B------:R-:W-:Y:S01]  /*145b0*/  HMMA.16816.F32 R80, R176.reuse, R106, R80 ;  /* 0x0000006ab050723c */ /* 0x040fe20000001850 */
[----:B------:R-:W4:Y:S03]  /*145c0*/  LDSM.16.MT88.4 R104, [R209+0x500] ;  /* 0x00050000d168783b */ /* 0x000f260000004200 */
[C---:B------:R-:W-:Y:S02]  /*145d0*/  FMUL.FTZ R86, R141.reuse, R86 ;  /* 0x000000568d567220 */ /* 0x040fe40000410000 */
[----:B------:R-:W-:Y:S02]  /*145e0*/  FMUL.FTZ R87, R141, R87 ;  /* 0x000000578d577220 */ /* 0x000fe40000410000 */
[C---:B------:R-:W-:Y:S04]  /*145f0*/  FMUL.FTZ R89, R3.reuse, R89 ;  /* 0x0000005903597220 */ /* 0x040fe80000410000 */
[C---:B------:R-:W-:Y:S01]  /*14600*/  FMUL.FTZ R90, R0.reuse, R90 ;  /* 0x0000005a005a7220 */ /* 0x040fe20000410000 */
[-C--:B--2---:R-:W-:Y:S03]  /*14610*/  HMMA.16816.F32 R84, R176, R100.reuse, R84 ;  /* 0x00000064b054723c */ /* 0x084fe60000001854 */
[C---:B------:R-:W-:Y:S02]  /*14620*/  FMUL.FTZ R91, R0.reuse, R91 ;  /* 0x0000005b005b7220 */ /* 0x040fe40000410000 */
[C---:B------:R-:W-:Y:S02]  /*14630*/  FMUL.FTZ R92, R3.reuse, R92 ;  /* 0x0000005c035c7220 */ /* 0x040fe40000410000 */
[----:B------:R-:W-:Y:S02]  /*14640*/  FMUL.FTZ R93, R3, R93 ;  /* 0x0000005d035d7220 */ /* 0x000fe40000410000 */
[----:B------:R-:W-:Y:S01]  /*14650*/  FMUL.FTZ R94, R0, R94 ;  /* 0x0000005e005e7220 */ /* 0x000fe20000410000 */
[C---:B------:R-:W-:Y:S04]  /*14660*/  HMMA.16816.F32 R88, R180.reuse, R100, R88 ;  /* 0x00000064b458723c */ /* 0x040fe80000001858 */
[--C-:B-1----:R-:W-:Y:S01]  /*14670*/  FFMA.FTZ R2, R207, c[0x0][0x2d0], -R184.reuse ;  /* 0x0000b400cf027a23 */ /* 0x102fe200000108b8 */
[----:B---3--:R-:W-:Y:S01]  /*14680*/  F2FP.PACK_AB R108, R240, R241 ;  /* 0x000000f1f06c723e */ /* 0x008fe200000000ff */
[----:B------:R-:W-:Y:S01]  /*14690*/  FMUL.FTZ R95, R0, R95 ;  /* 0x0000005f005f7220 */ /* 0x000fe20000410000 */
[----:B------:R-:W-:Y:S01]  /*146a0*/  F2FP.PACK_AB R100, R248, R251 ;  /* 0x000000fbf864723e */ /* 0x000fe200000000ff */
[----:B------:R1:W-:Y:S01]  /*146b0*/  MUFU.EX2 R239, R2 ;  /* 0x0000000200ef7308 */ /* 0x0003e20000000800 */
[----:B------:R-:W-:Y:S03]  /*146c0*/  F2FP.PACK_AB R101, R246, R247 ;  /* 0x000000f7f665723e */ /* 0x000fe600000000ff */
[C---:B------:R-:W-:Y:S01]  /*146d0*/  FMUL.FTZ R98, R141.reuse, R98 ;  /* 0x000000628d627220 */ /* 0x040fe20000410000 */
[-C--:B------:R-:W-:Y:S01]  /*146e0*/  HMMA.16816.F32 R92, R180, R102.reuse, R92 ;  /* 0x00000066b45c723c */ /* 0x080fe2000000185c */
[----:B------:R-:W-:Y:S02]  /*146f0*/  LDSM.16.MT88.4 R180, [R209+0x2d00] ;  /* 0x002d0000d1b4783b */ /* 0x000fe40000004200 */
[----:B------:R-:W-:Y:S02]  /*14700*/  FMUL.FTZ R99, R141, R99 ;  /* 0x000000638d637220 */ /* 0x000fe40000410000 */
[----:B------:R-:W-:Y:S05]  /*14710*/  FFMA.FTZ R120, R120, c[0x0][0x2d0], -R149 ;  /* 0x0000b40078787a23 */ /* 0x000fea0000010895 */
[----:B------:R-:W-:Y:S07]  /*14720*/  HMMA.16816.F32 R96, R176, R102, R96 ;  /* 0x00000066b060723c */ /* 0x000fee0000001860 */
[----:B------:R-:W-:Y:S01]  /*14730*/  F2FP.PACK_AB R102, R244, R245 ;  /* 0x000000f5f466723e */ /* 0x000fe200000000ff */
[--C-:B-1----:R-:W-:Y:S01]  /*14740*/  FFMA.FTZ R2, R227, c[0x0][0x2d0], -R184.reuse ;  /* 0x0000b400e3027a23 */ /* 0x102fe200000108b8 */
[----:B------:R-:W-:Y:S03]  /*14750*/  F2FP.PACK_AB R103, R242, R243 ;  /* 0x000000f3f267723e */ /* 0x000fe600000000ff */
[----:B------:R1:W2:Y:S04]  /*14760*/  MUFU.EX2 R238, R2 ;  /* 0x0000000200ee7308 */ /* 0x0002a80000000800 */
[-C--:B----4-:R-:W-:Y:S05]  /*14770*/  HMMA.16816.F32 R4, R100, R104.reuse, R4 ;  /* 0x000000686404723c */ /* 0x090fea0000001804 */
[--C-:B-1----:R-:W-:Y:S01]  /*14780*/  FFMA.FTZ R2, R228, c[0x0][0x2d0], -R151.reuse ;  /* 0x0000b400e4027a23 */ /* 0x102fe20000010897 */
[----:B--2---:R-:W-:Y:S01]  /*14790*/  F2FP.PACK_AB R109, R238, R239 ;  /* 0x000000efee6d723e */ /* 0x004fe200000000ff */
        /* <DEDUP_REMOVED lines=31> */
[----:B-1----:R-:W-:Y:S01]  /*14990*/  FFMA.FTZ R2, R252, c[0x0][0x2d0], -R150 ;  /* 0x0000b400fc027a23 */ /* 0x002fe20000010896 */
[----:B------:R-:W-:Y:S03]  /*149a0*/  MOV R252, R154 ;  /* 0x0000009a00fc7202 */ /* 0x000fe60000000f00 */
[-C--:B--2---:R-:W-:Y:S01]  /*149b0*/  HMMA.16816.F32 R52, R100, R104.reuse, R52 ;  /* 0x000000686434723c */ /* 0x084fe20000001834 */
[----:B------:R1:W2:Y:S07]  /*149c0*/  MUFU.EX2 R229, R2 ;  /* 0x0000000200e57308 */ /* 0x0002ae0000000800 */
[C---:B------:R-:W-:Y:S08]  /*149d0*/  HMMA.16816.F32 R56, R108.reuse, R104, R56 ;  /* 0x000000686c38723c */ /* 0x040ff00000001838 */
[-C--:B------:R-:W-:Y:S08]  /*149e0*/  HMMA.16816.F32 R60, R108, R106.reuse, R60 ;  /* 0x0000006a6c3c723c */ /* 0x080ff0000000183c */
[C---:B------:R-:W-:Y:S04]  /*149f0*/  HMMA.16816.F32 R64, R100.reuse, R106, R64 ;  /* 0x0000006a6440723c */ /* 0x040fe80000001840 */
[----:B-1----:R-:W-:Y:S02]  /*14a00*/  FFMA.FTZ R2, R126, c[0x0][0x2d0], -R149 ;  /* 0x0000b4007e027a23 */ /* 0x002fe40000010895 */
[----:B------:R-:W-:Y:S01]  /*14a10*/  IMAD.MOV.U32 R126, RZ, RZ, R125 ;  /* 0x000000ffff7e7224 */ /* 0x000fe200078e007d */
[----:B------:R-:W-:Y:S01]  /*14a20*/  MOV R125, R124 ;  /* 0x0000007c007d7202 */ /* 0x000fe20000000f00 */
[-C--:B----4-:R-:W-:Y:S01]  /*14a30*/  HMMA.16816.F32 R68, R100, R112.reuse, R68 ;  /* 0x000000706444723c */ /* 0x090fe20000001844 */
[----:B------:R1:W4:Y:S03]  /*14a40*/  MUFU.EX2 R230, R2 ;  /* 0x0000000200e67308 */ /* 0x0003260000000800 */
[----:B------:R-:W-:Y:S02]  /*14a50*/  IMAD.MOV.U32 R127, RZ, RZ, R126 ;  /* 0x000000ffff7f7224 */ /* 0x000fe400078e007e */
[----:B------:R-:W-:Y:S02]  /*14a60*/  IMAD.MOV.U32 R126, RZ, RZ, R125 ;  /* 0x000000ffff7e7224 */ /* 0x000fe400078e007d */
[C---:B------:R-:W-:Y:S04]  /*14a70*/  HMMA.16816.F32 R72, R108.reuse, R112, R72 ;  /* 0x000000706c48723c */ /* 0x040fe80000001848 */
[----:B------:R-:W-:Y:S02]  /*14a80*/  IMAD.MOV.U32 R124, RZ, RZ, R195 ;  /* 0x000000ffff7c7224 */ /* 0x000fe400078e00c3 */
[----:B------:R-:W-:Y:S01]  /*14a90*/  IMAD.MOV.U32 R195, RZ, RZ, R194 ;  /* 0x000000ffffc37224 */ /* 0x000fe200078e00c2 */
[----:B------:R-:W-:Y:S01]  /*14aa0*/  MOV R194, R123 ;  /* 0x0000007b00c27202 */ /* 0x000fe20000000f00 */
[-C--:B------:R-:W-:Y:S04]  /*14ab0*/  HMMA.16816.F32 R76, R108, R114.reuse, R76 ;  /* 0x000000726c4c723c */ /* 0x080fe8000000184c */
[----:B------:R-:W-:Y:S01]  /*14ac0*/  IMAD.MOV.U32 R123, RZ, RZ, R192 ;  /* 0x000000ffff7b7224 */ /* 0x000fe200078e00c0 */
[----:B------:R-:W-:Y:S01]  /*14ad0*/  MOV R125, R124 ;  /* 0x0000007c007d7202 */ /* 0x000fe20000000f00 */
[----:B------:R-:W-:Y:S01]  /*14ae0*/  IMAD.MOV.U32 R192, RZ, RZ, R165 ;  /* 0x000000ffffc07224 */ /* 0x000fe200078e00a5 */
[----:B------:R-:W-:Y:S01]  /*14af0*/  MOV R165, R224 ;  /* 0x000000e000a57202 */ /* 0x000fe20000000f00 */
[C---:B------:R-:W-:Y:S01]  /*14b00*/  HMMA.16816.F32 R80, R100.reuse, R114, R80 ;  /* 0x000000726450723c */ /* 0x040fe20000001850 */
[----:B------:R-:W-:Y:S03]  /*14b10*/  LDSM.16.MT88.4 R112, [R210+0x900] ;  /* 0x00090000d270783b */ /* 0x000fe60000004200 */
[----:B-1----:R-:W-:Y:S02]  /*14b20*/  FFMA.FTZ R2, R250, c[0x0][0x2d0], -R150 ;  /* 0x0000b400fa027a23 */ /* 0x002fe40000010896 */
[----:B------:R-:W-:Y:S02]  /*14b30*/  IMAD.MOV.U32 R124, RZ, RZ, R195 ;  /* 0x000000ffff7c7224 */ /* 0x000fe400078e00c3 */
[-C--:B---3--:R-:W-:Y:S01]  /*14b40*/  HMMA.16816.F32 R84, R100, R116.reuse, R84 ;  /* 0x000000746454723c */ /* 0x088fe20000001854 */
[----:B------:R1:W-:Y:S01]  /*14b50*/  MUFU.EX2 R227, R2 ;  /* 0x0000000200e37308 */ /* 0x0003e20000000800 */
[----:B------:R3:W5:Y:S02]  /*14b60*/  LDL.LU R224, [R1+0x78] ;  /* 0x0000780001e07983 */ /* 0x0007640000300800 */
[----:B------:R-:W-:Y:S01]  /*14b70*/  IMAD.MOV.U32 R195, RZ, RZ, R194 ;  /* 0x000000ffffc37224 */ /* 0x000fe200078e00c2 */
[----:B------:R-:W-:Y:S01]  /*14b80*/  MOV R194, R123 ;  /* 0x0000007b00c27202 */ /* 0x000fe20000000f00 */
[----:B------:R-:W-:Y:S02]  /*14b90*/  IMAD.MOV.U32 R123, RZ, RZ, R192 ;  /* 0x000000ffff7b7224 */ /* 0x000fe400078e00c0 */
[C---:B------:R-:W-:Y:S04]  /*14ba0*/  HMMA.16816.F32 R88, R108.reuse, R116, R88 ;  /* 0x000000746c58723c */ /* 0x040fe80000001858 */
[----:B------:R-:W-:Y:S01]  /*14bb0*/  IMAD.MOV.U32 R192, RZ, RZ, R165 ;  /* 0x000000ffffc07224 */ /* 0x000fe200078e00a5 */
[----:B------:R-:W-:Y:S01]  /*14bc0*/  MOV R165, R213 ;  /* 0x000000d500a57202 */ /* 0x000fe20000000f00 */
[----:B------:R-:W-:Y:S01]  /*14bd0*/  FFMA.FTZ R104, R125, c[0x0][0x2d0], -R151 ;  /* 0x0000b4007d687a23 */ /* 0x000fe20000010897 */
[----:B------:R3:W5:Y:S01]  /*14be0*/  LDL.LU R213, [R1+0x74] ;  /* 0x0000740001d57983 */ /* 0x0007620000300800 */
[-C--:B------:R-:W-:Y:S02]  /*14bf0*/  HMMA.16816.F32 R92, R108, R118.reuse, R92 ;  /* 0x000000766c5c723c */ /* 0x080fe4000000185c */
[----:B------:R3:W-:Y:S02]  /*14c00*/  MUFU.EX2 R205, R104 ;  /* 0x0000006800cd7308 */ /* 0x0007e40000000800 */
[----:B------:R-:W-:Y:S04]  /*14c10*/  IMAD.MOV.U32 R250, RZ, RZ, R153 ;  /* 0x000000fffffa7224 */ /* 0x000fe800078e0099 */
[----:B------:R-:W-:Y:S01]  /*14c20*/  HMMA.16816.F32 R96, R100, R118, R96 ;  /* 0x000000766460723c */ /* 0x000fe20000001860 */
[----:B------:R-:W-:Y:S03]  /*14c30*/  LDSM.16.MT88.4 R116, [R209+0x1900] ;  /* 0x00190000d174783b */ /* 0x000fe60000004200 */
        /* <DEDUP_REMOVED lines=11> */
[----:B---3--:R-:W-:Y:S01]  /*14cf0*/  F2FP.PACK_AB R108, R205, R206 ;  /* 0x000000cecd6c723e */ /* 0x008fe200000000ff */
[----:B------:R-:W-:Y:S02]  /*14d00*/  IMAD.MOV.U32 R124, RZ, RZ, R195 ;  /* 0x000000ffff7c7224 */ /* 0x000fe400078e00c3 */
[----:B------:R-:W-:Y:S01]  /*14d10*/  IMAD.MOV.U32 R195, RZ, RZ, R194 ;  /* 0x000000ffffc37224 */ /* 0x000fe200078e00c2 */
[----:B------:R-:W-:Y:S01]  /*14d20*/  MOV R194, R123 ;  /* 0x0000007b00c27202 */ /* 0x000fe20000000f00 */
[----:B------:R-:W-:Y:S03]  /*14d30*/  IMAD.MOV.U32 R123, RZ, RZ, R192 ;  /* 0x000000ffff7b7224 */ /* 0x000fe600078e00c0 */
[----:B------:R-:W-:Y:S01]  /*14d40*/  IMAD.MOV.U32 R192, RZ, RZ, R193 ;  /* 0x000000ffffc07224 */ /* 0x000fe200078e00c1 */
[----:B------:R-:W-:Y:S01]  /*14d50*/  MOV R193, R159 ;  /* 0x0000009f00c17202 */ /* 0x000fe20000000f00 */
[----:B------:R-:W-:Y:S02]  /*14d60*/  IMAD.MOV.U32 R159, RZ, RZ, R157 ;  /* 0x000000ffff9f7224 */ /* 0x000fe400078e009d */
[----:B------:R-:W-:Y:S01]  /*14d70*/  IMAD.MOV.U32 R157, RZ, RZ, R197 ;  /* 0x000000ffff9d7224 */ /* 0x000fe200078e00c5 */
[----:B------:R-:W-:Y:S02]  /*14d80*/  MOV R197, R203 ;  /* 0x000000cb00c57202 */ /* 0x000fe40000000f00 */
[----:B------:R1:W-:Y:S02]  /*14d90*/  MUFU.EX2 R203, R2 ;  /* 0x0000000200cb7308 */ /* 0x0003e40000000800 */
[----:B-1----:R-:W-:Y:S02]  /*14da0*/  FFMA.FTZ R2, R200, c[0x0][0x2d0], -R184 ;  /* 0x0000b400c8027a23 */ /* 0x002fe400000108b8 */
[----:B------:R-:W-:Y:S06]  /*14db0*/  IMAD.MOV.U32 R200, RZ, RZ, R201 ;  /* 0x000000ffffc87224 */ /* 0x000fec00078e00c9 */
[----:B------:R1:W2:Y:S02]  /*14dc0*/  MUFU.EX2 R201, R2 ;  /* 0x0000000200c97308 */ /* 0x0002a40000000800 */
[----:B-1----:R-:W-:Y:S01]  /*14dd0*/  FFMA.FTZ R2, R124, c[0x0][0x2d0], -R151 ;  /* 0x0000b4007c027a23 */ /* 0x002fe20000010897 */
[----:B--2---:R-:W-:Y:S01]  /*14de0*/  F2FP.PACK_AB R109, R201, R203 ;  /* 0x000000cbc96d723e */ /* 0x004fe200000000ff */
[----:B------:R-:W-:Y:S01]  /*14df0*/  IMAD.MOV.U32 R124, RZ, RZ, R195 ;  /* 0x000000ffff7c7224 */ /* 0x000fe200078e00c3 */
[----:B------:R-:W-:Y:S01]  /*14e00*/  MOV R195, R194 ;  /* 0x000000c200c37202 */ /* 0x000fe20000000f00 */
[----:B------:R-:W-:Y:S02]  /*14e10*/  IMAD.MOV.U32 R194, RZ, RZ, R123 ;  /* 0x000000ffffc27224 */ /* 0x000fe400078e007b */
[----:B------:R-:W-:Y:S01]  /*14e20*/  IMAD.MOV.U32 R123, RZ, RZ, R192 ;  /* 0x000000ffff7b7224 */ /* 0x000fe200078e00c0 */
[----:B------:R-:W-:Y:S01]  /*14e30*/  MOV R192, R163 ;  /* 0x000000a300c07202 */ /* 0x000fe20000000f00 */
[----:B------:R-:W-:Y:S02]  /*14e40*/  IMAD.MOV.U32 R163, RZ, RZ, R202 ;  /* 0x000000ffffa37224 */ /* 0x000fe400078e00ca */
[----:B------:R1:W-:Y:S02]  /*14e50*/  MUFU.EX2 R202, R2 ;  /* 0x0000000200ca7308 */ /* 0x0003e40000000800 */
[----:B-1----:R-:W-:Y:S08]  /*14e60*/  FFMA.FTZ R2, R200, c[0x0][0x2d0], -R151 ;  /* 0x0000b400c8027a23 */ /* 0x002ff00000010897 */
[----:B------:R1:W2:Y:S02]  /*14e70*/  MUFU.EX2 R200, R2 ;  /* 0x0000000200c87308 */ /* 0x0002a40000000800 */
[--C-:B-1----:R-:W-:Y:S01]  /*14e80*/  FFMA.FTZ R2, R199, c[0x0][0x2d0], -R184.reuse ;  /* 0x0000b400c7027a23 */ /* 0x102fe200000108b8 */
[----:B--2---:R-:W-:Y:S07]  /*14e90*/  F2FP.PACK_AB R110, R200, R202 ;  /* 0x000000cac86e723e */ /* 0x004fee00000000ff */
[----:B------:R1:W-:Y:S02]  /*14ea0*/  MUFU.EX2 R199, R2 ;  /* 0x0000000200c77308 */ /* 0x0003e40000000800 */
[----:B-1----:R-:W-:Y:S02]  /*14eb0*/  FFMA.FTZ R2, R124, c[0x0][0x2d0], -R184 ;  /* 0x0000b4007c027a23 */ /* 0x002fe400000108b8 */
[----:B------:R-:W-:Y:S01]  /*14ec0*/  IMAD.MOV.U32 R124, RZ, RZ, R194 ;  /* 0x000000ffff7c7224 */ /* 0x000fe200078e00c2 */
[----:B------:R-:W-:Y:S01]  /*14ed0*/  MOV R194, R122 ;  /* 0x0000007a00c27202 */ /* 0x000fe20000000f00 */
[----:B------:R-:W-:Y:S02]  /*14ee0*/  IMAD.MOV.U32 R122, RZ, RZ, R121 ;  /* 0x000000ffff7a7224 */ /* 0x000fe400078e0079 */
[----:B------:R-:W-:Y:S01]  /*14ef0*/  IMAD.MOV.U32 R121, RZ, RZ, R162 ;  /* 0x000000ffff797224 */ /* 0x000fe200078e00a2 */
[----:B------:R-:W-:Y:S02]  /*14f00*/  MOV R162, R198 ;  /* 0x000000c600a27202 */ /* 0x000fe40000000f00 */
[----:B------:R-:W1:Y:S02]  /*14f10*/  MUFU.EX2 R198, R2 ;  /* 0x0000000200c67308 */ /* 0x000e640000000800 */
[----:B-1----:R-:W-:Y:S01]  /*14f20*/  F2FP.PACK_AB R111, R198, R199 ;  /* 0x000000c7c66f723e */ /* 0x002fe200000000ff */
[----:B------:R-:W-:Y:S02]  /*14f30*/  FFMA.FTZ R2, R123, c[0x0][0x2d0], -R149 ;  /* 0x0000b4007b027a23 */ /* 0x000fe40000010895 */
[----:B------:R-:W-:Y:S02]  /*14f40*/  IMAD.MOV.U32 R123, RZ, RZ, R193 ;  /* 0x000000ffff7b7224 */ /* 0x000fe400078e00c1 */
[----:B------:R-:W-:Y:S01]  /*14f50*/  IMAD.MOV.U32 R193, RZ, RZ, R159 ;  /* 0x000000ffffc17224 */ /* 0x000fe200078e009f */
[----:B------:R-:W-:Y:S01]  /*14f60*/  MOV R159, R197 ;  /* 0x000000c5009f7202 */ /* 0x000fe20000000f00 */
[C---:B------:R-:W-:Y:S01]  /*14f70*/  HMMA.16816.F32 R8, R108.reuse, R104, R8 ;  /* 0x000000686c08723c */ /* 0x040fe20000001808 */
[----:B------:R1:W-:Y:S07]  /*14f80*/  MUFU.EX2 R197, R2 ;  /* 0x0000000200c57308 */ /* 0x0003ee0000000800 */
[-C--:B------:R-:W-:Y:S08]  /*14f90*/  HMMA.16816.F32 R12, R108, R106.reuse, R12 ;  /* 0x0000006a6c0c723c */ /* 0x080ff0000000180c */
[C---:B------:R-:W-:Y:S01]  /*14fa0*/  HMMA.16816.F32 R16, R100.reuse, R106, R16 ;  /* 0x0000006a6410723c */ /* 0x040fe20000001810 */
[----:B------:R-:W2:Y:S07]  /*14fb0*/  LDSM.16.MT88.4 R104, [R210+0x1900] ;  /* 0x00190000d268783b */ /* 0x000eae0000004200 */
[-C--:B------:R-:W-:Y:S04]  /*14fc0*/  HMMA.16816.F32 R20, R100, R112.reuse, R20 ;  /* 0x000000706414723c */ /* 0x080fe80000001814 */
[----:B-1----:R-:W-:Y:S02]  /*14fd0*/  FFMA.FTZ R2, R194, c[0x0][0x2d0], -R149 ;  /* 0x0000b400c2027a23 */ /* 0x002fe40000010895 */
        /* <DEDUP_REMOVED lines=10> */
[----:B------:R-:W1:Y:S03]  /*15080*/  LDSM.16.MT88.4 R112, [R209+0x2900] ;  /* 0x00290000d170783b */ /* 0x000e660000004200 */
[----:B------:R-:W-:Y:S02]  /*15090*/  IMAD.MOV.U32 R164, RZ, RZ, R196 ;  /* 0x000000ffffa47224 */ /* 0x000fe400078e00c4 */
[----:B------:R3:W-:Y:S02]  /*150a0*/  MUFU.EX2 R196, R2 ;  /* 0x0000000200c47308 */ /* 0x0007e40000000800 */
[-C--:B------:R-:W-:Y:S08]  /*150b0*/  HMMA.16816.F32 R36, R100, R116.reuse, R36 ;  /* 0x000000746424723c */ /* 0x080ff00000001824 */
[C---:B------:R-:W-:Y:S08]  /*150c0*/  HMMA.16816.F32 R40, R108.reuse, R116, R40 ;  /* 0x000000746c28723c */ /* 0x040ff00000001828 */
[-C--:B------:R-:W-:Y:S04]  /*150d0*/  HMMA.16816.F32 R44, R108, R118.reuse, R44 ;  /* 0x000000766c2c723c */ /* 0x080fe8000000182c */
[--C-:B---3--:R-:W-:Y:S01]  /*150e0*/  FFMA.FTZ R2, R124, c[0x0][0x2d0], -R150.reuse ;  /* 0x0000b4007c027a23 */ /* 0x108fe20000010896 */
[----:B------:R-:W-:Y:S03]  /*150f0*/  MOV R124, R195 ;  /* 0x000000c3007c7202 */ /* 0x000fe60000000f00 */
[C---:B------:R-:W-:Y:S01]  /*15100*/  HMMA.16816.F32 R48, R100.reuse, R118, R48 ;  /* 0x000000766430723c */ /* 0x040fe20000001830 */
[----:B------:R-:W3:Y:S01]  /*15110*/  LDSM.16.MT88.4 R116, [R210+0x2900] ;  /* 0x00290000d274783b */ /* 0x000ee20000004200 */
[----:B------:R4:W-:Y:S06]  /*15120*/  MUFU.EX2 R195, R2 ;  /* 0x0000000200c37308 */ /* 0x0009ec0000000800 */
[-C--:B--2---:R-:W-:Y:S08]  /*15130*/  HMMA.16816.F32 R52, R100, R104.reuse, R52 ;  /* 0x000000686434723c */ /* 0x084ff00000001834 */
[C---:B------:R-:W-:Y:S08]  /*15140*/  HMMA.16816.F32 R56, R108.reuse, R104, R56 ;  /* 0x000000686c38723c */ /* 0x040ff00000001838 */
[-C--:B------:R-:W-:Y:S04]  /*15150*/  HMMA.16816.F32 R60, R108, R106.reuse, R60 ;  /* 0x0000006a6c3c723c */ /* 0x080fe8000000183c */
[----:B----4-:R-:W-:Y:S02]  /*15160*/  FFMA.FTZ R2, R123, c[0x0][0x2d0], -R150 ;  /* 0x0000b4007b027a23 */ /* 0x010fe40000010896 */
[----:B------:R-:W-:Y:S02]  /*15170*/  IMAD.MOV.U32 R123, RZ, RZ, R193 ;  /* 0x000000ffff7b7224 */ /* 0x000fe400078e00c1 */
[C---:B------:R-:W-:Y:S01]  /*15180*/  HMMA.16816.F32 R64, R100.reuse, R106, R64 ;  /* 0x0000006a6440723c */ /* 0x040fe20000001840 */
[----:B------:R-:W2:Y:S01]  /*15190*/  LDL.LU R107, [R1+0x4] ;  /* 0x00000400016b7983 */ /* 0x000ea20000300800 */
        /* <DEDUP_REMOVED lines=17> */
[--C-:B-1----:R-:W-:Y:S01]  /*152b0*/  FFMA.FTZ R2, R124, c[0x0][0x2d0], -R150.reuse ;  /* 0x0000b4007c027a23 */ /* 0x102fe20000010896 */
[----:B------:R-:W-:Y:S01]  /*152c0*/  MOV R124, R166 ;  /* 0x000000a6007c7202 */ /* 0x000fe20000000f00 */
[----:B------:R-:W-:Y:S01]  /*152d0*/  FFMA.FTZ R150, R123, c[0x0][0x2d0], -R150 ;  /* 0x0000b4007b967a23 */ /* 0x000fe20000010896 */
[----:B------:R-:W-:Y:S01]  /*152e0*/  MOV R123, R163 ;  /* 0x000000a3007b7202 */ /* 0x000fe20000000f00 */
[----:B------:R-:W-:Y:S01]  /*152f0*/  HMMA.16816.F32 R96, R100, R118, R96 ;  /* 0x000000766460723c */ /* 0x000fe20000001860 */
[----:B------:R1:W-:Y:S03]  /*15300*/  MUFU.EX2 R191, R2 ;  /* 0x0000000200bf7308 */ /* 0x0003e60000000800 */
[----:B------:R-:W-:Y:S01]  /*15310*/  IMAD.MOV.U32 R163, RZ, RZ, R162 ;  /* 0x000000ffffa37224 */ /* 0x000fe200078e00a2 */
[----:B---3--:R-:W-:Y:S01]  /*15320*/  F2FP.PACK_AB R149, R193, R195 ;  /* 0x000000c3c195723e */ /* 0x008fe200000000ff */
[----:B------:R-:W-:Y:S05]  /*15330*/  IMAD.MOV.U32 R162, RZ, RZ, R186 ;  /* 0x000000ffffa27224 */ /* 0x000fea00078e00ba */
[----:B------:R4:W-:Y:S01]  /*15340*/  MUFU.EX2 R190, R150 ;  /* 0x0000009600be7308 */ /* 0x0009e20000000800 */
[--C-:B-1----:R-:W-:Y:S02]  /*15350*/  FFMA.FTZ R2, R122, c[0x0][0x2d0], -R151.reuse ;  /* 0x0000b4007a027a23 */ /* 0x102fe40000010897 */
[----:B------:R-:W-:Y:S07]  /*15360*/  IMAD.MOV.U32 R122, RZ, RZ, R164 ;  /* 0x000000ffff7a7224 */ /* 0x000fee00078e00a4 */
[----:B------:R1:W-:Y:S01]  /*15370*/  MUFU.EX2 R188, R2 ;  /* 0x0000000200bc7308 */ /* 0x0003e20000000800 */
[----:B----4-:R-:W-:Y:S01]  /*15380*/  F2FP.PACK_AB R150, R192, R194 ;  /* 0x000000c2c096723e */ /* 0x010fe200000000ff */
[----:B-1----:R-:W-:Y:S02]  /*15390*/  FFMA.FTZ R2, R121, c[0x0][0x2d0], -R151 ;  /* 0x0000b40079027a23 */ /* 0x002fe40000010897 */
[----:B------:R-:W-:Y:S06]  /*153a0*/  IMAD.MOV.U32 R121, RZ, RZ, R165 ;  /* 0x000000ffff797224 */ /* 0x000fec00078e00a5 */
[----:B------:R1:W3:Y:S02]  /*153b0*/  MUFU.EX2 R189, R2 ;  /* 0x0000000200bd7308 */ /* 0x0002e40000000800 */
[--C-:B-1----:R-:W-:Y:S01]  /*153c0*/  FFMA.FTZ R2, R167, c[0x0][0x2d0], -R184.reuse ;  /* 0x0000b400a7027a23 */ /* 0x102fe200000108b8 */
[----:B---3--:R-:W-:Y:S01]  /*153d0*/  F2FP.PACK_AB R176, R189, R188 ;  /* 0x000000bcbdb0723e */ /* 0x008fe200000000ff */
[----:B------:R-:W1:Y:S06]  /*153e0*/  LDSM.16.MT88.4 R164, [R209+0xd00] ;  /* 0x000d0000d1a4783b */ /* 0x000e6c0000004200 */
[----:B------:R3:W-:Y:S02]  /*153f0*/  MUFU.EX2 R186, R2 ;  /* 0x0000000200ba7308 */ /* 0x0007e40000000800 */
[--C-:B---3--:R-:W-:Y:S08]  /*15400*/  FFMA.FTZ R2, R187, c[0x0][0x2d0], -R184.reuse ;  /* 0x0000b400bb027a23 */ /* 0x108ff000000108b8 */
[----:B------:R3:W4:Y:S02]  /*15410*/  MUFU.EX2 R187, R2 ;  /* 0x0000000200bb7308 */ /* 0x0007240000000800 */
[--C-:B---3--:R-:W-:Y:S01]  /*15420*/  FFMA.FTZ R2, R185, c[0x0][0x2d0], -R151.reuse ;  /* 0x0000b400b9027a23 */ /* 0x108fe20000010897 */
[----:B----4-:R-:W-:Y:S01]  /*15430*/  F2FP.PACK_AB R177, R187, R186 ;  /* 0x000000babbb1723e */ /* 0x010fe200000000ff */
[----:B------:R-:W-:Y:S01]  /*15440*/  FFMA.FTZ R151, R159, c[0x0][0x2d0], -R151 ;  /* 0x0000b4009f977a23 */ /* 0x000fe20000010897 */
[----:B------:R-:W-:Y:S05]  /*15450*/  MOV R159, R158 ;  /* 0x0000009e009f7202 */ /* 0x000fea0000000f00 */
[----:B------:R3:W-:Y:S01]  /*15460*/  MUFU.EX2 R185, R2 ;  /* 0x0000000200b97308 */ /* 0x0007e20000000800 */
[----:B------:R-:W-:Y:S09]  /*15470*/  IMAD.MOV.U32 R158, RZ, RZ, R147 ;  /* 0x000000ffff9e7224 */ /* 0x000ff200078e0093 */
[----:B------:R4:W1:Y:S01]  /*15480*/  MUFU.EX2 R147, R151 ;  /* 0x0000009700937308 */ /* 0x0008620000000800 */
[--C-:B---3--:R-:W-:Y:S02]  /*15490*/  FFMA.FTZ R2, R124, c[0x0][0x2d0], -R184.reuse ;  /* 0x0000b4007c027a23 */ /* 0x108fe400000108b8 */
[----:B------:R-:W-:Y:S01]  /*154a0*/  FFMA.FTZ R184, R148, c[0x0][0x2d0], -R184 ;  /* 0x0000b40094b87a23 */ /* 0x000fe200000108b8 */
[----:B------:R-:W-:Y:S01]  /*154b0*/  F2FP.PACK_AB R148, R196, R197 ;  /* 0x000000c5c494723e */ /* 0x000fe200000000ff */
[----:B------:R-:W-:Y:S01]  /*154c0*/  IMAD.MOV.U32 R124, RZ, RZ, R163 ;  /* 0x000000ffff7c7224 */ /* 0x000fe200078e00a3 */
[----:B------:R-:W-:Y:S01]  /*154d0*/  MOV R163, R162 ;  /* 0x000000a200a37202 */ /* 0x000fe20000000f00 */
[----:B------:R-:W-:Y:S03]  /*154e0*/  IMAD.MOV.U32 R162, RZ, RZ, R146 ;  /* 0x000000ffffa27224 */ /* 0x000fe600078e0092 */
        /* <DEDUP_REMOVED lines=15> */
[----:B------:R-:W-:Y:S01]  /*155e0*/  MOV R8, R163 ;  /* 0x000000a300087202 */ /* 0x000fe20000000f00 */
[----:B------:R-:W-:Y:S01]  /*155f0*/  IMAD.MOV.U32 R11, RZ, RZ, R162 ;  /* 0x000000ffff0b7224 */ /* 0x000fe200078e00a2 */
[----:B------:R-:W-:Y:S03]  /*15600*/  MOV R9, R160 ;  /* 0x000000a000097202 */ /* 0x000fe60000000f00 */
        /* <DEDUP_REMOVED lines=9> */
[----:B------:R-:W-:Y:S02]  /*156a0*/  IMAD.MOV.U32 R13, RZ, RZ, R123 ;  /* 0x000000ffff0d7224 */ /* 0x000fe400078e007b */
[-C--:B------:R-:W-:Y:S04]  /*156b0*/  HMMA.16816.F32 R100, R148, R112.reuse, R20 ;  /* 0x000000709464723c */ /* 0x080fe80000001814 */
[----:B------:R-:W-:Y:S02]  /*156c0*/  FADD.FTZ R3, R15, R11 ;  /* 0x0000000b0f037221 */ /* 0x000fe40000010000 */
[----:B------:R-:W-:Y:S02]  /*156d0*/  FADD.FTZ R0, R13, R0 ;  /* 0x000000000d007221 */ /* 0x000fe40000010000 */
[C---:B------:R-:W-:Y:S04]  /*156e0*/  HMMA.16816.F32 R104, R176.reuse, R112, R24 ;  /* 0x00000070b068723c */ /* 0x040fe80000001818 */
[----:B------:R-:W-:Y:S02]  /*156f0*/  FADD.FTZ R8, R14, R0 ;  /* 0x000000000e087221 */ /* 0x000fe40000010000 */
[----:B------:R-:W-:Y:S02]  /*15700*/  IMAD.MOV.U32 R12, RZ, RZ, R124 ;  /* 0x000000ffff0c7224 */ /* 0x000fe400078e007c */
        /* <DEDUP_REMOVED lines=81> */
.L_x_1486:
[----:B------:R-:W-:-:S13]  /*15c20*/  ISETP.GE.AND P0, PT, R204, RZ, PT ;  /* 0x000000ffcc00720c */ /* 0x000fda0003f06270 */
[----:B------:R-:W-:Y:S05]  /*15c30*/  @!P0 BRA `(.L_x_1488) ;  /* 0x000032a000008947 */ /* 0x000fea0003800000 */
[----:B------:R-:W2:Y:S01]  /*15c40*/  LDL.64 R10, [R1+0x40] ;  /* 0x00004000010a7983 */ /* 0x000ea20000100a00 */
[----:B------:R-:W-:-:S03]  /*15c50*/  ULDC.64 UR4, c[0x0][0x208] ;  /* 0x0000820000047ab9 */ /* 0x000fc60000000a00 */
[----:B------:R-:W3:Y:S04]  /*15c60*/  LDL.64 R8, [R1+0x38] ;  /* 0x0000380001087983 */ /* 0x000ee80000100a00 */
[----:B-1----:R-:W4:Y:S04]  /*15c70*/  LDL.64 R6, [R1+0x58] ;  /* 0x0000580001067983 */ /* 0x002f280000100a00 */
[----:B------:R-:W2:Y:S01]  /*15c80*/  LDL.LU.64 R4, [R1+0x48] ;  /* 0x0000480001047983 */ /* 0x000ea20000300a00 */
        /* <DEDUP_REMOVED lines=8> */
[C---:B---3--:R-:W-:Y:S02]  /*15d10*/  IADD3 RZ, P1, R8.reuse, 0x20, RZ ;  /* 0x0000002008ff7810 */ /* 0x048fe40007f3e0ff */
[----:B------:R-:W-:Y:S02]  /*15d20*/  IADD3 RZ, P0, R8, 0x40, RZ ;  /* 0x0000004008ff7810 */ /* 0x000fe40007f1e0ff */
[C---:B----4-:R-:W-:Y:S01]  /*15d30*/  IADD3 RZ, P2, R6.reuse, 0x40, RZ ;  /* 0x0000004006ff7810 */ /* 0x050fe20007f5e0ff */
[----:B--2---:R-:W-:Y:S01]  /*15d40*/  IMAD.X R248, RZ, RZ, R11, P1 ;  /* 0x000000fffff87224 */ /* 0x004fe200008e060b */
[----:B------:R-:W-:Y:S01]  /*15d50*/  IADD3 RZ, P3, R6, 0x20, RZ ;  /* 0x0000002006ff7810 */ /* 0x000fe20007f7e0ff */
[----:B------:R-:W-:Y:S01]  /*15d60*/  IMAD.MOV.U32 R4, RZ, RZ, R6 ;  /* 0x000000ffff047224 */ /* 0x000fe200078e0006 */
[----:B------:R-:W-:Y:S01]  /*15d70*/  IADD3.X R247, RZ, R11, RZ, P0, !PT ;  /* 0x0000000bfff77210 */ /* 0x000fe200007fe4ff */
[----:B------:R-:W-:Y:S01]  /*15d80*/  IMAD.X R231, RZ, RZ, R5, P2 ;  /* 0x000000ffffe77224 */ /* 0x000fe200010e0605 */
[----:B------:R-:W-:-:S02]  /*15d90*/  IADD3.X R233, RZ, R5, RZ, P3, !PT ;  /* 0x00000005ffe97210 */ /* 0x000fc40001ffe4ff */
[----:B------:R1:W-:Y:S01]  /*15da0*/  STL.64 [R1+0x48], R4 ;  /* 0x0000480401007387 */ /* 0x0003e20000100a00 */
[C---:B------:R-:W-:Y:S02]  /*15db0*/  IADD3 R232, R6.reuse, 0x20, RZ ;  /* 0x0000002006e87810 */ /* 0x040fe40007ffe0ff */
[----:B------:R-:W-:Y:S02]  /*15dc0*/  IADD3 R230, R6, 0x40, RZ ;  /* 0x0000004006e67810 */ /* 0x000fe40007ffe0ff */
[C---:B------:R-:W-:Y:S02]  /*15dd0*/  IADD3 R246, R8.reuse, 0x20, RZ ;  /* 0x0000002008f67810 */ /* 0x040fe40007ffe0ff */
[----:B------:R-:W-:Y:S02]  /*15de0*/  IADD3 R245, R8, 0x40, RZ ;  /* 0x0000004008f57810 */ /* 0x000fe40007ffe0ff */
.L_x_1489:
[----:B------:R-:W2:Y:S01]  /*15df0*/  LDL.64 R202, [R1+0x48] ;  /* 0x0000480001ca7983 */ /* 0x000ea20000100a00 */
[----:B------:R-:W-:Y:S04]  /*15e00*/  DEPBAR.LE SB0, 0x0 ;  /* 0x000080000000791a */ /* 0x000fe80000000000 */
[----:B------:R-:W-:Y:S01]  /*15e10*/  MOV R53, 0x6 ;  /* 0x0000000600357802 */ /* 0x000fe20000000f00 */
[----:B------:R-:W3:Y:S01]  /*15e20*/  LDL R205, [R1+0x64] ;  /* 0x0000640001cd7983 */ /* 0x000ee20000100800 */
[----:B------:R-:W-:Y:S01]  /*15e30*/  MOV R3, c[0x0][0x208] ;  /* 0x0000820000037a02 */ /* 0x000fe20000000f00 */
[C---:B------:R-:W-:Y:S01]  /*15e40*/  IMAD.WIDE.U32 R184, R204.reuse, UR4, R232 ;  /* 0x00000004ccb87c25 */ /* 0x040fe2000f8e00e8 */
[----:B------:R-:W-:Y:S01]  /*15e50*/  SHF.R.S32.HI R52, RZ, 0x1f, R204 ;  /* 0x0000001fff347819 */ /* 0x000fe200000114cc */
[----:B------:R-:W4:Y:S01]  /*15e60*/  LDL.64 R206, [R1+0x58] ;  /* 0x0000580001ce7983 */ /* 0x000f220000100a00 */
[----:B------:R-:W-:Y:S01]  /*15e70*/  SHF.L.U64.HI R3, R3, R53, c[0x0][0x20c] ;  /* 0x0000830003037619 */ /* 0x000fe20000010235 */
[----:B------:R-:W-:Y:S01]  /*15e80*/  IMAD.WIDE.U32 R144, R204, UR4, R230 ;  /* 0x00000004cc907c25 */ /* 0x000fe2000f8e00e6 */
[----:B------:R-:W-:Y:S02]  /*15e90*/  LEA R200, P1, R184, c[0x0][0x1f8], 0x1 ;  /* 0x00007e00b8c87a11 */ /* 0x000fe400078208ff */
[----:B------:R-:W-:Y:S01]  /*15ea0*/  MOV R188, UR8 ;  /* 0x0000000800bc7c02 */ /* 0x000fe20008000f00 */
[----:B------:R-:W-:Y:S01]  /*15eb0*/  BAR.SYNC.DEFER_BLOCKING 0x0 ;  /* 0x0000000000007b1d */ /* 0x000fe20000010000 */
[----:B------:R-:W-:Y:S01]  /*15ec0*/  IMAD R3, R3, R204, RZ ;  /* 0x000000cc03037224 */ /* 0x000fe200078e02ff */
[----:B------:R-:W-:Y:S02]  /*15ed0*/  MOV R189, UR5 ;  /* 0x0000000500bd7c02 */ /* 0x000fe40008000f00 */
[----:B------:R-:W-:Y:S01]  /*15ee0*/  LEA R198, P0, R144, c[0x0][0x1f8], 0x1 ;  /* 0x00007e0090c67a11 */ /* 0x000fe200078008ff */
[----:B------:R-:W-:Y:S01]  /*15ef0*/  IMAD R3, R52, UR4, R3 ;  /* 0x0000000434037c24 */ /* 0x000fe2000f8e0203 */
[----:B------:R-:W-:Y:S02]  /*15f00*/  MOV R227, 0x5 ;  /* 0x0000000500e37802 */ /* 0x000fe40000000f00 */
[----:B------:R-:W-:Y:S02]  /*15f10*/  MOV R226, c[0x0][0x1e0] ;  /* 0x0000780000e27a02 */ /* 0x000fe40000000f00 */
[C---:B------:R-:W-:Y:S02]  /*15f20*/  IADD3 R185, R3.reuse, R185, RZ ;  /* 0x000000b903b97210 */ /* 0x040fe40007ffe0ff */
[----:B------:R-:W-:Y:S02]  /*15f30*/  SHF.L.U32 R226, R226, 0x5, RZ ;  /* 0x00000005e2e27819 */ /* 0x000fe400000006ff */
[----:B------:R-:W-:Y:S01]  /*15f40*/  LEA.HI.X R201, R184, c[0x0][0x1fc], R185, 0x1, P1 ;  /* 0x00007f00b8c97a11 */ /* 0x000fe200008f0cb9 */
[----:B------:R-:W-:Y:S08]  /*15f50*/  LDSM.16.M88.4 R64, [R211+0x6100] ;  /* 0x00610000d340783b */ /* 0x000ff00000000200 */
[----:B------:R-:W1:Y:S08]  /*15f60*/  LDSM.16.M88.4 R16, [R208+0x3100] ;  /* 0x00310000d010783b */ /* 0x000e700000000200 */
[----:B------:R-:W1:Y:S08]  /*15f70*/  LDSM.16.M88.4 R60, [R211+0x7100] ;  /* 0x00710000d33c783b */ /* 0x000e700000000200 */
[----:B------:R-:W1:Y:S08]  /*15f80*/  LDSM.16.M88.4 R32, [R208+0x3500] ;  /* 0x00350000d020783b */ /* 0x000e700000000200 */
[----:B------:R-:W4:Y:S06]  /*15f90*/  LDL.64 R228, [R1+0x38] ;  /* 0x0000380001e47983 */ /* 0x000f2c0000100a00 */
[----:B------:R-:W1:Y:S08]  /*15fa0*/  LDSM.16.M88.4 R48, [R208+0x3900] ;  /* 0x00390000d030783b */ /* 0x000e700000000200 */
[----:B------:R-:W1:Y:S02]  /*15fb0*/  LDSM.16.M88.4 R140, [R208+0x3d00] ;  /* 0x003d0000d08c783b */ /* 0x000e640000000200 */
[-C--:B-1----:R-:W-:Y:S06]  /*15fc0*/  HMMA.16816.F32 R4, R64, R16.reuse, RZ ;  /* 0x000000104004723c */ /* 0x082fec00000018ff */
[----:B------:R-:W-:Y:S02]  /*15fd0*/  LDSM.16.M88.4 R148, [R212+0x6100] ;  /* 0x00610000d494783b */ /* 0x000fe40000000200 */
[C---:B------:R-:W-:Y:S06]  /*15fe0*/  HMMA.16816.F32 R8, R60.reuse, R16, RZ ;  /* 0x000000103c08723c */ /* 0x040fec00000018ff */
[----:B-----5:R-:W1:Y:S02]  /*15ff0*/  LDSM.16.M88.4 R176, [R213] ;  /* 0x00000000d5b0783b */ /* 0x020e640000000200 */
        /* <DEDUP_REMOVED lines=13> */
[C---:B------:R-:W-:Y:S07]  /*160d0*/  HMMA.16816.F32 R56, R60.reuse, R140, RZ ;  /* 0x0000008c3c38723c */ /* 0x040fee00000018ff */
[----:B------:R-:W-:Y:S01]  /*160e0*/  IADD3 R140, R3, R145, RZ ;  /* 0x00000091038c7210 */ /* 0x000fe20007ffe0ff */
[-C--:B------:R-:W-:Y:S04]  /*160f0*/  HMMA.16816.F32 R60, R60, R142.reuse, RZ ;  /* 0x0000008e3c3c723c */ /* 0x080fe800000018ff */
[----:B------:R-:W-:Y:S01]  /*16100*/  LEA.HI.X R199, R144, c[0x0][0x1fc], R140, 0x1, P0 ;  /* 0x00007f0090c77a11 */ /* 0x000fe200000f0c8c */
[C---:B------:R-:W-:Y:S02]  /*16110*/  IMAD.WIDE.U32 R140, R204.reuse, UR4, R188 ;  /* 0x00000004cc8c7c25 */ /* 0x040fe4000f8e00bc */
[----:B------:R-:W-:Y:S01]  /*16120*/  LDSM.16.M88.4 R188, [R223] ;  /* 0x00000000dfbc783b */ /* 0x000fe20000000200 */
[----:B------:R-:W-:Y:S08]  /*16130*/  HMMA.16816.F32 R64, R64, R142, RZ ;  /* 0x0000008e4040723c */ /* 0x000ff000000018ff */
[-C--:B-1----:R-:W-:Y:S08]  /*16140*/  HMMA.16816.F32 R4, R148, R176.reuse, R4 ;  /* 0x000000b09404723c */ /* 0x082ff00000001804 */
[C---:B------:R-:W-:Y:S08]  /*16150*/  HMMA.16816.F32 R8, R180.reuse, R176, R8 ;  /* 0x000000b0b408723c */ /* 0x040ff00000001808 */
[-C--:B------:R-:W-:Y:S08]  /*16160*/  HMMA.16816.F32 R12, R180, R178.reuse, R12 ;  /* 0x000000b2b40c723c */ /* 0x080ff0000000180c */
[C---:B------:R-:W-:Y:S04]  /*16170*/  HMMA.16816.F32 R16, R148.reuse, R178, R16 ;  /* 0x000000b29410723c */ /* 0x040fe80000001810 */
[----:B--2---:R-:W-:Y:S05]  /*16180*/  IMAD.WIDE.U32 R186, R204, UR4, R202 ;  /* 0x00000004ccba7c25 */ /* 0x004fea000f8e00ca */
[----:B------:R-:W-:Y:S03]  /*16190*/  IADD3 R187, R187, R3, RZ ;  /* 0x00000003bbbb7210 */ /* 0x000fe60007ffe0ff */
[C---:B------:R-:W-:Y:S02]  /*161a0*/  LEA R196, P2, R186.reuse, c[0x0][0x1f8], 0x1 ;  /* 0x00007e00bac47a11 */ /* 0x040fe400078408ff */
[----:B---3--:R-:W-:Y:S02]  /*161b0*/  ISETP.NE.AND P3, PT, R205, RZ, PT ;  /* 0x000000ffcd00720c */ /* 0x008fe40003f65270 */
[----:B------:R-:W-:Y:S02]  /*161c0*/  LEA.HI.X R197, R186, c[0x0][0x1fc], R187, 0x1, P2 ;  /* 0x00007f00bac57a11 */ /* 0x000fe400010f0cbb */
[----:B------:R-:W1:Y:S01]  /*161d0*/  LDSM.16.M88.4 R184, [R224] ;  /* 0x00000000e0b8783b */ /* 0x000e620000000200 */
[-C--:B----4-:R-:W-:Y:S02]  /*161e0*/  IADD3 R144, P0, R206, R140.reuse, RZ ;  /* 0x0000008cce907210 */ /* 0x090fe40007f1e0ff */
[----:B------:R-:W-:Y:S04]  /*161f0*/  IADD3 R3, R3, R141, RZ ;  /* 0x0000008d03037210 */ /* 0x000fe80007ffe0ff */
[C---:B------:R-:W-:Y:S01]  /*16200*/  IADD3.X R142, R3.reuse, R203, RZ, P0, !PT ;  /* 0x000000cb038e7210 */ /* 0x040fe200007fe4ff */
[----:B------:R-:W-:Y:S01]  /*16210*/  @!PT LDS RZ, [RZ] ;  /* 0x00000000fffff984 */ /* 0x000fe20000000800 */
[----:B------:R-:W-:Y:S01]  /*16220*/  @!PT LDS RZ, [RZ] ;  /* 0x00000000fffff984 */ /* 0x000fe20000000800 */
[----:B------:R-:W-:Y:S01]  /*16230*/  @!PT LDS RZ, [RZ] ;  /* 0x00000000fffff984 */ /* 0x000fe20000000800 */
[----:B------:R2:W-:Y:S01]  /*16240*/  LDGSTS.E.BYPASS.LTC128B.128 [R225+0x100], [R196.64], !P5 ;  /* 0x00100000c4e17fae */ /* 0x0005e2000e901d46 */
[-C--:B------:R-:W-:Y:S02]  /*16250*/  IADD3 R141, P0, R232, R140.reuse, RZ ;  /* 0x0000008ce88d7210 */ /* 0x080fe40007f1e0ff */
[----:B------:R-:W-:Y:S05]  /*16260*/  IADD3 R140, P2, R230, R140, RZ ;  /* 0x0000008ce68c7210 */ /* 0x000fea0007f5e0ff */
[----:B------:R3:W-:Y:S08]  /*16270*/  LDGSTS.E.BYPASS.LTC128B.128 [R225+0x1100], [R200.64], !P6 ;  /* 0x01100000c8e17fae */ /* 0x0007f0000f101d46 */
[----:B------:R-:W4:Y:S06]  /*16280*/  LDL.64 R206, [R1+0x40] ;  /* 0x0000400001ce7983 */ /* 0x000f2c0000100a00 */
[----:B------:R-:W4:Y:S04]  /*16290*/  LDL.LU R252, [R1+0x4] ;  /* 0x0000040001fc7983 */ /* 0x000f280000300800 */
[----:B------:R-:W4:Y:S01]  /*162a0*/  LDL.LU R251, [R1+0x8] ;  /* 0x0000080001fb7983 */ /* 0x000f220000300800 */
[C---:B--2---:R-:W-:Y:S03]  /*162b0*/  LEA R196, P1, R144.reuse, c[0x0][0x1f8], 0x1 ;  /* 0x00007e0090c47a11 */ /* 0x044fe600078208ff */
[----:B------:R-:W2:Y:S01]  /*162c0*/  LDL.LU R250, [R1+0xc] ;  /* 0x00000c0001fa7983 */ /* 0x000ea20000300800 */
[----:B------:R-:W-:Y:S01]  /*162d0*/  LEA.HI.X R197, R144, c[0x0][0x1fc], R142, 0x1, P1 ;  /* 0x00007f0090c57a11 */ /* 0x000fe200008f0c8e */
[-C--:B-1----:R-:W-:Y:S02]  /*162e0*/  HMMA.16816.F32 R20, R148, R184.reuse, R20 ;  /* 0x000000b89414723c */ /* 0x082fe40000001814 */
[----:B------:R1:W-:Y:S01]  /*162f0*/  LDGSTS.E.BYPASS.LTC128B.128 [R225+0x2100], [R198.64], !P3 ;  /* 0x02100000c6e17fae */ /* 0x0003e2000d901d46 */
[----:B------:R-:W-:Y:S02]  /*16300*/  IADD3.X R142, R3, R233, RZ, P0, !PT ;  /* 0x000000e9038e7210 */ /* 0x000fe400007fe4ff */
[----:B------:R-:W-:Y:S02]  /*16310*/  LEA R144, P0, R141, c[0x0][0x1f8], 0x1 ;  /* 0x00007e008d907a11 */ /* 0x000fe400078008ff */
[----:B------:R-:W-:Y:S01]  /*16320*/  IADD3.X R3, R3, R231, RZ, P2, !PT ;  /* 0x000000e703037210 */ /* 0x000fe200017fe4ff */
[C---:B------:R-:W-:Y:S02]  /*16330*/  HMMA.16816.F32 R24, R180.reuse, R184, R24 ;  /* 0x000000b8b418723c */ /* 0x040fe40000001818 */
[----:B------:R1:W-:Y:S02]  /*16340*/  LDGSTS.E.BYPASS.LTC128B.128 [R225+0x900], [R196.64], !P5 ;  /* 0x00900000c4e17fae */ /* 0x0003e4000e901d46 */
[----:B------:R-:W-:Y:S02]  /*16350*/  LEA.HI.X R145, R141, c[0x0][0x1fc], R142, 0x1, P0 ;  /* 0x00007f008d917a11 */ /* 0x000fe400000f0c8e */
[C---:B------:R-:W-:Y:S02]  /*16360*/  LEA R142, P0, R140.reuse, c[0x0][0x1f8], 0x1 ;  /* 0x00007e008c8e7a11 */ /* 0x040fe400078008ff */
[-C--:B------:R-:W-:Y:S02]  /*16370*/  HMMA.16816.F32 R28, R180, R186.reuse, R28 ;  /* 0x000000bab41c723c */ /* 0x080fe4000000181c */
[----:B------:R1:W-:Y:S02]  /*16380*/  LDGSTS.E.BYPASS.LTC128B.128 [R225+0x1900], [R144.64], !P6 ;  /* 0x0190000090e17fae */ /* 0x0003e4000f101d46 */
[----:B------:R-:W-:Y:S02]  /*16390*/  LEA.HI.X R143, R140, c[0x0][0x1fc], R3, 0x1, P0 ;  /* 0x00007f008c8f7a11 */ /* 0x000fe400000f0c03 */
[C---:B------:R-:W-:Y:S02]  /*163a0*/  ISETP.GT.AND P0, PT, R204.reuse, RZ, PT ;  /* 0x000000ffcc00720c */ /* 0x040fe40003f04270 */
[C---:B------:R-:W-:Y:S02]  /*163b0*/  HMMA.16816.F32 R32, R148.reuse, R186, R32 ;  /* 0x000000ba9420723c */ /* 0x040fe40000001820 */
[----:B------:R1:W-:Y:S02]  /*163c0*/  LDGSTS.E.BYPASS.LTC128B.128 [R225+0x2900], [R142.64], !P3 ;  /* 0x029000008ee17fae */ /* 0x0003e4000d901d46 */
[----:B------:R-:W-:Y:S04]  /*163d0*/  IADD3 R204, R204, -0x1, RZ ;  /* 0xffffffffcccc7810 */ /* 0x000fe80007ffe0ff */
[-C--:B------:R-:W-:Y:S02]  /*163e0*/  HMMA.16816.F32 R36, R148, R188.reuse, R36 ;  /* 0x000000bc9424723c */ /* 0x080fe40000001824 */
[----:B---3--:R-:W-:Y:S06]  /*163f0*/  LDSM.16.M88.4 R200, [R211+0x9100] ;  /* 0x00910000d3c8783b */ /* 0x008fec0000000200 */
[C---:B------:R-:W-:Y:S02]  /*16400*/  HMMA.16816.F32 R40, R180.reuse, R188, R40 ;  /* 0x000000bcb428723c */ /* 0x040fe40000001828 */
[----:B------:R-:W0:Y:S06]  /*16410*/  LDGDEPBAR ;  /* 0x00000000000079af */ /* 0x000e2c0000000000 */
[-C--:B------:R-:W-:Y:S02]  /*16420*/  HMMA.16816.F32 R44, R180, R190.reuse, R44 ;  /* 0x000000beb42c723c */ /* 0x080fe4000000182c */
[----:B-1----:R-:W-:Y:S06]  /*16430*/  LDSM.16.M88.4 R196, [R208+0x4100] ;  /* 0x00410000d0c4783b */ /* 0x002fec0000000200 */
[C---:B------:R-:W-:Y:S02]  /*16440*/  HMMA.16816.F32 R48, R148.reuse, R190, R48 ;  /* 0x000000be9430723c */ /* 0x040fe40000001830 */
[----:B------:R-:W1:Y:S06]  /*16450*/  LDSM.16.M88.4 R140, [R211+0x8100] ;  /* 0x00810000d38c783b */ /* 0x000e6c0000000200 */
[-C--:B------:R-:W-:Y:S02]  /*16460*/  HMMA.16816.F32 R52, R148, R192.reuse, R52 ;  /* 0x000000c09434723c */ /* 0x080fe40000001834 */
[----:B------:R-:W3:Y:S04]  /*16470*/  LDL.LU R249, [R1+0x10] ;  /* 0x0000100001f97983 */ /* 0x000ee80000300800 */
[----:B------:R-:W1:Y:S02]  /*16480*/  LDSM.16.M88.4 R176, [R208+0x4500] ;  /* 0x00450000d0b0783b */ /* 0x000e640000000200 */
[C---:B------:R-:W-:Y:S06]  /*16490*/  HMMA.16816.F32 R56, R180.reuse, R192, R56 ;  /* 0x000000c0b438723c */ /* 0x040fec0000001838 */
[----:B------:R-:W1:Y:S02]  /*164a0*/  LDSM.16.M88.4 R184, [R208+0x4900] ;  /* 0x00490000d0b8783b */ /* 0x000e640000000200 */
[-C--:B------:R-:W-:Y:S06]  /*164b0*/  HMMA.16816.F32 R60, R180, R194.reuse, R60 ;  /* 0x000000c2b43c723c */ /* 0x080fec000000183c */
[----:B------:R-:W-:Y:S02]  /*164c0*/  LDSM.16.M88.4 R180, [R212+0x8100] ;  /* 0x00810000d4b4783b */ /* 0x000fe40000000200 */
[----:B------:R-:W-:Y:S06]  /*164d0*/  HMMA.16816.F32 R64, R148, R194, R64 ;  /* 0x000000c29440723c */ /* 0x000fec0000001840 */
[----:B------:R-:W1:Y:S02]  /*164e0*/  LDSM.16.M88.4 R148, [R208+0x4d00] ;  /* 0x004d0000d094783b */ /* 0x000e640000000200 */
[-C--:B-1----:R-:W-:Y:S06]  /*164f0*/  HMMA.16816.F32 R4, R140, R196.reuse, R4 ;  /* 0x000000c48c04723c */ /* 0x082fec0000001804 */
[----:B------:R-:W1:Y:S02]  /*16500*/  LDSM.16.M88.4 R188, [R221] ;  /* 0x00000000ddbc783b */ /* 0x000e640000000200 */
[C---:B------:R-:W-:Y:S06]  /*16510*/  HMMA.16816.F32 R8, R200.reuse, R196, R8 ;  /* 0x000000c4c808723c */ /* 0x040fec0000001808 */
[----:B------:R-:W1:Y:S02]  /*16520*/  LDSM.16.M88.4 R192, [R212+0x9100] ;  /* 0x00910000d4c0783b */ /* 0x000e640000000200 */
[-C--:B------:R-:W-:Y:S08]  /*16530*/  HMMA.16816.F32 R12, R200, R198.reuse, R12 ;  /* 0x000000c6c80c723c */ /* 0x080ff0000000180c */
[C---:B------:R-:W-:Y:S01]  /*16540*/  HMMA.16816.F32 R16, R140.reuse, R198, R16 ;  /* 0x000000c68c10723c */ /* 0x040fe20000001810 */
[----:B------:R-:W-:Y:S07]  /*16550*/  LDSM.16.M88.4 R196, [R218] ;  /* 0x00000000dac4783b */ /* 0x000fee0000000200 */
[-C--:B------:R-:W-:Y:S08]  /*16560*/  HMMA.16816.F32 R20, R140, R176.reuse, R20 ;  /* 0x000000b08c14723c */ /* 0x080ff00000001814 */
[C---:B------:R-:W-:Y:S08]  /*16570*/  HMMA.16816.F32 R24, R200.reuse, R176, R24 ;  /* 0x000000b0c818723c */ /* 0x040ff00000001818 */
        /* <DEDUP_REMOVED lines=8> */
[-C--:B------:R-:W-:Y:S08]  /*16600*/  HMMA.16816.F32 R52, R140, R148.reuse, R52 ;  /* 0x000000948c34723c */ /* 0x080ff00000001834 */
[C---:B------:R-:W-:Y:S08]  /*16610*/  HMMA.16816.F32 R56, R200.reuse, R148, R56 ;  /* 0x00000094c838723c */ /* 0x040ff00000001838 */
[-C--:B------:R-:W-:Y:S01]  /*16620*/  HMMA.16816.F32 R60, R200, R150.reuse, R60 ;  /* 0x00000096c83c723c */ /* 0x080fe2000000183c */
[----:B------:R-:W-:Y:S07]  /*16630*/  LDSM.16.M88.4 R200, [R211+0xb100] ;  /* 0x00b10000d3c8783b */ /* 0x000fee0000000200 */
[----:B------:R-:W-:Y:S01]  /*16640*/  HMMA.16816.F32 R64, R140, R150, R64 ;  /* 0x000000968c40723c */ /* 0x000fe20000001840 */
[----:B------:R-:W-:Y:S07]  /*16650*/  LDSM.16.M88.4 R140, [R211+0xa100] ;  /* 0x00a10000d38c783b */ /* 0x000fee0000000200 */
[-C--:B-1----:R-:W-:Y:S01]  /*16660*/  HMMA.16816.F32 R4, R180, R188.reuse, R4 ;  /* 0x000000bcb404723c */ /* 0x082fe20000001804 */
[----:B------:R-:W1:Y:S07]  /*16670*/  LDSM.16.M88.4 R148, [R208+0x5100] ;  /* 0x00510000d094783b */ /* 0x000e6e0000000200 */
        /* <DEDUP_REMOVED lines=43> */
[C---:B--2---:R-:W-:Y:S08]  /*16930*/  HMMA.16816.F32 R8, R188.reuse, R184, R8 ;  /* 0x000000b8bc08723c */ /* 0x044ff00000001808 */
        /* <DEDUP_REMOVED lines=80> */
[----:B-1----:R-:W-:Y:S05]  /*16e40*/  FMNMX.FTZ R145, R145, R143, !PT ;  /* 0x0000008f91917209 */ /* 0x002fea0007810000 */
        /* <DEDUP_REMOVED lines=14> */
[----:B------:R3:W3:Y:S01]  /*16f30*/  MUFU.EX2 R141, R0 ;  /* 0x00000000008d7308 */ /* 0x0006e20000000800 */
        /* <DEDUP_REMOVED lines=40> */
[----:B------:R-:W-:Y:S01]  /*171c0*/  MUFU.EX2 R243, R17 ;  /* 0x0000001100f37308 */ /* 0x000fe20000000800 */
[----:B------:R-:W-:Y:S01]  /*171d0*/  @P0 SHF.L.U32 R4, R6, 0x6, RZ ;  /* 0x0000000606040819 */ /* 0x000fe200000006ff */
[----:B------:R-:W-:Y:S02]  /*171e0*/  FFMA.FTZ R45, R45, c[0x0][0x2d0], -R186 ;  /* 0x0000b4002d2d7a23 */ /* 0x000fe400000108ba */
[----:B--2---:R-:W-:Y:S02]  /*171f0*/  FMUL.FTZ R3, R2, c[0x0][0x2d0] ;  /* 0x0000b40002037a20 */ /* 0x004fe40000410000 */
[----:B------:R-:W1:Y:S01]  /*17200*/  SHFL.BFLY PT, R2, R0, 0x2, 0x1f ;  /* 0x0c401f0000027f89 */ /* 0x000e6200000e0000 */
[C---:B---3--:R-:W-:Y:S02]  /*17210*/  FMUL.FTZ R102, R140.reuse, R102 ;  /* 0x000000668c667220 */ /* 0x048fe40000410000 */
[C---:B------:R-:W-:Y:S01]  /*17220*/  FMUL.FTZ R103, R140.reuse, R103 ;  /* 0x000000678c677220 */ /* 0x040fe20000410000 */
[----:B------:R-:W2:Y:S01]  /*17230*/  MUFU.EX2 R244, R16 ;  /* 0x0000001000f47308 */ /* 0x000ea20000000800 */
[C---:B------:R-:W-:Y:S02]  /*17240*/  FMUL.FTZ R114, R140.reuse, R114 ;  /* 0x000000728c727220 */ /* 0x040fe40000410000 */
[C---:B------:R-:W-:Y:S02]  /*17250*/  FMUL.FTZ R115, R140.reuse, R115 ;  /* 0x000000738c737220 */ /* 0x040fe40000410000 */
[C---:B------:R-:W-:Y:S02]  /*17260*/  FMUL.FTZ R116, R141.reuse, R116 ;  /* 0x000000748d747220 */ /* 0x040fe40000410000 */
[C---:B------:R-:W-:Y:S02]  /*17270*/  FMUL.FTZ R117, R141.reuse, R117 ;  /* 0x000000758d757220 */ /* 0x040fe40000410000 */
[C---:B------:R-:W-:Y:S01]  /*17280*/  FMUL.FTZ R118, R140.reuse, R118 ;  /* 0x000000768c767220 */ /* 0x040fe20000410000 */
[----:B------:R-:W3:Y:S01]  /*17290*/  MUFU.EX2 R238, R19 ;  /* 0x0000001300ee7308 */ /* 0x000ee20000000800 */
[C---:B------:R-:W-:Y:S02]  /*172a0*/  FMUL.FTZ R119, R140.reuse, R119 ;  /* 0x000000778c777220 */ /* 0x040fe40000410000 */
[C---:B------:R-:W-:Y:S02]  /*172b0*/  FMUL.FTZ R128, R141.reuse, R128 ;  /* 0x000000808d807220 */ /* 0x040fe40000410000 */
[C---:B------:R-:W-:Y:S02]  /*172c0*/  FMUL.FTZ R129, R141.reuse, R129 ;  /* 0x000000818d817220 */ /* 0x040fe40000410000 */
[C---:B------:R-:W-:Y:S02]  /*172d0*/  FMUL.FTZ R130, R140.reuse, R130 ;  /* 0x000000828c827220 */ /* 0x040fe40000410000 */
[----:B------:R-:W-:Y:S01]  /*172e0*/  FMUL.FTZ R131, R140, R131 ;  /* 0x000000838c837220 */ /* 0x000fe20000410000 */
[----:B-1----:R-:W-:Y:S01]  /*172f0*/  FMNMX.FTZ R0, R0, R2, !PT ;  /* 0x0000000200007209 */ /* 0x002fe20007810000 */
[----:B------:R-:W-:Y:S01]  /*17300*/  MUFU.EX2 R236, R8 ;  /* 0x0000000800ec7308 */ /* 0x000fe20000000800 */
[----:B------:R-:W-:Y:S01]  /*17310*/  FMUL.FTZ R136, R141, R136 ;  /* 0x000000888d887220 */ /* 0x000fe20000410000 */
[----:B--2---:R-:W-:Y:S02]  /*17320*/  F2FP.PACK_AB R150, R243, R244 ;  /* 0x000000f4f396723e */ /* 0x004fe400000000ff */
[----:B------:R-:W1:Y:S01]  /*17330*/  SHFL.BFLY PT, R2, R0, 0x1, 0x1f ;  /* 0x0c201f0000027f89 */ /* 0x000e6200000e0000 */
[C---:B------:R-:W-:Y:S02]  /*17340*/  FMUL.FTZ R137, R141.reuse, R137 ;  /* 0x000000898d897220 */ /* 0x040fe40000410000 */
[C---:B------:R-:W-:Y:S02]  /*17350*/  FMUL.FTZ R138, R140.reuse, R138 ;  /* 0x0000008a8c8a7220 */ /* 0x040fe40000410000 */
[----:B------:R-:W-:Y:S01]  /*17360*/  FMUL.FTZ R139, R140, R139 ;  /* 0x0000008b8c8b7220 */ /* 0x000fe20000410000 */
[----:B------:R-:W2:Y:S01]  /*17370*/  MUFU.EX2 R3, R3 ;  /* 0x0000000300037308 */ /* 0x000ea20000000800 */
[C---:B------:R-:W-:Y:S01]  /*17380*/  FMUL.FTZ R68, R141.reuse, R68 ;  /* 0x000000448d447220 */ /* 0x040fe20000410000 */
[----:B---3--:R-:W-:Y:S01]  /*17390*/  F2FP.PACK_AB R151, R238, R241 ;  /* 0x000000f1ee97723e */ /* 0x008fe200000000ff */
[C---:B------:R-:W-:Y:S02]  /*173a0*/  FMUL.FTZ R69, R141.reuse, R69 ;  /* 0x000000458d457220 */ /* 0x040fe40000410000 */
[C---:B------:R-:W-:Y:S02]  /*173b0*/  FMUL.FTZ R70, R140.reuse, R70 ;  /* 0x000000468c467220 */ /* 0x040fe40000410000 */
[C---:B------:R-:W-:Y:S03]  /*173c0*/  FMUL.FTZ R71, R140.reuse, R71 ;  /* 0x000000478c477220 */ /* 0x040fe60000410000 */
[----:B------:R3:W-:Y:S01]  /*173d0*/  MUFU.EX2 R234, R12 ;  /* 0x0000000c00ea7308 */ /* 0x0007e20000000800 */
[C---:B------:R-:W-:Y:S02]  /*173e0*/  FMUL.FTZ R80, R141.reuse, R80 ;  /* 0x000000508d507220 */ /* 0x040fe40000410000 */
[C---:B------:R-:W-:Y:S02]  /*173f0*/  FMUL.FTZ R81, R141.reuse, R81 ;  /* 0x000000518d517220 */ /* 0x040fe40000410000 */
[C---:B------:R-:W-:Y:S02]  /*17400*/  FMUL.FTZ R82, R140.reuse, R82 ;  /* 0x000000528c527220 */ /* 0x040fe40000410000 */
[----:B------:R-:W-:Y:S01]  /*17410*/  FMUL.FTZ R83, R140, R83 ;  /* 0x000000538c537220 */ /* 0x000fe20000410000 */
        /* <DEDUP_REMOVED lines=19> */
[----:B------:R-:W-:Y:S01]  /*17550*/  @P0 IADD3 R4, P3, R226, R4, RZ ;  /* 0x00000004e2040210 */ /* 0x000fe20007f7e0ff */
[C---:B------:R-:W-:Y:S01]  /*17560*/  FMUL.FTZ R109, R3.reuse, R109 ;  /* 0x0000006d036d7220 */ /* 0x040fe20000410000 */
[----:B------:R-:W-:Y:S01]  /*17570*/  @P0 IADD3.X R7, R2, R247, RZ, P1, !PT ;  /* 0x000000f702070210 */ /* 0x000fe20000ffe4ff */
[C---:B------:R-:W-:Y:S01]  /*17580*/  FMUL.FTZ R120, R3.reuse, R120 ;  /* 0x0000007803787220 */ /* 0x040fe20000410000 */
[C---:B------:R-:W-:Y:S01]  /*17590*/  @P0 LEA R18, P1, R6.reuse, c[0x0][0x1c8], 0x1 ;  /* 0x0000720006120a11 */ /* 0x040fe200078208ff */
[----:B------:R-:W-:Y:S01]  /*175a0*/  MUFU.EX2 R197, R36 ;  /* 0x0000002400c57308 */ /* 0x000fe20000000800 */
[----:B------:R-:W-:Y:S01]  /*175b0*/  MOV R226, c[0x0][0x1e0] ;  /* 0x0000780000e27a02 */ /* 0x000fe20000000f00 */
[----:B-1----:R-:W-:Y:S01]  /*175c0*/  FMUL.FTZ R13, R3, R161 ;  /* 0x000000a1030d7220 */ /* 0x002fe20000410000 */
[----:B------:R-:W-:Y:S01]  /*175d0*/  @P0 LEA.HI.X R19, R6, c[0x0][0x1cc], R7, 0x1, P1 ;  /* 0x0000730006130a11 */ /* 0x000fe200008f0c07 */
[----:B------:R-:W-:Y:S01]  /*175e0*/  FFMA.FTZ R6, R9, c[0x0][0x2d0], -R186 ;  /* 0x0000b40009067a23 */ /* 0x000fe200000108ba */
[----:B------:R-:W-:Y:S01]  /*175f0*/  @P0 IADD3.X R17, R2, R248, RZ, P2, !PT ;  /* 0x000000f802110210 */ /* 0x000fe200017fe4ff */
[----:B------:R-:W-:Y:S01]  /*17600*/  FMUL.FTZ R121, R3, R121 ;  /* 0x0000007903797220 */ /* 0x000fe20000410000 */
[----:B------:R-:W-:Y:S01]  /*17610*/  @P0 LEA R16, P2, R5, c[0x0][0x1c8], 0x1 ;  /* 0x0000720005100a11 */ /* 0x000fe200078408ff */
[----:B------:R-:W-:Y:S01]  /*17620*/  FMUL.FTZ R124, R3, R124 ;  /* 0x0000007c037c7220 */ /* 0x000fe20000410000 */
[----:B------:R-:W-:Y:S01]  /*17630*/  SHF.L.U64.HI R226, R226, R227, c[0x0][0x1e4] ;  /* 0x00007900e2e27619 */ /* 0x000fe200000102e3 */
[----:B------:R1:W4:Y:S01]  /*17640*/  MUFU.EX2 R235, R6 ;  /* 0x0000000600eb7308 */ /* 0x0003220000000800 */
[----:B------:R-:W-:Y:S01]  /*17650*/  @P0 LEA.HI.X R17, R5, c[0x0][0x1cc], R17, 0x1, P2 ;  /* 0x0000730005110a11 */ /* 0x000fe200010f0c11 */
[----:B------:R-:W-:Y:S01]  /*17660*/  FMUL.FTZ R125, R3, R125 ;  /* 0x0000007d037d7220 */ /* 0x000fe20000410000 */
[----:B------:R-:W-:Y:S01]  /*17670*/  @P0 IADD3 R146, P2, R4, R228, RZ ;  /* 0x000000e404920210 */ /* 0x000fe20007f5e0ff */
[----:B--2---:R-:W-:Y:S01]  /*17680*/  FMUL.FTZ R106, R0, R106 ;  /* 0x0000006a006a7220 */ /* 0x004fe20000410000 */
[----:B------:R-:W-:Y:S01]  /*17690*/  @P0 IADD3 R7, P1, R4, R246, RZ ;  /* 0x000000f604070210 */ /* 0x000fe20007f3e0ff */
[----:B------:R2:W-:Y:S01]  /*176a0*/  @P0 LDGSTS.E.BYPASS.LTC128B.128 [R225+0x4100], [R16.64], !P6 ;  /* 0x0410000010e10fae */ /* 0x0005e2000f101d46 */
[----:B------:R-:W-:Y:S01]  /*176b0*/  @P0 IADD3.X R2, R226, R2, RZ, P3, !PT ;  /* 0x00000002e2020210 */ /* 0x000fe20001ffe4ff */
[----:B------:R-:W-:Y:S01]  /*176c0*/  FMUL.FTZ R107, R0, R107 ;  /* 0x0000006b006b7220 */ /* 0x000fe20000410000 */
[----:B------:R-:W-:Y:S01]  /*176d0*/  @P0 IADD3 R5, P3, R4, R245, RZ ;  /* 0x000000f504050210 */ /* 0x000fe20007f7e0ff */
[----:B------:R-:W-:Y:S01]  /*176e0*/  FMUL.FTZ R110, R0, R110 ;  /* 0x0000006e006e7220 */ /* 0x000fe20000410000 */
[----:B------:R-:W-:Y:S01]  /*176f0*/  @P0 IADD3.X R9, R2, R207, RZ, P2, !PT ;  /* 0x000000cf02090210 */ /* 0x000fe200017fe4ff */
[----:B------:R-:W-:Y:S01]  /*17700*/  FMUL.FTZ R111, R0, R111 ;  /* 0x0000006f006f7220 */ /* 0x000fe20000410000 */
[C---:B------:R-:W-:Y:S01]  /*17710*/  @P0 IADD3.X R147, R2.reuse, R248, RZ, P1, !PT ;  /* 0x000000f802930210 */ /* 0x040fe20000ffe4ff */
[----:B------:R-:W-:Y:S01]  /*17720*/  MUFU.EX2 R226, R32 ;  /* 0x0000002000e27308 */ /* 0x000fe20000000800 */
[----:B------:R-:W-:Y:S01]  /*17730*/  @P0 IADD3.X R2, R2, R247, RZ, P3, !PT ;  /* 0x000000f702020210 */ /* 0x000fe20001ffe4ff */
[C---:B------:R-:W-:Y:S01]  /*17740*/  FMUL.FTZ R122, R0.reuse, R122 ;  /* 0x0000007a007a7220 */ /* 0x040fe20000410000 */
[----:B------:R-:W-:Y:S01]  /*17750*/  ISETP.NE.AND P3, PT, R205, RZ, PT ;  /* 0x000000ffcd00720c */ /* 0x000fe20003f65270 */
[----:B------:R-:W-:Y:S01]  /*17760*/  FMUL.FTZ R123, R0, R123 ;  /* 0x0000007b007b7220 */ /* 0x000fe20000410000 */
[----:B------:R-:W-:Y:S01]  /*17770*/  @P0 LEA R8, P4, R146, c[0x0][0x1c8], 0x1 ;  /* 0x0000720092080a11 */ /* 0x000fe200078808ff */
[C---:B------:R-:W-:Y:S01]  /*17780*/  FMUL.FTZ R126, R0.reuse, R126 ;  /* 0x0000007e007e7220 */ /* 0x040fe20000410000 */
[----:B------:R-:W-:Y:S01]  /*17790*/  @P0 LEA R4, P1, R5, c[0x0][0x1c8], 0x1 ;  /* 0x0000720005040a11 */ /* 0x000fe200078208ff */
[----:B------:R-:W-:Y:S01]  /*177a0*/  FMUL.FTZ R127, R0, R127 ;  /* 0x0000007f007f7220 */ /* 0x000fe20000410000 */
[----:B------:R-:W-:Y:S01]  /*177b0*/  @P0 LEA.HI.X R9, R146, c[0x0][0x1cc], R9, 0x1, P4 ;  /* 0x0000730092090a11 */ /* 0x000fe200020f0c09 */
[----:B------:R-:W-:Y:S01]  /*177c0*/  MUFU.EX2 R196, R37 ;  /* 0x0000002500c47308 */ /* 0x000fe20000000800 */
[----:B-1----:R-:W-:Y:S01]  /*177d0*/  @P0 LEA R6, P2, R7, c[0x0][0x1c8], 0x1 ;  /* 0x0000720007060a11 */ /* 0x002fe200078408ff */
[----:B------:R-:W-:Y:S01]  /*177e0*/  FMUL.FTZ R132, R3, R132 ;  /* 0x0000008403847220 */ /* 0x000fe20000410000 */
[----:B------:R-:W-:Y:S01]  /*177f0*/  @P0 LEA.HI.X R5, R5, c[0x0][0x1cc], R2, 0x1, P1 ;  /* 0x0000730005050a11 */ /* 0x000fe200008f0c02 */
[----:B------:R-:W-:Y:S01]  /*17800*/  FMUL.FTZ R2, R142, c[0x0][0x2d0] ;  /* 0x0000b4008e027a20 */ /* 0x000fe20000410000 */
[----:B------:R-:W-:Y:S01]  /*17810*/  @P0 LEA.HI.X R7, R7, c[0x0][0x1cc], R147, 0x1, P2 ;  /* 0x0000730007070a11 */ /* 0x000fe200010f0c93 */
[----:B------:R1:W-:Y:S01]  /*17820*/  @P0 LDGSTS.E.BYPASS.LTC128B.128 [R225+0x5100], [R18.64], !P3 ;  /* 0x0510000012e10fae */ /* 0x0003e2000d901d46 */
[----:B---3--:R-:W-:Y:S01]  /*17830*/  F2FP.PACK_AB R148, R242, R239 ;  /* 0x000000eff294723e */ /* 0x008fe200000000ff */
[--C-:B------:R-:W-:Y:S01]  /*17840*/  FFMA.FTZ R10, R10, c[0x0][0x2d0], -R2.reuse ;  /* 0x0000b4000a0a7a23 */ /* 0x100fe20000010802 */
[----:B------:R-:W-:Y:S01]  /*17850*/  F2FP.PACK_AB R149, R240, R237 ;  /* 0x000000edf095723e */ /* 0x000fe200000000ff */
[--C-:B------:R-:W-:Y:S01]  /*17860*/  FFMA.FTZ R11, R11, c[0x0][0x2d0], -R2.reuse ;  /* 0x0000b4000b0b7a23 */ /* 0x100fe20000010802 */
[----:B------:R-:W-:Y:S01]  /*17870*/  MUFU.EX2 R193, R38 ;  /* 0x0000002600c17308 */ /* 0x000fe20000000800 */
[--C-:B------:R-:W-:Y:S02]  /*17880*/  FFMA.FTZ R14, R14, c[0x0][0x2d0], -R2.reuse ;  /* 0x0000b4000e0e7a23 */ /* 0x100fe40000010802 */
[----:B------:R3:W-:Y:S01]  /*17890*/  @P0 LDGSTS.E.BYPASS.LTC128B.128 [R225+0x3900], [R8.64], !P5 ;  /* 0x0390000008e10fae */ /* 0x0007e2000e901d46 */
[--C-:B------:R-:W-:Y:S02]  /*178a0*/  FFMA.FTZ R15, R15, c[0x0][0x2d0], -R2.reuse ;  /* 0x0000b4000f0f7a23 */ /* 0x100fe40000010802 */
[C---:B--2---:R-:W-:Y:S02]  /*178b0*/  FMUL.FTZ R16, R141.reuse, R164 ;  /* 0x000000a48d107220 */ /* 0x044fe40000410000 */
[----:B------:R-:W-:Y:S02]  /*178c0*/  FMUL.FTZ R17, R141, R165 ;  /* 0x000000a58d117220 */ /* 0x000fe40000410000 */
[----:B------:R2:W-:Y:S01]  /*178d0*/  MUFU.EX2 R188, R10 ;  /* 0x0000000a00bc7308 */ /* 0x0005e20000000800 */
[----:B------:R4:W-:Y:S01]  /*178e0*/  @P0 LDGSTS.E.BYPASS.LTC128B.128 [R225+0x4900], [R6.64], !P6 ;  /* 0x0490000006e10fae */ /* 0x0009e2000f101d46 */
[--C-:B------:R-:W-:Y:S02]  /*178f0*/  FFMA.FTZ R42, R42, c[0x0][0x2d0], -R2.reuse ;  /* 0x0000b4002a2a7a23 */ /* 0x100fe40000010802 */
[--C-:B------:R-:W-:Y:S02]  /*17900*/  FFMA.FTZ R43, R43, c[0x0][0x2d0], -R2.reuse ;  /* 0x0000b4002b2b7a23 */ /* 0x100fe40000010802 */
[--C-:B------:R-:W-:Y:S02]  /*17910*/  FFMA.FTZ R46, R46, c[0x0][0x2d0], -R2.reuse ;  /* 0x0000b4002e2e7a23 */ /* 0x100fe40000010802 */
[----:B------:R-:W-:Y:S01]  /*17920*/  FFMA.FTZ R47, R47, c[0x0][0x2d0], -R2 ;  /* 0x0000b4002f2f7a23 */ /* 0x000fe20000010802 */
[----:B------:R4:W-:Y:S01]  /*17930*/  @P0 LDGSTS.E.BYPASS.LTC128B.128 [R225+0x5900], [R4.64], !P3 ;  /* 0x0590000004e10fae */ /* 0x0009e2000d901d46 */
[----:B------:R4:W4:Y:S01]  /*17940*/  MUFU.EX2 R187, R11 ;  /* 0x0000000b00bb7308 */ /* 0x0009220000000800 */
[C---:B------:R-:W-:Y:S02]  /*17950*/  FMUL.FTZ R133, R3.reuse, R133 ;  /* 0x0000008503857220 */ /* 0x040fe40000410000 */
[C---:B-1----:R-:W-:Y:S02]  /*17960*/  FMUL.FTZ R18, R140.reuse, R166 ;  /* 0x000000a68c127220 */ /* 0x042fe40000410000 */
[----:B------:R-:W-:Y:S02]  /*17970*/  FMUL.FTZ R19, R140, R167 ;  /* 0x000000a78c137220 */ /* 0x000fe40000410000 */
[----:B------:R-:W1:Y:S01]  /*17980*/  LDSM.16.MT88.4 R176, [R209+0x100] ;  /* 0x00010000d1b0783b */ /* 0x000e620000004200 */
[C---:B------:R-:W-:Y:S02]  /*17990*/  FMUL.FTZ R134, R0.reuse, R134 ;  /* 0x0000008600867220 */ /* 0x040fe40000410000 */
[----:B------:R4:W-:Y:S01]  /*179a0*/  MUFU.EX2 R189, R14 ;  /* 0x0000000e00bd7308 */ /* 0x0009e20000000800 */
[C---:B---3--:R-:W-:Y:S02]  /*179b0*/  FMUL.FTZ R8, R3.reuse, R156 ;  /* 0x0000009c03087220 */ /* 0x048fe40000410000 */
[----:B------:R-:W-:Y:S02]  /*179c0*/  FMUL.FTZ R9, R3, R157 ;  /* 0x0000009d03097220 */ /* 0x000fe40000410000 */
[----:B------:R-:W3:Y:S01]  /*179d0*/  LDSM.16.MT88.4 R180, [R210+0x100] ;  /* 0x00010000d2b4783b */ /* 0x000ee20000004200 */
[----:B--2---:R-:W-:Y:S02]  /*179e0*/  FMUL.FTZ R10, R0, R158 ;  /* 0x0000009e000a7220 */ /* 0x004fe40000410000 */
[C---:B----4-:R-:W-:Y:S01]  /*179f0*/  FMUL.FTZ R6, R140.reuse, R154 ;  /* 0x0000009a8c067220 */ /* 0x050fe20000410000 */
[----:B------:R-:W-:Y:S01]  /*17a00*/  F2FP.PACK_AB R154, R229, R234 ;  /* 0x000000eae59a723e */ /* 0x000fe200000000ff */
[----:B------:R-:W2:Y:S01]  /*17a10*/  MUFU.EX2 R190, R15 ;  /* 0x0000000f00be7308 */ /* 0x000ea20000000800 */
[----:B------:R-:W-:Y:S02]  /*17a20*/  FMUL.FTZ R7, R140, R155 ;  /* 0x0000009b8c077220 */ /* 0x000fe40000410000 */
[----:B------:R-:W-:Y:S01]  /*17a30*/  LDSM.16.MT88.4 R164, [R210+0x500] ;  /* 0x00050000d2a4783b */ /* 0x000fe20000004200 */
[C---:B------:R-:W-:Y:S02]  /*17a40*/  FMUL.FTZ R11, R0.reuse, R159 ;  /* 0x0000009f000b7220 */ /* 0x040fe40000410000 */
[----:B------:R-:W-:Y:S01]  /*17a50*/  FMUL.FTZ R4, R141, R152 ;  /* 0x000000988d047220 */ /* 0x000fe20000410000 */
[----:B------:R-:W-:Y:S01]  /*17a60*/  F2FP.PACK_AB R152, R235, R236 ;  /* 0x000000eceb98723e */ /* 0x000fe200000000ff */
[----:B------:R-:W-:Y:S01]  /*17a70*/  FMUL.FTZ R5, R141, R153 ;  /* 0x000000998d057220 */ /* 0x000fe20000410000 */
[----:B------:R-:W-:Y:S01]  /*17a80*/  F2FP.PACK_AB R153, R187, R188 ;  /* 0x000000bcbb99723e */ /* 0x000fe200000000ff */
[----:B------:R4:W-:Y:S01]  /*17a90*/  MUFU.EX2 R191, R39 ;  /* 0x0000002700bf7308 */ /* 0x0009e20000000800 */
[----:B------:R-:W3:Y:S01]  /*17aa0*/  LDSM.16.MT88.4 R156, [R209+0x1100] ;  /* 0x00110000d19c783b */ /* 0x000ee20000004200 */
[C---:B------:R-:W-:Y:S02]  /*17ab0*/  FMUL.FTZ R135, R0.reuse, R135 ;  /* 0x0000008700877220 */ /* 0x040fe40000410000 */
[C---:B------:R-:W-:Y:S02]  /*17ac0*/  FMUL.FTZ R14, R0.reuse, R162 ;  /* 0x000000a2000e7220 */ /* 0x040fe40000410000 */
[--C-:B------:R-:W-:Y:S02]  /*17ad0*/  FFMA.FTZ R146, R35, c[0x0][0x2d0], -R185.reuse ;  /* 0x0000b40023927a23 */ /* 0x100fe400000108b9 */
[----:B------:R-:W-:Y:S01]  /*17ae0*/  FMUL.FTZ R35, R0, R175 ;  /* 0x000000af00237220 */ /* 0x000fe20000410000 */
[----:B------:R-:W0:Y:S01]  /*17af0*/  LDGDEPBAR ;  /* 0x00000000000079af */ /* 0x000e220000000000 */
[----:B------:R-:W-:Y:S01]  /*17b00*/  MUFU.EX2 R195, R48 ;  /* 0x0000003000c37308 */ /* 0x000fe20000000800 */
[C---:B------:R-:W-:Y:S02]  /*17b10*/  FMUL.FTZ R72, R3.reuse, R72 ;  /* 0x0000004803487220 */ /* 0x040fe40000410000 */
[C---:B------:R-:W-:Y:S01]  /*17b20*/  FMUL.FTZ R73, R3.reuse, R73 ;  /* 0x0000004903497220 */ /* 0x040fe20000410000 */
[----:B--2---:R-:W-:Y:S01]  /*17b30*/  F2FP.PACK_AB R155, R190, R189 ;  /* 0x000000bdbe9b723e */ /* 0x004fe200000000ff */
[C---:B------:R-:W-:Y:S01]  /*17b40*/  FMUL.FTZ R15, R0.reuse, R163 ;  /* 0x000000a3000f7220 */ /* 0x040fe20000410000 */
[-C--:B-1----:R-:W-:Y:S01]  /*17b50*/  HMMA.16816.F32 R4, R148, R176.reuse, R4 ;  /* 0x000000b09404723c */ /* 0x082fe20000001804 */
[----:B------:R-:W1:Y:S03]  /*17b60*/  LDSM.16.MT88.4 R160, [R210+0x1100] ;  /* 0x00110000d2a0783b */ /* 0x000e660000004200 */
[----:B------:R-:W-:Y:S01]  /*17b70*/  MUFU.EX2 R194, R49 ;  /* 0x0000003100c27308 */ /* 0x000fe20000000800 */
[C---:B------:R-:W-:Y:S02]  /*17b80*/  FMUL.FTZ R74, R0.reuse, R74 ;  /* 0x0000004a004a7220 */ /* 0x040fe40000410000 */
[C---:B------:R-:W-:Y:S01]  /*17b90*/  FMUL.FTZ R75, R0.reuse, R75 ;  /* 0x0000004b004b7220 */ /* 0x040fe20000410000 */
[C---:B------:R-:W-:Y:S01]  /*17ba0*/  HMMA.16816.F32 R8, R152.reuse, R176, R8 ;  /* 0x000000b09808723c */ /* 0x040fe20000001808 */
[----:B----4-:R-:W-:Y:S03]  /*17bb0*/  LDSM.16.MT88.4 R36, [R210+0x2500] ;  /* 0x00250000d224783b */ /* 0x010fe60000004200 */
[C---:B------:R-:W-:Y:S02]  /*17bc0*/  FMUL.FTZ R76, R3.reuse, R76 ;  /* 0x0000004c034c7220 */ /* 0x040fe40000410000 */
[----:B------:R-:W-:Y:S01]  /*17bd0*/  MUFU.EX2 R192, R51 ;  /* 0x0000003300c07308 */ /* 0x000fe20000000800 */
[----:B------:R-:W-:Y:S01]  /*17be0*/  FMUL.FTZ R77, R3, R77 ;  /* 0x0000004d034d7220 */ /* 0x000fe20000410000 */
[-C--:B------:R-:W-:Y:S04]  /*17bf0*/  HMMA.16816.F32 R12, R152, R178.reuse, R12 ;  /* 0x000000b2980c723c */ /* 0x080fe8000000180c */
[C---:B------:R-:W-:Y:S02]  /*17c00*/  FMUL.FTZ R78, R0.reuse, R78 ;  /* 0x0000004e004e7220 */ /* 0x040fe40000410000 */
[----:B------:R-:W-:Y:S02]  /*17c10*/  FMUL.FTZ R79, R0, R79 ;  /* 0x0000004f004f7220 */ /* 0x000fe40000410000 */
[----:B------:R-:W-:Y:S01]  /*17c20*/  MUFU.EX2 R147, R46 ;  /* 0x0000002e00937308 */ /* 0x000fe20000000800 */
[C---:B------:R-:W-:Y:S04]  /*17c30*/  HMMA.16816.F32 R16, R148.reuse, R178, R16 ;  /* 0x000000b29410723c */ /* 0x040fe80000001810 */
[----:B------:R-:W-:Y:S02]  /*17c40*/  FMUL.FTZ R85, R141, R85 ;  /* 0x000000558d557220 */ /* 0x000fe40000410000 */
[C---:B------:R-:W-:Y:S02]  /*17c50*/  FMUL.FTZ R86, R140.reuse, R86 ;  /* 0x000000568c567220 */ /* 0x040fe40000410000 */
[-C--:B---3--:R-:W-:Y:S01]  /*17c60*/  HMMA.16816.F32 R100, R148, R180.reuse, R100 ;  /* 0x000000b49464723c */ /* 0x088fe20000001864 */
[----:B------:R-:W-:Y:S03]  /*17c70*/  MUFU.EX2 R202, R146 ;  /* 0x0000009200ca7308 */ /* 0x000fe60000000800 */
[----:B------:R-:W-:Y:S02]  /*17c80*/  FMUL.FTZ R87, R140, R87 ;  /* 0x000000578c577220 */ /* 0x000fe40000410000 */
[C---:B------:R-:W-:Y:S02]  /*17c90*/  FMUL.FTZ R88, R3.reuse, R88 ;  /* 0x0000005803587220 */ /* 0x040fe40000410000 */
[C---:B------:R-:W-:Y:S03]  /*17ca0*/  HMMA.16816.F32 R104, R152.reuse, R180, R104 ;  /* 0x000000b49868723c */ /* 0x040fe60000001868 */
[----:B------:R-:W-:Y:S01]  /*17cb0*/  MUFU.EX2 R181, R40 ;  /* 0x0000002800b57308 */ /* 0x000fe20000000800 */
[C---:B------:R-:W-:Y:S02]  /*17cc0*/  FMUL.FTZ R89, R3.reuse, R89 ;  /* 0x0000005903597220 */ /* 0x040fe40000410000 */
        /* <DEDUP_REMOVED lines=9> */
[-C--:B------:R-:W-:Y:S04]  /*17d60*/  HMMA.16816.F32 R116, R148, R156.reuse, R116 ;  /* 0x0000009c9474723c */ /* 0x080fe80000001874 */
        /* <DEDUP_REMOVED lines=10> */
[----:B--2---:R-:W-:Y:S01]  /*17e10*/  LDSM.16.MT88.4 R48, [R209+0x900] ;  /* 0x00090000d130783b */ /* 0x004fe20000004200 */
[C---:B------:R-:W-:Y:S04]  /*17e20*/  HMMA.16816.F32 R128, R148.reuse, R158, R128 ;  /* 0x0000009e9480723c */ /* 0x040fe80000001880 */
[C---:B------:R-:W-:Y:S01]  /*17e30*/  FMUL.FTZ R94, R0.reuse, R94 ;  /* 0x0000005e005e7220 */ /* 0x040fe20000410000 */
[----:B------:R2:W-:Y:S01]  /*17e40*/  MUFU.EX2 R206, R22 ;  /* 0x0000001600ce7308 */ /* 0x0005e20000000800 */
[----:B------:R-:W-:Y:S01]  /*17e50*/  FMUL.FTZ R95, R0, R95 ;  /* 0x0000005f005f7220 */ /* 0x000fe20000410000 */
[----:B------:R-:W1:Y:S01]  /*17e60*/  LDSM.16.MT88.4 R156, [R209+0x2100] ;  /* 0x00210000d19c783b */ /* 0x000e620000004200 */
[C---:B------:R-:W-:Y:S04]  /*17e70*/  FMUL.FTZ R96, R141.reuse, R96 ;  /* 0x000000608d607220 */ /* 0x040fe80000410000 */
[C---:B---3--:R-:W-:Y:S02]  /*17e80*/  FMUL.FTZ R20, R141.reuse, R168 ;  /* 0x000000a88d147220 */ /* 0x048fe40000410000 */
[C---:B------:R-:W-:Y:S01]  /*17e90*/  FMUL.FTZ R97, R141.reuse, R97 ;  /* 0x000000618d617220 */ /* 0x040fe20000410000 */
[----:B------:R3:W-:Y:S01]  /*17ea0*/  MUFU.EX2 R207, R33 ;  /* 0x0000002100cf7308 */ /* 0x0007e20000000800 */
[C---:B------:R-:W-:Y:S02]  /*17eb0*/  FMUL.FTZ R98, R140.reuse, R98 ;  /* 0x000000628c627220 */ /* 0x040fe40000410000 */
[----:B------:R-:W-:Y:S02]  /*17ec0*/  FMUL.FTZ R99, R140, R99 ;  /* 0x000000638c637220 */ /* 0x000fe40000410000 */
[----:B----4-:R-:W-:Y:S02]  /*17ed0*/  FMUL.FTZ R21, R141, R169 ;  /* 0x000000a98d157220 */ /* 0x010fe40000410000 */
[--C-:B------:R-:W-:Y:S02]  /*17ee0*/  FFMA.FTZ R24, R24, c[0x0][0x2d0], -R186.reuse ;  /* 0x0000b40018187a23 */ /* 0x100fe400000108ba */
[----:B------:R-:W-:Y:S01]  /*17ef0*/  FFMA.FTZ R25, R25, c[0x0][0x2d0], -R186 ;  /* 0x0000b40019197a23 */ /* 0x000fe200000108ba */
[----:B------:R4:W4:Y:S01]  /*17f00*/  MUFU.EX2 R205, R32 ;  /* 0x0000002000cd7308 */ /* 0x0009220000000800 */
[--C-:B------:R-:W-:Y:S02]  /*17f10*/  FFMA.FTZ R26, R26, c[0x0][0x2d0], -R2.reuse ;  /* 0x0000b4001a1a7a23 */ /* 0x100fe40000010802 */
[----:B------:R-:W-:Y:S02]  /*17f20*/  FFMA.FTZ R27, R27, c[0x0][0x2d0], -R2 ;  /* 0x0000b4001b1b7a23 */ /* 0x000fe40000010802 */
[----:B--2---:R-:W-:Y:S02]  /*17f30*/  FMUL.FTZ R22, R140, R170 ;  /* 0x000000aa8c167220 */ /* 0x004fe40000410000 */
[--C-:B------:R-:W-:Y:S02]  /*17f40*/  FFMA.FTZ R28, R28, c[0x0][0x2d0], -R186.reuse ;  /* 0x0000b4001c1c7a23 */ /* 0x100fe400000108ba */
[----:B------:R-:W-:Y:S01]  /*17f50*/  FFMA.FTZ R29, R29, c[0x0][0x2d0], -R186 ;  /* 0x0000b4001d1d7a23 */ /* 0x000fe200000108ba */
[----:B------:R2:W2:Y:S01]  /*17f60*/  MUFU.EX2 R203, R34 ;  /* 0x0000002200cb7308 */ /* 0x0004a20000000800 */
[--C-:B------:R-:W-:Y:S01]  /*17f70*/  FFMA.FTZ R30, R30, c[0x0][0x2d0], -R2.reuse ;  /* 0x0000b4001e1e7a23 */ /* 0x100fe20000010802 */
[-C--:B-1----:R-:W-:Y:S03]  /*17f80*/  HMMA.16816.F32 R20, R148, R160.reuse, R20 ;  /* 0x000000a09414723c */ /* 0x082fe60000001814 */
[----:B---3--:R-:W-:Y:S02]  /*17f90*/  FMUL.FTZ R33, R3, R173 ;  /* 0x000000ad03217220 */ /* 0x008fe40000410000 */
[----:B------:R-:W-:Y:S02]  /*17fa0*/  FFMA.FTZ R31, R31, c[0x0][0x2d0], -R2 ;  /* 0x0000b4001f1f7a23 */ /* 0x000fe40000010802 */
[--C-:B------:R-:W-:Y:S01]  /*17fb0*/  FFMA.FTZ R65, R65, c[0x0][0x2d0], -R184.reuse ;  /* 0x0000b40041417a23 */ /* 0x100fe200000108b8 */
[C---:B------:R-:W-:Y:S01]  /*17fc0*/  HMMA.16816.F32 R132, R152.reuse, R160, R132 ;  /* 0x000000a09884723c */ /* 0x040fe20000001884 */
[----:B------:R1:W-:Y:S03]  /*17fd0*/  MUFU.EX2 R201, R24 ;  /* 0x0000001800c97308 */ /* 0x0003e60000000800 */
[----:B----4-:R-:W-:Y:S02]  /*17fe0*/  FMUL.FTZ R32, R3, R172 ;  /* 0x000000ac03207220 */ /* 0x010fe40000410000 */
[--C-:B------:R-:W-:Y:S02]  /*17ff0*/  FFMA.FTZ R67, R67, c[0x0][0x2d0], -R185.reuse ;  /* 0x0000b40043437a23 */ /* 0x100fe400000108b9 */
[----:B------:R-:W-:Y:S03]  /*18000*/  FFMA.FTZ R52, R52, c[0x0][0x2d0], -R184 ;  /* 0x0000b40034347a23 */ /* 0x000fe600000108b8 */
[----:B------:R3:W4:Y:S01]  /*18010*/  MUFU.EX2 R200, R25 ;  /* 0x0000001900c87308 */ /* 0x0007220000000800 */
[----:B------:R-:W-:Y:S02]  /*18020*/  FFMA.FTZ R61, R61, c[0x0][0x2d0], -R186 ;  /* 0x0000b4003d3d7a23 */ /* 0x000fe400000108ba */
[----:B--2---:R-:W-:Y:S02]  /*18030*/  FMUL.FTZ R34, R0, R174 ;  /* 0x000000ae00227220 */ /* 0x004fe40000410000 */
[--C-:B------:R-:W-:Y:S02]  /*18040*/  FFMA.FTZ R53, R53, c[0x0][0x2d0], -R184.reuse ;  /* 0x0000b40035357a23 */ /* 0x100fe400000108b8 */
[----:B------:R-:W-:Y:S02]  /*18050*/  FFMA.FTZ R64, R64, c[0x0][0x2d0], -R184 ;  /* 0x0000b40040407a23 */ /* 0x000fe400000108b8 */
[--C-:B------:R-:W-:Y:S01]  /*18060*/  FFMA.FTZ R54, R54, c[0x0][0x2d0], -R185.reuse ;  /* 0x0000b40036367a23 */ /* 0x100fe200000108b9 */
[-C--:B------:R-:W-:Y:S01]  /*18070*/  HMMA.16816.F32 R32, R152, R162.reuse, R32 ;  /* 0x000000a29820723c */ /* 0x080fe20000001820 */
[----:B------:R-:W-:Y:S02]  /*18080*/  MUFU.EX2 R182, R41 ;  /* 0x0000002900b67308 */ /* 0x000fe40000000800 */
[--C-:B------:R-:W-:Y:S01]  /*18090*/  FFMA.FTZ R55, R55, c[0x0][0x2d0], -R185.reuse ;  /* 0x0000b40037377a23 */ /* 0x100fe200000108b9 */
[----:B-1----:R-:W-:Y:S01]  /*180a0*/  F2FP.PACK_AB R24, R227, R228 ;  /* 0x000000e4e318723e */ /* 0x002fe200000000ff */
[----:B------:R-:W-:Y:S02]  /*180b0*/  FFMA.FTZ R66, R66, c[0x0][0x2d0], -R185 ;  /* 0x0000b40042427a23 */ /* 0x000fe400000108b9 */
[--C-:B------:R-:W-:Y:S01]  /*180c0*/  FFMA.FTZ R57, R57, c[0x0][0x2d0], -R186.reuse ;  /* 0x0000b40039397a23 */ /* 0x100fe200000108ba */
[C---:B------:R-:W-:Y:S01]  /*180d0*/  HMMA.16816.F32 R136, R148.reuse, R162, R136 ;  /* 0x000000a29488723c */ /* 0x040fe20000001888 */
[----:B------:R-:W1:Y:S02]  /*180e0*/  LDSM.16.MT88.4 R160, [R210+0x2100] ;  /* 0x00210000d2a0783b */ /* 0x000e640000004200 */
[----:B------:R-:W-:Y:S01]  /*180f0*/  MUFU.EX2 R146, R47 ;  /* 0x0000002f00927308 */ /* 0x000fe20000000800 */
[----:B------:R-:W-:Y:S01]  /*18100*/  FFMA.FTZ R60, R60, c[0x0][0x2d0], -R186 ;  /* 0x0000b4003c3c7a23 */ /* 0x000fe200000108ba */
[----:B---3--:R-:W-:Y:S01]  /*18110*/  F2FP.PACK_AB R25, R205, R206 ;  /* 0x000000cecd19723e */ /* 0x008fe200000000ff */
[--C-:B------:R-:W-:Y:S02]  /*18120*/  FFMA.FTZ R58, R58, c[0x0][0x2d0], -R2.reuse ;  /* 0x0000b4003a3a7a23 */ /* 0x100fe40000010802 */
[-C--:B------:R-:W-:Y:S04]  /*18130*/  HMMA.16816.F32 R68, R148, R156.reuse, R68 ;  /* 0x0000009c9444723c */ /* 0x080fe80000001844 */
[--C-:B------:R-:W-:Y:S01]  /*18140*/  FFMA.FTZ R59, R59, c[0x0][0x2d0], -R2.reuse ;  /* 0x0000b4003b3b7a23 */ /* 0x100fe20000010802 */
[----:B------:R-:W-:Y:S01]  /*18150*/  MUFU.EX2 R65, R65 ;  /* 0x0000004100417308 */ /* 0x000fe20000000800 */
[--C-:B------:R-:W-:Y:S02]  /*18160*/  FFMA.FTZ R62, R62, c[0x0][0x2d0], -R2.reuse ;  /* 0x0000b4003e3e7a23 */ /* 0x100fe40000010802 */
[C---:B------:R-:W-:Y:S04]  /*18170*/  HMMA.16816.F32 R72, R152.reuse, R156, R72 ;  /* 0x0000009c9848723c */ /* 0x040fe80000001848 */
[----:B------:R-:W-:Y:S02]  /*18180*/  FFMA.FTZ R2, R63, c[0x0][0x2d0], -R2 ;  /* 0x0000b4003f027a23 */ /* 0x000fe40000010802 */
[----:B------:R-:W-:Y:S01]  /*18190*/  FFMA.FTZ R56, R56, c[0x0][0x2d0], -R186 ;  /* 0x0000b40038387a23 */ /* 0x000fe200000108ba */
[----:B------:R-:W-:Y:S01]  /*181a0*/  MUFU.EX2 R67, R67 ;  /* 0x0000004300437308 */ /* 0x000fe20000000800 */
[-C--:B------:R-:W-:Y:S04]  /*181b0*/  HMMA.16816.F32 R76, R152, R158.reuse, R76 ;  /* 0x0000009e984c723c */ /* 0x080fe8000000184c */
[----:B------:R-:W-:Y:S02]  /*181c0*/  FFMA.FTZ R3, R3, R250, R236 ;  /* 0x000000fa03037223 */ /* 0x000fe400000100ec */
[----:B------:R-:W-:Y:S02]  /*181d0*/  FFMA.FTZ R0, R0, R249, R188 ;  /* 0x000000f900007223 */ /* 0x000fe400000100bc */
[C---:B------:R-:W-:Y:S01]  /*181e0*/  HMMA.16816.F32 R80, R148.reuse, R158, R80 ;  /* 0x0000009e9450723c */ /* 0x040fe20000001850 */
[----:B------:R-:W2:Y:S01]  /*181f0*/  LDSM.16.MT88.4 R156, [R209+0x500] ;  /* 0x00050000d19c783b */ /* 0x000ea20000004200 */
[----:B------:R-:W-:Y:S02]  /*18200*/  MUFU.EX2 R61, R61 ;  /* 0x0000003d003d7308 */ /* 0x000fe40000000800 */
[----:B------:R-:W-:Y:S02]  /*18210*/  FADD.FTZ R3, R235, R3 ;  /* 0x00000003eb037221 */ /* 0x000fe40000010000 */
[----:B------:R-:W-:Y:S02]  /*18220*/  FADD.FTZ R0, R187, R0 ;  /* 0x00000000bb007221 */ /* 0x000fe40000010000 */
[----:B------:R-:W-:Y:S01]  /*18230*/  FADD.FTZ R3, R234, R3 ;  /* 0x00000003ea037221 */ /* 0x000fe20000010000 */
[-C--:B-1----:R-:W-:Y:S03]  /*18240*/  HMMA.16816.F32 R84, R148, R160.reuse, R84 ;  /* 0x000000a09454723c */ /* 0x082fe60000001854 */
[----:B------:R1:W-:Y:S01]  /*18250*/  MUFU.EX2 R179, R26 ;  /* 0x0000001a00b37308 */ /* 0x0003e20000000800 */
[----:B------:R-:W-:Y:S02]  /*18260*/  FFMA.FTZ R141, R141, R252, R239 ;  /* 0x000000fc8d8d7223 */ /* 0x000fe400000100ef */
[----:B------:R-:W-:Y:S02]  /*18270*/  FFMA.FTZ R140, R140, R251, R237 ;  /* 0x000000fb8c8c7223 */ /* 0x000fe400000100ed */
[C---:B------:R-:W-:Y:S05]  /*18280*/  HMMA.16816.F32 R88, R152.reuse, R160, R88 ;  /* 0x000000a09858723c */ /* 0x040fea0000001858 */
[----:B------:R3:W2:Y:S03]  /*18290*/  MUFU.EX2 R178, R27 ;  /* 0x0000001b00b27308 */ /* 0x0006a60000000800 */
[-C--:B------:R-:W-:Y:S01]  /*182a0*/  HMMA.16816.F32 R92, R152, R162.reuse, R92 ;  /* 0x000000a2985c723c */ /* 0x080fe2000000185c */
[----:B------:R-:W-:Y:S06]  /*182b0*/  LDSM.16.MT88.4 R152, [R210+0x1500] ;  /* 0x00150000d298783b */ /* 0x000fec0000004200 */
[----:B------:R4:W-:Y:S01]  /*182c0*/  MUFU.EX2 R199, R28 ;  /* 0x0000001c00c77308 */ /* 0x0009e20000000800 */
[----:B------:R-:W-:Y:S01]  /*182d0*/  HMMA.16816.F32 R96, R148, R162, R96 ;  /* 0x000000a29460723c */ /* 0x000fe20000001860 */
[----:B------:R-:W4:Y:S03]  /*182e0*/  LDSM.16.MT88.4 R148, [R209+0x1500] ;  /* 0x00150000d194783b */ /* 0x000f260000004200 */
[----:B-1----:R-:W-:Y:S05]  /*182f0*/  F2FP.PACK_AB R26, R207, R226 ;  /* 0x000000e2cf1a723e */ /* 0x002fea00000000ff */
[----:B------:R1:W1:Y:S03]  /*18300*/  MUFU.EX2 R198, R29 ;  /* 0x0000001d00c67308 */ /* 0x0002660000000800 */
[----:B---3--:R-:W-:Y:S07]  /*18310*/  F2FP.PACK_AB R27, R202, R203 ;  /* 0x000000cbca1b723e */ /* 0x008fee00000000ff */
[----:B------:R3:W-:Y:S01]  /*18320*/  MUFU.EX2 R177, R30 ;  /* 0x0000001e00b17308 */ /* 0x0007e20000000800 */
[-C--:B--2---:R-:W-:Y:S05]  /*18330*/  HMMA.16816.F32 R4, R24, R156.reuse, R4 ;  /* 0x0000009c1804723c */ /* 0x084fea0000001804 */
        /* <DEDUP_REMOVED lines=186> */
.L_x_1488:
[----:B------:R-:W2:Y:S04]  /*18ee0*/  LDL.LU R5, [R1+0x4] ;  /* 0x0000040001057983 */ /* 0x000ea80000300800 */
        /* <DEDUP_REMOVED lines=152> */
.L_x_1435:
        /* <DEDUP_REMOVED lines=153> */
.L_x_1491:
        /* <DEDUP_REMOVED lines=148> */
.L_x_1493:
[----:B---3--:R-:W-:Y:S05]  /*1ab40*/  BSYNC B0 ;  /* 0x0000000000007941 */ /* 0x008fea0003800000 */
.L_x_1492:
        /* <DEDUP_REMOVED lines=23> */
.L_x_1495:
[----:B------:R-:W-:Y:S05]  /*1acc0*/  BSYNC B0 ;  /* 0x0000000000007941 */ /* 0x000fea0003800000 */
.L_x_1494:
        /* <DEDUP_REMOVED lines=23> */
.L_x_1497:
[----:B------:R-:W-:Y:S05]  /*1ae40*/  BSYNC B0 ;  /* 0x0000000000007941 */ /* 0x000fea0003800000 */
.L_x_1496:
        /* <DEDUP_REMOVED lines=24> */
.L_x_1490:
        /* <DEDUP_REMOVED lines=19> */
.L_x_1498:
        /* <DEDUP_REMOVED lines=40> */
.L_x_1500:
[----:B------:R-:W-:Y:S05]  /*1b380*/  BSYNC B0 ;  /* 0x0000000000007941 */ /* 0x000fea0003800000 */
.L_x_1499:
        /* <DEDUP_REMOVED lines=64> */
.L_x_1502:
[----:B------:R-:W-:Y:S05]  /*1b790*/  BSYNC B0 ;  /* 0x0000000000007941 */ /* 0x000fea0003800000 */
.L_x_1501:
        /* <DEDUP_REMOVED lines=21> */
.L_x_1504:
[----:B------:R-:W-:Y:S05]  /*1b8f0*/  BSYNC B0 ;  /* 0x0000000000007941 */ /* 0x000fea0003800000 */
.L_x_1503:
        /* <DEDUP_REMOVED lines=21> */
.L_x_1506:
[----:B------:R-:W-:Y:S05]  /*1ba50*/  BSYNC B0 ;  /* 0x0000000000007941 */ /* 0x000fea0003800000 */
.L_x_1505:
        /* <DEDUP_REMOVED lines=22> */
.L_x_1507:
        /* <DEDUP_REMOVED lines=12> */
.L_x_1529:


//--------------------- .nv.shared._ZN7cutlass13device_kernelIN5flash19enable_sm80_to_sm89INS1_16FlashAttnFwdSm80INS1_25CollectiveMainloopFwdSm80ILi4ELi1ELb0EN4cute5tupleIJNS5_1CILi128EEENS7_ILi64EEENS7_ILi96EEEEEELi96ENS_6half_tEfNS_4arch4Sm80ELb0ELb0ELb1ELb0ELb0ELb0ELb1ELb0EEENS1_21CollectiveEpilogueFwdINS6_IJS8_SA_S9_EEENS6_IJNS7_ILi1EEESI_SI_EEESC_SE_Li128ELb0ELb1ELb0ELb0EEENS1_19SingleTileSchedulerILb0ELb0ELb1ELi128EEEEEEEEEvNT_6ParamsE --------------------------
	.section	.nv.shared._ZN7cutlass13device_kernelIN5flash19enable_sm80_to_sm89INS1_16FlashAttnFwdSm80INS1_25CollectiveMainloopFwdSm80ILi4ELi1ELb0EN4cute5tupleIJNS5_1CILi128EEENS7_ILi64EEENS7_ILi96EEEEEELi96ENS_6half_tEfNS_4arch4Sm80ELb0ELb0ELb1ELb0ELb0ELb0ELb1ELb0EEENS1_21CollectiveEpilogueFwdINS6_IJS8_SA_S9_EEENS6_IJNS7_ILi1EEESI_SI_EEESC_SE_Li128ELb0ELb1ELb0ELb0EEENS1_19SingleTileSchedulerILb0ELb0ELb1ELi128EEEEEEEEEvNT_6ParamsE,"aw",@nobits
	.sectionflags	@""
	.align	16


//--------------------- .nv.global                --------------------------
	.section	.nv.global,"aw",@nobits
.nv.global:
	.type		_ZN76_INTERNAL_5b947126_40_flash_fwd_hdim96_fp16_softcapall_sm80_cu_cf07d2ef_44154cute1_E,@object
	.size		_ZN76_INTERNAL_5b947126_40_flash_fwd_hdim96_fp16_softcapall_sm80_cu_cf07d2ef_44154cute1_E,(_ZN76_INTERNAL_5b947126_40_flash_fwd_hdim96_fp16_softcapall_sm80_cu_cf07d2ef_44154cuda3std3__45__cpo6cbeginE - _ZN76_INTERNAL_5b947126_40_flash_fwd_hdim96_fp16_softcapall_sm80_cu_cf07d2ef_44154cute1_E)
_ZN76_INTERNAL_5b947126_40_flash_fwd_hdim96_fp16_softcapall_sm80_cu_cf07d2ef_44154cute1_E:
	.zero		1
	.type		_ZN76_INTERNAL_5b947126_40_flash_fwd_hdim96_fp16_softcapall_sm80_cu_cf07d2ef_44154cuda3std3__45__cpo6cbeginE,@object
	.size		_ZN76_INTERNAL_5b947126_40_flash_fwd_hdim96_fp16_softcapall_sm80_cu_cf07d2ef_44154cuda3std3__45__cpo6cbeginE,(_ZN76_INTERNAL_5b947126_40_flash_fwd_hdim96_fp16_softcapall_sm80_cu_cf07d2ef_44154cuda3std3__48in_placeE - _ZN76_INTERNAL_5b947126_40_flash_fwd_hdim96_fp16_softcapall_sm80_cu_cf07d2ef_44154cuda3std3__45__cpo6cbeginE)
_ZN76_INTERNAL_5b947126_40_flash_fwd_hdim96_fp16_softcapall_sm80_cu_cf07d2ef_44154cuda3std3__45__cpo6cbeginE:
	.zero		1
	.type		_ZN76_INTERNAL_5b947126_40_flash_fwd_hdim96_fp16_softcapall_sm80_cu_cf07d2ef_44154cuda3std3__48in_placeE,@object
	.size		_ZN76_INTERNAL_5b947126_40_flash_fwd_hdim96_fp16_softcapall_sm80_cu_cf07d2ef_44154cuda3std3__48in_placeE,(_ZN76_INTERNAL_5b947126_40_flash_fwd_hdim96_fp16_softcapall_sm80_cu_cf07d2ef_44154cuda3std6ranges3__45__cpo9iter_moveE - _ZN76_INTERNAL_5b947126_40_flash_fwd_hdim96_fp16_softcapall_sm80_cu_cf07d2ef_44154cuda3std3__48in_placeE)
_ZN76_INTERNAL_5b947126_40_flash_fwd_hdim96_fp16_softcapall_sm80_cu_cf07d2ef_44154cuda3std3__48in_placeE:
	.zero		1
	.type		_ZN76_INTERNAL_5b947126_40_flash_fwd_hdim96_fp16_softcapall_sm80_cu_cf07d2ef_44154cuda3std6ranges3__45__cpo9iter_moveE,@object
	.size		_ZN76_INTERNAL_5b947126_40_flash_fwd_hdim96_fp16_softcapall_sm80_cu_cf07d2ef_44154cuda3std6ranges3__45__cpo9iter_moveE,(_ZN76_INTERNAL_5b947126_40_flash_fwd_hdim96_fp16_softcapall_sm80_cu_cf07d2ef_44154cuda3std3__45__cpo5beginE - _ZN76_INTERNAL_5b947126_40_flash_fwd_hdim96_fp16_softcapall_sm80_cu_cf07d2ef_44154cuda3std6ranges3__45__cpo9iter_moveE)
_ZN76_INTERNAL_5b947126_40_flash_fwd_hdim96_fp16_softcapall_sm80_cu_cf07d2ef_44154cuda3std6ranges3__45__cpo9iter_moveE:
	.zero		1
	.type		_ZN76_INTERNAL_5b947126_40_flash_fwd_hdim96_fp16_softcapall_sm80_cu_cf07d2ef_44154cuda3std3__45__cpo5beginE,@object
	.size		_ZN76_INTERNAL_5b947126_40_flash_fwd_hdim96_fp16_softcapall_sm80_cu_cf07d2ef_44154cuda3std3__45__cpo5beginE,(_ZN76_INTERNAL_5b947126_40_flash_fwd_hdim96_fp16_softcapall_sm80_cu_cf07d2ef_44154cuda3std3__478_GLOBAL__N__5b947126_40_flash_fwd_hdim96_fp16_softcapall_sm80_cu_cf07d2ef_44156ignoreE - _ZN76_INTERNAL_5b947126_40_flash_fwd_hdim96_fp16_softcapall_sm80_cu_cf07d2ef_44154cuda3std3__45__cpo5beginE)
_ZN76_INTERNAL_5b947126_40_flash_fwd_hdim96_fp16_softcapall_sm80_cu_cf07d2ef_44154cuda3std3__45__cpo5beginE:
	.zero		1
	.type		_ZN76_INTERNAL_5b947126_40_flash_fwd_hdim96_fp16_softcapall_sm80_cu_cf07d2ef_44154cuda3std3__478_GLOBAL__N__5b947126_40_flash_fwd_hdim96_fp16_softcapall_sm80_cu_cf07d2ef_44156ignoreE,@object
	.size		_ZN76_INTERNAL_5b947126_40_flash_fwd_hdim96_fp16_softcapall_sm80_cu_cf07d2ef_44154cuda3std3__478_GLOBAL__N__5b947126_40_flash_fwd_hdim96_fp16_softcapall_sm80_cu_cf07d2ef_44156ignoreE,(_ZN76_INTERNAL_5b947126_40_flash_fwd_hdim96_fp16_softcapall_sm80_cu_cf07d2ef_44154cute7productE - _ZN76_INTERNAL_5b947126_40_flash_fwd_hdim96_fp16_softcapall_sm80_cu_cf07d2ef_44154cuda3std3__478_GLOBAL__N__5b947126_40_flash_fwd_hdim96_fp16_softcapall_sm80_cu_cf07d2ef_44156ignoreE)
_ZN76_INTERNAL_5b947126_40_flash_fwd_hdim96_fp16_softcapall_sm80_cu_cf07d2ef_44154cuda3std3__478_GLOBAL__N__5b947126_40_flash_fwd_hdim96_fp16_softcapall_sm80_cu_cf07d2ef_44156ignoreE:
	.zero		1
	.type		_ZN76_INTERNAL_5b947126_40_flash_fwd_hdim96_fp16_softcapall_sm80_cu_cf07d2ef_44154cute7productE,@object
	.size		_ZN76_INTERNAL_5b947126_40_flash_fwd_hdim96_fp16_softcapall_sm80_cu_cf07d2ef_44154cute7productE,(_ZN76_INTERNAL_5b947126_40_flash_fwd_hdim96_fp16_softcapall_sm80_cu_cf07d2ef_44154cuda3std3__45__cpo3endE - _ZN76_INTERNAL_5b947126_40_flash_fwd_hdim96_fp16_softcapall_sm80_cu_cf07d2ef_44154cute7productE)
_ZN76_INTERNAL_5b947126_40_flash_fwd_hdim96_fp16_softcapall_sm80_cu_cf07d2ef_44154cute7productE:
	.zero		1
	.type		_ZN76_INTERNAL_5b947126_40_flash_fwd_hdim96_fp16_softcapall_sm80_cu_cf07d2ef_44154cuda3std3__45__cpo3endE,@object
	.size		_ZN76_INTERNAL_5b947126_40_flash_fwd_hdim96_fp16_softcapall_sm80_cu_cf07d2ef_44154cuda3std3__45__cpo3endE,(_ZN76_INTERNAL_5b947126_40_flash_fwd_hdim96_fp16_softcapall_sm80_cu_cf07d2ef_44154cuda3std3__419piecewise_constructE - _ZN76_INTERNAL_5b947126_40_flash_fwd_hdim96_fp16_softcapall_sm80_cu_cf07d2ef_44154cuda3std3__45__cpo3endE)
_ZN76_INTERNAL_5b947126_40_flash_fwd_hdim96_fp16_softcapall_sm80_cu_cf07d2ef_44154cuda3std3__45__cpo3endE:
	.zero		1
	.type		_ZN76_INTERNAL_5b947126_40_flash_fwd_hdim96_fp16_softcapall_sm80_cu_cf07d2ef_44154cuda3std3__419piecewise_constructE,@object
	.size		_ZN76_INTERNAL_5b947126_40_flash_fwd_hdim96_fp16_softcapall_sm80_cu_cf07d2ef_44154cuda3std3__419piecewise_constructE,(_ZN76_INTERNAL_5b947126_40_flash_fwd_hdim96_fp16_softcapall_sm80_cu_cf07d2ef_44154cuda3std3__45__cpo4cendE - _ZN76_INTERNAL_5b947126_40_flash_fwd_hdim96_fp16_softcapall_sm80_cu_cf07d2ef_44154cuda3std3__419piecewise_constructE)
_ZN76_INTERNAL_5b947126_40_flash_fwd_hdim96_fp16_softcapall_sm80_cu_cf07d2ef_44154cuda3std3__419piecewise_constructE:
	.zero		1
	.type		_ZN76_INTERNAL_5b947126_40_flash_fwd_hdim96_fp16_softcapall_sm80_cu_cf07d2ef_44154cuda3std3__45__cpo4cendE,@object
	.size		_ZN76_INTERNAL_5b947126_40_flash_fwd_hdim96_fp16_softcapall_sm80_cu_cf07d2ef_44154cuda3std3__45__cpo4cendE,(_ZN76_INTERNAL_5b947126_40_flash_fwd_hdim96_fp16_softcapall_sm80_cu_cf07d2ef_44154cuda3std6ranges3__45__cpo4swapE - _ZN76_INTERNAL_5b947126_40_flash_fwd_hdim96_fp16_softcapall_sm80_cu_cf07d2ef_44154cuda3std3__45__cpo4cendE)
_ZN76_INTERNAL_5b947126_40_flash_fwd_hdim96_fp16_softcapall_sm80_cu_cf07d2ef_44154cuda3std3__45__cpo4cendE:
	.zero		1
	.type		_ZN76_INTERNAL_5b947126_40_flash_fwd_hdim96_fp16_softcapall_sm80_cu_cf07d2ef_44154cuda3std6ranges3__45__cpo4swapE,@object
	.size		_ZN76_INTERNAL_5b947126_40_flash_fwd_hdim96_fp16_softcapall_sm80_cu_cf07d2ef_44154cuda3std6ranges3__45__cpo4swapE,(.L_7 - _ZN76_INTERNAL_5b947126_40_flash_fwd_hdim96_fp16_softcapall_sm80_cu_cf07d2ef_44154cuda3std6ranges3__45__cpo4swapE)
_ZN76_INTERNAL_5b947126_40_flash_fwd_hdim96_fp16_softcapall_sm80_cu_cf07d2ef_44154cuda3std6ranges3__45__cpo4swapE:
	.zero		1
.L_7:


//--------------------- .nv.shared._ZN7cutlass13device_kernelIN5flash19enable_sm80_to_sm89INS1_16FlashAttnFwdSm80INS1_25CollectiveMainloopFwdSm80ILi4ELi1ELb0EN4cute5tupleIJNS5_1CILi128EEENS7_ILi64EEENS7_ILi96EEEEEELi96ENS_6half_tEfNS_4arch4Sm80ELb0ELb0ELb1ELb1ELb0ELb0ELb1ELb0EEENS1_21CollectiveEpilogueFwdINS6_IJS8_SA_S9_EEENS6_IJNS7_ILi1EEESI_SI_EEESC_SE_Li128ELb1ELb1ELb0ELb0EEENS1_19SingleTileSchedulerILb1ELb0ELb1ELi128EEEEEEEEEvNT_6ParamsE --------------------------
	.section	.nv.shared._ZN7cutlass13device_kernelIN5flash19enable_sm80_to_sm89INS1_16FlashAttnFwdSm80INS1_25CollectiveMainloopFwdSm80ILi4ELi1ELb0EN4cute5tupleIJNS5_1CILi128EEENS7_ILi64EEENS7_ILi96EEEEEELi96ENS_6half_tEfNS_4arch4Sm80ELb0ELb0ELb1ELb1ELb0ELb0ELb1ELb0EEENS1_21CollectiveEpilogueFwdINS6_IJS8_SA_S9_EEENS6_IJNS7_ILi1EEESI_SI_EEESC_SE_Li128ELb1ELb1ELb0ELb0EEENS1_19SingleTileSchedulerILb1ELb0ELb1ELi128EEEEEEEEEvNT_6ParamsE,"aw",@nobits
	.sectionflags	@""
	.align	16


//--------------------- .nv.shared._ZN7cutlass13device_kernelIN5flash19enable_sm80_to_sm89INS1_16FlashAttnFwdSm80INS1_25CollectiveMainloopFwdSm80ILi4ELi1ELb0EN4cute5tupleIJNS5_1CILi128EEENS7_ILi64EEENS7_ILi96EEEEEELi96ENS_6half_tEfNS_4arch4Sm80ELb0ELb0ELb1ELb1ELb0ELb1ELb1ELb0EEENS1_21CollectiveEpilogueFwdINS6_IJS8_SA_S9_EEENS6_IJNS7_ILi1EEESI_SI_EEESC_SE_Li128ELb1ELb1ELb0ELb0EEENS1_19SingleTileSchedulerILb1ELb0ELb1ELi128EEEEEEEEEvNT_6ParamsE --------------------------
	.section	.nv.shared._ZN7cutlass13device_kernelIN5flash19enable_sm80_to_sm89INS1_16FlashAttnFwdSm80INS1_25CollectiveMainloopFwdSm80ILi4ELi1ELb0EN4cute5tupleIJNS5_1CILi128EEENS7_ILi64EEENS7_ILi96EEEEEELi96ENS_6half_tEfNS_4arch4Sm80ELb0ELb0ELb1ELb1ELb0ELb1ELb1ELb0EEENS1_21CollectiveEpilogueFwdINS6_IJS8_SA_S9_EEENS6_IJNS7_ILi1EEESI_SI_EEESC_SE_Li128ELb1ELb1ELb0ELb0EEENS1_19SingleTileSchedulerILb1ELb0ELb1ELi128EEEEEEEEEvNT_6ParamsE,"aw",@nobits
	.sectionflags	@""
	.align	16


//--------------------- .nv.shared._ZN7cutlass13device_kernelIN5flash19enable_sm80_to_sm89INS1_16FlashAttnFwdSm80INS1_25CollectiveMainloopFwdSm80ILi4ELi1ELb0EN4cute5tupleIJNS5_1CILi128EEENS7_ILi48EEENS7_ILi96EEEEEELi96ENS_6half_tEfNS_4arch4Sm80ELb0ELb1ELb1ELb0ELb0ELb0ELb1ELb0EEENS1_21CollectiveEpilogueFwdINS6_IJS8_SA_S9_EEENS6_IJNS7_ILi1EEESI_SI_EEESC_SE_Li128ELb0ELb1ELb0ELb0EEENS1_19SingleTileSchedulerILb0ELb0ELb1ELi128EEEEEEEEEvNT_6ParamsE --------------------------
	.section	.nv.shared._ZN7cutlass13device_kernelIN5flash19enable_sm80_to_sm89INS1_16FlashAttnFwdSm80INS1_25CollectiveMainloopFwdSm80ILi4ELi1ELb0EN4cute5tupleIJNS5_1CILi128EEENS7_ILi48EEENS7_ILi96EEEEEELi96ENS_6half_tEfNS_4arch4Sm80ELb0ELb1ELb1ELb0ELb0ELb0ELb1ELb0EEENS1_21CollectiveEpilogueFwdINS6_IJS8_SA_S9_EEENS6_IJNS7_ILi1EEESI_SI_EEESC_SE_Li128ELb0ELb1ELb0ELb0EEENS1_19SingleTileSchedulerILb0ELb0ELb1ELi128EEEEEEEEEvNT_6ParamsE,"aw",@nobits
	.sectionflags	@""
	.align	16


//--------------------- .nv.shared._ZN7cutlass13device_kernelIN5flash19enable_sm80_to_sm89INS1_16FlashAttnFwdSm80INS1_25CollectiveMainloopFwdSm80ILi4ELi1ELb0EN4cute5tupleIJNS5_1CILi128EEENS7_ILi48EEENS7_ILi96EEEEEELi96ENS_6half_tEfNS_4arch4Sm80ELb0ELb1ELb1ELb1ELb0ELb0ELb1ELb0EEENS1_21CollectiveEpilogueFwdINS6_IJS8_SA_S9_EEENS6_IJNS7_ILi1EEESI_SI_EEESC_SE_Li128ELb1ELb1ELb0ELb0EEENS1_19SingleTileSchedulerILb1ELb0ELb1ELi128EEEEEEEEEvNT_6ParamsE --------------------------
	.section	.nv.shared._ZN7cutlass13device_kernelIN5flash19enable_sm80_to_sm89INS1_16FlashAttnFwdSm80INS1_25CollectiveMainloopFwdSm80ILi4ELi1ELb0EN4cute5tupleIJNS5_1CILi128EEENS7_ILi48EEENS7_ILi96EEEEEELi96ENS_6half_tEfNS_4arch4Sm80ELb0ELb1ELb1ELb1ELb0ELb0ELb1ELb0EEENS1_21CollectiveEpilogueFwdINS6_IJS8_SA_S9_EEENS6_IJNS7_ILi1EEESI_SI_EEESC_SE_Li128ELb1ELb1ELb0ELb0EEENS1_19SingleTileSchedulerILb1ELb0ELb1ELi128EEEEEEEEEvNT_6ParamsE,"aw",@nobits
	.sectionflags	@""
	.align	16


//--------------------- .nv.shared._ZN7cutlass13device_kernelIN5flash19enable_sm80_to_sm89INS1_16FlashAttnFwdSm80INS1_25CollectiveMainloopFwdSm80ILi4ELi1ELb0EN4cute5tupleIJNS5_1CILi128EEENS7_ILi48EEENS7_ILi96EEEEEELi96ENS_6half_tEfNS_4arch4Sm80ELb0ELb1ELb1ELb1ELb0ELb1ELb1ELb0EEENS1_21CollectiveEpilogueFwdINS6_IJS8_SA_S9_EEENS6_IJNS7_ILi1EEESI_SI_EEESC_SE_Li128ELb1ELb1ELb0ELb0EEENS1_19SingleTileSchedulerILb1ELb0ELb1ELi128EEEEEEEEEvNT_6ParamsE --------------------------
	.section	.nv.shared._ZN7cutlass13device_kernelIN5flash19enable_sm80_to_sm89INS1_16FlashAttnFwdSm80INS1_25CollectiveMainloopFwdSm80ILi4ELi1ELb0EN4cute5tupleIJNS5_1CILi128EEENS7_ILi48EEENS7_ILi96EEEEEELi96ENS_6half_tEfNS_4arch4Sm80ELb0ELb1ELb1ELb1ELb0ELb1ELb1ELb0EEENS1_21CollectiveEpilogueFwdINS6_IJS8_SA_S9_EEENS6_IJNS7_ILi1EEESI_SI_EEESC_SE_Li128ELb1ELb1ELb0ELb0EEENS1_19SingleTileSchedulerILb1ELb0ELb1ELi128EEEEEEEEEvNT_6ParamsE,"aw",@nobits
	.sectionflags	@""
	.align	16


//--------------------- .nv.shared._ZN7cutlass13device_kernelIN5flash19enable_sm80_to_sm89INS1_16FlashAttnFwdSm80INS1_25CollectiveMainloopFwdSm80ILi4ELi1ELb0EN4cute5tupleIJNS5_1CILi128EEENS7_ILi64EEENS7_ILi96EEEEEELi96ENS_6half_tEfNS_4arch4Sm80ELb1ELb0ELb1ELb0ELb0ELb0ELb1ELb0EEENS1_21CollectiveEpilogueFwdINS6_IJS8_SA_S9_EEENS6_IJNS7_ILi1EEESI_SI_EEESC_SE_Li128ELb0ELb1ELb0ELb0EEENS1_30DynamicPersistentTileSchedulerILi128ELi128ELb0ELb1ELb0EEEEEEEEEvNT_6ParamsE --------------------------
	.section	.nv.shared._ZN7cutlass13device_kernelIN5flash19enable_sm80_to_sm89INS1_16FlashAttnFwdSm80INS1_25CollectiveMainloopFwdSm80ILi4ELi1ELb0EN4cute5tupleIJNS5_1CILi128EEENS7_ILi64EEENS7_ILi96EEEEEELi96ENS_6half_tEfNS_4arch4Sm80ELb1ELb0ELb1ELb0ELb0ELb0ELb1ELb0EEENS1_21CollectiveEpilogueFwdINS6_IJS8_SA_S9_EEENS6_IJNS7_ILi1EEESI_SI_EEESC_SE_Li128ELb0ELb1ELb0ELb0EEENS1_30DynamicPersistentTileSchedulerILi128ELi128ELb0ELb1ELb0EEEEEEEEEvNT_6ParamsE,"aw",@nobits
	.sectionflags	@""
	.align	16


//--------------------- .nv.shared._ZN7cutlass13device_kernelIN5flash19enable_sm80_to_sm89INS1_16FlashAttnFwdSm80INS1_25CollectiveMainloopFwdSm80ILi4ELi1ELb0EN4cute5tupleIJNS5_1CILi128EEENS7_ILi64EEENS7_ILi96EEEEEELi96ENS_6half_tEfNS_4arch4Sm80ELb1ELb0ELb1ELb1ELb0ELb0ELb1ELb0EEENS1_21CollectiveEpilogueFwdINS6_IJS8_SA_S9_EEENS6_IJNS7_ILi1EEESI_SI_EEESC_SE_Li128ELb1ELb1ELb0ELb0EEENS1_19SingleTileSchedulerILb1ELb0ELb1ELi128EEEEEEEEEvNT_6ParamsE --------------------------
	.section	.nv.shared._ZN7cutlass13device_kernelIN5flash19enable_sm80_to_sm89INS1_16FlashAttnFwdSm80INS1_25CollectiveMainloopFwdSm80ILi4ELi1ELb0EN4cute5tupleIJNS5_1CILi128EEENS7_ILi64EEENS7_ILi96EEEEEELi96ENS_6half_tEfNS_4arch4Sm80ELb1ELb0ELb1ELb1ELb0ELb0ELb1ELb0EEENS1_21CollectiveEpilogueFwdINS6_IJS8_SA_S9_EEENS6_IJNS7_ILi1EEESI_SI_EEESC_SE_Li128ELb1ELb1ELb0ELb0EEENS1_19SingleTileSchedulerILb1ELb0ELb1ELi128EEEEEEEEEvNT_6ParamsE,"aw",@nobits
	.sectionflags	@""
	.align	16


//--------------------- .nv.shared._ZN7cutlass13device_kernelIN5flash19enable_sm80_to_sm89INS1_16FlashAttnFwdSm80INS1_25CollectiveMainloopFwdSm80ILi4ELi1ELb0EN4cute5tupleIJNS5_1CILi128EEENS7_ILi64EEENS7_ILi96EEEEEELi96ENS_6half_tEfNS_4arch4Sm80ELb1ELb0ELb1ELb1ELb0ELb1ELb1ELb0EEENS1_21CollectiveEpilogueFwdINS6_IJS8_SA_S9_EEENS6_IJNS7_ILi1EEESI_SI_EEESC_SE_Li128ELb1ELb1ELb0ELb0EEENS1_19SingleTileSchedulerILb1ELb0ELb1ELi128EEEEEEEEEvNT_6ParamsE --------------------------
	.section	.nv.shared._ZN7cutlass13device_kernelIN5flash19enable_sm80_to_sm89INS1_16FlashAttnFwdSm80INS1_25CollectiveMainloopFwdSm80ILi4ELi1ELb0EN4cute5tupleIJNS5_1CILi128EEENS7_ILi64EEENS7_ILi96EEEEEELi96ENS_6half_tEfNS_4arch4Sm80ELb1ELb0ELb1ELb1ELb0ELb1ELb1ELb0EEENS1_21CollectiveEpilogueFwdINS6_IJS8_SA_S9_EEENS6_IJNS7_ILi1EEESI_SI_EEESC_SE_Li128ELb1ELb1ELb0ELb0EEENS1_19SingleTileSchedulerILb1ELb0ELb1ELi128EEEEEEEEEvNT_6ParamsE,"aw",@nobits
	.sectionflags	@""
	.align	16


//--------------------- .nv.shared._ZN7cutlass13device_kernelIN5flash19enable_sm80_to_sm89INS1_16FlashAttnFwdSm80INS1_25CollectiveMainloopFwdSm80ILi4ELi1ELb0EN4cute5tupleIJNS5_1CILi128EEENS7_ILi64EEENS7_ILi96EEEEEELi96ENS_6half_tEfNS_4arch4Sm80ELb0ELb0ELb0ELb0ELb0ELb0ELb1ELb0EEENS1_21CollectiveEpilogueFwdINS6_IJS8_SA_S9_EEENS6_IJNS7_ILi1EEESI_SI_EEESC_SE_Li128ELb0ELb1ELb0ELb0EEENS1_19SingleTileSchedulerILb0ELb0ELb1ELi128EEEEEEEEEvNT_6ParamsE --------------------------
	.section	.nv.shared._ZN7cutlass13device_kernelIN5flash19enable_sm80_to_sm89INS1_16FlashAttnFwdSm80INS1_25CollectiveMainloopFwdSm80ILi4ELi1ELb0EN4cute5tupleIJNS5_1CILi128EEENS7_ILi64EEENS7_ILi96EEEEEELi96ENS_6half_tEfNS_4arch4Sm80ELb0ELb0ELb0ELb0ELb0ELb0ELb1ELb0EEENS1_21CollectiveEpilogueFwdINS6_IJS8_SA_S9_EEENS6_IJNS7_ILi1EEESI_SI_EEESC_SE_Li128ELb0ELb1ELb0ELb0EEENS1_19SingleTileSchedulerILb0ELb0ELb1ELi128EEEEEEEEEvNT_6ParamsE,"aw",@nobits
	.sectionflags	@""
	.align	16


//--------------------- .nv.shared._ZN7cutlass13device_kernelIN5flash19enable_sm80_to_sm89INS1_16FlashAttnFwdSm80INS1_25CollectiveMainloopFwdSm80ILi4ELi1ELb0EN4cute5tupleIJNS5_1CILi128EEENS7_ILi64EEENS7_ILi96EEEEEELi96ENS_6half_tEfNS_4arch4Sm80ELb0ELb0ELb0ELb1ELb0ELb0ELb1ELb0EEENS1_21CollectiveEpilogueFwdINS6_IJS8_SA_S9_EEENS6_IJNS7_ILi1EEESI_SI_EEESC_SE_Li128ELb1ELb1ELb0ELb0EEENS1_19SingleTileSchedulerILb1ELb0ELb1ELi128EEEEEEEEEvNT_6ParamsE --------------------------
	.section	.nv.shared._ZN7cutlass13device_kernelIN5flash19enable_sm80_to_sm89INS1_16FlashAttnFwdSm80INS1_25CollectiveMainloopFwdSm80ILi4ELi1ELb0EN4cute5tupleIJNS5_1CILi128EEENS7_ILi64EEENS7_ILi96EEEEEELi96ENS_6half_tEfNS_4arch4Sm80ELb0ELb0ELb0ELb1ELb0ELb0ELb1ELb0EEENS1_21CollectiveEpilogueFwdINS6_IJS8_SA_S9_EEENS6_IJNS7_ILi1EEESI_SI_EEESC_SE_Li128ELb1ELb1ELb0ELb0EEENS1_19SingleTileSchedulerILb1ELb0ELb1ELi128EEEEEEEEEvNT_6ParamsE,"aw",@nobits
	.sectionflags	@""
	.align	16


//--------------------- .nv.shared._ZN7cutlass13device_kernelIN5flash19enable_sm80_to_sm89INS1_16FlashAttnFwdSm80INS1_25CollectiveMainloopFwdSm80ILi4ELi1ELb0EN4cute5tupleIJNS5_1CILi128EEENS7_ILi64EEENS7_ILi96EEEEEELi96ENS_6half_tEfNS_4arch4Sm80ELb0ELb0ELb0ELb1ELb0ELb1ELb1ELb0EEENS1_21CollectiveEpilogueFwdINS6_IJS8_SA_S9_EEENS6_IJNS7_ILi1EEESI_SI_EEESC_SE_Li128ELb1ELb1ELb0ELb0EEENS1_19SingleTileSchedulerILb1ELb0ELb1ELi128EEEEEEEEEvNT_6ParamsE --------------------------
	.section	.nv.shared._ZN7cutlass13device_kernelIN5flash19enable_sm80_to_sm89INS1_16FlashAttnFwdSm80INS1_25CollectiveMainloopFwdSm80ILi4ELi1ELb0EN4cute5tupleIJNS5_1CILi128EEENS7_ILi64EEENS7_ILi96EEEEEELi96ENS_6half_tEfNS_4arch4Sm80ELb0ELb0ELb0ELb1ELb0ELb1ELb1ELb0EEENS1_21CollectiveEpilogueFwdINS6_IJS8_SA_S9_EEENS6_IJNS7_ILi1EEESI_SI_EEESC_SE_Li128ELb1ELb1ELb0ELb0EEENS1_19SingleTileSchedulerILb1ELb0ELb1ELi128EEEEEEEEEvNT_6ParamsE,"aw",@nobits
	.sectionflags	@""
	.align	16


//--------------------- .nv.shared._ZN7cutlass13device_kernelIN5flash19enable_sm80_to_sm89INS1_16FlashAttnFwdSm80INS1_25CollectiveMainloopFwdSm80ILi4ELi1ELb0EN4cute5tupleIJNS5_1CILi128EEENS7_ILi48EEENS7_ILi96EEEEEELi96ENS_6half_tEfNS_4arch4Sm80ELb0ELb1ELb0ELb0ELb0ELb0ELb1ELb0EEENS1_21CollectiveEpilogueFwdINS6_IJS8_SA_S9_EEENS6_IJNS7_ILi1EEESI_SI_EEESC_SE_Li128ELb0ELb1ELb0ELb0EEENS1_19SingleTileSchedulerILb0ELb0ELb1ELi128EEEEEEEEEvNT_6ParamsE --------------------------
	.section	.nv.shared._ZN7cutlass13device_kernelIN5flash19enable_sm80_to_sm89INS1_16FlashAttnFwdSm80INS1_25CollectiveMainloopFwdSm80ILi4ELi1ELb0EN4cute5tupleIJNS5_1CILi128EEENS7_ILi48EEENS7_ILi96EEEEEELi96ENS_6half_tEfNS_4arch4Sm80ELb0ELb1ELb0ELb0ELb0ELb0ELb1ELb0EEENS1_21CollectiveEpilogueFwdINS6_IJS8_SA_S9_EEENS6_IJNS7_ILi1EEESI_SI_EEESC_SE_Li128ELb0ELb1ELb0ELb0EEENS1_19SingleTileSchedulerILb0ELb0ELb1ELi128EEEEEEEEEvNT_6ParamsE,"aw",@nobits
	.sectionflags	@""
	.align	16


//--------------------- .nv.shared._ZN7cutlass13device_kernelIN5flash19enable_sm80_to_sm89INS1_16FlashAttnFwdSm80INS1_25CollectiveMainloopFwdSm80ILi4ELi1ELb0EN4cute5tupleIJNS5_1CILi128EEENS7_ILi48EEENS7_ILi96EEEEEELi96ENS_6half_tEfNS_4arch4Sm80ELb0ELb1ELb0ELb1ELb0ELb0ELb1ELb0EEENS1_21CollectiveEpilogueFwdINS6_IJS8_SA_S9_EEENS6_IJNS7_ILi1EEESI_SI_EEESC_SE_Li128ELb1ELb1ELb0ELb0EEENS1_19SingleTileSchedulerILb1ELb0ELb1ELi128EEEEEEEEEvNT_6ParamsE --------------------------
	.section	.nv.shared._ZN7cutlass13device_kernelIN5flash19enable_sm80_to_sm89INS1_16FlashAttnFwdSm80INS1_25CollectiveMainloopFwdSm80ILi4ELi1ELb0EN4cute5tupleIJNS5_1CILi128EEENS7_ILi48EEENS7_ILi96EEEEEELi96ENS_6half_tEfNS_4arch4Sm80ELb0ELb1ELb0ELb1ELb0ELb0ELb1ELb0EEENS1_21CollectiveEpilogueFwdINS6_IJS8_SA_S9_EEENS6_IJNS7_ILi1EEESI_SI_EEESC_SE_Li128ELb1ELb1ELb0ELb0EEENS1_19SingleTileSchedulerILb1ELb0ELb1ELi128EEEEEEEEEvNT_6ParamsE,"aw",@nobits
	.sectionflags	@""
	.align	16


//--------------------- .nv.shared._ZN7cutlass13device_kernelIN5flash19enable_sm80_to_sm89INS1_16FlashAttnFwdSm80INS1_25CollectiveMainloopFwdSm80ILi4ELi1ELb0EN4cute5tupleIJNS5_1CILi128EEENS7_ILi48EEENS7_ILi96EEEEEELi96ENS_6half_tEfNS_4arch4Sm80ELb0ELb1ELb0ELb1ELb0ELb1ELb1ELb0EEENS1_21CollectiveEpilogueFwdINS6_IJS8_SA_S9_EEENS6_IJNS7_ILi1EEESI_SI_EEESC_SE_Li128ELb1ELb1ELb0ELb0EEENS1_19SingleTileSchedulerILb1ELb0ELb1ELi128EEEEEEEEEvNT_6ParamsE --------------------------
	.section	.nv.shared._ZN7cutlass13device_kernelIN5flash19enable_sm80_to_sm89INS1_16FlashAttnFwdSm80INS1_25CollectiveMainloopFwdSm80ILi4ELi1ELb0EN4cute5tupleIJNS5_1CILi128EEENS7_ILi48EEENS7_ILi96EEEEEELi96ENS_6half_tEfNS_4arch4Sm80ELb0ELb1ELb0ELb1ELb0ELb1ELb1ELb0EEENS1_21CollectiveEpilogueFwdINS6_IJS8_SA_S9_EEENS6_IJNS7_ILi1EEESI_SI_EEESC_SE_Li128ELb1ELb1ELb0ELb0EEENS1_19SingleTileSchedulerILb1ELb0ELb1ELi128EEEEEEEEEvNT_6ParamsE,"aw",@nobits
	.sectionflags	@""
	.align	16


//--------------------- .nv.shared._ZN7cutlass13device_kernelIN5flash19enable_sm80_to_sm89INS1_16FlashAttnFwdSm80INS1_25CollectiveMainloopFwdSm80ILi4ELi1ELb0EN4cute5tupleIJNS5_1CILi128EEENS7_ILi64EEENS7_ILi96EEEEEELi96ENS_6half_tEfNS_4arch4Sm80ELb1ELb0ELb0ELb0ELb0ELb0ELb1ELb0EEENS1_21CollectiveEpilogueFwdINS6_IJS8_SA_S9_EEENS6_IJNS7_ILi1EEESI_SI_EEESC_SE_Li128ELb0ELb1ELb0ELb0EEENS1_30DynamicPersistentTileSchedulerILi128ELi128ELb0ELb1ELb0EEEEEEEEEvNT_6ParamsE --------------------------
	.section	.nv.shared._ZN7cutlass13device_kernelIN5flash19enable_sm80_to_sm89INS1_16FlashAttnFwdSm80INS1_25CollectiveMainloopFwdSm80ILi4ELi1ELb0EN4cute5tupleIJNS5_1CILi128EEENS7_ILi64EEENS7_ILi96EEEEEELi96ENS_6half_tEfNS_4arch4Sm80ELb1ELb0ELb0ELb0ELb0ELb0ELb1ELb0EEENS1_21CollectiveEpilogueFwdINS6_IJS8_SA_S9_EEENS6_IJNS7_ILi1EEESI_SI_EEESC_SE_Li128ELb0ELb1ELb0ELb0EEENS1_30DynamicPersistentTileSchedulerILi128ELi128ELb0ELb1ELb0EEEEEEEEEvNT_6ParamsE,"aw",@nobits
	.sectionflags	@""
	.align	16


//--------------------- .nv.shared._ZN7cutlass13device_kernelIN5flash19enable_sm80_to_sm89INS1_16FlashAttnFwdSm80INS1_25CollectiveMainloopFwdSm80ILi4ELi1ELb0EN4cute5tupleIJNS5_1CILi128EEENS7_ILi64EEENS7_ILi96EEEEEELi96ENS_6half_tEfNS_4arch4Sm80ELb1ELb0ELb0ELb1ELb0ELb0ELb1ELb0EEENS1_21CollectiveEpilogueFwdINS6_IJS8_SA_S9_EEENS6_IJNS7_ILi1EEESI_SI_EEESC_SE_Li128ELb1ELb1ELb0ELb0EEENS1_19SingleTileSchedulerILb1ELb0ELb1ELi128EEEEEEEEEvNT_6ParamsE --------------------------
	.section	.nv.shared._ZN7cutlass13device_kernelIN5flash19enable_sm80_to_sm89INS1_16FlashAttnFwdSm80INS1_25CollectiveMainloopFwdSm80ILi4ELi1ELb0EN4cute5tupleIJNS5_1CILi128EEENS7_ILi64EEENS7_ILi96EEEEEELi96ENS_6half_tEfNS_4arch4Sm80ELb1ELb0ELb0ELb1ELb0ELb0ELb1ELb0EEENS1_21CollectiveEpilogueFwdINS6_IJS8_SA_S9_EEENS6_IJNS7_ILi1EEESI_SI_EEESC_SE_Li128ELb1ELb1ELb0ELb0EEENS1_19SingleTileSchedulerILb1ELb0ELb1ELi128EEEEEEEEEvNT_6ParamsE,"aw",@nobits
	.sectionflags	@""
	.align	16


//--------------------- .nv.shared._ZN7cutlass13device_kernelIN5flash19enable_sm80_to_sm89INS1_16FlashAttnFwdSm80INS1_25CollectiveMainloopFwdSm80ILi4ELi1ELb0EN4cute5tupleIJNS5_1CILi128EEENS7_ILi64EEENS7_ILi96EEEEEELi96ENS_6half_tEfNS_4arch4Sm80ELb1ELb0ELb0ELb1ELb0ELb1ELb1ELb0EEENS1_21CollectiveEpilogueFwdINS6_IJS8_SA_S9_EEENS6_IJNS7_ILi1EEESI_SI_EEESC_SE_Li128ELb1ELb1ELb0ELb0EEENS1_19SingleTileSchedulerILb1ELb0ELb1ELi128EEEEEEEEEvNT_6ParamsE --------------------------
	.section	.nv.shared._ZN7cutlass13device_kernelIN5flash19enable_sm80_to_sm89INS1_16FlashAttnFwdSm80INS1_25CollectiveMainloopFwdSm80ILi4ELi1ELb0EN4cute5tupleIJNS5_1CILi128EEENS7_ILi64EEENS7_ILi96EEEEEELi96ENS_6half_tEfNS_4arch4Sm80ELb1ELb0ELb0ELb1ELb0ELb1ELb1ELb0EEENS1_21CollectiveEpilogueFwdINS6_IJS8_SA_S9_EEENS6_IJNS7_ILi1EEESI_SI_EEESC_SE_Li128ELb1ELb1ELb0ELb0EEENS1_19SingleTileSchedulerILb1ELb0ELb1ELi128EEEEEEEEEvNT_6ParamsE,"aw",@nobits
	.sectionflags	@""
	.align	16
